	.target	sm_80

	.elftype	@"ET_EXEC"


//--------------------- .note.nv.tkinfo           --------------------------
	.section	.note.nv.tkinfo,"",@"SHT_NOTE"
	.sectionflags	@"SHF_NOTE_NV_TKINFO"
	.tkinfo
        /*0018*/ 	.word	0x00000002
        /*0030*/ 	.string	""
        /*0030*/ 	.string	"ptxas"
        /*0030*/ 	.string	"Cuda compilation tools, release 13.0, V13.0.88"
        /*0030*/ 	.string	"Build cuda_13.0.r13.0/compiler.36424714_0"
        /*0030*/ 	.string	"-arch sm_80 -m 64 "



//--------------------- .note.nv.cuinfo           --------------------------
	.section	.note.nv.cuinfo,"",@"SHT_NOTE"
	.sectionflags	@"SHF_NOTE_NV_CUINFO"
        /*0018*/ 	.short	0x0002
        /*001a*/ 	.short	0x0050
        /*001c*/ 	.short	0x0082
	.zero		2


//--------------------- .nv.info                  --------------------------
	.section	.nv.info,"",@"SHT_CUDA_INFO"
	.align	4


	//----- nvinfo : EIATTR_REGCOUNT
	.align		4
        /*0000*/ 	.byte	0x04, 0x2f
        /*0002*/ 	.short	(.L_12 - .L_11)
	.align		4
.L_11:
        /*0004*/ 	.word	index@(_ZN7cutlass13device_kernelIN5flash22FlashAttnBwdPreprocessIN4cute5tupleIJNS3_1CILi64EEENS5_ILi96EEEEEENS_6half_tEfNS_4arch4Sm80ELb1ELb1EEEEEvNT_6ParamsE)
        /*0008*/ 	.word	0x00000033


	//----- nvinfo : EIATTR_FRAME_SIZE
	.align		4
.L_12:
        /*000c*/ 	.byte	0x04, 0x11
        /*000e*/ 	.short	(.L_14 - .L_13)
	.align		4
.L_13:
        /*0010*/ 	.word	index@(_ZN7cutlass13device_kernelIN5flash22FlashAttnBwdPreprocessIN4cute5tupleIJNS3_1CILi64EEENS5_ILi96EEEEEENS_6half_tEfNS_4arch4Sm80ELb1ELb1EEEEEvNT_6ParamsE)
        /*0014*/ 	.word	0x00000000


	//----- nvinfo : EIATTR_REGCOUNT
	.align		4
.L_14:
        /*0018*/ 	.byte	0x04, 0x2f
        /*001a*/ 	.short	(.L_16 - .L_15)
	.align		4
.L_15:
        /*001c*/ 	.word	index@(_ZN7cutlass13device_kernelIN5flash19enable_sm80_to_sm89INS1_16FlashAttnBwdSm80INS1_25CollectiveMainloopBwdSm80ILi2ELi2EN4cute5tupleIJNS5_1CILi64EEENS7_ILi128EEENS7_ILi96EEEEEENS_6half_tEfNS_4arch4Sm80ELb1ELb0ELb0ELb1ELb1ELb0ELb0ELb0ELi2ELi2ELi4ELi2ELb0EEENS1_24CollectiveEpilogueBwdGQAISB_fSE_Li256ELb1ELb1EEENS1_25SingleTileBwdLPTSchedulerILb1ELi128ELb1EEEEEEEEEvNT_6ParamsE)
        /*0020*/ 	.word	0x000000ff


	//----- nvinfo : EIATTR_FRAME_SIZE
	.align		4
.L_16:
        /*0024*/ 	.byte	0x04, 0x11
        /*0026*/ 	.short	(.L_18 - .L_17)
	.align		4
.L_17:
        /*0028*/ 	.word	index@($__internal_11_$__cuda_sm70_warpsync)
        /*002c*/ 	.word	0x00000000


	//----- nvinfo : EIATTR_FRAME_SIZE
	.align		4
.L_18:
        /*0030*/ 	.byte	0x04, 0x11
        /*0032*/ 	.short	(.L_20 - .L_19)
	.align		4
.L_19:
        /*0034*/ 	.word	index@(_ZN7cutlass13device_kernelIN5flash19enable_sm80_to_sm89INS1_16FlashAttnBwdSm80INS1_25CollectiveMainloopBwdSm80ILi2ELi2EN4cute5tupleIJNS5_1CILi64EEENS7_ILi128EEENS7_ILi96EEEEEENS_6half_tEfNS_4arch4Sm80ELb1ELb0ELb0ELb1ELb1ELb0ELb0ELb0ELi2ELi2ELi4ELi2ELb0EEENS1_24CollectiveEpilogueBwdGQAISB_fSE_Li256ELb1ELb1EEENS1_25SingleTileBwdLPTSchedulerILb1ELi128ELb1EEEEEEEEEvNT_6ParamsE)
        /*0038*/ 	.word	0x00000000


	//----- nvinfo : EIATTR_REGCOUNT
	.align		4
.L_20:
        /*003c*/ 	.byte	0x04, 0x2f
        /*003e*/ 	.short	(.L_22 - .L_21)
	.align		4
.L_21:
        /*0040*/ 	.word	index@(_ZN7cutlass13device_kernelIN5flash32FlashAttnBwdPostprocessConvertdQIN4cute5tupleIJNS3_1CILi64EEENS5_ILi96EEEEEENS_6half_tEfNS_4arch4Sm80ELi256ENS3_8TiledMMAINS3_8MMA_AtomIJNS3_28SM80_16x8x16_F32F16F16F32_TNEEEENS3_6LayoutINS4_IJNS5_ILi2EEENS5_ILi4EEENS5_ILi1EEEEEENS4_IJSJ_SH_NS5_ILi0EEEEEEEENS4_IJNS5_ILi32EEESO_NS5_ILi16EEEEEEEELb0EEEEEvNT_6ParamsE)
        /*0044*/ 	.word	0x0000002f


	//----- nvinfo : EIATTR_FRAME_SIZE
	.align		4
.L_22:
        /*0048*/ 	.byte	0x04, 0x11
        /*004a*/ 	.short	(.L_24 - .L_23)
	.align		4
.L_23:
        /*004c*/ 	.word	index@(_ZN7cutlass13device_kernelIN5flash32FlashAttnBwdPostprocessConvertdQIN4cute5tupleIJNS3_1CILi64EEENS5_ILi96EEEEEENS_6half_tEfNS_4arch4Sm80ELi256ENS3_8TiledMMAINS3_8MMA_AtomIJNS3_28SM80_16x8x16_F32F16F16F32_TNEEEENS3_6LayoutINS4_IJNS5_ILi2EEENS5_ILi4EEENS5_ILi1EEEEEENS4_IJSJ_SH_NS5_ILi0EEEEEEEENS4_IJNS5_ILi32EEESO_NS5_ILi16EEEEEEEELb0EEEEEvNT_6ParamsE)
        /*0050*/ 	.word	0x00000000


	//----- nvinfo : EIATTR_REGCOUNT
	.align		4
.L_24:
        /*0054*/ 	.byte	0x04, 0x2f
        /*0056*/ 	.short	(.L_26 - .L_25)
	.align		4
.L_25:
        /*0058*/ 	.word	index@(_ZN7cutlass13device_kernelIN5flash32FlashAttnBwdPostprocessConvertdQIN4cute5tupleIJNS3_1CILi128EEENS5_ILi96EEEEEENS_6half_tEfNS_4arch4Sm80ELi256ENS3_8TiledMMAINS3_8MMA_AtomIJNS3_28SM80_16x8x16_F32F16F16F32_TNEEEENS3_6LayoutINS4_IJNS5_ILi4EEENS5_ILi2EEENS5_ILi1EEEEEENS4_IJSJ_SH_NS5_ILi0EEEEEEEENS4_IJNS5_ILi64EEENS5_ILi32EEENS5_ILi16EEEEEEEELb0EEEEEvNT_6ParamsE)
        /*005c*/ 	.word	0x00000047


	//----- nvinfo : EIATTR_FRAME_SIZE
	.align		4
.L_26:
        /*0060*/ 	.byte	0x04, 0x11
        /*0062*/ 	.short	(.L_28 - .L_27)
	.align		4
.L_27:
        /*0064*/ 	.word	index@(_ZN7cutlass13device_kernelIN5flash32FlashAttnBwdPostprocessConvertdQIN4cute5tupleIJNS3_1CILi128EEENS5_ILi96EEEEEENS_6half_tEfNS_4arch4Sm80ELi256ENS3_8TiledMMAINS3_8MMA_AtomIJNS3_28SM80_16x8x16_F32F16F16F32_TNEEEENS3_6LayoutINS4_IJNS5_ILi4EEENS5_ILi2EEENS5_ILi1EEEEEENS4_IJSJ_SH_NS5_ILi0EEEEEEEENS4_IJNS5_ILi64EEENS5_ILi32EEENS5_ILi16EEEEEEEELb0EEEEEvNT_6ParamsE)
        /*0068*/ 	.word	0x00000000


	//----- nvinfo : EIATTR_REGCOUNT
	.align		4
.L_28:
        /*006c*/ 	.byte	0x04, 0x2f
        /*006e*/ 	.short	(.L_30 - .L_29)
	.align		4
.L_29:
        /*0070*/ 	.word	index@(_ZN7cutlass13device_kernelIN5flash19enable_sm80_to_sm89INS1_16FlashAttnBwdSm80INS1_25CollectiveMainloopBwdSm80ILi2ELi2EN4cute5tupleIJNS5_1CILi64EEENS7_ILi128EEENS7_ILi96EEEEEENS_6half_tEfNS_4arch4Sm80ELb1ELb0ELb0ELb1ELb0ELb0ELb0ELb0ELi2ELi2ELi4ELi2ELb0EEENS1_24CollectiveEpilogueBwdGQAISB_fSE_Li256ELb1ELb0EEENS1_25SingleTileBwdLPTSchedulerILb1ELi128ELb0EEEEEEEEEvNT_6ParamsE)
        /*0074*/ 	.word	0x000000ff


	//----- nvinfo : EIATTR_FRAME_SIZE
	.align		4
.L_30:
        /*0078*/ 	.byte	0x04, 0x11
        /*007a*/ 	.short	(.L_32 - .L_31)
	.align		4
.L_31:
        /*007c*/ 	.word	index@(_ZN7cutlass13device_kernelIN5flash19enable_sm80_to_sm89INS1_16FlashAttnBwdSm80INS1_25CollectiveMainloopBwdSm80ILi2ELi2EN4cute5tupleIJNS5_1CILi64EEENS7_ILi128EEENS7_ILi96EEEEEENS_6half_tEfNS_4arch4Sm80ELb1ELb0ELb0ELb1ELb0ELb0ELb0ELb0ELi2ELi2ELi4ELi2ELb0EEENS1_24CollectiveEpilogueBwdGQAISB_fSE_Li256ELb1ELb0EEENS1_25SingleTileBwdLPTSchedulerILb1ELi128ELb0EEEEEEEEEvNT_6ParamsE)
        /*0080*/ 	.word	0x00000000


	//----- nvinfo : EIATTR_REGCOUNT
	.align		4
.L_32:
        /*0084*/ 	.byte	0x04, 0x2f
        /*0086*/ 	.short	(.L_34 - .L_33)
	.align		4
.L_33:
        /*0088*/ 	.word	index@(_ZN7cutlass13device_kernelIN5flash19enable_sm80_to_sm89INS1_16FlashAttnBwdSm80INS1_25CollectiveMainloopBwdSm80ILi2ELi2EN4cute5tupleIJNS5_1CILi64EEENS7_ILi128EEENS7_ILi96EEEEEENS_6half_tEfNS_4arch4Sm80ELb1ELb0ELb0ELb1ELb1ELb0ELb0ELb0ELi2ELi2ELi4ELi2ELb0EEENS1_21CollectiveEpilogueBwdISB_SC_SE_Li256ELb1ELb0ELi2EEENS1_25SingleTileBwdLPTSchedulerILb1ELi128ELb1EEEEEEEEEvNT_6ParamsE)
        /*008c*/ 	.word	0x000000ff


	//----- nvinfo : EIATTR_FRAME_SIZE
	.align		4
.L_34:
        /*0090*/ 	.byte	0x04, 0x11
        /*0092*/ 	.short	(.L_36 - .L_35)
	.align		4
.L_35:
        /*0094*/ 	.word	index@(_ZN7cutlass13device_kernelIN5flash19enable_sm80_to_sm89INS1_16FlashAttnBwdSm80INS1_25CollectiveMainloopBwdSm80ILi2ELi2EN4cute5tupleIJNS5_1CILi64EEENS7_ILi128EEENS7_ILi96EEEEEENS_6half_tEfNS_4arch4Sm80ELb1ELb0ELb0ELb1ELb1ELb0ELb0ELb0ELi2ELi2ELi4ELi2ELb0EEENS1_21CollectiveEpilogueBwdISB_SC_SE_Li256ELb1ELb0ELi2EEENS1_25SingleTileBwdLPTSchedulerILb1ELi128ELb1EEEEEEEEEvNT_6ParamsE)
        /*0098*/ 	.word	0x00000000


	//----- nvinfo : EIATTR_REGCOUNT
	.align		4
.L_36:
        /*009c*/ 	.byte	0x04, 0x2f
        /*009e*/ 	.short	(.L_38 - .L_37)
	.align		4
.L_37:
        /*00a0*/ 	.word	index@(_ZN7cutlass13device_kernelIN5flash19enable_sm80_to_sm89INS1_16FlashAttnBwdSm80INS1_25CollectiveMainloopBwdSm80ILi2ELi2EN4cute5tupleIJNS5_1CILi64EEENS7_ILi128EEENS7_ILi96EEEEEENS_6half_tEfNS_4arch4Sm80ELb1ELb0ELb0ELb1ELb0ELb0ELb0ELb0ELi2ELi2ELi4ELi2ELb0EEENS1_21CollectiveEpilogueBwdISB_SC_SE_Li256ELb1ELb0ELi2EEENS1_25SingleTileBwdLPTSchedulerILb1ELi128ELb0EEEEEEEEEvNT_6ParamsE)
        /*00a4*/ 	.word	0x000000ff


	//----- nvinfo : EIATTR_FRAME_SIZE
	.align		4
.L_38:
        /*00a8*/ 	.byte	0x04, 0x11
        /*00aa*/ 	.short	(.L_40 - .L_39)
	.align		4
.L_39:
        /*00ac*/ 	.word	index@(_ZN7cutlass13device_kernelIN5flash19enable_sm80_to_sm89INS1_16FlashAttnBwdSm80INS1_25CollectiveMainloopBwdSm80ILi2ELi2EN4cute5tupleIJNS5_1CILi64EEENS7_ILi128EEENS7_ILi96EEEEEENS_6half_tEfNS_4arch4Sm80ELb1ELb0ELb0ELb1ELb0ELb0ELb0ELb0ELi2ELi2ELi4ELi2ELb0EEENS1_21CollectiveEpilogueBwdISB_SC_SE_Li256ELb1ELb0ELi2EEENS1_25SingleTileBwdLPTSchedulerILb1ELi128ELb0EEEEEEEEEvNT_6ParamsE)
        /*00b0*/ 	.word	0x00000000


	//----- nvinfo : EIATTR_REGCOUNT
	.align		4
.L_40:
        /*00b4*/ 	.byte	0x04, 0x2f
        /*00b6*/ 	.short	(.L_42 - .L_41)
	.align		4
.L_41:
        /*00b8*/ 	.word	index@(_ZN7cutlass13device_kernelIN5flash22FlashAttnBwdPreprocessIN4cute5tupleIJNS3_1CILi64EEENS5_ILi96EEEEEENS_6half_tEfNS_4arch4Sm80ELb1ELb0EEEEEvNT_6ParamsE)
        /*00bc*/ 	.word	0x0000002e


	//----- nvinfo : EIATTR_FRAME_SIZE
	.align		4
.L_42:
        /*00c0*/ 	.byte	0x04, 0x11
        /*00c2*/ 	.short	(.L_44 - .L_43)
	.align		4
.L_43:
        /*00c4*/ 	.word	index@(_ZN7cutlass13device_kernelIN5flash22FlashAttnBwdPreprocessIN4cute5tupleIJNS3_1CILi64EEENS5_ILi96EEEEEENS_6half_tEfNS_4arch4Sm80ELb1ELb0EEEEEvNT_6ParamsE)
        /*00c8*/ 	.word	0x00000000


	//----- nvinfo : EIATTR_REGCOUNT
	.align		4
.L_44:
        /*00cc*/ 	.byte	0x04, 0x2f
        /*00ce*/ 	.short	(.L_46 - .L_45)
	.align		4
.L_45:
        /*00d0*/ 	.word	index@(_ZN7cutlass13device_kernelIN5flash19enable_sm80_to_sm89INS1_16FlashAttnBwdSm80INS1_25CollectiveMainloopBwdSm80ILi2ELi2EN4cute5tupleIJNS5_1CILi64EEENS7_ILi128EEENS7_ILi96EEEEEENS_6half_tEfNS_4arch4Sm80ELb1ELb0ELb0ELb0ELb1ELb0ELb0ELb0ELi2ELi2ELi4ELi2ELb0EEENS1_24CollectiveEpilogueBwdGQAISB_fSE_Li256ELb0ELb1EEENS1_25SingleTileBwdLPTSchedulerILb0ELi128ELb1EEEEEEEEEvNT_6ParamsE)
        /*00d4*/ 	.word	0x000000ff


	//----- nvinfo : EIATTR_FRAME_SIZE
	.align		4
.L_46:
        /*00d8*/ 	.byte	0x04, 0x11
        /*00da*/ 	.short	(.L_48 - .L_47)
	.align		4
.L_47:
        /*00dc*/ 	.word	index@($__internal_10_$__cuda_sm70_warpsync)
        /*00e0*/ 	.word	0x00000000


	//----- nvinfo : EIATTR_FRAME_SIZE
	.align		4
.L_48:
        /*00e4*/ 	.byte	0x04, 0x11
        /*00e6*/ 	.short	(.L_50 - .L_49)
	.align		4
.L_49:
        /*00e8*/ 	.word	index@(_ZN7cutlass13device_kernelIN5flash19enable_sm80_to_sm89INS1_16FlashAttnBwdSm80INS1_25CollectiveMainloopBwdSm80ILi2ELi2EN4cute5tupleIJNS5_1CILi64EEENS7_ILi128EEENS7_ILi96EEEEEENS_6half_tEfNS_4arch4Sm80ELb1ELb0ELb0ELb0ELb1ELb0ELb0ELb0ELi2ELi2ELi4ELi2ELb0EEENS1_24CollectiveEpilogueBwdGQAISB_fSE_Li256ELb0ELb1EEENS1_25SingleTileBwdLPTSchedulerILb0ELi128ELb1EEEEEEEEEvNT_6ParamsE)
        /*00ec*/ 	.word	0x00000000


	//----- nvinfo : EIATTR_REGCOUNT
	.align		4
.L_50:
        /*00f0*/ 	.byte	0x04, 0x2f
        /*00f2*/ 	.short	(.L_52 - .L_51)
	.align		4
.L_51:
        /*00f4*/ 	.word	index@(_ZN7cutlass13device_kernelIN5flash19enable_sm80_to_sm89INS1_16FlashAttnBwdSm80INS1_25CollectiveMainloopBwdSm80ILi2ELi2EN4cute5tupleIJNS5_1CILi64EEENS7_ILi128EEENS7_ILi96EEEEEENS_6half_tEfNS_4arch4Sm80ELb1ELb0ELb0ELb0ELb0ELb0ELb0ELb0ELi2ELi2ELi4ELi2ELb0EEENS1_24CollectiveEpilogueBwdGQAISB_fSE_Li256ELb0ELb0EEENS1_25SingleTileBwdLPTSchedulerILb0ELi128ELb0EEEEEEEEEvNT_6ParamsE)
        /*00f8*/ 	.word	0x000000ff


	//----- nvinfo : EIATTR_FRAME_SIZE
	.align		4
.L_52:
        /*00fc*/ 	.byte	0x04, 0x11
        /*00fe*/ 	.short	(.L_54 - .L_53)
	.align		4
.L_53:
        /*0100*/ 	.word	index@(_ZN7cutlass13device_kernelIN5flash19enable_sm80_to_sm89INS1_16FlashAttnBwdSm80INS1_25CollectiveMainloopBwdSm80ILi2ELi2EN4cute5tupleIJNS5_1CILi64EEENS7_ILi128EEENS7_ILi96EEEEEENS_6half_tEfNS_4arch4Sm80ELb1ELb0ELb0ELb0ELb0ELb0ELb0ELb0ELi2ELi2ELi4ELi2ELb0EEENS1_24CollectiveEpilogueBwdGQAISB_fSE_Li256ELb0ELb0EEENS1_25SingleTileBwdLPTSchedulerILb0ELi128ELb0EEEEEEEEEvNT_6ParamsE)
        /*0104*/ 	.word	0x00000000


	//----- nvinfo : EIATTR_REGCOUNT
	.align		4
.L_54:
        /*0108*/ 	.byte	0x04, 0x2f
        /*010a*/ 	.short	(.L_56 - .L_55)
	.align		4
.L_55:
        /*010c*/ 	.word	index@(_ZN7cutlass13device_kernelIN5flash19enable_sm80_to_sm89INS1_16FlashAttnBwdSm80INS1_25CollectiveMainloopBwdSm80ILi2ELi2EN4cute5tupleIJNS5_1CILi64EEENS7_ILi128EEENS7_ILi96EEEEEENS_6half_tEfNS_4arch4Sm80ELb1ELb0ELb0ELb0ELb1ELb0ELb0ELb0ELi2ELi2ELi4ELi2ELb0EEENS1_21CollectiveEpilogueBwdISB_SC_SE_Li256ELb0ELb0ELi2EEENS1_25SingleTileBwdLPTSchedulerILb0ELi128ELb1EEEEEEEEEvNT_6ParamsE)
        /*0110*/ 	.word	0x000000ff


	//----- nvinfo : EIATTR_FRAME_SIZE
	.align		4
.L_56:
        /*0114*/ 	.byte	0x04, 0x11
        /*0116*/ 	.short	(.L_58 - .L_57)
	.align		4
.L_57:
        /*0118*/ 	.word	index@(_ZN7cutlass13device_kernelIN5flash19enable_sm80_to_sm89INS1_16FlashAttnBwdSm80INS1_25CollectiveMainloopBwdSm80ILi2ELi2EN4cute5tupleIJNS5_1CILi64EEENS7_ILi128EEENS7_ILi96EEEEEENS_6half_tEfNS_4arch4Sm80ELb1ELb0ELb0ELb0ELb1ELb0ELb0ELb0ELi2ELi2ELi4ELi2ELb0EEENS1_21CollectiveEpilogueBwdISB_SC_SE_Li256ELb0ELb0ELi2EEENS1_25SingleTileBwdLPTSchedulerILb0ELi128ELb1EEEEEEEEEvNT_6ParamsE)
        /*011c*/ 	.word	0x00000000


	//----- nvinfo : EIATTR_REGCOUNT
	.align		4
.L_58:
        /*0120*/ 	.byte	0x04, 0x2f
        /*0122*/ 	.short	(.L_60 - .L_59)
	.align		4
.L_59:
        /*0124*/ 	.word	index@(_ZN7cutlass13device_kernelIN5flash19enable_sm80_to_sm89INS1_16FlashAttnBwdSm80INS1_25CollectiveMainloopBwdSm80ILi2ELi2EN4cute5tupleIJNS5_1CILi64EEENS7_ILi128EEENS7_ILi96EEEEEENS_6half_tEfNS_4arch4Sm80ELb1ELb0ELb0ELb0ELb0ELb0ELb0ELb0ELi2ELi2ELi4ELi2ELb0EEENS1_21CollectiveEpilogueBwdISB_SC_SE_Li256ELb0ELb0ELi2EEENS1_25SingleTileBwdLPTSchedulerILb0ELi128ELb0EEEEEEEEEvNT_6ParamsE)
        /*0128*/ 	.word	0x000000ff


	//----- nvinfo : EIATTR_FRAME_SIZE
	.align		4
.L_60:
        /*012c*/ 	.byte	0x04, 0x11
        /*012e*/ 	.short	(.L_62 - .L_61)
	.align		4
.L_61:
        /*0130*/ 	.word	index@(_ZN7cutlass13device_kernelIN5flash19enable_sm80_to_sm89INS1_16FlashAttnBwdSm80INS1_25CollectiveMainloopBwdSm80ILi2ELi2EN4cute5tupleIJNS5_1CILi64EEENS7_ILi128EEENS7_ILi96EEEEEENS_6half_tEfNS_4arch4Sm80ELb1ELb0ELb0ELb0ELb0ELb0ELb0ELb0ELi2ELi2ELi4ELi2ELb0EEENS1_21CollectiveEpilogueBwdISB_SC_SE_Li256ELb0ELb0ELi2EEENS1_25SingleTileBwdLPTSchedulerILb0ELi128ELb0EEEEEEEEEvNT_6ParamsE)
        /*0134*/ 	.word	0x00000000


	//----- nvinfo : EIATTR_REGCOUNT
	.align		4
.L_62:
        /*0138*/ 	.byte	0x04, 0x2f
        /*013a*/ 	.short	(.L_64 - .L_63)
	.align		4
.L_63:
        /*013c*/ 	.word	index@(_ZN7cutlass13device_kernelIN5flash19enable_sm80_to_sm89INS1_16FlashAttnBwdSm80INS1_25CollectiveMainloopBwdSm80ILi2ELi2EN4cute5tupleIJNS5_1CILi64EEENS7_ILi128EEENS7_ILi96EEEEEENS_6half_tEfNS_4arch4Sm80ELb0ELb1ELb0ELb1ELb1ELb0ELb0ELb0ELi2ELi2ELi4ELi2ELb0EEENS1_24CollectiveEpilogueBwdGQAISB_fSE_Li256ELb1ELb1EEENS1_19SingleTileSchedulerILb1ELb0ELb0ELi128EEEEEEEEEvNT_6ParamsE)
        /*0140*/ 	.word	0x000000ff


	//----- nvinfo : EIATTR_FRAME_SIZE
	.align		4
.L_64:
        /*0144*/ 	.byte	0x04, 0x11
        /*0146*/ 	.short	(.L_66 - .L_65)
	.align		4
.L_65:
        /*0148*/ 	.word	index@($__internal_9_$__cuda_sm70_warpsync)
        /*014c*/ 	.word	0x00000000


	//----- nvinfo : EIATTR_FRAME_SIZE
	.align		4
.L_66:
        /*0150*/ 	.byte	0x04, 0x11
        /*0152*/ 	.short	(.L_68 - .L_67)
	.align		4
.L_67:
        /*0154*/ 	.word	index@(_ZN7cutlass13device_kernelIN5flash19enable_sm80_to_sm89INS1_16FlashAttnBwdSm80INS1_25CollectiveMainloopBwdSm80ILi2ELi2EN4cute5tupleIJNS5_1CILi64EEENS7_ILi128EEENS7_ILi96EEEEEENS_6half_tEfNS_4arch4Sm80ELb0ELb1ELb0ELb1ELb1ELb0ELb0ELb0ELi2ELi2ELi4ELi2ELb0EEENS1_24CollectiveEpilogueBwdGQAISB_fSE_Li256ELb1ELb1EEENS1_19SingleTileSchedulerILb1ELb0ELb0ELi128EEEEEEEEEvNT_6ParamsE)
        /*0158*/ 	.word	0x00000010


	//----- nvinfo : EIATTR_REGCOUNT
	.align		4
.L_68:
        /*015c*/ 	.byte	0x04, 0x2f
        /*015e*/ 	.short	(.L_70 - .L_69)
	.align		4
.L_69:
        /*0160*/ 	.word	index@(_ZN7cutlass13device_kernelIN5flash19enable_sm80_to_sm89INS1_16FlashAttnBwdSm80INS1_25CollectiveMainloopBwdSm80ILi2ELi2EN4cute5tupleIJNS5_1CILi64EEENS7_ILi128EEENS7_ILi96EEEEEENS_6half_tEfNS_4arch4Sm80ELb0ELb1ELb0ELb1ELb0ELb0ELb0ELb0ELi2ELi2ELi4ELi2ELb0EEENS1_24CollectiveEpilogueBwdGQAISB_fSE_Li256ELb1ELb0EEENS1_19SingleTileSchedulerILb1ELb0ELb0ELi128EEEEEEEEEvNT_6ParamsE)
        /*0164*/ 	.word	0x000000ff


	//----- nvinfo : EIATTR_FRAME_SIZE
	.align		4
.L_70:
        /*0168*/ 	.byte	0x04, 0x11
        /*016a*/ 	.short	(.L_72 - .L_71)
	.align		4
.L_71:
        /*016c*/ 	.word	index@(_ZN7cutlass13device_kernelIN5flash19enable_sm80_to_sm89INS1_16FlashAttnBwdSm80INS1_25CollectiveMainloopBwdSm80ILi2ELi2EN4cute5tupleIJNS5_1CILi64EEENS7_ILi128EEENS7_ILi96EEEEEENS_6half_tEfNS_4arch4Sm80ELb0ELb1ELb0ELb1ELb0ELb0ELb0ELb0ELi2ELi2ELi4ELi2ELb0EEENS1_24CollectiveEpilogueBwdGQAISB_fSE_Li256ELb1ELb0EEENS1_19SingleTileSchedulerILb1ELb0ELb0ELi128EEEEEEEEEvNT_6ParamsE)
        /*0170*/ 	.word	0x00000010


	//----- nvinfo : EIATTR_REGCOUNT
	.align		4
.L_72:
        /*0174*/ 	.byte	0x04, 0x2f
        /*0176*/ 	.short	(.L_74 - .L_73)
	.align		4
.L_73:
        /*0178*/ 	.word	index@(_ZN7cutlass13device_kernelIN5flash19enable_sm80_to_sm89INS1_16FlashAttnBwdSm80INS1_25CollectiveMainloopBwdSm80ILi2ELi2EN4cute5tupleIJNS5_1CILi64EEENS7_ILi128EEENS7_ILi96EEEEEENS_6half_tEfNS_4arch4Sm80ELb0ELb1ELb0ELb1ELb1ELb0ELb0ELb0ELi2ELi2ELi4ELi2ELb0EEENS1_21CollectiveEpilogueBwdISB_SC_SE_Li256ELb1ELb0ELi2EEENS1_19SingleTileSchedulerILb1ELb0ELb0ELi128EEEEEEEEEvNT_6ParamsE)
        /*017c*/ 	.word	0x000000ff


	//----- nvinfo : EIATTR_FRAME_SIZE
	.align		4
.L_74:
        /*0180*/ 	.byte	0x04, 0x11
        /*0182*/ 	.short	(.L_76 - .L_75)
	.align		4
.L_75:
        /*0184*/ 	.word	index@(_ZN7cutlass13device_kernelIN5flash19enable_sm80_to_sm89INS1_16FlashAttnBwdSm80INS1_25CollectiveMainloopBwdSm80ILi2ELi2EN4cute5tupleIJNS5_1CILi64EEENS7_ILi128EEENS7_ILi96EEEEEENS_6half_tEfNS_4arch4Sm80ELb0ELb1ELb0ELb1ELb1ELb0ELb0ELb0ELi2ELi2ELi4ELi2ELb0EEENS1_21CollectiveEpilogueBwdISB_SC_SE_Li256ELb1ELb0ELi2EEENS1_19SingleTileSchedulerILb1ELb0ELb0ELi128EEEEEEEEEvNT_6ParamsE)
        /*0188*/ 	.word	0x00000010


	//----- nvinfo : EIATTR_REGCOUNT
	.align		4
.L_76:
        /*018c*/ 	.byte	0x04, 0x2f
        /*018e*/ 	.short	(.L_78 - .L_77)
	.align		4
.L_77:
        /*0190*/ 	.word	index@(_ZN7cutlass13device_kernelIN5flash19enable_sm80_to_sm89INS1_16FlashAttnBwdSm80INS1_25CollectiveMainloopBwdSm80ILi2ELi2EN4cute5tupleIJNS5_1CILi64EEENS7_ILi128EEENS7_ILi96EEEEEENS_6half_tEfNS_4arch4Sm80ELb0ELb1ELb0ELb1ELb0ELb0ELb0ELb0ELi2ELi2ELi4ELi2ELb0EEENS1_21CollectiveEpilogueBwdISB_SC_SE_Li256ELb1ELb0ELi2EEENS1_19SingleTileSchedulerILb1ELb0ELb0ELi128EEEEEEEEEvNT_6ParamsE)
        /*0194*/ 	.word	0x000000ff


	//----- nvinfo : EIATTR_FRAME_SIZE
	.align		4
.L_78:
        /*0198*/ 	.byte	0x04, 0x11
        /*019a*/ 	.short	(.L_80 - .L_79)
	.align		4
.L_79:
        /*019c*/ 	.word	index@(_ZN7cutlass13device_kernelIN5flash19enable_sm80_to_sm89INS1_16FlashAttnBwdSm80INS1_25CollectiveMainloopBwdSm80ILi2ELi2EN4cute5tupleIJNS5_1CILi64EEENS7_ILi128EEENS7_ILi96EEEEEENS_6half_tEfNS_4arch4Sm80ELb0ELb1ELb0ELb1ELb0ELb0ELb0ELb0ELi2ELi2ELi4ELi2ELb0EEENS1_21CollectiveEpilogueBwdISB_SC_SE_Li256ELb1ELb0ELi2EEENS1_19SingleTileSchedulerILb1ELb0ELb0ELi128EEEEEEEEEvNT_6ParamsE)
        /*01a0*/ 	.word	0x00000010


	//----- nvinfo : EIATTR_REGCOUNT
	.align		4
.L_80:
        /*01a4*/ 	.byte	0x04, 0x2f
        /*01a6*/ 	.short	(.L_82 - .L_81)
	.align		4
.L_81:
        /*01a8*/ 	.word	index@(_ZN7cutlass13device_kernelIN5flash19enable_sm80_to_sm89INS1_16FlashAttnBwdSm80INS1_25CollectiveMainloopBwdSm80ILi2ELi2EN4cute5tupleIJNS5_1CILi64EEENS7_ILi128EEENS7_ILi96EEEEEENS_6half_tEfNS_4arch4Sm80ELb0ELb1ELb0ELb0ELb1ELb0ELb0ELb0ELi2ELi2ELi4ELi2ELb0EEENS1_24CollectiveEpilogueBwdGQAISB_fSE_Li256ELb0ELb1EEENS1_19SingleTileSchedulerILb0ELb0ELb0ELi128EEEEEEEEEvNT_6ParamsE)
        /*01ac*/ 	.word	0x000000fd


	//----- nvinfo : EIATTR_FRAME_SIZE
	.align		4
.L_82:
        /*01b0*/ 	.byte	0x04, 0x11
        /*01b2*/ 	.short	(.L_84 - .L_83)
	.align		4
.L_83:
        /*01b4*/ 	.word	index@($__internal_8_$__cuda_sm70_warpsync)
        /*01b8*/ 	.word	0x00000000


	//----- nvinfo : EIATTR_FRAME_SIZE
	.align		4
.L_84:
        /*01bc*/ 	.byte	0x04, 0x11
        /*01be*/ 	.short	(.L_86 - .L_85)
	.align		4
.L_85:
        /*01c0*/ 	.word	index@(_ZN7cutlass13device_kernelIN5flash19enable_sm80_to_sm89INS1_16FlashAttnBwdSm80INS1_25CollectiveMainloopBwdSm80ILi2ELi2EN4cute5tupleIJNS5_1CILi64EEENS7_ILi128EEENS7_ILi96EEEEEENS_6half_tEfNS_4arch4Sm80ELb0ELb1ELb0ELb0ELb1ELb0ELb0ELb0ELi2ELi2ELi4ELi2ELb0EEENS1_24CollectiveEpilogueBwdGQAISB_fSE_Li256ELb0ELb1EEENS1_19SingleTileSchedulerILb0ELb0ELb0ELi128EEEEEEEEEvNT_6ParamsE)
        /*01c4*/ 	.word	0x00000000


	//----- nvinfo : EIATTR_REGCOUNT
	.align		4
.L_86:
        /*01c8*/ 	.byte	0x04, 0x2f
        /*01ca*/ 	.short	(.L_88 - .L_87)
	.align		4
.L_87:
        /*01cc*/ 	.word	index@(_ZN7cutlass13device_kernelIN5flash19enable_sm80_to_sm89INS1_16FlashAttnBwdSm80INS1_25CollectiveMainloopBwdSm80ILi2ELi2EN4cute5tupleIJNS5_1CILi64EEENS7_ILi128EEENS7_ILi96EEEEEENS_6half_tEfNS_4arch4Sm80ELb0ELb1ELb0ELb0ELb0ELb0ELb0ELb0ELi2ELi2ELi4ELi2ELb0EEENS1_24CollectiveEpilogueBwdGQAISB_fSE_Li256ELb0ELb0EEENS1_19SingleTileSchedulerILb0ELb0ELb0ELi128EEEEEEEEEvNT_6ParamsE)
        /*01d0*/ 	.word	0x000000fd


	//----- nvinfo : EIATTR_FRAME_SIZE
	.align		4
.L_88:
        /*01d4*/ 	.byte	0x04, 0x11
        /*01d6*/ 	.short	(.L_90 - .L_89)
	.align		4
.L_89:
        /*01d8*/ 	.word	index@(_ZN7cutlass13device_kernelIN5flash19enable_sm80_to_sm89INS1_16FlashAttnBwdSm80INS1_25CollectiveMainloopBwdSm80ILi2ELi2EN4cute5tupleIJNS5_1CILi64EEENS7_ILi128EEENS7_ILi96EEEEEENS_6half_tEfNS_4arch4Sm80ELb0ELb1ELb0ELb0ELb0ELb0ELb0ELb0ELi2ELi2ELi4ELi2ELb0EEENS1_24CollectiveEpilogueBwdGQAISB_fSE_Li256ELb0ELb0EEENS1_19SingleTileSchedulerILb0ELb0ELb0ELi128EEEEEEEEEvNT_6ParamsE)
        /*01dc*/ 	.word	0x00000000


	//----- nvinfo : EIATTR_REGCOUNT
	.align		4
.L_90:
        /*01e0*/ 	.byte	0x04, 0x2f
        /*01e2*/ 	.short	(.L_92 - .L_91)
	.align		4
.L_91:
        /*01e4*/ 	.word	index@(_ZN7cutlass13device_kernelIN5flash19enable_sm80_to_sm89INS1_16FlashAttnBwdSm80INS1_25CollectiveMainloopBwdSm80ILi2ELi2EN4cute5tupleIJNS5_1CILi64EEENS7_ILi128EEENS7_ILi96EEEEEENS_6half_tEfNS_4arch4Sm80ELb0ELb1ELb0ELb0ELb1ELb0ELb0ELb0ELi2ELi2ELi4ELi2ELb0EEENS1_21CollectiveEpilogueBwdISB_SC_SE_Li256ELb0ELb0ELi2EEENS1_19SingleTileSchedulerILb0ELb0ELb0ELi128EEEEEEEEEvNT_6ParamsE)
        /*01e8*/ 	.word	0x000000fd


	//----- nvinfo : EIATTR_FRAME_SIZE
	.align		4
.L_92:
        /*01ec*/ 	.byte	0x04, 0x11
        /*01ee*/ 	.short	(.L_94 - .L_93)
	.align		4
.L_93:
        /*01f0*/ 	.word	index@(_ZN7cutlass13device_kernelIN5flash19enable_sm80_to_sm89INS1_16FlashAttnBwdSm80INS1_25CollectiveMainloopBwdSm80ILi2ELi2EN4cute5tupleIJNS5_1CILi64EEENS7_ILi128EEENS7_ILi96EEEEEENS_6half_tEfNS_4arch4Sm80ELb0ELb1ELb0ELb0ELb1ELb0ELb0ELb0ELi2ELi2ELi4ELi2ELb0EEENS1_21CollectiveEpilogueBwdISB_SC_SE_Li256ELb0ELb0ELi2EEENS1_19SingleTileSchedulerILb0ELb0ELb0ELi128EEEEEEEEEvNT_6ParamsE)
        /*01f4*/ 	.word	0x00000000


	//----- nvinfo : EIATTR_REGCOUNT
	.align		4
.L_94:
        /*01f8*/ 	.byte	0x04, 0x2f
        /*01fa*/ 	.short	(.L_96 - .L_95)
	.align		4
.L_95:
        /*01fc*/ 	.word	index@(_ZN7cutlass13device_kernelIN5flash19enable_sm80_to_sm89INS1_16FlashAttnBwdSm80INS1_25CollectiveMainloopBwdSm80ILi2ELi2EN4cute5tupleIJNS5_1CILi64EEENS7_ILi128EEENS7_ILi96EEEEEENS_6half_tEfNS_4arch4Sm80ELb0ELb1ELb0ELb0ELb0ELb0ELb0ELb0ELi2ELi2ELi4ELi2ELb0EEENS1_21CollectiveEpilogueBwdISB_SC_SE_Li256ELb0ELb0ELi2EEENS1_19SingleTileSchedulerILb0ELb0ELb0ELi128EEEEEEEEEvNT_6ParamsE)
        /*0200*/ 	.word	0x000000fd


	//----- nvinfo : EIATTR_FRAME_SIZE
	.align		4
.L_96:
        /*0204*/ 	.byte	0x04, 0x11
        /*0206*/ 	.short	(.L_98 - .L_97)
	.align		4
.L_97:
        /*0208*/ 	.word	index@(_ZN7cutlass13device_kernelIN5flash19enable_sm80_to_sm89INS1_16FlashAttnBwdSm80INS1_25CollectiveMainloopBwdSm80ILi2ELi2EN4cute5tupleIJNS5_1CILi64EEENS7_ILi128EEENS7_ILi96EEEEEENS_6half_tEfNS_4arch4Sm80ELb0ELb1ELb0ELb0ELb0ELb0ELb0ELb0ELi2ELi2ELi4ELi2ELb0EEENS1_21CollectiveEpilogueBwdISB_SC_SE_Li256ELb0ELb0ELi2EEENS1_19SingleTileSchedulerILb0ELb0ELb0ELi128EEEEEEEEEvNT_6ParamsE)
        /*020c*/ 	.word	0x00000000


	//----- nvinfo : EIATTR_REGCOUNT
	.align		4
.L_98:
        /*0210*/ 	.byte	0x04, 0x2f
        /*0212*/ 	.short	(.L_100 - .L_99)
	.align		4
.L_99:
        /*0214*/ 	.word	index@(_ZN7cutlass13device_kernelIN5flash19enable_sm80_to_sm89INS1_16FlashAttnBwdSm80INS1_25CollectiveMainloopBwdSm80ILi2ELi2EN4cute5tupleIJNS5_1CILi64EEENS7_ILi128EEENS7_ILi96EEEEEENS_6half_tEfNS_4arch4Sm80ELb0ELb0ELb0ELb1ELb1ELb0ELb0ELb0ELi2ELi2ELi4ELi2ELb0EEENS1_24CollectiveEpilogueBwdGQAISB_fSE_Li256ELb1ELb1EEENS1_19SingleTileSchedulerILb1ELb0ELb0ELi128EEEEEEEEEvNT_6ParamsE)
        /*0218*/ 	.word	0x000000fc


	//----- nvinfo : EIATTR_FRAME_SIZE
	.align		4
.L_100:
        /*021c*/ 	.byte	0x04, 0x11
        /*021e*/ 	.short	(.L_102 - .L_101)
	.align		4
.L_101:
        /*0220*/ 	.word	index@($__internal_7_$__cuda_sm70_warpsync)
        /*0224*/ 	.word	0x00000000


	//----- nvinfo : EIATTR_FRAME_SIZE
	.align		4
.L_102:
        /*0228*/ 	.byte	0x04, 0x11
        /*022a*/ 	.short	(.L_104 - .L_103)
	.align		4
.L_103:
        /*022c*/ 	.word	index@(_ZN7cutlass13device_kernelIN5flash19enable_sm80_to_sm89INS1_16FlashAttnBwdSm80INS1_25CollectiveMainloopBwdSm80ILi2ELi2EN4cute5tupleIJNS5_1CILi64EEENS7_ILi128EEENS7_ILi96EEEEEENS_6half_tEfNS_4arch4Sm80ELb0ELb0ELb0ELb1ELb1ELb0ELb0ELb0ELi2ELi2ELi4ELi2ELb0EEENS1_24CollectiveEpilogueBwdGQAISB_fSE_Li256ELb1ELb1EEENS1_19SingleTileSchedulerILb1ELb0ELb0ELi128EEEEEEEEEvNT_6ParamsE)
        /*0230*/ 	.word	0x00000000


	//----- nvinfo : EIATTR_REGCOUNT
	.align		4
.L_104:
        /*0234*/ 	.byte	0x04, 0x2f
        /*0236*/ 	.short	(.L_106 - .L_105)
	.align		4
.L_105:
        /*0238*/ 	.word	index@(_ZN7cutlass13device_kernelIN5flash19enable_sm80_to_sm89INS1_16FlashAttnBwdSm80INS1_25CollectiveMainloopBwdSm80ILi2ELi2EN4cute5tupleIJNS5_1CILi64EEENS7_ILi128EEENS7_ILi96EEEEEENS_6half_tEfNS_4arch4Sm80ELb0ELb0ELb0ELb1ELb0ELb0ELb0ELb0ELi2ELi2ELi4ELi2ELb0EEENS1_24CollectiveEpilogueBwdGQAISB_fSE_Li256ELb1ELb0EEENS1_19SingleTileSchedulerILb1ELb0ELb0ELi128EEEEEEEEEvNT_6ParamsE)
        /*023c*/ 	.word	0x000000fc


	//----- nvinfo : EIATTR_FRAME_SIZE
	.align		4
.L_106:
        /*0240*/ 	.byte	0x04, 0x11
        /*0242*/ 	.short	(.L_108 - .L_107)
	.align		4
.L_107:
        /*0244*/ 	.word	index@(_ZN7cutlass13device_kernelIN5flash19enable_sm80_to_sm89INS1_16FlashAttnBwdSm80INS1_25CollectiveMainloopBwdSm80ILi2ELi2EN4cute5tupleIJNS5_1CILi64EEENS7_ILi128EEENS7_ILi96EEEEEENS_6half_tEfNS_4arch4Sm80ELb0ELb0ELb0ELb1ELb0ELb0ELb0ELb0ELi2ELi2ELi4ELi2ELb0EEENS1_24CollectiveEpilogueBwdGQAISB_fSE_Li256ELb1ELb0EEENS1_19SingleTileSchedulerILb1ELb0ELb0ELi128EEEEEEEEEvNT_6ParamsE)
        /*0248*/ 	.word	0x00000000


	//----- nvinfo : EIATTR_REGCOUNT
	.align		4
.L_108:
        /*024c*/ 	.byte	0x04, 0x2f
        /*024e*/ 	.short	(.L_110 - .L_109)
	.align		4
.L_109:
        /*0250*/ 	.word	index@(_ZN7cutlass13device_kernelIN5flash19enable_sm80_to_sm89INS1_16FlashAttnBwdSm80INS1_25CollectiveMainloopBwdSm80ILi2ELi2EN4cute5tupleIJNS5_1CILi64EEENS7_ILi128EEENS7_ILi96EEEEEENS_6half_tEfNS_4arch4Sm80ELb0ELb0ELb0ELb1ELb1ELb0ELb0ELb0ELi2ELi2ELi4ELi2ELb0EEENS1_21CollectiveEpilogueBwdISB_SC_SE_Li256ELb1ELb0ELi2EEENS1_19SingleTileSchedulerILb1ELb0ELb0ELi128EEEEEEEEEvNT_6ParamsE)
        /*0254*/ 	.word	0x000000fc


	//----- nvinfo : EIATTR_FRAME_SIZE
	.align		4
.L_110:
        /*0258*/ 	.byte	0x04, 0x11
        /*025a*/ 	.short	(.L_112 - .L_111)
	.align		4
.L_111:
        /*025c*/ 	.word	index@(_ZN7cutlass13device_kernelIN5flash19enable_sm80_to_sm89INS1_16FlashAttnBwdSm80INS1_25CollectiveMainloopBwdSm80ILi2ELi2EN4cute5tupleIJNS5_1CILi64EEENS7_ILi128EEENS7_ILi96EEEEEENS_6half_tEfNS_4arch4Sm80ELb0ELb0ELb0ELb1ELb1ELb0ELb0ELb0ELi2ELi2ELi4ELi2ELb0EEENS1_21CollectiveEpilogueBwdISB_SC_SE_Li256ELb1ELb0ELi2EEENS1_19SingleTileSchedulerILb1ELb0ELb0ELi128EEEEEEEEEvNT_6ParamsE)
        /*0260*/ 	.word	0x00000000


	//----- nvinfo : EIATTR_REGCOUNT
	.align		4
.L_112:
        /*0264*/ 	.byte	0x04, 0x2f
        /*0266*/ 	.short	(.L_114 - .L_113)
	.align		4
.L_113:
        /*0268*/ 	.word	index@(_ZN7cutlass13device_kernelIN5flash19enable_sm80_to_sm89INS1_16FlashAttnBwdSm80INS1_25CollectiveMainloopBwdSm80ILi2ELi2EN4cute5tupleIJNS5_1CILi64EEENS7_ILi128EEENS7_ILi96EEEEEENS_6half_tEfNS_4arch4Sm80ELb0ELb0ELb0ELb1ELb0ELb0ELb0ELb0ELi2ELi2ELi4ELi2ELb0EEENS1_21CollectiveEpilogueBwdISB_SC_SE_Li256ELb1ELb0ELi2EEENS1_19SingleTileSchedulerILb1ELb0ELb0ELi128EEEEEEEEEvNT_6ParamsE)
        /*026c*/ 	.word	0x000000fc


	//----- nvinfo : EIATTR_FRAME_SIZE
	.align		4
.L_114:
        /*0270*/ 	.byte	0x04, 0x11
        /*0272*/ 	.short	(.L_116 - .L_115)
	.align		4
.L_115:
        /*0274*/ 	.word	index@(_ZN7cutlass13device_kernelIN5flash19enable_sm80_to_sm89INS1_16FlashAttnBwdSm80INS1_25CollectiveMainloopBwdSm80ILi2ELi2EN4cute5tupleIJNS5_1CILi64EEENS7_ILi128EEENS7_ILi96EEEEEENS_6half_tEfNS_4arch4Sm80ELb0ELb0ELb0ELb1ELb0ELb0ELb0ELb0ELi2ELi2ELi4ELi2ELb0EEENS1_21CollectiveEpilogueBwdISB_SC_SE_Li256ELb1ELb0ELi2EEENS1_19SingleTileSchedulerILb1ELb0ELb0ELi128EEEEEEEEEvNT_6ParamsE)
        /*0278*/ 	.word	0x00000000


	//----- nvinfo : EIATTR_REGCOUNT
	.align		4
.L_116:
        /*027c*/ 	.byte	0x04, 0x2f
        /*027e*/ 	.short	(.L_118 - .L_117)
	.align		4
.L_117:
        /*0280*/ 	.word	index@(_ZN7cutlass13device_kernelIN5flash19enable_sm80_to_sm89INS1_16FlashAttnBwdSm80INS1_25CollectiveMainloopBwdSm80ILi2ELi2EN4cute5tupleIJNS5_1CILi64EEENS7_ILi128EEENS7_ILi96EEEEEENS_6half_tEfNS_4arch4Sm80ELb0ELb0ELb0ELb0ELb1ELb0ELb0ELb0ELi2ELi2ELi4ELi2ELb0EEENS1_24CollectiveEpilogueBwdGQAISB_fSE_Li256ELb0ELb1EEENS1_19SingleTileSchedulerILb0ELb0ELb0ELi128EEEEEEEEEvNT_6ParamsE)
        /*0284*/ 	.word	0x000000f8


	//----- nvinfo : EIATTR_FRAME_SIZE
	.align		4
.L_118:
        /*0288*/ 	.byte	0x04, 0x11
        /*028a*/ 	.short	(.L_120 - .L_119)
	.align		4
.L_119:
        /*028c*/ 	.word	index@($__internal_6_$__cuda_sm70_warpsync)
        /*0290*/ 	.word	0x00000000


	//----- nvinfo : EIATTR_FRAME_SIZE
	.align		4
.L_120:
        /*0294*/ 	.byte	0x04, 0x11
        /*0296*/ 	.short	(.L_122 - .L_121)
	.align		4
.L_121:
        /*0298*/ 	.word	index@(_ZN7cutlass13device_kernelIN5flash19enable_sm80_to_sm89INS1_16FlashAttnBwdSm80INS1_25CollectiveMainloopBwdSm80ILi2ELi2EN4cute5tupleIJNS5_1CILi64EEENS7_ILi128EEENS7_ILi96EEEEEENS_6half_tEfNS_4arch4Sm80ELb0ELb0ELb0ELb0ELb1ELb0ELb0ELb0ELi2ELi2ELi4ELi2ELb0EEENS1_24CollectiveEpilogueBwdGQAISB_fSE_Li256ELb0ELb1EEENS1_19SingleTileSchedulerILb0ELb0ELb0ELi128EEEEEEEEEvNT_6ParamsE)
        /*029c*/ 	.word	0x00000000


	//----- nvinfo : EIATTR_REGCOUNT
	.align		4
.L_122:
        /*02a0*/ 	.byte	0x04, 0x2f
        /*02a2*/ 	.short	(.L_124 - .L_123)
	.align		4
.L_123:
        /*02a4*/ 	.word	index@(_ZN7cutlass13device_kernelIN5flash19enable_sm80_to_sm89INS1_16FlashAttnBwdSm80INS1_25CollectiveMainloopBwdSm80ILi2ELi2EN4cute5tupleIJNS5_1CILi64EEENS7_ILi128EEENS7_ILi96EEEEEENS_6half_tEfNS_4arch4Sm80ELb0ELb0ELb0ELb0ELb0ELb0ELb0ELb0ELi2ELi2ELi4ELi2ELb0EEENS1_24CollectiveEpilogueBwdGQAISB_fSE_Li256ELb0ELb0EEENS1_19SingleTileSchedulerILb0ELb0ELb0ELi128EEEEEEEEEvNT_6ParamsE)
        /*02a8*/ 	.word	0x000000f8


	//----- nvinfo : EIATTR_FRAME_SIZE
	.align		4
.L_124:
        /*02ac*/ 	.byte	0x04, 0x11
        /*02ae*/ 	.short	(.L_126 - .L_125)
	.align		4
.L_125:
        /*02b0*/ 	.word	index@(_ZN7cutlass13device_kernelIN5flash19enable_sm80_to_sm89INS1_16FlashAttnBwdSm80INS1_25CollectiveMainloopBwdSm80ILi2ELi2EN4cute5tupleIJNS5_1CILi64EEENS7_ILi128EEENS7_ILi96EEEEEENS_6half_tEfNS_4arch4Sm80ELb0ELb0ELb0ELb0ELb0ELb0ELb0ELb0ELi2ELi2ELi4ELi2ELb0EEENS1_24CollectiveEpilogueBwdGQAISB_fSE_Li256ELb0ELb0EEENS1_19SingleTileSchedulerILb0ELb0ELb0ELi128EEEEEEEEEvNT_6ParamsE)
        /*02b4*/ 	.word	0x00000000


	//----- nvinfo : EIATTR_REGCOUNT
	.align		4
.L_126:
        /*02b8*/ 	.byte	0x04, 0x2f
        /*02ba*/ 	.short	(.L_128 - .L_127)
	.align		4
.L_127:
        /*02bc*/ 	.word	index@(_ZN7cutlass13device_kernelIN5flash19enable_sm80_to_sm89INS1_16FlashAttnBwdSm80INS1_25CollectiveMainloopBwdSm80ILi2ELi2EN4cute5tupleIJNS5_1CILi64EEENS7_ILi128EEENS7_ILi96EEEEEENS_6half_tEfNS_4arch4Sm80ELb0ELb0ELb0ELb0ELb1ELb0ELb0ELb0ELi2ELi2ELi4ELi2ELb0EEENS1_21CollectiveEpilogueBwdISB_SC_SE_Li256ELb0ELb0ELi2EEENS1_19SingleTileSchedulerILb0ELb0ELb0ELi128EEEEEEEEEvNT_6ParamsE)
        /*02c0*/ 	.word	0x000000ff


	//----- nvinfo : EIATTR_FRAME_SIZE
	.align		4
.L_128:
        /*02c4*/ 	.byte	0x04, 0x11
        /*02c6*/ 	.short	(.L_130 - .L_129)
	.align		4
.L_129:
        /*02c8*/ 	.word	index@(_ZN7cutlass13device_kernelIN5flash19enable_sm80_to_sm89INS1_16FlashAttnBwdSm80INS1_25CollectiveMainloopBwdSm80ILi2ELi2EN4cute5tupleIJNS5_1CILi64EEENS7_ILi128EEENS7_ILi96EEEEEENS_6half_tEfNS_4arch4Sm80ELb0ELb0ELb0ELb0ELb1ELb0ELb0ELb0ELi2ELi2ELi4ELi2ELb0EEENS1_21CollectiveEpilogueBwdISB_SC_SE_Li256ELb0ELb0ELi2EEENS1_19SingleTileSchedulerILb0ELb0ELb0ELi128EEEEEEEEEvNT_6ParamsE)
        /*02cc*/ 	.word	0x00000000


	//----- nvinfo : EIATTR_REGCOUNT
	.align		4
.L_130:
        /*02d0*/ 	.byte	0x04, 0x2f
        /*02d2*/ 	.short	(.L_132 - .L_131)
	.align		4
.L_131:
        /*02d4*/ 	.word	index@(_ZN7cutlass13device_kernelIN5flash19enable_sm80_to_sm89INS1_16FlashAttnBwdSm80INS1_25CollectiveMainloopBwdSm80ILi2ELi2EN4cute5tupleIJNS5_1CILi64EEENS7_ILi128EEENS7_ILi96EEEEEENS_6half_tEfNS_4arch4Sm80ELb0ELb0ELb0ELb0ELb0ELb0ELb0ELb0ELi2ELi2ELi4ELi2ELb0EEENS1_21CollectiveEpilogueBwdISB_SC_SE_Li256ELb0ELb0ELi2EEENS1_19SingleTileSchedulerILb0ELb0ELb0ELi128EEEEEEEEEvNT_6ParamsE)
        /*02d8*/ 	.word	0x000000ff


	//----- nvinfo : EIATTR_FRAME_SIZE
	.align		4
.L_132:
        /*02dc*/ 	.byte	0x04, 0x11
        /*02de*/ 	.short	(.L_134 - .L_133)
	.align		4
.L_133:
        /*02e0*/ 	.word	index@(_ZN7cutlass13device_kernelIN5flash19enable_sm80_to_sm89INS1_16FlashAttnBwdSm80INS1_25CollectiveMainloopBwdSm80ILi2ELi2EN4cute5tupleIJNS5_1CILi64EEENS7_ILi128EEENS7_ILi96EEEEEENS_6half_tEfNS_4arch4Sm80ELb0ELb0ELb0ELb0ELb0ELb0ELb0ELb0ELi2ELi2ELi4ELi2ELb0EEENS1_21CollectiveEpilogueBwdISB_SC_SE_Li256ELb0ELb0ELi2EEENS1_19SingleTileSchedulerILb0ELb0ELb0ELi128EEEEEEEEEvNT_6ParamsE)
        /*02e4*/ 	.word	0x00000000


	//----- nvinfo : EIATTR_REGCOUNT
	.align		4
.L_134:
        /*02e8*/ 	.byte	0x04, 0x2f
        /*02ea*/ 	.short	(.L_136 - .L_135)
	.align		4
.L_135:
        /*02ec*/ 	.word	index@(_ZN7cutlass13device_kernelIN5flash19enable_sm80_to_sm89INS1_16FlashAttnBwdSm80INS1_25CollectiveMainloopBwdSm80ILi2ELi1EN4cute5tupleIJNS5_1CILi64EEENS7_ILi128EEENS7_ILi96EEEEEENS_6half_tEfNS_4arch4Sm80ELb1ELb0ELb0ELb1ELb1ELb0ELb0ELb0ELi2ELi2ELi4ELi2ELb1EEENS1_24CollectiveEpilogueBwdGQAISB_fSE_Li256ELb1ELb1EEENS1_25SingleTileBwdLPTSchedulerILb1ELi128ELb1EEEEEEEEEvNT_6ParamsE)
        /*02f0*/ 	.word	0x000000ff


	//----- nvinfo : EIATTR_FRAME_SIZE
	.align		4
.L_136:
        /*02f4*/ 	.byte	0x04, 0x11
        /*02f6*/ 	.short	(.L_138 - .L_137)
	.align		4
.L_137:
        /*02f8*/ 	.word	index@($__internal_5_$__cuda_sm70_warpsync)
        /*02fc*/ 	.word	0x00000000


	//----- nvinfo : EIATTR_FRAME_SIZE
	.align		4
.L_138:
        /*0300*/ 	.byte	0x04, 0x11
        /*0302*/ 	.short	(.L_140 - .L_139)
	.align		4
.L_139:
        /*0304*/ 	.word	index@(_ZN7cutlass13device_kernelIN5flash19enable_sm80_to_sm89INS1_16FlashAttnBwdSm80INS1_25CollectiveMainloopBwdSm80ILi2ELi1EN4cute5tupleIJNS5_1CILi64EEENS7_ILi128EEENS7_ILi96EEEEEENS_6half_tEfNS_4arch4Sm80ELb1ELb0ELb0ELb1ELb1ELb0ELb0ELb0ELi2ELi2ELi4ELi2ELb1EEENS1_24CollectiveEpilogueBwdGQAISB_fSE_Li256ELb1ELb1EEENS1_25SingleTileBwdLPTSchedulerILb1ELi128ELb1EEEEEEEEEvNT_6ParamsE)
        /*0308*/ 	.word	0x00000028


	//----- nvinfo : EIATTR_REGCOUNT
	.align		4
.L_140:
        /*030c*/ 	.byte	0x04, 0x2f
        /*030e*/ 	.short	(.L_142 - .L_141)
	.align		4
.L_141:
        /*0310*/ 	.word	index@(_ZN7cutlass13device_kernelIN5flash19enable_sm80_to_sm89INS1_16FlashAttnBwdSm80INS1_25CollectiveMainloopBwdSm80ILi2ELi1EN4cute5tupleIJNS5_1CILi64EEENS7_ILi128EEENS7_ILi96EEEEEENS_6half_tEfNS_4arch4Sm80ELb1ELb0ELb0ELb1ELb0ELb0ELb0ELb0ELi2ELi2ELi4ELi2ELb1EEENS1_24CollectiveEpilogueBwdGQAISB_fSE_Li256ELb1ELb0EEENS1_25SingleTileBwdLPTSchedulerILb1ELi128ELb0EEEEEEEEEvNT_6ParamsE)
        /*0314*/ 	.word	0x000000ff


	//----- nvinfo : EIATTR_FRAME_SIZE
	.align		4
.L_142:
        /*0318*/ 	.byte	0x04, 0x11
        /*031a*/ 	.short	(.L_144 - .L_143)
	.align		4
.L_143:
        /*031c*/ 	.word	index@(_ZN7cutlass13device_kernelIN5flash19enable_sm80_to_sm89INS1_16FlashAttnBwdSm80INS1_25CollectiveMainloopBwdSm80ILi2ELi1EN4cute5tupleIJNS5_1CILi64EEENS7_ILi128EEENS7_ILi96EEEEEENS_6half_tEfNS_4arch4Sm80ELb1ELb0ELb0ELb1ELb0ELb0ELb0ELb0ELi2ELi2ELi4ELi2ELb1EEENS1_24CollectiveEpilogueBwdGQAISB_fSE_Li256ELb1ELb0EEENS1_25SingleTileBwdLPTSchedulerILb1ELi128ELb0EEEEEEEEEvNT_6ParamsE)
        /*0320*/ 	.word	0x00000058


	//----- nvinfo : EIATTR_REGCOUNT
	.align		4
.L_144:
        /*0324*/ 	.byte	0x04, 0x2f
        /*0326*/ 	.short	(.L_146 - .L_145)
	.align		4
.L_145:
        /*0328*/ 	.word	index@(_ZN7cutlass13device_kernelIN5flash19enable_sm80_to_sm89INS1_16FlashAttnBwdSm80INS1_25CollectiveMainloopBwdSm80ILi2ELi1EN4cute5tupleIJNS5_1CILi64EEENS7_ILi128EEENS7_ILi96EEEEEENS_6half_tEfNS_4arch4Sm80ELb1ELb0ELb0ELb1ELb1ELb0ELb0ELb0ELi2ELi2ELi4ELi2ELb1EEENS1_21CollectiveEpilogueBwdISB_SC_SE_Li256ELb1ELb0ELi2EEENS1_25SingleTileBwdLPTSchedulerILb1ELi128ELb1EEEEEEEEEvNT_6ParamsE)
        /*032c*/ 	.word	0x000000ff


	//----- nvinfo : EIATTR_FRAME_SIZE
	.align		4
.L_146:
        /*0330*/ 	.byte	0x04, 0x11
        /*0332*/ 	.short	(.L_148 - .L_147)
	.align		4
.L_147:
        /*0334*/ 	.word	index@(_ZN7cutlass13device_kernelIN5flash19enable_sm80_to_sm89INS1_16FlashAttnBwdSm80INS1_25CollectiveMainloopBwdSm80ILi2ELi1EN4cute5tupleIJNS5_1CILi64EEENS7_ILi128EEENS7_ILi96EEEEEENS_6half_tEfNS_4arch4Sm80ELb1ELb0ELb0ELb1ELb1ELb0ELb0ELb0ELi2ELi2ELi4ELi2ELb1EEENS1_21CollectiveEpilogueBwdISB_SC_SE_Li256ELb1ELb0ELi2EEENS1_25SingleTileBwdLPTSchedulerILb1ELi128ELb1EEEEEEEEEvNT_6ParamsE)
        /*0338*/ 	.word	0x00000058


	//----- nvinfo : EIATTR_REGCOUNT
	.align		4
.L_148:
        /*033c*/ 	.byte	0x04, 0x2f
        /*033e*/ 	.short	(.L_150 - .L_149)
	.align		4
.L_149:
        /*0340*/ 	.word	index@(_ZN7cutlass13device_kernelIN5flash19enable_sm80_to_sm89INS1_16FlashAttnBwdSm80INS1_25CollectiveMainloopBwdSm80ILi2ELi1EN4cute5tupleIJNS5_1CILi64EEENS7_ILi128EEENS7_ILi96EEEEEENS_6half_tEfNS_4arch4Sm80ELb1ELb0ELb0ELb1ELb0ELb0ELb0ELb0ELi2ELi2ELi4ELi2ELb1EEENS1_21CollectiveEpilogueBwdISB_SC_SE_Li256ELb1ELb0ELi2EEENS1_25SingleTileBwdLPTSchedulerILb1ELi128ELb0EEEEEEEEEvNT_6ParamsE)
        /*0344*/ 	.word	0x000000ff


	//----- nvinfo : EIATTR_FRAME_SIZE
	.align		4
.L_150:
        /*0348*/ 	.byte	0x04, 0x11
        /*034a*/ 	.short	(.L_152 - .L_151)
	.align		4
.L_151:
        /*034c*/ 	.word	index@(_ZN7cutlass13device_kernelIN5flash19enable_sm80_to_sm89INS1_16FlashAttnBwdSm80INS1_25CollectiveMainloopBwdSm80ILi2ELi1EN4cute5tupleIJNS5_1CILi64EEENS7_ILi128EEENS7_ILi96EEEEEENS_6half_tEfNS_4arch4Sm80ELb1ELb0ELb0ELb1ELb0ELb0ELb0ELb0ELi2ELi2ELi4ELi2ELb1EEENS1_21CollectiveEpilogueBwdISB_SC_SE_Li256ELb1ELb0ELi2EEENS1_25SingleTileBwdLPTSchedulerILb1ELi128ELb0EEEEEEEEEvNT_6ParamsE)
        /*0350*/ 	.word	0x00000028


	//----- nvinfo : EIATTR_REGCOUNT
	.align		4
.L_152:
        /*0354*/ 	.byte	0x04, 0x2f
        /*0356*/ 	.short	(.L_154 - .L_153)
	.align		4
.L_153:
        /*0358*/ 	.word	index@(_ZN7cutlass13device_kernelIN5flash19enable_sm80_to_sm89INS1_16FlashAttnBwdSm80INS1_25CollectiveMainloopBwdSm80ILi2ELi1EN4cute5tupleIJNS5_1CILi64EEENS7_ILi128EEENS7_ILi96EEEEEENS_6half_tEfNS_4arch4Sm80ELb1ELb0ELb0ELb0ELb1ELb0ELb0ELb0ELi2ELi2ELi4ELi2ELb1EEENS1_24CollectiveEpilogueBwdGQAISB_fSE_Li256ELb0ELb1EEENS1_25SingleTileBwdLPTSchedulerILb0ELi128ELb1EEEEEEEEEvNT_6ParamsE)
        /*035c*/ 	.word	0x000000ff


	//----- nvinfo : EIATTR_FRAME_SIZE
	.align		4
.L_154:
        /*0360*/ 	.byte	0x04, 0x11
        /*0362*/ 	.short	(.L_156 - .L_155)
	.align		4
.L_155:
        /*0364*/ 	.word	index@($__internal_4_$__cuda_sm70_warpsync)
        /*0368*/ 	.word	0x00000000


	//----- nvinfo : EIATTR_FRAME_SIZE
	.align		4
.L_156:
        /*036c*/ 	.byte	0x04, 0x11
        /*036e*/ 	.short	(.L_158 - .L_157)
	.align		4
.L_157:
        /*0370*/ 	.word	index@(_ZN7cutlass13device_kernelIN5flash19enable_sm80_to_sm89INS1_16FlashAttnBwdSm80INS1_25CollectiveMainloopBwdSm80ILi2ELi1EN4cute5tupleIJNS5_1CILi64EEENS7_ILi128EEENS7_ILi96EEEEEENS_6half_tEfNS_4arch4Sm80ELb1ELb0ELb0ELb0ELb1ELb0ELb0ELb0ELi2ELi2ELi4ELi2ELb1EEENS1_24CollectiveEpilogueBwdGQAISB_fSE_Li256ELb0ELb1EEENS1_25SingleTileBwdLPTSchedulerILb0ELi128ELb1EEEEEEEEEvNT_6ParamsE)
        /*0374*/ 	.word	0x00000028


	//----- nvinfo : EIATTR_REGCOUNT
	.align		4
.L_158:
        /*0378*/ 	.byte	0x04, 0x2f
        /*037a*/ 	.short	(.L_160 - .L_159)
	.align		4
.L_159:
        /*037c*/ 	.word	index@(_ZN7cutlass13device_kernelIN5flash19enable_sm80_to_sm89INS1_16FlashAttnBwdSm80INS1_25CollectiveMainloopBwdSm80ILi2ELi1EN4cute5tupleIJNS5_1CILi64EEENS7_ILi128EEENS7_ILi96EEEEEENS_6half_tEfNS_4arch4Sm80ELb1ELb0ELb0ELb0ELb0ELb0ELb0ELb0ELi2ELi2ELi4ELi2ELb1EEENS1_24CollectiveEpilogueBwdGQAISB_fSE_Li256ELb0ELb0EEENS1_25SingleTileBwdLPTSchedulerILb0ELi128ELb0EEEEEEEEEvNT_6ParamsE)
        /*0380*/ 	.word	0x000000ff


	//----- nvinfo : EIATTR_FRAME_SIZE
	.align		4
.L_160:
        /*0384*/ 	.byte	0x04, 0x11
        /*0386*/ 	.short	(.L_162 - .L_161)
	.align		4
.L_161:
        /*0388*/ 	.word	index@(_ZN7cutlass13device_kernelIN5flash19enable_sm80_to_sm89INS1_16FlashAttnBwdSm80INS1_25CollectiveMainloopBwdSm80ILi2ELi1EN4cute5tupleIJNS5_1CILi64EEENS7_ILi128EEENS7_ILi96EEEEEENS_6half_tEfNS_4arch4Sm80ELb1ELb0ELb0ELb0ELb0ELb0ELb0ELb0ELi2ELi2ELi4ELi2ELb1EEENS1_24CollectiveEpilogueBwdGQAISB_fSE_Li256ELb0ELb0EEENS1_25SingleTileBwdLPTSchedulerILb0ELi128ELb0EEEEEEEEEvNT_6ParamsE)
        /*038c*/ 	.word	0x00000028


	//----- nvinfo : EIATTR_REGCOUNT
	.align		4
.L_162:
        /*0390*/ 	.byte	0x04, 0x2f
        /*0392*/ 	.short	(.L_164 - .L_163)
	.align		4
.L_163:
        /*0394*/ 	.word	index@(_ZN7cutlass13device_kernelIN5flash19enable_sm80_to_sm89INS1_16FlashAttnBwdSm80INS1_25CollectiveMainloopBwdSm80ILi2ELi1EN4cute5tupleIJNS5_1CILi64EEENS7_ILi128EEENS7_ILi96EEEEEENS_6half_tEfNS_4arch4Sm80ELb1ELb0ELb0ELb0ELb1ELb0ELb0ELb0ELi2ELi2ELi4ELi2ELb1EEENS1_21CollectiveEpilogueBwdISB_SC_SE_Li256ELb0ELb0ELi2EEENS1_25SingleTileBwdLPTSchedulerILb0ELi128ELb1EEEEEEEEEvNT_6ParamsE)
        /*0398*/ 	.word	0x000000ff


	//----- nvinfo : EIATTR_FRAME_SIZE
	.align		4
.L_164:
        /*039c*/ 	.byte	0x04, 0x11
        /*039e*/ 	.short	(.L_166 - .L_165)
	.align		4
.L_165:
        /*03a0*/ 	.word	index@(_ZN7cutlass13device_kernelIN5flash19enable_sm80_to_sm89INS1_16FlashAttnBwdSm80INS1_25CollectiveMainloopBwdSm80ILi2ELi1EN4cute5tupleIJNS5_1CILi64EEENS7_ILi128EEENS7_ILi96EEEEEENS_6half_tEfNS_4arch4Sm80ELb1ELb0ELb0ELb0ELb1ELb0ELb0ELb0ELi2ELi2ELi4ELi2ELb1EEENS1_21CollectiveEpilogueBwdISB_SC_SE_Li256ELb0ELb0ELi2EEENS1_25SingleTileBwdLPTSchedulerILb0ELi128ELb1EEEEEEEEEvNT_6ParamsE)
        /*03a4*/ 	.word	0x00000028


	//----- nvinfo : EIATTR_REGCOUNT
	.align		4
.L_166:
        /*03a8*/ 	.byte	0x04, 0x2f
        /*03aa*/ 	.short	(.L_168 - .L_167)
	.align		4
.L_167:
        /*03ac*/ 	.word	index@(_ZN7cutlass13device_kernelIN5flash19enable_sm80_to_sm89INS1_16FlashAttnBwdSm80INS1_25CollectiveMainloopBwdSm80ILi2ELi1EN4cute5tupleIJNS5_1CILi64EEENS7_ILi128EEENS7_ILi96EEEEEENS_6half_tEfNS_4arch4Sm80ELb1ELb0ELb0ELb0ELb0ELb0ELb0ELb0ELi2ELi2ELi4ELi2ELb1EEENS1_21CollectiveEpilogueBwdISB_SC_SE_Li256ELb0ELb0ELi2EEENS1_25SingleTileBwdLPTSchedulerILb0ELi128ELb0EEEEEEEEEvNT_6ParamsE)
        /*03b0*/ 	.word	0x000000ff


	//----- nvinfo : EIATTR_FRAME_SIZE
	.align		4
.L_168:
        /*03b4*/ 	.byte	0x04, 0x11
        /*03b6*/ 	.short	(.L_170 - .L_169)
	.align		4
.L_169:
        /*03b8*/ 	.word	index@(_ZN7cutlass13device_kernelIN5flash19enable_sm80_to_sm89INS1_16FlashAttnBwdSm80INS1_25CollectiveMainloopBwdSm80ILi2ELi1EN4cute5tupleIJNS5_1CILi64EEENS7_ILi128EEENS7_ILi96EEEEEENS_6half_tEfNS_4arch4Sm80ELb1ELb0ELb0ELb0ELb0ELb0ELb0ELb0ELi2ELi2ELi4ELi2ELb1EEENS1_21CollectiveEpilogueBwdISB_SC_SE_Li256ELb0ELb0ELi2EEENS1_25SingleTileBwdLPTSchedulerILb0ELi128ELb0EEEEEEEEEvNT_6ParamsE)
        /*03bc*/ 	.word	0x00000028


	//----- nvinfo : EIATTR_REGCOUNT
	.align		4
.L_170:
        /*03c0*/ 	.byte	0x04, 0x2f
        /*03c2*/ 	.short	(.L_172 - .L_171)
	.align		4
.L_171:
        /*03c4*/ 	.word	index@(_ZN7cutlass13device_kernelIN5flash19enable_sm80_to_sm89INS1_16FlashAttnBwdSm80INS1_25CollectiveMainloopBwdSm80ILi2ELi1EN4cute5tupleIJNS5_1CILi64EEENS7_ILi128EEENS7_ILi96EEEEEENS_6half_tEfNS_4arch4Sm80ELb0ELb1ELb0ELb1ELb1ELb0ELb0ELb0ELi2ELi2ELi4ELi2ELb1EEENS1_24CollectiveEpilogueBwdGQAISB_fSE_Li256ELb1ELb1EEENS1_19SingleTileSchedulerILb1ELb0ELb0ELi128EEEEEEEEEvNT_6ParamsE)
        /*03c8*/ 	.word	0x000000ff


	//----- nvinfo : EIATTR_FRAME_SIZE
	.align		4
.L_172:
        /*03cc*/ 	.byte	0x04, 0x11
        /*03ce*/ 	.short	(.L_174 - .L_173)
	.align		4
.L_173:
        /*03d0*/ 	.word	index@($__internal_3_$__cuda_sm70_warpsync)
        /*03d4*/ 	.word	0x00000000


	//----- nvinfo : EIATTR_FRAME_SIZE
	.align		4
.L_174:
        /*03d8*/ 	.byte	0x04, 0x11
        /*03da*/ 	.short	(.L_176 - .L_175)
	.align		4
.L_175:
        /*03dc*/ 	.word	index@(_ZN7cutlass13device_kernelIN5flash19enable_sm80_to_sm89INS1_16FlashAttnBwdSm80INS1_25CollectiveMainloopBwdSm80ILi2ELi1EN4cute5tupleIJNS5_1CILi64EEENS7_ILi128EEENS7_ILi96EEEEEENS_6half_tEfNS_4arch4Sm80ELb0ELb1ELb0ELb1ELb1ELb0ELb0ELb0ELi2ELi2ELi4ELi2ELb1EEENS1_24CollectiveEpilogueBwdGQAISB_fSE_Li256ELb1ELb1EEENS1_19SingleTileSchedulerILb1ELb0ELb0ELi128EEEEEEEEEvNT_6ParamsE)
        /*03e0*/ 	.word	0x00000050


	//----- nvinfo : EIATTR_REGCOUNT
	.align		4
.L_176:
        /*03e4*/ 	.byte	0x04, 0x2f
        /*03e6*/ 	.short	(.L_178 - .L_177)
	.align		4
.L_177:
        /*03e8*/ 	.word	index@(_ZN7cutlass13device_kernelIN5flash19enable_sm80_to_sm89INS1_16FlashAttnBwdSm80INS1_25CollectiveMainloopBwdSm80ILi2ELi1EN4cute5tupleIJNS5_1CILi64EEENS7_ILi128EEENS7_ILi96EEEEEENS_6half_tEfNS_4arch4Sm80ELb0ELb1ELb0ELb1ELb0ELb0ELb0ELb0ELi2ELi2ELi4ELi2ELb1EEENS1_24CollectiveEpilogueBwdGQAISB_fSE_Li256ELb1ELb0EEENS1_19SingleTileSchedulerILb1ELb0ELb0ELi128EEEEEEEEEvNT_6ParamsE)
        /*03ec*/ 	.word	0x000000ff


	//----- nvinfo : EIATTR_FRAME_SIZE
	.align		4
.L_178:
        /*03f0*/ 	.byte	0x04, 0x11
        /*03f2*/ 	.short	(.L_180 - .L_179)
	.align		4
.L_179:
        /*03f4*/ 	.word	index@(_ZN7cutlass13device_kernelIN5flash19enable_sm80_to_sm89INS1_16FlashAttnBwdSm80INS1_25CollectiveMainloopBwdSm80ILi2ELi1EN4cute5tupleIJNS5_1CILi64EEENS7_ILi128EEENS7_ILi96EEEEEENS_6half_tEfNS_4arch4Sm80ELb0ELb1ELb0ELb1ELb0ELb0ELb0ELb0ELi2ELi2ELi4ELi2ELb1EEENS1_24CollectiveEpilogueBwdGQAISB_fSE_Li256ELb1ELb0EEENS1_19SingleTileSchedulerILb1ELb0ELb0ELi128EEEEEEEEEvNT_6ParamsE)
        /*03f8*/ 	.word	0x00000050


	//----- nvinfo : EIATTR_REGCOUNT
	.align		4
.L_180:
        /*03fc*/ 	.byte	0x04, 0x2f
        /*03fe*/ 	.short	(.L_182 - .L_181)
	.align		4
.L_181:
        /*0400*/ 	.word	index@(_ZN7cutlass13device_kernelIN5flash19enable_sm80_to_sm89INS1_16FlashAttnBwdSm80INS1_25CollectiveMainloopBwdSm80ILi2ELi1EN4cute5tupleIJNS5_1CILi64EEENS7_ILi128EEENS7_ILi96EEEEEENS_6half_tEfNS_4arch4Sm80ELb0ELb1ELb0ELb1ELb1ELb0ELb0ELb0ELi2ELi2ELi4ELi2ELb1EEENS1_21CollectiveEpilogueBwdISB_SC_SE_Li256ELb1ELb0ELi2EEENS1_19SingleTileSchedulerILb1ELb0ELb0ELi128EEEEEEEEEvNT_6ParamsE)
        /*0404*/ 	.word	0x000000ff


	//----- nvinfo : EIATTR_FRAME_SIZE
	.align		4
.L_182:
        /*0408*/ 	.byte	0x04, 0x11
        /*040a*/ 	.short	(.L_184 - .L_183)
	.align		4
.L_183:
        /*040c*/ 	.word	index@(_ZN7cutlass13device_kernelIN5flash19enable_sm80_to_sm89INS1_16FlashAttnBwdSm80INS1_25CollectiveMainloopBwdSm80ILi2ELi1EN4cute5tupleIJNS5_1CILi64EEENS7_ILi128EEENS7_ILi96EEEEEENS_6half_tEfNS_4arch4Sm80ELb0ELb1ELb0ELb1ELb1ELb0ELb0ELb0ELi2ELi2ELi4ELi2ELb1EEENS1_21CollectiveEpilogueBwdISB_SC_SE_Li256ELb1ELb0ELi2EEENS1_19SingleTileSchedulerILb1ELb0ELb0ELi128EEEEEEEEEvNT_6ParamsE)
        /*0410*/ 	.word	0x00000050


	//----- nvinfo : EIATTR_REGCOUNT
	.align		4
.L_184:
        /*0414*/ 	.byte	0x04, 0x2f
        /*0416*/ 	.short	(.L_186 - .L_185)
	.align		4
.L_185:
        /*0418*/ 	.word	index@(_ZN7cutlass13device_kernelIN5flash19enable_sm80_to_sm89INS1_16FlashAttnBwdSm80INS1_25CollectiveMainloopBwdSm80ILi2ELi1EN4cute5tupleIJNS5_1CILi64EEENS7_ILi128EEENS7_ILi96EEEEEENS_6half_tEfNS_4arch4Sm80ELb0ELb1ELb0ELb1ELb0ELb0ELb0ELb0ELi2ELi2ELi4ELi2ELb1EEENS1_21CollectiveEpilogueBwdISB_SC_SE_Li256ELb1ELb0ELi2EEENS1_19SingleTileSchedulerILb1ELb0ELb0ELi128EEEEEEEEEvNT_6ParamsE)
        /*041c*/ 	.word	0x000000ff


	//----- nvinfo : EIATTR_FRAME_SIZE
	.align		4
.L_186:
        /*0420*/ 	.byte	0x04, 0x11
        /*0422*/ 	.short	(.L_188 - .L_187)
	.align		4
.L_187:
        /*0424*/ 	.word	index@(_ZN7cutlass13device_kernelIN5flash19enable_sm80_to_sm89INS1_16FlashAttnBwdSm80INS1_25CollectiveMainloopBwdSm80ILi2ELi1EN4cute5tupleIJNS5_1CILi64EEENS7_ILi128EEENS7_ILi96EEEEEENS_6half_tEfNS_4arch4Sm80ELb0ELb1ELb0ELb1ELb0ELb0ELb0ELb0ELi2ELi2ELi4ELi2ELb1EEENS1_21CollectiveEpilogueBwdISB_SC_SE_Li256ELb1ELb0ELi2EEENS1_19SingleTileSchedulerILb1ELb0ELb0ELi128EEEEEEEEEvNT_6ParamsE)
        /*0428*/ 	.word	0x00000050


	//----- nvinfo : EIATTR_REGCOUNT
	.align		4
.L_188:
        /*042c*/ 	.byte	0x04, 0x2f
        /*042e*/ 	.short	(.L_190 - .L_189)
	.align		4
.L_189:
        /*0430*/ 	.word	index@(_ZN7cutlass13device_kernelIN5flash19enable_sm80_to_sm89INS1_16FlashAttnBwdSm80INS1_25CollectiveMainloopBwdSm80ILi2ELi1EN4cute5tupleIJNS5_1CILi64EEENS7_ILi128EEENS7_ILi96EEEEEENS_6half_tEfNS_4arch4Sm80ELb0ELb1ELb0ELb0ELb1ELb0ELb0ELb0ELi2ELi2ELi4ELi2ELb1EEENS1_24CollectiveEpilogueBwdGQAISB_fSE_Li256ELb0ELb1EEENS1_19SingleTileSchedulerILb0ELb0ELb0ELi128EEEEEEEEEvNT_6ParamsE)
        /*0434*/ 	.word	0x000000ff


	//----- nvinfo : EIATTR_FRAME_SIZE
	.align		4
.L_190:
        /*0438*/ 	.byte	0x04, 0x11
        /*043a*/ 	.short	(.L_192 - .L_191)
	.align		4
.L_191:
        /*043c*/ 	.word	index@($__internal_2_$__cuda_sm70_warpsync)
        /*0440*/ 	.word	0x00000000


	//----- nvinfo : EIATTR_FRAME_SIZE
	.align		4
.L_192:
        /*0444*/ 	.byte	0x04, 0x11
        /*0446*/ 	.short	(.L_194 - .L_193)
	.align		4
.L_193:
        /*0448*/ 	.word	index@(_ZN7cutlass13device_kernelIN5flash19enable_sm80_to_sm89INS1_16FlashAttnBwdSm80INS1_25CollectiveMainloopBwdSm80ILi2ELi1EN4cute5tupleIJNS5_1CILi64EEENS7_ILi128EEENS7_ILi96EEEEEENS_6half_tEfNS_4arch4Sm80ELb0ELb1ELb0ELb0ELb1ELb0ELb0ELb0ELi2ELi2ELi4ELi2ELb1EEENS1_24CollectiveEpilogueBwdGQAISB_fSE_Li256ELb0ELb1EEENS1_19SingleTileSchedulerILb0ELb0ELb0ELi128EEEEEEEEEvNT_6ParamsE)
        /*044c*/ 	.word	0x00000050


	//----- nvinfo : EIATTR_REGCOUNT
	.align		4
.L_194:
        /*0450*/ 	.byte	0x04, 0x2f
        /*0452*/ 	.short	(.L_196 - .L_195)
	.align		4
.L_195:
        /*0454*/ 	.word	index@(_ZN7cutlass13device_kernelIN5flash19enable_sm80_to_sm89INS1_16FlashAttnBwdSm80INS1_25CollectiveMainloopBwdSm80ILi2ELi1EN4cute5tupleIJNS5_1CILi64EEENS7_ILi128EEENS7_ILi96EEEEEENS_6half_tEfNS_4arch4Sm80ELb0ELb1ELb0ELb0ELb0ELb0ELb0ELb0ELi2ELi2ELi4ELi2ELb1EEENS1_24CollectiveEpilogueBwdGQAISB_fSE_Li256ELb0ELb0EEENS1_19SingleTileSchedulerILb0ELb0ELb0ELi128EEEEEEEEEvNT_6ParamsE)
        /*0458*/ 	.word	0x000000ff


	//----- nvinfo : EIATTR_FRAME_SIZE
	.align		4
.L_196:
        /*045c*/ 	.byte	0x04, 0x11
        /*045e*/ 	.short	(.L_198 - .L_197)
	.align		4
.L_197:
        /*0460*/ 	.word	index@(_ZN7cutlass13device_kernelIN5flash19enable_sm80_to_sm89INS1_16FlashAttnBwdSm80INS1_25CollectiveMainloopBwdSm80ILi2ELi1EN4cute5tupleIJNS5_1CILi64EEENS7_ILi128EEENS7_ILi96EEEEEENS_6half_tEfNS_4arch4Sm80ELb0ELb1ELb0ELb0ELb0ELb0ELb0ELb0ELi2ELi2ELi4ELi2ELb1EEENS1_24CollectiveEpilogueBwdGQAISB_fSE_Li256ELb0ELb0EEENS1_19SingleTileSchedulerILb0ELb0ELb0ELi128EEEEEEEEEvNT_6ParamsE)
        /*0464*/ 	.word	0x00000050


	//----- nvinfo : EIATTR_REGCOUNT
	.align		4
.L_198:
        /*0468*/ 	.byte	0x04, 0x2f
        /*046a*/ 	.short	(.L_200 - .L_199)
	.align		4
.L_199:
        /*046c*/ 	.word	index@(_ZN7cutlass13device_kernelIN5flash19enable_sm80_to_sm89INS1_16FlashAttnBwdSm80INS1_25CollectiveMainloopBwdSm80ILi2ELi1EN4cute5tupleIJNS5_1CILi64EEENS7_ILi128EEENS7_ILi96EEEEEENS_6half_tEfNS_4arch4Sm80ELb0ELb1ELb0ELb0ELb1ELb0ELb0ELb0ELi2ELi2ELi4ELi2ELb1EEENS1_21CollectiveEpilogueBwdISB_SC_SE_Li256ELb0ELb0ELi2EEENS1_19SingleTileSchedulerILb0ELb0ELb0ELi128EEEEEEEEEvNT_6ParamsE)
        /*0470*/ 	.word	0x000000ff


	//----- nvinfo : EIATTR_FRAME_SIZE
	.align		4
.L_200:
        /*0474*/ 	.byte	0x04, 0x11
        /*0476*/ 	.short	(.L_202 - .L_201)
	.align		4
.L_201:
        /*0478*/ 	.word	index@(_ZN7cutlass13device_kernelIN5flash19enable_sm80_to_sm89INS1_16FlashAttnBwdSm80INS1_25CollectiveMainloopBwdSm80ILi2ELi1EN4cute5tupleIJNS5_1CILi64EEENS7_ILi128EEENS7_ILi96EEEEEENS_6half_tEfNS_4arch4Sm80ELb0ELb1ELb0ELb0ELb1ELb0ELb0ELb0ELi2ELi2ELi4ELi2ELb1EEENS1_21CollectiveEpilogueBwdISB_SC_SE_Li256ELb0ELb0ELi2EEENS1_19SingleTileSchedulerILb0ELb0ELb0ELi128EEEEEEEEEvNT_6ParamsE)
        /*047c*/ 	.word	0x00000050


	//----- nvinfo : EIATTR_REGCOUNT
	.align		4
.L_202:
        /*0480*/ 	.byte	0x04, 0x2f
        /*0482*/ 	.short	(.L_204 - .L_203)
	.align		4
.L_203:
        /*0484*/ 	.word	index@(_ZN7cutlass13device_kernelIN5flash19enable_sm80_to_sm89INS1_16FlashAttnBwdSm80INS1_25CollectiveMainloopBwdSm80ILi2ELi1EN4cute5tupleIJNS5_1CILi64EEENS7_ILi128EEENS7_ILi96EEEEEENS_6half_tEfNS_4arch4Sm80ELb0ELb1ELb0ELb0ELb0ELb0ELb0ELb0ELi2ELi2ELi4ELi2ELb1EEENS1_21CollectiveEpilogueBwdISB_SC_SE_Li256ELb0ELb0ELi2EEENS1_19SingleTileSchedulerILb0ELb0ELb0ELi128EEEEEEEEEvNT_6ParamsE)
        /*0488*/ 	.word	0x000000ff


	//----- nvinfo : EIATTR_FRAME_SIZE
	.align		4
.L_204:
        /*048c*/ 	.byte	0x04, 0x11
        /*048e*/ 	.short	(.L_206 - .L_205)
	.align		4
.L_205:
        /*0490*/ 	.word	index@(_ZN7cutlass13device_kernelIN5flash19enable_sm80_to_sm89INS1_16FlashAttnBwdSm80INS1_25CollectiveMainloopBwdSm80ILi2ELi1EN4cute5tupleIJNS5_1CILi64EEENS7_ILi128EEENS7_ILi96EEEEEENS_6half_tEfNS_4arch4Sm80ELb0ELb1ELb0ELb0ELb0ELb0ELb0ELb0ELi2ELi2ELi4ELi2ELb1EEENS1_21CollectiveEpilogueBwdISB_SC_SE_Li256ELb0ELb0ELi2EEENS1_19SingleTileSchedulerILb0ELb0ELb0ELi128EEEEEEEEEvNT_6ParamsE)
        /*0494*/ 	.word	0x00000050


	//----- nvinfo : EIATTR_REGCOUNT
	.align		4
.L_206:
        /*0498*/ 	.byte	0x04, 0x2f
        /*049a*/ 	.short	(.L_208 - .L_207)
	.align		4
.L_207:
        /*049c*/ 	.word	index@(_ZN7cutlass13device_kernelIN5flash19enable_sm80_to_sm89INS1_16FlashAttnBwdSm80INS1_25CollectiveMainloopBwdSm80ILi2ELi1EN4cute5tupleIJNS5_1CILi64EEENS7_ILi128EEENS7_ILi96EEEEEENS_6half_tEfNS_4arch4Sm80ELb0ELb0ELb0ELb1ELb1ELb0ELb0ELb0ELi2ELi2ELi4ELi2ELb1EEENS1_24CollectiveEpilogueBwdGQAISB_fSE_Li256ELb1ELb1EEENS1_19SingleTileSchedulerILb1ELb0ELb0ELi128EEEEEEEEEvNT_6ParamsE)
        /*04a0*/ 	.word	0x000000ff


	//----- nvinfo : EIATTR_FRAME_SIZE
	.align		4
.L_208:
        /*04a4*/ 	.byte	0x04, 0x11
        /*04a6*/ 	.short	(.L_210 - .L_209)
	.align		4
.L_209:
        /*04a8*/ 	.word	index@($__internal_1_$__cuda_sm70_warpsync)
        /*04ac*/ 	.word	0x00000000


	//----- nvinfo : EIATTR_FRAME_SIZE
	.align		4
.L_210:
        /*04b0*/ 	.byte	0x04, 0x11
        /*04b2*/ 	.short	(.L_212 - .L_211)
	.align		4
.L_211:
        /*04b4*/ 	.word	index@(_ZN7cutlass13device_kernelIN5flash19enable_sm80_to_sm89INS1_16FlashAttnBwdSm80INS1_25CollectiveMainloopBwdSm80ILi2ELi1EN4cute5tupleIJNS5_1CILi64EEENS7_ILi128EEENS7_ILi96EEEEEENS_6half_tEfNS_4arch4Sm80ELb0ELb0ELb0ELb1ELb1ELb0ELb0ELb0ELi2ELi2ELi4ELi2ELb1EEENS1_24CollectiveEpilogueBwdGQAISB_fSE_Li256ELb1ELb1EEENS1_19SingleTileSchedulerILb1ELb0ELb0ELi128EEEEEEEEEvNT_6ParamsE)
        /*04b8*/ 	.word	0x00000010


	//----- nvinfo : EIATTR_REGCOUNT
	.align		4
.L_212:
        /*04bc*/ 	.byte	0x04, 0x2f
        /*04be*/ 	.short	(.L_214 - .L_213)
	.align		4
.L_213:
        /*04c0*/ 	.word	index@(_ZN7cutlass13device_kernelIN5flash19enable_sm80_to_sm89INS1_16FlashAttnBwdSm80INS1_25CollectiveMainloopBwdSm80ILi2ELi1EN4cute5tupleIJNS5_1CILi64EEENS7_ILi128EEENS7_ILi96EEEEEENS_6half_tEfNS_4arch4Sm80ELb0ELb0ELb0ELb1ELb0ELb0ELb0ELb0ELi2ELi2ELi4ELi2ELb1EEENS1_24CollectiveEpilogueBwdGQAISB_fSE_Li256ELb1ELb0EEENS1_19SingleTileSchedulerILb1ELb0ELb0ELi128EEEEEEEEEvNT_6ParamsE)
        /*04c4*/ 	.word	0x000000ff


	//----- nvinfo : EIATTR_FRAME_SIZE
	.align		4
.L_214:
        /*04c8*/ 	.byte	0x04, 0x11
        /*04ca*/ 	.short	(.L_216 - .L_215)
	.align		4
.L_215:
        /*04cc*/ 	.word	index@(_ZN7cutlass13device_kernelIN5flash19enable_sm80_to_sm89INS1_16FlashAttnBwdSm80INS1_25CollectiveMainloopBwdSm80ILi2ELi1EN4cute5tupleIJNS5_1CILi64EEENS7_ILi128EEENS7_ILi96EEEEEENS_6half_tEfNS_4arch4Sm80ELb0ELb0ELb0ELb1ELb0ELb0ELb0ELb0ELi2ELi2ELi4ELi2ELb1EEENS1_24CollectiveEpilogueBwdGQAISB_fSE_Li256ELb1ELb0EEENS1_19SingleTileSchedulerILb1ELb0ELb0ELi128EEEEEEEEEvNT_6ParamsE)
        /*04d0*/ 	.word	0x00000010


	//----- nvinfo : EIATTR_REGCOUNT
	.align		4
.L_216:
        /*04d4*/ 	.byte	0x04, 0x2f
        /*04d6*/ 	.short	(.L_218 - .L_217)
	.align		4
.L_217:
        /*04d8*/ 	.word	index@(_ZN7cutlass13device_kernelIN5flash19enable_sm80_to_sm89INS1_16FlashAttnBwdSm80INS1_25CollectiveMainloopBwdSm80ILi2ELi1EN4cute5tupleIJNS5_1CILi64EEENS7_ILi128EEENS7_ILi96EEEEEENS_6half_tEfNS_4arch4Sm80ELb0ELb0ELb0ELb1ELb1ELb0ELb0ELb0ELi2ELi2ELi4ELi2ELb1EEENS1_21CollectiveEpilogueBwdISB_SC_SE_Li256ELb1ELb0ELi2EEENS1_19SingleTileSchedulerILb1ELb0ELb0ELi128EEEEEEEEEvNT_6ParamsE)
        /*04dc*/ 	.word	0x000000ff


	//----- nvinfo : EIATTR_FRAME_SIZE
	.align		4
.L_218:
        /*04e0*/ 	.byte	0x04, 0x11
        /*04e2*/ 	.short	(.L_220 - .L_219)
	.align		4
.L_219:
        /*04e4*/ 	.word	index@(_ZN7cutlass13device_kernelIN5flash19enable_sm80_to_sm89INS1_16FlashAttnBwdSm80INS1_25CollectiveMainloopBwdSm80ILi2ELi1EN4cute5tupleIJNS5_1CILi64EEENS7_ILi128EEENS7_ILi96EEEEEENS_6half_tEfNS_4arch4Sm80ELb0ELb0ELb0ELb1ELb1ELb0ELb0ELb0ELi2ELi2ELi4ELi2ELb1EEENS1_21CollectiveEpilogueBwdISB_SC_SE_Li256ELb1ELb0ELi2EEENS1_19SingleTileSchedulerILb1ELb0ELb0ELi128EEEEEEEEEvNT_6ParamsE)
        /*04e8*/ 	.word	0x00000010


	//----- nvinfo : EIATTR_REGCOUNT
	.align		4
.L_220:
        /*04ec*/ 	.byte	0x04, 0x2f
        /*04ee*/ 	.short	(.L_222 - .L_221)
	.align		4
.L_221:
        /*04f0*/ 	.word	index@(_ZN7cutlass13device_kernelIN5flash19enable_sm80_to_sm89INS1_16FlashAttnBwdSm80INS1_25CollectiveMainloopBwdSm80ILi2ELi1EN4cute5tupleIJNS5_1CILi64EEENS7_ILi128EEENS7_ILi96EEEEEENS_6half_tEfNS_4arch4Sm80ELb0ELb0ELb0ELb1ELb0ELb0ELb0ELb0ELi2ELi2ELi4ELi2ELb1EEENS1_21CollectiveEpilogueBwdISB_SC_SE_Li256ELb1ELb0ELi2EEENS1_19SingleTileSchedulerILb1ELb0ELb0ELi128EEEEEEEEEvNT_6ParamsE)
        /*04f4*/ 	.word	0x000000ff


	//----- nvinfo : EIATTR_FRAME_SIZE
	.align		4
.L_222:
        /*04f8*/ 	.byte	0x04, 0x11
        /*04fa*/ 	.short	(.L_224 - .L_223)
	.align		4
.L_223:
        /*04fc*/ 	.word	index@(_ZN7cutlass13device_kernelIN5flash19enable_sm80_to_sm89INS1_16FlashAttnBwdSm80INS1_25CollectiveMainloopBwdSm80ILi2ELi1EN4cute5tupleIJNS5_1CILi64EEENS7_ILi128EEENS7_ILi96EEEEEENS_6half_tEfNS_4arch4Sm80ELb0ELb0ELb0ELb1ELb0ELb0ELb0ELb0ELi2ELi2ELi4ELi2ELb1EEENS1_21CollectiveEpilogueBwdISB_SC_SE_Li256ELb1ELb0ELi2EEENS1_19SingleTileSchedulerILb1ELb0ELb0ELi128EEEEEEEEEvNT_6ParamsE)
        /*0500*/ 	.word	0x00000010


	//----- nvinfo : EIATTR_REGCOUNT
	.align		4
.L_224:
        /*0504*/ 	.byte	0x04, 0x2f
        /*0506*/ 	.short	(.L_226 - .L_225)
	.align		4
.L_225:
        /*0508*/ 	.word	index@(_ZN7cutlass13device_kernelIN5flash19enable_sm80_to_sm89INS1_16FlashAttnBwdSm80INS1_25CollectiveMainloopBwdSm80ILi2ELi1EN4cute5tupleIJNS5_1CILi64EEENS7_ILi128EEENS7_ILi96EEEEEENS_6half_tEfNS_4arch4Sm80ELb0ELb0ELb0ELb0ELb1ELb0ELb0ELb0ELi2ELi2ELi4ELi2ELb1EEENS1_24CollectiveEpilogueBwdGQAISB_fSE_Li256ELb0ELb1EEENS1_19SingleTileSchedulerILb0ELb0ELb0ELi128EEEEEEEEEvNT_6ParamsE)
        /*050c*/ 	.word	0x000000ff


	//----- nvinfo : EIATTR_FRAME_SIZE
	.align		4
.L_226:
        /*0510*/ 	.byte	0x04, 0x11
        /*0512*/ 	.short	(.L_228 - .L_227)
	.align		4
.L_227:
        /*0514*/ 	.word	index@($__internal_0_$__cuda_sm70_warpsync)
        /*0518*/ 	.word	0x00000000


	//----- nvinfo : EIATTR_FRAME_SIZE
	.align		4
.L_228:
        /*051c*/ 	.byte	0x04, 0x11
        /*051e*/ 	.short	(.L_230 - .L_229)
	.align		4
.L_229:
        /*0520*/ 	.word	index@(_ZN7cutlass13device_kernelIN5flash19enable_sm80_to_sm89INS1_16FlashAttnBwdSm80INS1_25CollectiveMainloopBwdSm80ILi2ELi1EN4cute5tupleIJNS5_1CILi64EEENS7_ILi128EEENS7_ILi96EEEEEENS_6half_tEfNS_4arch4Sm80ELb0ELb0ELb0ELb0ELb1ELb0ELb0ELb0ELi2ELi2ELi4ELi2ELb1EEENS1_24CollectiveEpilogueBwdGQAISB_fSE_Li256ELb0ELb1EEENS1_19SingleTileSchedulerILb0ELb0ELb0ELi128EEEEEEEEEvNT_6ParamsE)
        /*0524*/ 	.word	0x00000010


	//----- nvinfo : EIATTR_REGCOUNT
	.align		4
.L_230:
        /*0528*/ 	.byte	0x04, 0x2f
        /*052a*/ 	.short	(.L_232 - .L_231)
	.align		4
.L_231:
        /*052c*/ 	.word	index@(_ZN7cutlass13device_kernelIN5flash19enable_sm80_to_sm89INS1_16FlashAttnBwdSm80INS1_25CollectiveMainloopBwdSm80ILi2ELi1EN4cute5tupleIJNS5_1CILi64EEENS7_ILi128EEENS7_ILi96EEEEEENS_6half_tEfNS_4arch4Sm80ELb0ELb0ELb0ELb0ELb0ELb0ELb0ELb0ELi2ELi2ELi4ELi2ELb1EEENS1_24CollectiveEpilogueBwdGQAISB_fSE_Li256ELb0ELb0EEENS1_19SingleTileSchedulerILb0ELb0ELb0ELi128EEEEEEEEEvNT_6ParamsE)
        /*0530*/ 	.word	0x000000ff


	//----- nvinfo : EIATTR_FRAME_SIZE
	.align		4
.L_232:
        /*0534*/ 	.byte	0x04, 0x11
        /*0536*/ 	.short	(.L_234 - .L_233)
	.align		4
.L_233:
        /*0538*/ 	.word	index@(_ZN7cutlass13device_kernelIN5flash19enable_sm80_to_sm89INS1_16FlashAttnBwdSm80INS1_25CollectiveMainloopBwdSm80ILi2ELi1EN4cute5tupleIJNS5_1CILi64EEENS7_ILi128EEENS7_ILi96EEEEEENS_6half_tEfNS_4arch4Sm80ELb0ELb0ELb0ELb0ELb0ELb0ELb0ELb0ELi2ELi2ELi4ELi2ELb1EEENS1_24CollectiveEpilogueBwdGQAISB_fSE_Li256ELb0ELb0EEENS1_19SingleTileSchedulerILb0ELb0ELb0ELi128EEEEEEEEEvNT_6ParamsE)
        /*053c*/ 	.word	0x00000010


	//----- nvinfo : EIATTR_REGCOUNT
	.align		4
.L_234:
        /*0540*/ 	.byte	0x04, 0x2f
        /*0542*/ 	.short	(.L_236 - .L_235)
	.align		4
.L_235:
        /*0544*/ 	.word	index@(_ZN7cutlass13device_kernelIN5flash19enable_sm80_to_sm89INS1_16FlashAttnBwdSm80INS1_25CollectiveMainloopBwdSm80ILi2ELi1EN4cute5tupleIJNS5_1CILi64EEENS7_ILi128EEENS7_ILi96EEEEEENS_6half_tEfNS_4arch4Sm80ELb0ELb0ELb0ELb0ELb1ELb0ELb0ELb0ELi2ELi2ELi4ELi2ELb1EEENS1_21CollectiveEpilogueBwdISB_SC_SE_Li256ELb0ELb0ELi2EEENS1_19SingleTileSchedulerILb0ELb0ELb0ELi128EEEEEEEEEvNT_6ParamsE)
        /*0548*/ 	.word	0x000000ff


	//----- nvinfo : EIATTR_FRAME_SIZE
	.align		4
.L_236:
        /*054c*/ 	.byte	0x04, 0x11
        /*054e*/ 	.short	(.L_238 - .L_237)
	.align		4
.L_237:
        /*0550*/ 	.word	index@(_ZN7cutlass13device_kernelIN5flash19enable_sm80_to_sm89INS1_16FlashAttnBwdSm80INS1_25CollectiveMainloopBwdSm80ILi2ELi1EN4cute5tupleIJNS5_1CILi64EEENS7_ILi128EEENS7_ILi96EEEEEENS_6half_tEfNS_4arch4Sm80ELb0ELb0ELb0ELb0ELb1ELb0ELb0ELb0ELi2ELi2ELi4ELi2ELb1EEENS1_21CollectiveEpilogueBwdISB_SC_SE_Li256ELb0ELb0ELi2EEENS1_19SingleTileSchedulerILb0ELb0ELb0ELi128EEEEEEEEEvNT_6ParamsE)
        /*0554*/ 	.word	0x00000058


	//----- nvinfo : EIATTR_REGCOUNT
	.align		4
.L_238:
        /*0558*/ 	.byte	0x04, 0x2f
        /*055a*/ 	.short	(.L_240 - .L_239)
	.align		4
.L_239:
        /*055c*/ 	.word	index@(_ZN7cutlass13device_kernelIN5flash19enable_sm80_to_sm89INS1_16FlashAttnBwdSm80INS1_25CollectiveMainloopBwdSm80ILi2ELi1EN4cute5tupleIJNS5_1CILi64EEENS7_ILi128EEENS7_ILi96EEEEEENS_6half_tEfNS_4arch4Sm80ELb0ELb0ELb0ELb0ELb0ELb0ELb0ELb0ELi2ELi2ELi4ELi2ELb1EEENS1_21CollectiveEpilogueBwdISB_SC_SE_Li256ELb0ELb0ELi2EEENS1_19SingleTileSchedulerILb0ELb0ELb0ELi128EEEEEEEEEvNT_6ParamsE)
        /*0560*/ 	.word	0x000000ff


	//----- nvinfo : EIATTR_FRAME_SIZE
	.align		4
.L_240:
        /*0564*/ 	.byte	0x04, 0x11
        /*0566*/ 	.short	(.L_242 - .L_241)
	.align		4
.L_241:
        /*0568*/ 	.word	index@(_ZN7cutlass13device_kernelIN5flash19enable_sm80_to_sm89INS1_16FlashAttnBwdSm80INS1_25CollectiveMainloopBwdSm80ILi2ELi1EN4cute5tupleIJNS5_1CILi64EEENS7_ILi128EEENS7_ILi96EEEEEENS_6half_tEfNS_4arch4Sm80ELb0ELb0ELb0ELb0ELb0ELb0ELb0ELb0ELi2ELi2ELi4ELi2ELb1EEENS1_21CollectiveEpilogueBwdISB_SC_SE_Li256ELb0ELb0ELi2EEENS1_19SingleTileSchedulerILb0ELb0ELb0ELi128EEEEEEEEEvNT_6ParamsE)
        /*056c*/ 	.word	0x00000058


	//----- nvinfo : EIATTR_MIN_STACK_SIZE
	.align		4
.L_242:
        /*0570*/ 	.byte	0x04, 0x12
        /*0572*/ 	.short	(.L_244 - .L_243)
	.align		4
.L_243:
        /*0574*/ 	.word	index@(_ZN7cutlass13device_kernelIN5flash19enable_sm80_to_sm89INS1_16FlashAttnBwdSm80INS1_25CollectiveMainloopBwdSm80ILi2ELi1EN4cute5tupleIJNS5_1CILi64EEENS7_ILi128EEENS7_ILi96EEEEEENS_6half_tEfNS_4arch4Sm80ELb0ELb0ELb0ELb0ELb0ELb0ELb0ELb0ELi2ELi2ELi4ELi2ELb1EEENS1_21CollectiveEpilogueBwdISB_SC_SE_Li256ELb0ELb0ELi2EEENS1_19SingleTileSchedulerILb0ELb0ELb0ELi128EEEEEEEEEvNT_6ParamsE)
        /*0578*/ 	.word	0x00000058


	//----- nvinfo : EIATTR_MIN_STACK_SIZE
	.align		4
.L_244:
        /*057c*/ 	.byte	0x04, 0x12
        /*057e*/ 	.short	(.L_246 - .L_245)
	.align		4
.L_245:
        /*0580*/ 	.word	index@(_ZN7cutlass13device_kernelIN5flash19enable_sm80_to_sm89INS1_16FlashAttnBwdSm80INS1_25CollectiveMainloopBwdSm80ILi2ELi1EN4cute5tupleIJNS5_1CILi64EEENS7_ILi128EEENS7_ILi96EEEEEENS_6half_tEfNS_4arch4Sm80ELb0ELb0ELb0ELb0ELb1ELb0ELb0ELb0ELi2ELi2ELi4ELi2ELb1EEENS1_21CollectiveEpilogueBwdISB_SC_SE_Li256ELb0ELb0ELi2EEENS1_19SingleTileSchedulerILb0ELb0ELb0ELi128EEEEEEEEEvNT_6ParamsE)
        /*0584*/ 	.word	0x00000058


	//----- nvinfo : EIATTR_MIN_STACK_SIZE
	.align		4
.L_246:
        /*0588*/ 	.byte	0x04, 0x12
        /*058a*/ 	.short	(.L_248 - .L_247)
	.align		4
.L_247:
        /*058c*/ 	.word	index@(_ZN7cutlass13device_kernelIN5flash19enable_sm80_to_sm89INS1_16FlashAttnBwdSm80INS1_25CollectiveMainloopBwdSm80ILi2ELi1EN4cute5tupleIJNS5_1CILi64EEENS7_ILi128EEENS7_ILi96EEEEEENS_6half_tEfNS_4arch4Sm80ELb0ELb0ELb0ELb0ELb0ELb0ELb0ELb0ELi2ELi2ELi4ELi2ELb1EEENS1_24CollectiveEpilogueBwdGQAISB_fSE_Li256ELb0ELb0EEENS1_19SingleTileSchedulerILb0ELb0ELb0ELi128EEEEEEEEEvNT_6ParamsE)
        /*0590*/ 	.word	0x00000010


	//----- nvinfo : EIATTR_MIN_STACK_SIZE
	.align		4
.L_248:
        /*0594*/ 	.byte	0x04, 0x12
        /*0596*/ 	.short	(.L_250 - .L_249)
	.align		4
.L_249:
        /*0598*/ 	.word	index@(_ZN7cutlass13device_kernelIN5flash19enable_sm80_to_sm89INS1_16FlashAttnBwdSm80INS1_25CollectiveMainloopBwdSm80ILi2ELi1EN4cute5tupleIJNS5_1CILi64EEENS7_ILi128EEENS7_ILi96EEEEEENS_6half_tEfNS_4arch4Sm80ELb0ELb0ELb0ELb0ELb1ELb0ELb0ELb0ELi2ELi2ELi4ELi2ELb1EEENS1_24CollectiveEpilogueBwdGQAISB_fSE_Li256ELb0ELb1EEENS1_19SingleTileSchedulerILb0ELb0ELb0ELi128EEEEEEEEEvNT_6ParamsE)
        /*059c*/ 	.word	0x00000010


	//----- nvinfo : EIATTR_MIN_STACK_SIZE
	.align		4
.L_250:
        /*05a0*/ 	.byte	0x04, 0x12
        /*05a2*/ 	.short	(.L_252 - .L_251)
	.align		4
.L_251:
        /*05a4*/ 	.word	index@(_ZN7cutlass13device_kernelIN5flash19enable_sm80_to_sm89INS1_16FlashAttnBwdSm80INS1_25CollectiveMainloopBwdSm80ILi2ELi1EN4cute5tupleIJNS5_1CILi64EEENS7_ILi128EEENS7_ILi96EEEEEENS_6half_tEfNS_4arch4Sm80ELb0ELb0ELb0ELb1ELb0ELb0ELb0ELb0ELi2ELi2ELi4ELi2ELb1EEENS1_21CollectiveEpilogueBwdISB_SC_SE_Li256ELb1ELb0ELi2EEENS1_19SingleTileSchedulerILb1ELb0ELb0ELi128EEEEEEEEEvNT_6ParamsE)
        /*05a8*/ 	.word	0x00000010


	//----- nvinfo : EIATTR_MIN_STACK_SIZE
	.align		4
.L_252:
        /*05ac*/ 	.byte	0x04, 0x12
        /*05ae*/ 	.short	(.L_254 - .L_253)
	.align		4
.L_253:
        /*05b0*/ 	.word	index@(_ZN7cutlass13device_kernelIN5flash19enable_sm80_to_sm89INS1_16FlashAttnBwdSm80INS1_25CollectiveMainloopBwdSm80ILi2ELi1EN4cute5tupleIJNS5_1CILi64EEENS7_ILi128EEENS7_ILi96EEEEEENS_6half_tEfNS_4arch4Sm80ELb0ELb0ELb0ELb1ELb1ELb0ELb0ELb0ELi2ELi2ELi4ELi2ELb1EEENS1_21CollectiveEpilogueBwdISB_SC_SE_Li256ELb1ELb0ELi2EEENS1_19SingleTileSchedulerILb1ELb0ELb0ELi128EEEEEEEEEvNT_6ParamsE)
        /*05b4*/ 	.word	0x00000010


	//----- nvinfo : EIATTR_MIN_STACK_SIZE
	.align		4
.L_254:
        /*05b8*/ 	.byte	0x04, 0x12
        /*05ba*/ 	.short	(.L_256 - .L_255)
	.align		4
.L_255:
        /*05bc*/ 	.word	index@(_ZN7cutlass13device_kernelIN5flash19enable_sm80_to_sm89INS1_16FlashAttnBwdSm80INS1_25CollectiveMainloopBwdSm80ILi2ELi1EN4cute5tupleIJNS5_1CILi64EEENS7_ILi128EEENS7_ILi96EEEEEENS_6half_tEfNS_4arch4Sm80ELb0ELb0ELb0ELb1ELb0ELb0ELb0ELb0ELi2ELi2ELi4ELi2ELb1EEENS1_24CollectiveEpilogueBwdGQAISB_fSE_Li256ELb1ELb0EEENS1_19SingleTileSchedulerILb1ELb0ELb0ELi128EEEEEEEEEvNT_6ParamsE)
        /*05c0*/ 	.word	0x00000010


	//----- nvinfo : EIATTR_MIN_STACK_SIZE
	.align		4
.L_256:
        /*05c4*/ 	.byte	0x04, 0x12
        /*05c6*/ 	.short	(.L_258 - .L_257)
	.align		4
.L_257:
        /*05c8*/ 	.word	index@(_ZN7cutlass13device_kernelIN5flash19enable_sm80_to_sm89INS1_16FlashAttnBwdSm80INS1_25CollectiveMainloopBwdSm80ILi2ELi1EN4cute5tupleIJNS5_1CILi64EEENS7_ILi128EEENS7_ILi96EEEEEENS_6half_tEfNS_4arch4Sm80ELb0ELb0ELb0ELb1ELb1ELb0ELb0ELb0ELi2ELi2ELi4ELi2ELb1EEENS1_24CollectiveEpilogueBwdGQAISB_fSE_Li256ELb1ELb1EEENS1_19SingleTileSchedulerILb1ELb0ELb0ELi128EEEEEEEEEvNT_6ParamsE)
        /*05cc*/ 	.word	0x00000010


	//----- nvinfo : EIATTR_MIN_STACK_SIZE
	.align		4
.L_258:
        /*05d0*/ 	.byte	0x04, 0x12
        /*05d2*/ 	.short	(.L_260 - .L_259)
	.align		4
.L_259:
        /*05d4*/ 	.word	index@(_ZN7cutlass13device_kernelIN5flash19enable_sm80_to_sm89INS1_16FlashAttnBwdSm80INS1_25CollectiveMainloopBwdSm80ILi2ELi1EN4cute5tupleIJNS5_1CILi64EEENS7_ILi128EEENS7_ILi96EEEEEENS_6half_tEfNS_4arch4Sm80ELb0ELb1ELb0ELb0ELb0ELb0ELb0ELb0ELi2ELi2ELi4ELi2ELb1EEENS1_21CollectiveEpilogueBwdISB_SC_SE_Li256ELb0ELb0ELi2EEENS1_19SingleTileSchedulerILb0ELb0ELb0ELi128EEEEEEEEEvNT_6ParamsE)
        /*05d8*/ 	.word	0x00000050


	//----- nvinfo : EIATTR_MIN_STACK_SIZE
	.align		4
.L_260:
        /*05dc*/ 	.byte	0x04, 0x12
        /*05de*/ 	.short	(.L_262 - .L_261)
	.align		4
.L_261:
        /*05e0*/ 	.word	index@(_ZN7cutlass13device_kernelIN5flash19enable_sm80_to_sm89INS1_16FlashAttnBwdSm80INS1_25CollectiveMainloopBwdSm80ILi2ELi1EN4cute5tupleIJNS5_1CILi64EEENS7_ILi128EEENS7_ILi96EEEEEENS_6half_tEfNS_4arch4Sm80ELb0ELb1ELb0ELb0ELb1ELb0ELb0ELb0ELi2ELi2ELi4ELi2ELb1EEENS1_21CollectiveEpilogueBwdISB_SC_SE_Li256ELb0ELb0ELi2EEENS1_19SingleTileSchedulerILb0ELb0ELb0ELi128EEEEEEEEEvNT_6ParamsE)
        /*05e4*/ 	.word	0x00000050


	//----- nvinfo : EIATTR_MIN_STACK_SIZE
	.align		4
.L_262:
        /*05e8*/ 	.byte	0x04, 0x12
        /*05ea*/ 	.short	(.L_264 - .L_263)
	.align		4
.L_263:
        /*05ec*/ 	.word	index@(_ZN7cutlass13device_kernelIN5flash19enable_sm80_to_sm89INS1_16FlashAttnBwdSm80INS1_25CollectiveMainloopBwdSm80ILi2ELi1EN4cute5tupleIJNS5_1CILi64EEENS7_ILi128EEENS7_ILi96EEEEEENS_6half_tEfNS_4arch4Sm80ELb0ELb1ELb0ELb0ELb0ELb0ELb0ELb0ELi2ELi2ELi4ELi2ELb1EEENS1_24CollectiveEpilogueBwdGQAISB_fSE_Li256ELb0ELb0EEENS1_19SingleTileSchedulerILb0ELb0ELb0ELi128EEEEEEEEEvNT_6ParamsE)
        /*05f0*/ 	.word	0x00000050


	//----- nvinfo : EIATTR_MIN_STACK_SIZE
	.align		4
.L_264:
        /*05f4*/ 	.byte	0x04, 0x12
        /*05f6*/ 	.short	(.L_266 - .L_265)
	.align		4
.L_265:
        /*05f8*/ 	.word	index@(_ZN7cutlass13device_kernelIN5flash19enable_sm80_to_sm89INS1_16FlashAttnBwdSm80INS1_25CollectiveMainloopBwdSm80ILi2ELi1EN4cute5tupleIJNS5_1CILi64EEENS7_ILi128EEENS7_ILi96EEEEEENS_6half_tEfNS_4arch4Sm80ELb0ELb1ELb0ELb0ELb1ELb0ELb0ELb0ELi2ELi2ELi4ELi2ELb1EEENS1_24CollectiveEpilogueBwdGQAISB_fSE_Li256ELb0ELb1EEENS1_19SingleTileSchedulerILb0ELb0ELb0ELi128EEEEEEEEEvNT_6ParamsE)
        /*05fc*/ 	.word	0x00000050


	//----- nvinfo : EIATTR_MIN_STACK_SIZE
	.align		4
.L_266:
        /*0600*/ 	.byte	0x04, 0x12
        /*0602*/ 	.short	(.L_268 - .L_267)
	.align		4
.L_267:
        /*0604*/ 	.word	index@(_ZN7cutlass13device_kernelIN5flash19enable_sm80_to_sm89INS1_16FlashAttnBwdSm80INS1_25CollectiveMainloopBwdSm80ILi2ELi1EN4cute5tupleIJNS5_1CILi64EEENS7_ILi128EEENS7_ILi96EEEEEENS_6half_tEfNS_4arch4Sm80ELb0ELb1ELb0ELb1ELb0ELb0ELb0ELb0ELi2ELi2ELi4ELi2ELb1EEENS1_21CollectiveEpilogueBwdISB_SC_SE_Li256ELb1ELb0ELi2EEENS1_19SingleTileSchedulerILb1ELb0ELb0ELi128EEEEEEEEEvNT_6ParamsE)
        /*0608*/ 	.word	0x00000050


	//----- nvinfo : EIATTR_MIN_STACK_SIZE
	.align		4
.L_268:
        /*060c*/ 	.byte	0x04, 0x12
        /*060e*/ 	.short	(.L_270 - .L_269)
	.align		4
.L_269:
        /*0610*/ 	.word	index@(_ZN7cutlass13device_kernelIN5flash19enable_sm80_to_sm89INS1_16FlashAttnBwdSm80INS1_25CollectiveMainloopBwdSm80ILi2ELi1EN4cute5tupleIJNS5_1CILi64EEENS7_ILi128EEENS7_ILi96EEEEEENS_6half_tEfNS_4arch4Sm80ELb0ELb1ELb0ELb1ELb1ELb0ELb0ELb0ELi2ELi2ELi4ELi2ELb1EEENS1_21CollectiveEpilogueBwdISB_SC_SE_Li256ELb1ELb0ELi2EEENS1_19SingleTileSchedulerILb1ELb0ELb0ELi128EEEEEEEEEvNT_6ParamsE)
        /*0614*/ 	.word	0x00000050


	//----- nvinfo : EIATTR_MIN_STACK_SIZE
	.align		4
.L_270:
        /*0618*/ 	.byte	0x04, 0x12
        /*061a*/ 	.short	(.L_272 - .L_271)
	.align		4
.L_271:
        /*061c*/ 	.word	index@(_ZN7cutlass13device_kernelIN5flash19enable_sm80_to_sm89INS1_16FlashAttnBwdSm80INS1_25CollectiveMainloopBwdSm80ILi2ELi1EN4cute5tupleIJNS5_1CILi64EEENS7_ILi128EEENS7_ILi96EEEEEENS_6half_tEfNS_4arch4Sm80ELb0ELb1ELb0ELb1ELb0ELb0ELb0ELb0ELi2ELi2ELi4ELi2ELb1EEENS1_24CollectiveEpilogueBwdGQAISB_fSE_Li256ELb1ELb0EEENS1_19SingleTileSchedulerILb1ELb0ELb0ELi128EEEEEEEEEvNT_6ParamsE)
        /*0620*/ 	.word	0x00000050


	//----- nvinfo : EIATTR_MIN_STACK_SIZE
	.align		4
.L_272:
        /*0624*/ 	.byte	0x04, 0x12
        /*0626*/ 	.short	(.L_274 - .L_273)
	.align		4
.L_273:
        /*0628*/ 	.word	index@(_ZN7cutlass13device_kernelIN5flash19enable_sm80_to_sm89INS1_16FlashAttnBwdSm80INS1_25CollectiveMainloopBwdSm80ILi2ELi1EN4cute5tupleIJNS5_1CILi64EEENS7_ILi128EEENS7_ILi96EEEEEENS_6half_tEfNS_4arch4Sm80ELb0ELb1ELb0ELb1ELb1ELb0ELb0ELb0ELi2ELi2ELi4ELi2ELb1EEENS1_24CollectiveEpilogueBwdGQAISB_fSE_Li256ELb1ELb1EEENS1_19SingleTileSchedulerILb1ELb0ELb0ELi128EEEEEEEEEvNT_6ParamsE)
        /*062c*/ 	.word	0x00000050


	//----- nvinfo : EIATTR_MIN_STACK_SIZE
	.align		4
.L_274:
        /*0630*/ 	.byte	0x04, 0x12
        /*0632*/ 	.short	(.L_276 - .L_275)
	.align		4
.L_275:
        /*0634*/ 	.word	index@(_ZN7cutlass13device_kernelIN5flash19enable_sm80_to_sm89INS1_16FlashAttnBwdSm80INS1_25CollectiveMainloopBwdSm80ILi2ELi1EN4cute5tupleIJNS5_1CILi64EEENS7_ILi128EEENS7_ILi96EEEEEENS_6half_tEfNS_4arch4Sm80ELb1ELb0ELb0ELb0ELb0ELb0ELb0ELb0ELi2ELi2ELi4ELi2ELb1EEENS1_21CollectiveEpilogueBwdISB_SC_SE_Li256ELb0ELb0ELi2EEENS1_25SingleTileBwdLPTSchedulerILb0ELi128ELb0EEEEEEEEEvNT_6ParamsE)
        /*0638*/ 	.word	0x00000028


	//----- nvinfo : EIATTR_MIN_STACK_SIZE
	.align		4
.L_276:
        /*063c*/ 	.byte	0x04, 0x12
        /*063e*/ 	.short	(.L_278 - .L_277)
	.align		4
.L_277:
        /*0640*/ 	.word	index@(_ZN7cutlass13device_kernelIN5flash19enable_sm80_to_sm89INS1_16FlashAttnBwdSm80INS1_25CollectiveMainloopBwdSm80ILi2ELi1EN4cute5tupleIJNS5_1CILi64EEENS7_ILi128EEENS7_ILi96EEEEEENS_6half_tEfNS_4arch4Sm80ELb1ELb0ELb0ELb0ELb1ELb0ELb0ELb0ELi2ELi2ELi4ELi2ELb1EEENS1_21CollectiveEpilogueBwdISB_SC_SE_Li256ELb0ELb0ELi2EEENS1_25SingleTileBwdLPTSchedulerILb0ELi128ELb1EEEEEEEEEvNT_6ParamsE)
        /*0644*/ 	.word	0x00000028


	//----- nvinfo : EIATTR_MIN_STACK_SIZE
	.align		4
.L_278:
        /*0648*/ 	.byte	0x04, 0x12
        /*064a*/ 	.short	(.L_280 - .L_279)
	.align		4
.L_279:
        /*064c*/ 	.word	index@(_ZN7cutlass13device_kernelIN5flash19enable_sm80_to_sm89INS1_16FlashAttnBwdSm80INS1_25CollectiveMainloopBwdSm80ILi2ELi1EN4cute5tupleIJNS5_1CILi64EEENS7_ILi128EEENS7_ILi96EEEEEENS_6half_tEfNS_4arch4Sm80ELb1ELb0ELb0ELb0ELb0ELb0ELb0ELb0ELi2ELi2ELi4ELi2ELb1EEENS1_24CollectiveEpilogueBwdGQAISB_fSE_Li256ELb0ELb0EEENS1_25SingleTileBwdLPTSchedulerILb0ELi128ELb0EEEEEEEEEvNT_6ParamsE)
        /*0650*/ 	.word	0x00000028


	//----- nvinfo : EIATTR_MIN_STACK_SIZE
	.align		4
.L_280:
        /*0654*/ 	.byte	0x04, 0x12
        /*0656*/ 	.short	(.L_282 - .L_281)
	.align		4
.L_281:
        /*0658*/ 	.word	index@(_ZN7cutlass13device_kernelIN5flash19enable_sm80_to_sm89INS1_16FlashAttnBwdSm80INS1_25CollectiveMainloopBwdSm80ILi2ELi1EN4cute5tupleIJNS5_1CILi64EEENS7_ILi128EEENS7_ILi96EEEEEENS_6half_tEfNS_4arch4Sm80ELb1ELb0ELb0ELb0ELb1ELb0ELb0ELb0ELi2ELi2ELi4ELi2ELb1EEENS1_24CollectiveEpilogueBwdGQAISB_fSE_Li256ELb0ELb1EEENS1_25SingleTileBwdLPTSchedulerILb0ELi128ELb1EEEEEEEEEvNT_6ParamsE)
        /*065c*/ 	.word	0x00000028


	//----- nvinfo : EIATTR_MIN_STACK_SIZE
	.align		4
.L_282:
        /*0660*/ 	.byte	0x04, 0x12
        /*0662*/ 	.short	(.L_284 - .L_283)
	.align		4
.L_283:
        /*0664*/ 	.word	index@(_ZN7cutlass13device_kernelIN5flash19enable_sm80_to_sm89INS1_16FlashAttnBwdSm80INS1_25CollectiveMainloopBwdSm80ILi2ELi1EN4cute5tupleIJNS5_1CILi64EEENS7_ILi128EEENS7_ILi96EEEEEENS_6half_tEfNS_4arch4Sm80ELb1ELb0ELb0ELb1ELb0ELb0ELb0ELb0ELi2ELi2ELi4ELi2ELb1EEENS1_21CollectiveEpilogueBwdISB_SC_SE_Li256ELb1ELb0ELi2EEENS1_25SingleTileBwdLPTSchedulerILb1ELi128ELb0EEEEEEEEEvNT_6ParamsE)
        /*0668*/ 	.word	0x00000028


	//----- nvinfo : EIATTR_MIN_STACK_SIZE
	.align		4
.L_284:
        /*066c*/ 	.byte	0x04, 0x12
        /*066e*/ 	.short	(.L_286 - .L_285)
	.align		4
.L_285:
        /*0670*/ 	.word	index@(_ZN7cutlass13device_kernelIN5flash19enable_sm80_to_sm89INS1_16FlashAttnBwdSm80INS1_25CollectiveMainloopBwdSm80ILi2ELi1EN4cute5tupleIJNS5_1CILi64EEENS7_ILi128EEENS7_ILi96EEEEEENS_6half_tEfNS_4arch4Sm80ELb1ELb0ELb0ELb1ELb1ELb0ELb0ELb0ELi2ELi2ELi4ELi2ELb1EEENS1_21CollectiveEpilogueBwdISB_SC_SE_Li256ELb1ELb0ELi2EEENS1_25SingleTileBwdLPTSchedulerILb1ELi128ELb1EEEEEEEEEvNT_6ParamsE)
        /*0674*/ 	.word	0x00000058


	//----- nvinfo : EIATTR_MIN_STACK_SIZE
	.align		4
.L_286:
        /*0678*/ 	.byte	0x04, 0x12
        /*067a*/ 	.short	(.L_288 - .L_287)
	.align		4
.L_287:
        /*067c*/ 	.word	index@(_ZN7cutlass13device_kernelIN5flash19enable_sm80_to_sm89INS1_16FlashAttnBwdSm80INS1_25CollectiveMainloopBwdSm80ILi2ELi1EN4cute5tupleIJNS5_1CILi64EEENS7_ILi128EEENS7_ILi96EEEEEENS_6half_tEfNS_4arch4Sm80ELb1ELb0ELb0ELb1ELb0ELb0ELb0ELb0ELi2ELi2ELi4ELi2ELb1EEENS1_24CollectiveEpilogueBwdGQAISB_fSE_Li256ELb1ELb0EEENS1_25SingleTileBwdLPTSchedulerILb1ELi128ELb0EEEEEEEEEvNT_6ParamsE)
        /*0680*/ 	.word	0x00000058


	//----- nvinfo : EIATTR_MIN_STACK_SIZE
	.align		4
.L_288:
        /*0684*/ 	.byte	0x04, 0x12
        /*0686*/ 	.short	(.L_290 - .L_289)
	.align		4
.L_289:
        /*0688*/ 	.word	index@(_ZN7cutlass13device_kernelIN5flash19enable_sm80_to_sm89INS1_16FlashAttnBwdSm80INS1_25CollectiveMainloopBwdSm80ILi2ELi1EN4cute5tupleIJNS5_1CILi64EEENS7_ILi128EEENS7_ILi96EEEEEENS_6half_tEfNS_4arch4Sm80ELb1ELb0ELb0ELb1ELb1ELb0ELb0ELb0ELi2ELi2ELi4ELi2ELb1EEENS1_24CollectiveEpilogueBwdGQAISB_fSE_Li256ELb1ELb1EEENS1_25SingleTileBwdLPTSchedulerILb1ELi128ELb1EEEEEEEEEvNT_6ParamsE)
        /*068c*/ 	.word	0x00000028


	//----- nvinfo : EIATTR_MIN_STACK_SIZE
	.align		4
.L_290:
        /*0690*/ 	.byte	0x04, 0x12
        /*0692*/ 	.short	(.L_292 - .L_291)
	.align		4
.L_291:
        /*0694*/ 	.word	index@(_ZN7cutlass13device_kernelIN5flash19enable_sm80_to_sm89INS1_16FlashAttnBwdSm80INS1_25CollectiveMainloopBwdSm80ILi2ELi2EN4cute5tupleIJNS5_1CILi64EEENS7_ILi128EEENS7_ILi96EEEEEENS_6half_tEfNS_4arch4Sm80ELb0ELb0ELb0ELb0ELb0ELb0ELb0ELb0ELi2ELi2ELi4ELi2ELb0EEENS1_21CollectiveEpilogueBwdISB_SC_SE_Li256ELb0ELb0ELi2EEENS1_19SingleTileSchedulerILb0ELb0ELb0ELi128EEEEEEEEEvNT_6ParamsE)
        /*0698*/ 	.word	0x00000000


	//----- nvinfo : EIATTR_MIN_STACK_SIZE
	.align		4
.L_292:
        /*069c*/ 	.byte	0x04, 0x12
        /*069e*/ 	.short	(.L_294 - .L_293)
	.align		4
.L_293:
        /*06a0*/ 	.word	index@(_ZN7cutlass13device_kernelIN5flash19enable_sm80_to_sm89INS1_16FlashAttnBwdSm80INS1_25CollectiveMainloopBwdSm80ILi2ELi2EN4cute5tupleIJNS5_1CILi64EEENS7_ILi128EEENS7_ILi96EEEEEENS_6half_tEfNS_4arch4Sm80ELb0ELb0ELb0ELb0ELb1ELb0ELb0ELb0ELi2ELi2ELi4ELi2ELb0EEENS1_21CollectiveEpilogueBwdISB_SC_SE_Li256ELb0ELb0ELi2EEENS1_19SingleTileSchedulerILb0ELb0ELb0ELi128EEEEEEEEEvNT_6ParamsE)
        /*06a4*/ 	.word	0x00000000


	//----- nvinfo : EIATTR_MIN_STACK_SIZE
	.align		4
.L_294:
        /*06a8*/ 	.byte	0x04, 0x12
        /*06aa*/ 	.short	(.L_296 - .L_295)
	.align		4
.L_295:
        /*06ac*/ 	.word	index@(_ZN7cutlass13device_kernelIN5flash19enable_sm80_to_sm89INS1_16FlashAttnBwdSm80INS1_25CollectiveMainloopBwdSm80ILi2ELi2EN4cute5tupleIJNS5_1CILi64EEENS7_ILi128EEENS7_ILi96EEEEEENS_6half_tEfNS_4arch4Sm80ELb0ELb0ELb0ELb0ELb0ELb0ELb0ELb0ELi2ELi2ELi4ELi2ELb0EEENS1_24CollectiveEpilogueBwdGQAISB_fSE_Li256ELb0ELb0EEENS1_19SingleTileSchedulerILb0ELb0ELb0ELi128EEEEEEEEEvNT_6ParamsE)
        /*06b0*/ 	.word	0x00000000


	//----- nvinfo : EIATTR_MIN_STACK_SIZE
	.align		4
.L_296:
        /*06b4*/ 	.byte	0x04, 0x12
        /*06b6*/ 	.short	(.L_298 - .L_297)
	.align		4
.L_297:
        /*06b8*/ 	.word	index@(_ZN7cutlass13device_kernelIN5flash19enable_sm80_to_sm89INS1_16FlashAttnBwdSm80INS1_25CollectiveMainloopBwdSm80ILi2ELi2EN4cute5tupleIJNS5_1CILi64EEENS7_ILi128EEENS7_ILi96EEEEEENS_6half_tEfNS_4arch4Sm80ELb0ELb0ELb0ELb0ELb1ELb0ELb0ELb0ELi2ELi2ELi4ELi2ELb0EEENS1_24CollectiveEpilogueBwdGQAISB_fSE_Li256ELb0ELb1EEENS1_19SingleTileSchedulerILb0ELb0ELb0ELi128EEEEEEEEEvNT_6ParamsE)
        /*06bc*/ 	.word	0x00000000


	//----- nvinfo : EIATTR_MIN_STACK_SIZE
	.align		4
.L_298:
        /*06c0*/ 	.byte	0x04, 0x12
        /*06c2*/ 	.short	(.L_300 - .L_299)
	.align		4
.L_299:
        /*06c4*/ 	.word	index@(_ZN7cutlass13device_kernelIN5flash19enable_sm80_to_sm89INS1_16FlashAttnBwdSm80INS1_25CollectiveMainloopBwdSm80ILi2ELi2EN4cute5tupleIJNS5_1CILi64EEENS7_ILi128EEENS7_ILi96EEEEEENS_6half_tEfNS_4arch4Sm80ELb0ELb0ELb0ELb1ELb0ELb0ELb0ELb0ELi2ELi2ELi4ELi2ELb0EEENS1_21CollectiveEpilogueBwdISB_SC_SE_Li256ELb1ELb0ELi2EEENS1_19SingleTileSchedulerILb1ELb0ELb0ELi128EEEEEEEEEvNT_6ParamsE)
        /*06c8*/ 	.word	0x00000000


	//----- nvinfo : EIATTR_MIN_STACK_SIZE
	.align		4
.L_300:
        /*06cc*/ 	.byte	0x04, 0x12
        /*06ce*/ 	.short	(.L_302 - .L_301)
	.align		4
.L_301:
        /*06d0*/ 	.word	index@(_ZN7cutlass13device_kernelIN5flash19enable_sm80_to_sm89INS1_16FlashAttnBwdSm80INS1_25CollectiveMainloopBwdSm80ILi2ELi2EN4cute5tupleIJNS5_1CILi64EEENS7_ILi128EEENS7_ILi96EEEEEENS_6half_tEfNS_4arch4Sm80ELb0ELb0ELb0ELb1ELb1ELb0ELb0ELb0ELi2ELi2ELi4ELi2ELb0EEENS1_21CollectiveEpilogueBwdISB_SC_SE_Li256ELb1ELb0ELi2EEENS1_19SingleTileSchedulerILb1ELb0ELb0ELi128EEEEEEEEEvNT_6ParamsE)
        /*06d4*/ 	.word	0x00000000


	//----- nvinfo : EIATTR_MIN_STACK_SIZE
	.align		4
.L_302:
        /*06d8*/ 	.byte	0x04, 0x12
        /*06da*/ 	.short	(.L_304 - .L_303)
	.align		4
.L_303:
        /*06dc*/ 	.word	index@(_ZN7cutlass13device_kernelIN5flash19enable_sm80_to_sm89INS1_16FlashAttnBwdSm80INS1_25CollectiveMainloopBwdSm80ILi2ELi2EN4cute5tupleIJNS5_1CILi64EEENS7_ILi128EEENS7_ILi96EEEEEENS_6half_tEfNS_4arch4Sm80ELb0ELb0ELb0ELb1ELb0ELb0ELb0ELb0ELi2ELi2ELi4ELi2ELb0EEENS1_24CollectiveEpilogueBwdGQAISB_fSE_Li256ELb1ELb0EEENS1_19SingleTileSchedulerILb1ELb0ELb0ELi128EEEEEEEEEvNT_6ParamsE)
        /*06e0*/ 	.word	0x00000000


	//----- nvinfo : EIATTR_MIN_STACK_SIZE
	.align		4
.L_304:
        /*06e4*/ 	.byte	0x04, 0x12
        /*06e6*/ 	.short	(.L_306 - .L_305)
	.align		4
.L_305:
        /*06e8*/ 	.word	index@(_ZN7cutlass13device_kernelIN5flash19enable_sm80_to_sm89INS1_16FlashAttnBwdSm80INS1_25CollectiveMainloopBwdSm80ILi2ELi2EN4cute5tupleIJNS5_1CILi64EEENS7_ILi128EEENS7_ILi96EEEEEENS_6half_tEfNS_4arch4Sm80ELb0ELb0ELb0ELb1ELb1ELb0ELb0ELb0ELi2ELi2ELi4ELi2ELb0EEENS1_24CollectiveEpilogueBwdGQAISB_fSE_Li256ELb1ELb1EEENS1_19SingleTileSchedulerILb1ELb0ELb0ELi128EEEEEEEEEvNT_6ParamsE)
        /*06ec*/ 	.word	0x00000000


	//----- nvinfo : EIATTR_MIN_STACK_SIZE
	.align		4
.L_306:
        /*06f0*/ 	.byte	0x04, 0x12
        /*06f2*/ 	.short	(.L_308 - .L_307)
	.align		4
.L_307:
        /*06f4*/ 	.word	index@(_ZN7cutlass13device_kernelIN5flash19enable_sm80_to_sm89INS1_16FlashAttnBwdSm80INS1_25CollectiveMainloopBwdSm80ILi2ELi2EN4cute5tupleIJNS5_1CILi64EEENS7_ILi128EEENS7_ILi96EEEEEENS_6half_tEfNS_4arch4Sm80ELb0ELb1ELb0ELb0ELb0ELb0ELb0ELb0ELi2ELi2ELi4ELi2ELb0EEENS1_21CollectiveEpilogueBwdISB_SC_SE_Li256ELb0ELb0ELi2EEENS1_19SingleTileSchedulerILb0ELb0ELb0ELi128EEEEEEEEEvNT_6ParamsE)
        /*06f8*/ 	.word	0x00000000


	//----- nvinfo : EIATTR_MIN_STACK_SIZE
	.align		4
.L_308:
        /*06fc*/ 	.byte	0x04, 0x12
        /*06fe*/ 	.short	(.L_310 - .L_309)
	.align		4
.L_309:
        /*0700*/ 	.word	index@(_ZN7cutlass13device_kernelIN5flash19enable_sm80_to_sm89INS1_16FlashAttnBwdSm80INS1_25CollectiveMainloopBwdSm80ILi2ELi2EN4cute5tupleIJNS5_1CILi64EEENS7_ILi128EEENS7_ILi96EEEEEENS_6half_tEfNS_4arch4Sm80ELb0ELb1ELb0ELb0ELb1ELb0ELb0ELb0ELi2ELi2ELi4ELi2ELb0EEENS1_21CollectiveEpilogueBwdISB_SC_SE_Li256ELb0ELb0ELi2EEENS1_19SingleTileSchedulerILb0ELb0ELb0ELi128EEEEEEEEEvNT_6ParamsE)
        /*0704*/ 	.word	0x00000000


	//----- nvinfo : EIATTR_MIN_STACK_SIZE
	.align		4
.L_310:
        /*0708*/ 	.byte	0x04, 0x12
        /*070a*/ 	.short	(.L_312 - .L_311)
	.align		4
.L_311:
        /*070c*/ 	.word	index@(_ZN7cutlass13device_kernelIN5flash19enable_sm80_to_sm89INS1_16FlashAttnBwdSm80INS1_25CollectiveMainloopBwdSm80ILi2ELi2EN4cute5tupleIJNS5_1CILi64EEENS7_ILi128EEENS7_ILi96EEEEEENS_6half_tEfNS_4arch4Sm80ELb0ELb1ELb0ELb0ELb0ELb0ELb0ELb0ELi2ELi2ELi4ELi2ELb0EEENS1_24CollectiveEpilogueBwdGQAISB_fSE_Li256ELb0ELb0EEENS1_19SingleTileSchedulerILb0ELb0ELb0ELi128EEEEEEEEEvNT_6ParamsE)
        /*0710*/ 	.word	0x00000000


	//----- nvinfo : EIATTR_MIN_STACK_SIZE
	.align		4
.L_312:
        /*0714*/ 	.byte	0x04, 0x12
        /*0716*/ 	.short	(.L_314 - .L_313)
	.align		4
.L_313:
        /*0718*/ 	.word	index@(_ZN7cutlass13device_kernelIN5flash19enable_sm80_to_sm89INS1_16FlashAttnBwdSm80INS1_25CollectiveMainloopBwdSm80ILi2ELi2EN4cute5tupleIJNS5_1CILi64EEENS7_ILi128EEENS7_ILi96EEEEEENS_6half_tEfNS_4arch4Sm80ELb0ELb1ELb0ELb0ELb1ELb0ELb0ELb0ELi2ELi2ELi4ELi2ELb0EEENS1_24CollectiveEpilogueBwdGQAISB_fSE_Li256ELb0ELb1EEENS1_19SingleTileSchedulerILb0ELb0ELb0ELi128EEEEEEEEEvNT_6ParamsE)
        /*071c*/ 	.word	0x00000000


	//----- nvinfo : EIATTR_MIN_STACK_SIZE
	.align		4
.L_314:
        /*0720*/ 	.byte	0x04, 0x12
        /*0722*/ 	.short	(.L_316 - .L_315)
	.align		4
.L_315:
        /*0724*/ 	.word	index@(_ZN7cutlass13device_kernelIN5flash19enable_sm80_to_sm89INS1_16FlashAttnBwdSm80INS1_25CollectiveMainloopBwdSm80ILi2ELi2EN4cute5tupleIJNS5_1CILi64EEENS7_ILi128EEENS7_ILi96EEEEEENS_6half_tEfNS_4arch4Sm80ELb0ELb1ELb0ELb1ELb0ELb0ELb0ELb0ELi2ELi2ELi4ELi2ELb0EEENS1_21CollectiveEpilogueBwdISB_SC_SE_Li256ELb1ELb0ELi2EEENS1_19SingleTileSchedulerILb1ELb0ELb0ELi128EEEEEEEEEvNT_6ParamsE)
        /*0728*/ 	.word	0x00000010


	//----- nvinfo : EIATTR_MIN_STACK_SIZE
	.align		4
.L_316:
        /*072c*/ 	.byte	0x04, 0x12
        /*072e*/ 	.short	(.L_318 - .L_317)
	.align		4
.L_317:
        /*0730*/ 	.word	index@(_ZN7cutlass13device_kernelIN5flash19enable_sm80_to_sm89INS1_16FlashAttnBwdSm80INS1_25CollectiveMainloopBwdSm80ILi2ELi2EN4cute5tupleIJNS5_1CILi64EEENS7_ILi128EEENS7_ILi96EEEEEENS_6half_tEfNS_4arch4Sm80ELb0ELb1ELb0ELb1ELb1ELb0ELb0ELb0ELi2ELi2ELi4ELi2ELb0EEENS1_21CollectiveEpilogueBwdISB_SC_SE_Li256ELb1ELb0ELi2EEENS1_19SingleTileSchedulerILb1ELb0ELb0ELi128EEEEEEEEEvNT_6ParamsE)
        /*0734*/ 	.word	0x00000010


	//----- nvinfo : EIATTR_MIN_STACK_SIZE
	.align		4
.L_318:
        /*0738*/ 	.byte	0x04, 0x12
        /*073a*/ 	.short	(.L_320 - .L_319)
	.align		4
.L_319:
        /*073c*/ 	.word	index@(_ZN7cutlass13device_kernelIN5flash19enable_sm80_to_sm89INS1_16FlashAttnBwdSm80INS1_25CollectiveMainloopBwdSm80ILi2ELi2EN4cute5tupleIJNS5_1CILi64EEENS7_ILi128EEENS7_ILi96EEEEEENS_6half_tEfNS_4arch4Sm80ELb0ELb1ELb0ELb1ELb0ELb0ELb0ELb0ELi2ELi2ELi4ELi2ELb0EEENS1_24CollectiveEpilogueBwdGQAISB_fSE_Li256ELb1ELb0EEENS1_19SingleTileSchedulerILb1ELb0ELb0ELi128EEEEEEEEEvNT_6ParamsE)
        /*0740*/ 	.word	0x00000010


	//----- nvinfo : EIATTR_MIN_STACK_SIZE
	.align		4
.L_320:
        /*0744*/ 	.byte	0x04, 0x12
        /*0746*/ 	.short	(.L_322 - .L_321)
	.align		4
.L_321:
        /*0748*/ 	.word	index@(_ZN7cutlass13device_kernelIN5flash19enable_sm80_to_sm89INS1_16FlashAttnBwdSm80INS1_25CollectiveMainloopBwdSm80ILi2ELi2EN4cute5tupleIJNS5_1CILi64EEENS7_ILi128EEENS7_ILi96EEEEEENS_6half_tEfNS_4arch4Sm80ELb0ELb1ELb0ELb1ELb1ELb0ELb0ELb0ELi2ELi2ELi4ELi2ELb0EEENS1_24CollectiveEpilogueBwdGQAISB_fSE_Li256ELb1ELb1EEENS1_19SingleTileSchedulerILb1ELb0ELb0ELi128EEEEEEEEEvNT_6ParamsE)
        /*074c*/ 	.word	0x00000010


	//----- nvinfo : EIATTR_MIN_STACK_SIZE
	.align		4
.L_322:
        /*0750*/ 	.byte	0x04, 0x12
        /*0752*/ 	.short	(.L_324 - .L_323)
	.align		4
.L_323:
        /*0754*/ 	.word	index@(_ZN7cutlass13device_kernelIN5flash19enable_sm80_to_sm89INS1_16FlashAttnBwdSm80INS1_25CollectiveMainloopBwdSm80ILi2ELi2EN4cute5tupleIJNS5_1CILi64EEENS7_ILi128EEENS7_ILi96EEEEEENS_6half_tEfNS_4arch4Sm80ELb1ELb0ELb0ELb0ELb0ELb0ELb0ELb0ELi2ELi2ELi4ELi2ELb0EEENS1_21CollectiveEpilogueBwdISB_SC_SE_Li256ELb0ELb0ELi2EEENS1_25SingleTileBwdLPTSchedulerILb0ELi128ELb0EEEEEEEEEvNT_6ParamsE)
        /*0758*/ 	.word	0x00000000


	//----- nvinfo : EIATTR_MIN_STACK_SIZE
	.align		4
.L_324:
        /*075c*/ 	.byte	0x04, 0x12
        /*075e*/ 	.short	(.L_326 - .L_325)
	.align		4
.L_325:
        /*0760*/ 	.word	index@(_ZN7cutlass13device_kernelIN5flash19enable_sm80_to_sm89INS1_16FlashAttnBwdSm80INS1_25CollectiveMainloopBwdSm80ILi2ELi2EN4cute5tupleIJNS5_1CILi64EEENS7_ILi128EEENS7_ILi96EEEEEENS_6half_tEfNS_4arch4Sm80ELb1ELb0ELb0ELb0ELb1ELb0ELb0ELb0ELi2ELi2ELi4ELi2ELb0EEENS1_21CollectiveEpilogueBwdISB_SC_SE_Li256ELb0ELb0ELi2EEENS1_25SingleTileBwdLPTSchedulerILb0ELi128ELb1EEEEEEEEEvNT_6ParamsE)
        /*0764*/ 	.word	0x00000000


	//----- nvinfo : EIATTR_MIN_STACK_SIZE
	.align		4
.L_326:
        /*0768*/ 	.byte	0x04, 0x12
        /*076a*/ 	.short	(.L_328 - .L_327)
	.align		4
.L_327:
        /*076c*/ 	.word	index@(_ZN7cutlass13device_kernelIN5flash19enable_sm80_to_sm89INS1_16FlashAttnBwdSm80INS1_25CollectiveMainloopBwdSm80ILi2ELi2EN4cute5tupleIJNS5_1CILi64EEENS7_ILi128EEENS7_ILi96EEEEEENS_6half_tEfNS_4arch4Sm80ELb1ELb0ELb0ELb0ELb0ELb0ELb0ELb0ELi2ELi2ELi4ELi2ELb0EEENS1_24CollectiveEpilogueBwdGQAISB_fSE_Li256ELb0ELb0EEENS1_25SingleTileBwdLPTSchedulerILb0ELi128ELb0EEEEEEEEEvNT_6ParamsE)
        /*0770*/ 	.word	0x00000000


	//----- nvinfo : EIATTR_MIN_STACK_SIZE
	.align		4
.L_328:
        /*0774*/ 	.byte	0x04, 0x12
        /*0776*/ 	.short	(.L_330 - .L_329)
	.align		4
.L_329:
        /*0778*/ 	.word	index@(_ZN7cutlass13device_kernelIN5flash19enable_sm80_to_sm89INS1_16FlashAttnBwdSm80INS1_25CollectiveMainloopBwdSm80ILi2ELi2EN4cute5tupleIJNS5_1CILi64EEENS7_ILi128EEENS7_ILi96EEEEEENS_6half_tEfNS_4arch4Sm80ELb1ELb0ELb0ELb0ELb1ELb0ELb0ELb0ELi2ELi2ELi4ELi2ELb0EEENS1_24CollectiveEpilogueBwdGQAISB_fSE_Li256ELb0ELb1EEENS1_25SingleTileBwdLPTSchedulerILb0ELi128ELb1EEEEEEEEEvNT_6ParamsE)
        /*077c*/ 	.word	0x00000000


	//----- nvinfo : EIATTR_MIN_STACK_SIZE
	.align		4
.L_330:
        /*0780*/ 	.byte	0x04, 0x12
        /*0782*/ 	.short	(.L_332 - .L_331)
	.align		4
.L_331:
        /*0784*/ 	.word	index@(_ZN7cutlass13device_kernelIN5flash22FlashAttnBwdPreprocessIN4cute5tupleIJNS3_1CILi64EEENS5_ILi96EEEEEENS_6half_tEfNS_4arch4Sm80ELb1ELb0EEEEEvNT_6ParamsE)
        /*0788*/ 	.word	0x00000000


	//----- nvinfo : EIATTR_MIN_STACK_SIZE
	.align		4
.L_332:
        /*078c*/ 	.byte	0x04, 0x12
        /*078e*/ 	.short	(.L_334 - .L_333)
	.align		4
.L_333:
        /*0790*/ 	.word	index@(_ZN7cutlass13device_kernelIN5flash19enable_sm80_to_sm89INS1_16FlashAttnBwdSm80INS1_25CollectiveMainloopBwdSm80ILi2ELi2EN4cute5tupleIJNS5_1CILi64EEENS7_ILi128EEENS7_ILi96EEEEEENS_6half_tEfNS_4arch4Sm80ELb1ELb0ELb0ELb1ELb0ELb0ELb0ELb0ELi2ELi2ELi4ELi2ELb0EEENS1_21CollectiveEpilogueBwdISB_SC_SE_Li256ELb1ELb0ELi2EEENS1_25SingleTileBwdLPTSchedulerILb1ELi128ELb0EEEEEEEEEvNT_6ParamsE)
        /*0794*/ 	.word	0x00000000


	//----- nvinfo : EIATTR_MIN_STACK_SIZE
	.align		4
.L_334:
        /*0798*/ 	.byte	0x04, 0x12
        /*079a*/ 	.short	(.L_336 - .L_335)
	.align		4
.L_335:
        /*079c*/ 	.word	index@(_ZN7cutlass13device_kernelIN5flash19enable_sm80_to_sm89INS1_16FlashAttnBwdSm80INS1_25CollectiveMainloopBwdSm80ILi2ELi2EN4cute5tupleIJNS5_1CILi64EEENS7_ILi128EEENS7_ILi96EEEEEENS_6half_tEfNS_4arch4Sm80ELb1ELb0ELb0ELb1ELb1ELb0ELb0ELb0ELi2ELi2ELi4ELi2ELb0EEENS1_21CollectiveEpilogueBwdISB_SC_SE_Li256ELb1ELb0ELi2EEENS1_25SingleTileBwdLPTSchedulerILb1ELi128ELb1EEEEEEEEEvNT_6ParamsE)
        /*07a0*/ 	.word	0x00000000


	//----- nvinfo : EIATTR_MIN_STACK_SIZE
	.align		4
.L_336:
        /*07a4*/ 	.byte	0x04, 0x12
        /*07a6*/ 	.short	(.L_338 - .L_337)
	.align		4
.L_337:
        /*07a8*/ 	.word	index@(_ZN7cutlass13device_kernelIN5flash19enable_sm80_to_sm89INS1_16FlashAttnBwdSm80INS1_25CollectiveMainloopBwdSm80ILi2ELi2EN4cute5tupleIJNS5_1CILi64EEENS7_ILi128EEENS7_ILi96EEEEEENS_6half_tEfNS_4arch4Sm80ELb1ELb0ELb0ELb1ELb0ELb0ELb0ELb0ELi2ELi2ELi4ELi2ELb0EEENS1_24CollectiveEpilogueBwdGQAISB_fSE_Li256ELb1ELb0EEENS1_25SingleTileBwdLPTSchedulerILb1ELi128ELb0EEEEEEEEEvNT_6ParamsE)
        /*07ac*/ 	.word	0x00000000


	//----- nvinfo : EIATTR_MIN_STACK_SIZE
	.align		4
.L_338:
        /*07b0*/ 	.byte	0x04, 0x12
        /*07b2*/ 	.short	(.L_340 - .L_339)
	.align		4
.L_339:
        /*07b4*/ 	.word	index@(_ZN7cutlass13device_kernelIN5flash32FlashAttnBwdPostprocessConvertdQIN4cute5tupleIJNS3_1CILi128EEENS5_ILi96EEEEEENS_6half_tEfNS_4arch4Sm80ELi256ENS3_8TiledMMAINS3_8MMA_AtomIJNS3_28SM80_16x8x16_F32F16F16F32_TNEEEENS3_6LayoutINS4_IJNS5_ILi4EEENS5_ILi2EEENS5_ILi1EEEEEENS4_IJSJ_SH_NS5_ILi0EEEEEEEENS4_IJNS5_ILi64EEENS5_ILi32EEENS5_ILi16EEEEEEEELb0EEEEEvNT_6ParamsE)
        /*07b8*/ 	.word	0x00000000


	//----- nvinfo : EIATTR_MIN_STACK_SIZE
	.align		4
.L_340:
        /*07bc*/ 	.byte	0x04, 0x12
        /*07be*/ 	.short	(.L_342 - .L_341)
	.align		4
.L_341:
        /*07c0*/ 	.word	index@(_ZN7cutlass13device_kernelIN5flash32FlashAttnBwdPostprocessConvertdQIN4cute5tupleIJNS3_1CILi64EEENS5_ILi96EEEEEENS_6half_tEfNS_4arch4Sm80ELi256ENS3_8TiledMMAINS3_8MMA_AtomIJNS3_28SM80_16x8x16_F32F16F16F32_TNEEEENS3_6LayoutINS4_IJNS5_ILi2EEENS5_ILi4EEENS5_ILi1EEEEEENS4_IJSJ_SH_NS5_ILi0EEEEEEEENS4_IJNS5_ILi32EEESO_NS5_ILi16EEEEEEEELb0EEEEEvNT_6ParamsE)
        /*07c4*/ 	.word	0x00000000


	//----- nvinfo : EIATTR_MIN_STACK_SIZE
	.align		4
.L_342:
        /*07c8*/ 	.byte	0x04, 0x12
        /*07ca*/ 	.short	(.L_344 - .L_343)
	.align		4
.L_343:
        /*07cc*/ 	.word	index@(_ZN7cutlass13device_kernelIN5flash19enable_sm80_to_sm89INS1_16FlashAttnBwdSm80INS1_25CollectiveMainloopBwdSm80ILi2ELi2EN4cute5tupleIJNS5_1CILi64EEENS7_ILi128EEENS7_ILi96EEEEEENS_6half_tEfNS_4arch4Sm80ELb1ELb0ELb0ELb1ELb1ELb0ELb0ELb0ELi2ELi2ELi4ELi2ELb0EEENS1_24CollectiveEpilogueBwdGQAISB_fSE_Li256ELb1ELb1EEENS1_25SingleTileBwdLPTSchedulerILb1ELi128ELb1EEEEEEEEEvNT_6ParamsE)
        /*07d0*/ 	.word	0x00000000


	//----- nvinfo : EIATTR_MIN_STACK_SIZE
	.align		4
.L_344:
        /*07d4*/ 	.byte	0x04, 0x12
        /*07d6*/ 	.short	(.L_346 - .L_345)
	.align		4
.L_345:
        /*07d8*/ 	.word	index@(_ZN7cutlass13device_kernelIN5flash22FlashAttnBwdPreprocessIN4cute5tupleIJNS3_1CILi64EEENS5_ILi96EEEEEENS_6half_tEfNS_4arch4Sm80ELb1ELb1EEEEEvNT_6ParamsE)
        /*07dc*/ 	.word	0x00000000
.L_346:


//--------------------- .nv.info._ZN7cutlass13device_kernelIN5flash19enable_sm80_to_sm89INS1_16FlashAttnBwdSm80INS1_25CollectiveMainloopBwdSm80ILi2ELi1EN4cute5tupleIJNS5_1CILi64EEENS7_ILi128EEENS7_ILi96EEEEEENS_6half_tEfNS_4arch4Sm80ELb0ELb0ELb0ELb0ELb0ELb0ELb0ELb0ELi2ELi2ELi4ELi2ELb1EEENS1_21CollectiveEpilogueBwdISB_SC_SE_Li256ELb0ELb0ELi2EEENS1_19SingleTileSchedulerILb0ELb0ELb0ELi128EEEEEEEEEvNT_6ParamsE --------------------------
	.section	.nv.info._ZN7cutlass13device_kernelIN5flash19enable_sm80_to_sm89INS1_16FlashAttnBwdSm80INS1_25CollectiveMainloopBwdSm80ILi2ELi1EN4cute5tupleIJNS5_1CILi64EEENS7_ILi128EEENS7_ILi96EEEEEENS_6half_tEfNS_4arch4Sm80ELb0ELb0ELb0ELb0ELb0ELb0ELb0ELb0ELi2ELi2ELi4ELi2ELb1EEENS1_21CollectiveEpilogueBwdISB_SC_SE_Li256ELb0ELb0ELi2EEENS1_19SingleTileSchedulerILb0ELb0ELb0ELi128EEEEEEEEEvNT_6ParamsE,"",@"SHT_CUDA_INFO"
	.sectionflags	@""
	.align	4


	//----- nvinfo : EIATTR_CUDA_API_VERSION
	.align		4
        /*0000*/ 	.byte	0x04, 0x37
        /*0002*/ 	.short	(.L_348 - .L_347)
.L_347:
        /*0004*/ 	.word	0x00000082


	//----- nvinfo : EIATTR_SW2861232_WAR
	.align		4
.L_348:
        /*0008*/ 	.byte	0x01, 0x35
	.zero		2


	//----- nvinfo : EIATTR_PARAM_CBANK
	.align		4
        /*000c*/ 	.byte	0x04, 0x0a
        /*000e*/ 	.short	(.L_350 - .L_349)
	.align		4
.L_349:
        /*0010*/ 	.word	index@(.nv.constant0._ZN7cutlass13device_kernelIN5flash19enable_sm80_to_sm89INS1_16FlashAttnBwdSm80INS1_25CollectiveMainloopBwdSm80ILi2ELi1EN4cute5tupleIJNS5_1CILi64EEENS7_ILi128EEENS7_ILi96EEEEEENS_6half_tEfNS_4arch4Sm80ELb0ELb0ELb0ELb0ELb0ELb0ELb0ELb0ELi2ELi2ELi4ELi2ELb1EEENS1_21CollectiveEpilogueBwdISB_SC_SE_Li256ELb0ELb0ELi2EEENS1_19SingleTileSchedulerILb0ELb0ELb0ELi128EEEEEEEEEvNT_6ParamsE)
        /*0014*/ 	.short	0x0160
        /*0016*/ 	.short	0x0270


	//----- nvinfo : EIATTR_CBANK_PARAM_SIZE
	.align		4
.L_350:
        /*0018*/ 	.byte	0x03, 0x19
        /*001a*/ 	.short	0x0270


	//----- nvinfo : EIATTR_KPARAM_INFO
	.align		4
        /*001c*/ 	.byte	0x04, 0x17
        /*001e*/ 	.short	(.L_352 - .L_351)
.L_351:
        /*0020*/ 	.word	0x00000000
        /*0024*/ 	.short	0x0000
        /*0026*/ 	.short	0x0000
        /*0028*/ 	.byte	0x00, 0xf0, 0xc1, 0x09


	//----- nvinfo : EIATTR_MAXREG_COUNT
	.align		4
.L_352:
        /*002c*/ 	.byte	0x03, 0x1b
        /*002e*/ 	.short	0x00ff


	//----- nvinfo : EIATTR_NUM_BARRIERS
	.align		4
        /*0030*/ 	.byte	0x02, 0x4c
        /*0032*/ 	.byte	0x02
	.zero		1


	//----- nvinfo : EIATTR_ANNOTATIONS
	.align		4
        /*0034*/ 	.byte	0x04, 0x55
        /*0036*/ 	.short	(.L_354 - .L_353)


	//   ....[0]....
.L_353:
        /*0038*/ 	.word	0x00000001
        /*003c*/ 	.byte	0x20, 0x02, 0x00, 0x00, 0x01, 0x00, 0x00, 0x00, 0x30, 0x03, 0x00, 0x00, 0x01, 0x00, 0x00, 0x00
        /* <DEDUP_REMOVED lines=14> */
        /*012c*/ 	.byte	0xe0, 0x51, 0x00, 0x00, 0x01, 0x00, 0x00, 0x00, 0x10, 0x52, 0x00, 0x00


	//----- nvinfo : EIATTR_MERCURY_ISA_VERSION
	.align		4
.L_354:
        /*0138*/ 	.byte	0x03, 0x5f
        /*013a*/ 	.short	0x0000


	//----- nvinfo : EIATTR_EXIT_INSTR_OFFSETS
	.align		4
        /*013c*/ 	.byte	0x04, 0x1c
        /*013e*/ 	.short	(.L_356 - .L_355)


	//   ....[0]....
.L_355:
        /*0140*/ 	.word	0x00000040


	//   ....[1]....
        /*0144*/ 	.word	0x00006350


	//   ....[2]....
        /*0148*/ 	.word	0x00006440


	//   ....[3]....
        /*014c*/ 	.word	0x00006460


	//----- nvinfo : EIATTR_CTAIDZ_USED
	.align		4
.L_356:
        /*0150*/ 	.byte	0x01, 0x04
	.zero		2


	//----- nvinfo : EIATTR_MAX_THREADS
	.align		4
        /*0154*/ 	.byte	0x04, 0x05
        /*0156*/ 	.short	(.L_358 - .L_357)
.L_357:
        /*0158*/ 	.word	0x00000100
        /*015c*/ 	.word	0x00000001
        /*0160*/ 	.word	0x00000001


	//----- nvinfo : EIATTR_CRS_STACK_SIZE
	.align		4
.L_358:
        /*0164*/ 	.byte	0x04, 0x1e
        /*0166*/ 	.short	(.L_360 - .L_359)
.L_359:
        /*0168*/ 	.word	0x00000000
.L_360:


//--------------------- .nv.info._ZN7cutlass13device_kernelIN5flash19enable_sm80_to_sm89INS1_16FlashAttnBwdSm80INS1_25CollectiveMainloopBwdSm80ILi2ELi1EN4cute5tupleIJNS5_1CILi64EEENS7_ILi128EEENS7_ILi96EEEEEENS_6half_tEfNS_4arch4Sm80ELb0ELb0ELb0ELb0ELb1ELb0ELb0ELb0ELi2ELi2ELi4ELi2ELb1EEENS1_21CollectiveEpilogueBwdISB_SC_SE_Li256ELb0ELb0ELi2EEENS1_19SingleTileSchedulerILb0ELb0ELb0ELi128EEEEEEEEEvNT_6ParamsE --------------------------
	.section	.nv.info._ZN7cutlass13device_kernelIN5flash19enable_sm80_to_sm89INS1_16FlashAttnBwdSm80INS1_25CollectiveMainloopBwdSm80ILi2ELi1EN4cute5tupleIJNS5_1CILi64EEENS7_ILi128EEENS7_ILi96EEEEEENS_6half_tEfNS_4arch4Sm80ELb0ELb0ELb0ELb0ELb1ELb0ELb0ELb0ELi2ELi2ELi4ELi2ELb1EEENS1_21CollectiveEpilogueBwdISB_SC_SE_Li256ELb0ELb0ELi2EEENS1_19SingleTileSchedulerILb0ELb0ELb0ELi128EEEEEEEEEvNT_6ParamsE,"",@"SHT_CUDA_INFO"
	.sectionflags	@""
	.align	4


	//----- nvinfo : EIATTR_CUDA_API_VERSION
	.align		4
        /*0000*/ 	.byte	0x04, 0x37
        /*0002*/ 	.short	(.L_362 - .L_361)
.L_361:
        /*0004*/ 	.word	0x00000082


	//----- nvinfo : EIATTR_SW2861232_WAR
	.align		4
.L_362:
        /*0008*/ 	.byte	0x01, 0x35
	.zero		2


	//----- nvinfo : EIATTR_PARAM_CBANK
	.align		4
        /*000c*/ 	.byte	0x04, 0x0a
        /*000e*/ 	.short	(.L_364 - .L_363)
	.align		4
.L_363:
        /*0010*/ 	.word	index@(.nv.constant0._ZN7cutlass13device_kernelIN5flash19enable_sm80_to_sm89INS1_16FlashAttnBwdSm80INS1_25CollectiveMainloopBwdSm80ILi2ELi1EN4cute5tupleIJNS5_1CILi64EEENS7_ILi128EEENS7_ILi96EEEEEENS_6half_tEfNS_4arch4Sm80ELb0ELb0ELb0ELb0ELb1ELb0ELb0ELb0ELi2ELi2ELi4ELi2ELb1EEENS1_21CollectiveEpilogueBwdISB_SC_SE_Li256ELb0ELb0ELi2EEENS1_19SingleTileSchedulerILb0ELb0ELb0ELi128EEEEEEEEEvNT_6ParamsE)
        /*0014*/ 	.short	0x0160
        /*0016*/ 	.short	0x0270


	//----- nvinfo : EIATTR_CBANK_PARAM_SIZE
	.align		4
.L_364:
        /*0018*/ 	.byte	0x03, 0x19
        /*001a*/ 	.short	0x0270


	//----- nvinfo : EIATTR_KPARAM_INFO
	.align		4
        /*001c*/ 	.byte	0x04, 0x17
        /*001e*/ 	.short	(.L_366 - .L_365)
.L_365:
        /*0020*/ 	.word	0x00000000
        /*0024*/ 	.short	0x0000
        /*0026*/ 	.short	0x0000
        /*0028*/ 	.byte	0x00, 0xf0, 0xc1, 0x09


	//----- nvinfo : EIATTR_MAXREG_COUNT
	.align		4
.L_366:
        /*002c*/ 	.byte	0x03, 0x1b
        /*002e*/ 	.short	0x00ff


	//----- nvinfo : EIATTR_NUM_BARRIERS
	.align		4
        /*0030*/ 	.byte	0x02, 0x4c
        /*0032*/ 	.byte	0x02
	.zero		1


	//----- nvinfo : EIATTR_ANNOTATIONS
	.align		4
        /*0034*/ 	.byte	0x04, 0x55
        /*0036*/ 	.short	(.L_368 - .L_367)


	//   ....[0]....
.L_367:
        /* <DEDUP_REMOVED lines=17> */


	//----- nvinfo : EIATTR_MERCURY_ISA_VERSION
	.align		4
.L_368:
        /*0138*/ 	.byte	0x03, 0x5f
        /*013a*/ 	.short	0x0000


	//----- nvinfo : EIATTR_EXIT_INSTR_OFFSETS
	.align		4
        /*013c*/ 	.byte	0x04, 0x1c
        /*013e*/ 	.short	(.L_370 - .L_369)


	//   ....[0]....
.L_369:
        /*0140*/ 	.word	0x00000040


	//   ....[1]....
        /*0144*/ 	.word	0x00006350


	//   ....[2]....
        /*0148*/ 	.word	0x00006440


	//   ....[3]....
        /*014c*/ 	.word	0x00006460


	//----- nvinfo : EIATTR_CTAIDZ_USED
	.align		4
.L_370:
        /*0150*/ 	.byte	0x01, 0x04
	.zero		2


	//----- nvinfo : EIATTR_MAX_THREADS
	.align		4
        /*0154*/ 	.byte	0x04, 0x05
        /*0156*/ 	.short	(.L_372 - .L_371)
.L_371:
        /*0158*/ 	.word	0x00000100
        /*015c*/ 	.word	0x00000001
        /*0160*/ 	.word	0x00000001


	//----- nvinfo : EIATTR_CRS_STACK_SIZE
	.align		4
.L_372:
        /*0164*/ 	.byte	0x04, 0x1e
        /*0166*/ 	.short	(.L_374 - .L_373)
.L_373:
        /*0168*/ 	.word	0x00000000
.L_374:


//--------------------- .nv.info._ZN7cutlass13device_kernelIN5flash19enable_sm80_to_sm89INS1_16FlashAttnBwdSm80INS1_25CollectiveMainloopBwdSm80ILi2ELi1EN4cute5tupleIJNS5_1CILi64EEENS7_ILi128EEENS7_ILi96EEEEEENS_6half_tEfNS_4arch4Sm80ELb0ELb0ELb0ELb0ELb0ELb0ELb0ELb0ELi2ELi2ELi4ELi2ELb1EEENS1_24CollectiveEpilogueBwdGQAISB_fSE_Li256ELb0ELb0EEENS1_19SingleTileSchedulerILb0ELb0ELb0ELi128EEEEEEEEEvNT_6ParamsE --------------------------
	.section	.nv.info._ZN7cutlass13device_kernelIN5flash19enable_sm80_to_sm89INS1_16FlashAttnBwdSm80INS1_25CollectiveMainloopBwdSm80ILi2ELi1EN4cute5tupleIJNS5_1CILi64EEENS7_ILi128EEENS7_ILi96EEEEEENS_6half_tEfNS_4arch4Sm80ELb0ELb0ELb0ELb0ELb0ELb0ELb0ELb0ELi2ELi2ELi4ELi2ELb1EEENS1_24CollectiveEpilogueBwdGQAISB_fSE_Li256ELb0ELb0EEENS1_19SingleTileSchedulerILb0ELb0ELb0ELi128EEEEEEEEEvNT_6ParamsE,"",@"SHT_CUDA_INFO"
	.sectionflags	@""
	.align	4


	//----- nvinfo : EIATTR_CUDA_API_VERSION
	.align		4
        /*0000*/ 	.byte	0x04, 0x37
        /*0002*/ 	.short	(.L_376 - .L_375)
.L_375:
        /*0004*/ 	.word	0x00000082


	//----- nvinfo : EIATTR_SW2861232_WAR
	.align		4
.L_376:
        /*0008*/ 	.byte	0x01, 0x35
	.zero		2


	//----- nvinfo : EIATTR_PARAM_CBANK
	.align		4
        /*000c*/ 	.byte	0x04, 0x0a
        /*000e*/ 	.short	(.L_378 - .L_377)
	.align		4
.L_377:
        /*0010*/ 	.word	index@(.nv.constant0._ZN7cutlass13device_kernelIN5flash19enable_sm80_to_sm89INS1_16FlashAttnBwdSm80INS1_25CollectiveMainloopBwdSm80ILi2ELi1EN4cute5tupleIJNS5_1CILi64EEENS7_ILi128EEENS7_ILi96EEEEEENS_6half_tEfNS_4arch4Sm80ELb0ELb0ELb0ELb0ELb0ELb0ELb0ELb0ELi2ELi2ELi4ELi2ELb1EEENS1_24CollectiveEpilogueBwdGQAISB_fSE_Li256ELb0ELb0EEENS1_19SingleTileSchedulerILb0ELb0ELb0ELi128EEEEEEEEEvNT_6ParamsE)
        /*0014*/ 	.short	0x0160
        /*0016*/ 	.short	0x0278


	//----- nvinfo : EIATTR_CBANK_PARAM_SIZE
	.align		4
.L_378:
        /*0018*/ 	.byte	0x03, 0x19
        /*001a*/ 	.short	0x0278


	//----- nvinfo : EIATTR_KPARAM_INFO
	.align		4
        /*001c*/ 	.byte	0x04, 0x17
        /*001e*/ 	.short	(.L_380 - .L_379)
.L_379:
        /*0020*/ 	.word	0x00000000
        /*0024*/ 	.short	0x0000
        /*0026*/ 	.short	0x0000
        /*0028*/ 	.byte	0x00, 0xf0, 0xe1, 0x09


	//----- nvinfo : EIATTR_MAXREG_COUNT
	.align		4
.L_380:
        /*002c*/ 	.byte	0x03, 0x1b
        /*002e*/ 	.short	0x00ff


	//----- nvinfo : EIATTR_NUM_BARRIERS
	.align		4
        /*0030*/ 	.byte	0x02, 0x4c
        /*0032*/ 	.byte	0x02
	.zero		1


	//----- nvinfo : EIATTR_ANNOTATIONS
	.align		4
        /*0034*/ 	.byte	0x04, 0x55
        /*0036*/ 	.short	(.L_382 - .L_381)


	//   ....[0]....
.L_381:
        /*0038*/ 	.word	0x00000001
        /*003c*/ 	.byte	0x50, 0x1b, 0x00, 0x00, 0x01, 0x00, 0x00, 0x00, 0xc0, 0x28, 0x00, 0x00, 0x01, 0x00, 0x00, 0x00
        /*004c*/ 	.byte	0xf0, 0x28, 0x00, 0x00, 0x01, 0x00, 0x00, 0x00, 0x30, 0x2f, 0x00, 0x00, 0x01, 0x00, 0x00, 0x00
        /*005c*/ 	.byte	0x60, 0x2f, 0x00, 0x00, 0x01, 0x00, 0x00, 0x00, 0x20, 0x44, 0x00, 0x00


	//----- nvinfo : EIATTR_MERCURY_ISA_VERSION
	.align		4
.L_382:
        /*0068*/ 	.byte	0x03, 0x5f
        /*006a*/ 	.short	0x0000


	//----- nvinfo : EIATTR_EXIT_INSTR_OFFSETS
	.align		4
        /*006c*/ 	.byte	0x04, 0x1c
        /*006e*/ 	.short	(.L_384 - .L_383)


	//   ....[0]....
.L_383:
        /*0070*/ 	.word	0x00000040


	//   ....[1]....
        /*0074*/ 	.word	0x00005b90


	//----- nvinfo : EIATTR_CTAIDZ_USED
	.align		4
.L_384:
        /*0078*/ 	.byte	0x01, 0x04
	.zero		2


	//----- nvinfo : EIATTR_MAX_THREADS
	.align		4
        /*007c*/ 	.byte	0x04, 0x05
        /*007e*/ 	.short	(.L_386 - .L_385)
.L_385:
        /*0080*/ 	.word	0x00000100
        /*0084*/ 	.word	0x00000001
        /*0088*/ 	.word	0x00000001
.L_386:


//--------------------- .nv.info._ZN7cutlass13device_kernelIN5flash19enable_sm80_to_sm89INS1_16FlashAttnBwdSm80INS1_25CollectiveMainloopBwdSm80ILi2ELi1EN4cute5tupleIJNS5_1CILi64EEENS7_ILi128EEENS7_ILi96EEEEEENS_6half_tEfNS_4arch4Sm80ELb0ELb0ELb0ELb0ELb1ELb0ELb0ELb0ELi2ELi2ELi4ELi2ELb1EEENS1_24CollectiveEpilogueBwdGQAISB_fSE_Li256ELb0ELb1EEENS1_19SingleTileSchedulerILb0ELb0ELb0ELi128EEEEEEEEEvNT_6ParamsE --------------------------
	.section	.nv.info._ZN7cutlass13device_kernelIN5flash19enable_sm80_to_sm89INS1_16FlashAttnBwdSm80INS1_25CollectiveMainloopBwdSm80ILi2ELi1EN4cute5tupleIJNS5_1CILi64EEENS7_ILi128EEENS7_ILi96EEEEEENS_6half_tEfNS_4arch4Sm80ELb0ELb0ELb0ELb0ELb1ELb0ELb0ELb0ELi2ELi2ELi4ELi2ELb1EEENS1_24CollectiveEpilogueBwdGQAISB_fSE_Li256ELb0ELb1EEENS1_19SingleTileSchedulerILb0ELb0ELb0ELi128EEEEEEEEEvNT_6ParamsE,"",@"SHT_CUDA_INFO"
	.sectionflags	@""
	.align	4


	//----- nvinfo : EIATTR_CUDA_API_VERSION
	.align		4
        /*0000*/ 	.byte	0x04, 0x37
        /*0002*/ 	.short	(.L_388 - .L_387)
.L_387:
        /*0004*/ 	.word	0x00000082


	//----- nvinfo : EIATTR_SW2861232_WAR
	.align		4
.L_388:
        /*0008*/ 	.byte	0x01, 0x35
	.zero		2


	//----- nvinfo : EIATTR_PARAM_CBANK
	.align		4
        /*000c*/ 	.byte	0x04, 0x0a
        /*000e*/ 	.short	(.L_390 - .L_389)
	.align		4
.L_389:
        /*0010*/ 	.word	index@(.nv.constant0._ZN7cutlass13device_kernelIN5flash19enable_sm80_to_sm89INS1_16FlashAttnBwdSm80INS1_25CollectiveMainloopBwdSm80ILi2ELi1EN4cute5tupleIJNS5_1CILi64EEENS7_ILi128EEENS7_ILi96EEEEEENS_6half_tEfNS_4arch4Sm80ELb0ELb0ELb0ELb0ELb1ELb0ELb0ELb0ELi2ELi2ELi4ELi2ELb1EEENS1_24CollectiveEpilogueBwdGQAISB_fSE_Li256ELb0ELb1EEENS1_19SingleTileSchedulerILb0ELb0ELb0ELi128EEEEEEEEEvNT_6ParamsE)
        /*0014*/ 	.short	0x0160
        /*0016*/ 	.short	0x0278


	//----- nvinfo : EIATTR_CBANK_PARAM_SIZE
	.align		4
.L_390:
        /*0018*/ 	.byte	0x03, 0x19
        /*001a*/ 	.short	0x0278


	//----- nvinfo : EIATTR_KPARAM_INFO
	.align		4
        /*001c*/ 	.byte	0x04, 0x17
        /*001e*/ 	.short	(.L_392 - .L_391)
.L_391:
        /*0020*/ 	.word	0x00000000
        /*0024*/ 	.short	0x0000
        /*0026*/ 	.short	0x0000
        /*0028*/ 	.byte	0x00, 0xf0, 0xe1, 0x09


	//----- nvinfo : EIATTR_MAXREG_COUNT
	.align		4
.L_392:
        /*002c*/ 	.byte	0x03, 0x1b
        /*002e*/ 	.short	0x00ff


	//----- nvinfo : EIATTR_NUM_BARRIERS
	.align		4
        /*0030*/ 	.byte	0x02, 0x4c
        /*0032*/ 	.byte	0x02
	.zero		1


	//----- nvinfo : EIATTR_ANNOTATIONS
	.align		4
        /*0034*/ 	.byte	0x04, 0x55
        /*0036*/ 	.short	(.L_394 - .L_393)


	//   ....[0]....
.L_393:
        /*0038*/ 	.word	0x00000001
        /*003c*/ 	.byte	0x50, 0x1a, 0x00, 0x00, 0x01, 0x00, 0x00, 0x00, 0xb0, 0x27, 0x00, 0x00, 0x01, 0x00, 0x00, 0x00
        /*004c*/ 	.byte	0xe0, 0x27, 0x00, 0x00, 0x01, 0x00, 0x00, 0x00, 0x20, 0x2e, 0x00, 0x00, 0x01, 0x00, 0x00, 0x00
        /*005c*/ 	.byte	0x50, 0x2e, 0x00, 0x00, 0x01, 0x00, 0x00, 0x00, 0x10, 0x43, 0x00, 0x00


	//----- nvinfo : EIATTR_MERCURY_ISA_VERSION
	.align		4
.L_394:
        /*0068*/ 	.byte	0x03, 0x5f
        /*006a*/ 	.short	0x0000


	//----- nvinfo : EIATTR_COOP_GROUP_MASK_REGIDS
	.align		4
        /*006c*/ 	.byte	0x04, 0x29
        /*006e*/ 	.short	(.L_396 - .L_395)


	//   ....[0]....
.L_395:
        /*0070*/ 	.word	0xffffffff


	//   ....[1]....
        /*0074*/ 	.word	0xffffffff


	//   ....[2]....
        /*0078*/ 	.word	0xffffffff


	//   ....[3]....
        /*007c*/ 	.word	0xffffffff


	//   ....[4]....
        /*0080*/ 	.word	0xffffffff


	//   ....[5]....
        /*0084*/ 	.word	0xffffffff


	//   ....[6]....
        /*0088*/ 	.word	0xffffffff


	//   ....[7]....
        /*008c*/ 	.word	0xffffffff


	//----- nvinfo : EIATTR_COOP_GROUP_INSTR_OFFSETS
	.align		4
.L_396:
        /*0090*/ 	.byte	0x04, 0x28
        /*0092*/ 	.short	(.L_398 - .L_397)


	//   ....[0]....
.L_397:
        /*0094*/ 	.word	0x000054d0


	//   ....[1]....
        /*0098*/ 	.word	0x00005510


	//   ....[2]....
        /*009c*/ 	.word	0x00005940


	//   ....[3]....
        /*00a0*/ 	.word	0x00005950


	//   ....[4]....
        /*00a4*/ 	.word	0x00005b10


	//   ....[5]....
        /*00a8*/ 	.word	0x00005c00


	//   ....[6]....
        /*00ac*/ 	.word	0x00005f30


	//   ....[7]....
        /*00b0*/ 	.word	0x00005f40


	//----- nvinfo : EIATTR_EXIT_INSTR_OFFSETS
	.align		4
.L_398:
        /*00b4*/ 	.byte	0x04, 0x1c
        /*00b6*/ 	.short	(.L_400 - .L_399)


	//   ....[0]....
.L_399:
        /*00b8*/ 	.word	0x00000040


	//   ....[1]....
        /*00bc*/ 	.word	0x00005f50


	//   ....[2]....
        /*00c0*/ 	.word	0x00005ff0


	//----- nvinfo : EIATTR_CTAIDZ_USED
	.align		4
.L_400:
        /*00c4*/ 	.byte	0x01, 0x04
	.zero		2


	//----- nvinfo : EIATTR_MAX_THREADS
	.align		4
        /*00c8*/ 	.byte	0x04, 0x05
        /*00ca*/ 	.short	(.L_402 - .L_401)
.L_401:
        /*00cc*/ 	.word	0x00000100
        /*00d0*/ 	.word	0x00000001
        /*00d4*/ 	.word	0x00000001


	//----- nvinfo : EIATTR_CRS_STACK_SIZE
	.align		4
.L_402:
        /*00d8*/ 	.byte	0x04, 0x1e
        /*00da*/ 	.short	(.L_404 - .L_403)
.L_403:
        /*00dc*/ 	.word	0x00000000
.L_404:


//--------------------- .nv.info._ZN7cutlass13device_kernelIN5flash19enable_sm80_to_sm89INS1_16FlashAttnBwdSm80INS1_25CollectiveMainloopBwdSm80ILi2ELi1EN4cute5tupleIJNS5_1CILi64EEENS7_ILi128EEENS7_ILi96EEEEEENS_6half_tEfNS_4arch4Sm80ELb0ELb0ELb0ELb1ELb0ELb0ELb0ELb0ELi2ELi2ELi4ELi2ELb1EEENS1_21CollectiveEpilogueBwdISB_SC_SE_Li256ELb1ELb0ELi2EEENS1_19SingleTileSchedulerILb1ELb0ELb0ELi128EEEEEEEEEvNT_6ParamsE --------------------------
	.section	.nv.info._ZN7cutlass13device_kernelIN5flash19enable_sm80_to_sm89INS1_16FlashAttnBwdSm80INS1_25CollectiveMainloopBwdSm80ILi2ELi1EN4cute5tupleIJNS5_1CILi64EEENS7_ILi128EEENS7_ILi96EEEEEENS_6half_tEfNS_4arch4Sm80ELb0ELb0ELb0ELb1ELb0ELb0ELb0ELb0ELi2ELi2ELi4ELi2ELb1EEENS1_21CollectiveEpilogueBwdISB_SC_SE_Li256ELb1ELb0ELi2EEENS1_19SingleTileSchedulerILb1ELb0ELb0ELi128EEEEEEEEEvNT_6ParamsE,"",@"SHT_CUDA_INFO"
	.sectionflags	@""
	.align	4


	//----- nvinfo : EIATTR_CUDA_API_VERSION
	.align		4
        /*0000*/ 	.byte	0x04, 0x37
        /*0002*/ 	.short	(.L_406 - .L_405)
.L_405:
        /*0004*/ 	.word	0x00000082


	//----- nvinfo : EIATTR_SW2861232_WAR
	.align		4
.L_406:
        /*0008*/ 	.byte	0x01, 0x35
	.zero		2


	//----- nvinfo : EIATTR_PARAM_CBANK
	.align		4
        /*000c*/ 	.byte	0x04, 0x0a
        /*000e*/ 	.short	(.L_408 - .L_407)
	.align		4
.L_407:
        /*0010*/ 	.word	index@(.nv.constant0._ZN7cutlass13device_kernelIN5flash19enable_sm80_to_sm89INS1_16FlashAttnBwdSm80INS1_25CollectiveMainloopBwdSm80ILi2ELi1EN4cute5tupleIJNS5_1CILi64EEENS7_ILi128EEENS7_ILi96EEEEEENS_6half_tEfNS_4arch4Sm80ELb0ELb0ELb0ELb1ELb0ELb0ELb0ELb0ELi2ELi2ELi4ELi2ELb1EEENS1_21CollectiveEpilogueBwdISB_SC_SE_Li256ELb1ELb0ELi2EEENS1_19SingleTileSchedulerILb1ELb0ELb0ELi128EEEEEEEEEvNT_6ParamsE)
        /*0014*/ 	.short	0x0160
        /*0016*/ 	.short	0x0270


	//----- nvinfo : EIATTR_CBANK_PARAM_SIZE
	.align		4
.L_408:
        /*0018*/ 	.byte	0x03, 0x19
        /*001a*/ 	.short	0x0270


	//----- nvinfo : EIATTR_KPARAM_INFO
	.align		4
        /*001c*/ 	.byte	0x04, 0x17
        /*001e*/ 	.short	(.L_410 - .L_409)
.L_409:
        /*0020*/ 	.word	0x00000000
        /*0024*/ 	.short	0x0000
        /*0026*/ 	.short	0x0000
        /*0028*/ 	.byte	0x00, 0xf0, 0xc1, 0x09


	//----- nvinfo : EIATTR_MAXREG_COUNT
	.align		4
.L_410:
        /*002c*/ 	.byte	0x03, 0x1b
        /*002e*/ 	.short	0x00ff


	//----- nvinfo : EIATTR_NUM_BARRIERS
	.align		4
        /*0030*/ 	.byte	0x02, 0x4c
        /*0032*/ 	.byte	0x02
	.zero		1


	//----- nvinfo : EIATTR_ANNOTATIONS
	.align		4
        /*0034*/ 	.byte	0x04, 0x55
        /*0036*/ 	.short	(.L_412 - .L_411)


	//   ....[0]....
.L_411:
        /*0038*/ 	.word	0x00000001
        /*003c*/ 	.byte	0x80, 0x1a, 0x00, 0x00, 0x01, 0x00, 0x00, 0x00, 0xc0, 0x1a, 0x00, 0x00, 0x01, 0x00, 0x00, 0x00
        /*004c*/ 	.byte	0x30, 0x2a, 0x00, 0x00, 0x01, 0x00, 0x00, 0x00, 0x00, 0x45, 0x00, 0x00


	//----- nvinfo : EIATTR_MERCURY_ISA_VERSION
	.align		4
.L_412:
        /*0058*/ 	.byte	0x03, 0x5f
        /*005a*/ 	.short	0x0000


	//----- nvinfo : EIATTR_COOP_GROUP_MASK_REGIDS
	.align		4
        /*005c*/ 	.byte	0x04, 0x29
        /*005e*/ 	.short	(.L_414 - .L_413)


	//   ....[0]....
.L_413:
        /*0060*/ 	.word	0xffffffff


	//----- nvinfo : EIATTR_COOP_GROUP_INSTR_OFFSETS
	.align		4
.L_414:
        /*0064*/ 	.byte	0x04, 0x28
        /*0066*/ 	.short	(.L_416 - .L_415)


	//   ....[0]....
.L_415:
        /*0068*/ 	.word	0x000000a0


	//----- nvinfo : EIATTR_EXIT_INSTR_OFFSETS
	.align		4
.L_416:
        /*006c*/ 	.byte	0x04, 0x1c
        /*006e*/ 	.short	(.L_418 - .L_417)


	//   ....[0]....
.L_417:
        /*0070*/ 	.word	0x00000310


	//   ....[1]....
        /*0074*/ 	.word	0x00006620


	//   ....[2]....
        /*0078*/ 	.word	0x00006720


	//   ....[3]....
        /*007c*/ 	.word	0x00006740


	//   ....[4]....
        /*0080*/ 	.word	0x00006e00


	//   ....[5]....
        /*0084*/ 	.word	0x00006f00


	//   ....[6]....
        /*0088*/ 	.word	0x00006f20


	//----- nvinfo : EIATTR_CTAIDZ_USED
	.align		4
.L_418:
        /*008c*/ 	.byte	0x01, 0x04
	.zero		2


	//----- nvinfo : EIATTR_MAX_THREADS
	.align		4
        /*0090*/ 	.byte	0x04, 0x05
        /*0092*/ 	.short	(.L_420 - .L_419)
.L_419:
        /*0094*/ 	.word	0x00000100
        /*0098*/ 	.word	0x00000001
        /*009c*/ 	.word	0x00000001


	//----- nvinfo : EIATTR_CRS_STACK_SIZE
	.align		4
.L_420:
        /*00a0*/ 	.byte	0x04, 0x1e
        /*00a2*/ 	.short	(.L_422 - .L_421)
.L_421:
        /*00a4*/ 	.word	0x00000000
.L_422:


//--------------------- .nv.info._ZN7cutlass13device_kernelIN5flash19enable_sm80_to_sm89INS1_16FlashAttnBwdSm80INS1_25CollectiveMainloopBwdSm80ILi2ELi1EN4cute5tupleIJNS5_1CILi64EEENS7_ILi128EEENS7_ILi96EEEEEENS_6half_tEfNS_4arch4Sm80ELb0ELb0ELb0ELb1ELb1ELb0ELb0ELb0ELi2ELi2ELi4ELi2ELb1EEENS1_21CollectiveEpilogueBwdISB_SC_SE_Li256ELb1ELb0ELi2EEENS1_19SingleTileSchedulerILb1ELb0ELb0ELi128EEEEEEEEEvNT_6ParamsE --------------------------
	.section	.nv.info._ZN7cutlass13device_kernelIN5flash19enable_sm80_to_sm89INS1_16FlashAttnBwdSm80INS1_25CollectiveMainloopBwdSm80ILi2ELi1EN4cute5tupleIJNS5_1CILi64EEENS7_ILi128EEENS7_ILi96EEEEEENS_6half_tEfNS_4arch4Sm80ELb0ELb0ELb0ELb1ELb1ELb0ELb0ELb0ELi2ELi2ELi4ELi2ELb1EEENS1_21CollectiveEpilogueBwdISB_SC_SE_Li256ELb1ELb0ELi2EEENS1_19SingleTileSchedulerILb1ELb0ELb0ELi128EEEEEEEEEvNT_6ParamsE,"",@"SHT_CUDA_INFO"
	.sectionflags	@""
	.align	4


	//----- nvinfo : EIATTR_CUDA_API_VERSION
	.align		4
        /*0000*/ 	.byte	0x04, 0x37
        /*0002*/ 	.short	(.L_424 - .L_423)
.L_423:
        /*0004*/ 	.word	0x00000082


	//----- nvinfo : EIATTR_SW2861232_WAR
	.align		4
.L_424:
        /*0008*/ 	.byte	0x01, 0x35
	.zero		2


	//----- nvinfo : EIATTR_PARAM_CBANK
	.align		4
        /*000c*/ 	.byte	0x04, 0x0a
        /*000e*/ 	.short	(.L_426 - .L_425)
	.align		4
.L_425:
        /*0010*/ 	.word	index@(.nv.constant0._ZN7cutlass13device_kernelIN5flash19enable_sm80_to_sm89INS1_16FlashAttnBwdSm80INS1_25CollectiveMainloopBwdSm80ILi2ELi1EN4cute5tupleIJNS5_1CILi64EEENS7_ILi128EEENS7_ILi96EEEEEENS_6half_tEfNS_4arch4Sm80ELb0ELb0ELb0ELb1ELb1ELb0ELb0ELb0ELi2ELi2ELi4ELi2ELb1EEENS1_21CollectiveEpilogueBwdISB_SC_SE_Li256ELb1ELb0ELi2EEENS1_19SingleTileSchedulerILb1ELb0ELb0ELi128EEEEEEEEEvNT_6ParamsE)
        /*0014*/ 	.short	0x0160
        /*0016*/ 	.short	0x0270


	//----- nvinfo : EIATTR_CBANK_PARAM_SIZE
	.align		4
.L_426:
        /*0018*/ 	.byte	0x03, 0x19
        /*001a*/ 	.short	0x0270


	//----- nvinfo : EIATTR_KPARAM_INFO
	.align		4
        /*001c*/ 	.byte	0x04, 0x17
        /*001e*/ 	.short	(.L_428 - .L_427)
.L_427:
        /*0020*/ 	.word	0x00000000
        /*0024*/ 	.short	0x0000
        /*0026*/ 	.short	0x0000
        /*0028*/ 	.byte	0x00, 0xf0, 0xc1, 0x09


	//----- nvinfo : EIATTR_MAXREG_COUNT
	.align		4
.L_428:
        /*002c*/ 	.byte	0x03, 0x1b
        /*002e*/ 	.short	0x00ff


	//----- nvinfo : EIATTR_NUM_BARRIERS
	.align		4
        /*0030*/ 	.byte	0x02, 0x4c
        /*0032*/ 	.byte	0x02
	.zero		1


	//----- nvinfo : EIATTR_ANNOTATIONS
	.align		4
        /*0034*/ 	.byte	0x04, 0x55
        /*0036*/ 	.short	(.L_430 - .L_429)


	//   ....[0]....
.L_429:
        /*0038*/ 	.word	0x00000001
        /*003c*/ 	.byte	0x80, 0x1a, 0x00, 0x00, 0x01, 0x00, 0x00, 0x00, 0xc0, 0x1a, 0x00, 0x00, 0x01, 0x00, 0x00, 0x00
        /*004c*/ 	.byte	0x30, 0x2a, 0x00, 0x00, 0x01, 0x00, 0x00, 0x00, 0x00, 0x45, 0x00, 0x00


	//----- nvinfo : EIATTR_MERCURY_ISA_VERSION
	.align		4
.L_430:
        /*0058*/ 	.byte	0x03, 0x5f
        /*005a*/ 	.short	0x0000


	//----- nvinfo : EIATTR_COOP_GROUP_MASK_REGIDS
	.align		4
        /*005c*/ 	.byte	0x04, 0x29
        /*005e*/ 	.short	(.L_432 - .L_431)


	//   ....[0]....
.L_431:
        /*0060*/ 	.word	0xffffffff


	//----- nvinfo : EIATTR_COOP_GROUP_INSTR_OFFSETS
	.align		4
.L_432:
        /*0064*/ 	.byte	0x04, 0x28
        /*0066*/ 	.short	(.L_434 - .L_433)


	//   ....[0]....
.L_433:
        /*0068*/ 	.word	0x000000a0


	//----- nvinfo : EIATTR_EXIT_INSTR_OFFSETS
	.align		4
.L_434:
        /*006c*/ 	.byte	0x04, 0x1c
        /*006e*/ 	.short	(.L_436 - .L_435)


	//   ....[0]....
.L_435:
        /*0070*/ 	.word	0x00000310


	//   ....[1]....
        /*0074*/ 	.word	0x00006620


	//   ....[2]....
        /*0078*/ 	.word	0x00006720


	//   ....[3]....
        /*007c*/ 	.word	0x00006740


	//   ....[4]....
        /*0080*/ 	.word	0x00006e00


	//   ....[5]....
        /*0084*/ 	.word	0x00006f00


	//   ....[6]....
        /*0088*/ 	.word	0x00006f20


	//----- nvinfo : EIATTR_CTAIDZ_USED
	.align		4
.L_436:
        /*008c*/ 	.byte	0x01, 0x04
	.zero		2


	//----- nvinfo : EIATTR_MAX_THREADS
	.align		4
        /*0090*/ 	.byte	0x04, 0x05
        /*0092*/ 	.short	(.L_438 - .L_437)
.L_437:
        /*0094*/ 	.word	0x00000100
        /*0098*/ 	.word	0x00000001
        /*009c*/ 	.word	0x00000001


	//----- nvinfo : EIATTR_CRS_STACK_SIZE
	.align		4
.L_438:
        /*00a0*/ 	.byte	0x04, 0x1e
        /*00a2*/ 	.short	(.L_440 - .L_439)
.L_439:
        /*00a4*/ 	.word	0x00000000
.L_440:


//--------------------- .nv.info._ZN7cutlass13device_kernelIN5flash19enable_sm80_to_sm89INS1_16FlashAttnBwdSm80INS1_25CollectiveMainloopBwdSm80ILi2ELi1EN4cute5tupleIJNS5_1CILi64EEENS7_ILi128EEENS7_ILi96EEEEEENS_6half_tEfNS_4arch4Sm80ELb0ELb0ELb0ELb1ELb0ELb0ELb0ELb0ELi2ELi2ELi4ELi2ELb1EEENS1_24CollectiveEpilogueBwdGQAISB_fSE_Li256ELb1ELb0EEENS1_19SingleTileSchedulerILb1ELb0ELb0ELi128EEEEEEEEEvNT_6ParamsE --------------------------
	.section	.nv.info._ZN7cutlass13device_kernelIN5flash19enable_sm80_to_sm89INS1_16FlashAttnBwdSm80INS1_25CollectiveMainloopBwdSm80ILi2ELi1EN4cute5tupleIJNS5_1CILi64EEENS7_ILi128EEENS7_ILi96EEEEEENS_6half_tEfNS_4arch4Sm80ELb0ELb0ELb0ELb1ELb0ELb0ELb0ELb0ELi2ELi2ELi4ELi2ELb1EEENS1_24CollectiveEpilogueBwdGQAISB_fSE_Li256ELb1ELb0EEENS1_19SingleTileSchedulerILb1ELb0ELb0ELi128EEEEEEEEEvNT_6ParamsE,"",@"SHT_CUDA_INFO"
	.sectionflags	@""
	.align	4


	//----- nvinfo : EIATTR_CUDA_API_VERSION
	.align		4
        /*0000*/ 	.byte	0x04, 0x37
        /*0002*/ 	.short	(.L_442 - .L_441)
.L_441:
        /*0004*/ 	.word	0x00000082


	//----- nvinfo : EIATTR_SW2861232_WAR
	.align		4
.L_442:
        /*0008*/ 	.byte	0x01, 0x35
	.zero		2


	//----- nvinfo : EIATTR_PARAM_CBANK
	.align		4
        /*000c*/ 	.byte	0x04, 0x0a
        /*000e*/ 	.short	(.L_444 - .L_443)
	.align		4
.L_443:
        /*0010*/ 	.word	index@(.nv.constant0._ZN7cutlass13device_kernelIN5flash19enable_sm80_to_sm89INS1_16FlashAttnBwdSm80INS1_25CollectiveMainloopBwdSm80ILi2ELi1EN4cute5tupleIJNS5_1CILi64EEENS7_ILi128EEENS7_ILi96EEEEEENS_6half_tEfNS_4arch4Sm80ELb0ELb0ELb0ELb1ELb0ELb0ELb0ELb0ELi2ELi2ELi4ELi2ELb1EEENS1_24CollectiveEpilogueBwdGQAISB_fSE_Li256ELb1ELb0EEENS1_19SingleTileSchedulerILb1ELb0ELb0ELi128EEEEEEEEEvNT_6ParamsE)
        /*0014*/ 	.short	0x0160
        /*0016*/ 	.short	0x0278


	//----- nvinfo : EIATTR_CBANK_PARAM_SIZE
	.align		4
.L_444:
        /*0018*/ 	.byte	0x03, 0x19
        /*001a*/ 	.short	0x0278


	//----- nvinfo : EIATTR_KPARAM_INFO
	.align		4
        /*001c*/ 	.byte	0x04, 0x17
        /*001e*/ 	.short	(.L_446 - .L_445)
.L_445:
        /*0020*/ 	.word	0x00000000
        /*0024*/ 	.short	0x0000
        /*0026*/ 	.short	0x0000
        /*0028*/ 	.byte	0x00, 0xf0, 0xe1, 0x09


	//----- nvinfo : EIATTR_MAXREG_COUNT
	.align		4
.L_446:
        /*002c*/ 	.byte	0x03, 0x1b
        /*002e*/ 	.short	0x00ff


	//----- nvinfo : EIATTR_NUM_BARRIERS
	.align		4
        /*0030*/ 	.byte	0x02, 0x4c
        /*0032*/ 	.byte	0x02
	.zero		1


	//----- nvinfo : EIATTR_ANNOTATIONS
	.align		4
        /*0034*/ 	.byte	0x04, 0x55
        /*0036*/ 	.short	(.L_448 - .L_447)


	//   ....[0]....
.L_447:
        /*0038*/ 	.word	0x00000001
        /*003c*/ 	.byte	0xd0, 0x19, 0x00, 0x00, 0x01, 0x00, 0x00, 0x00, 0x00, 0x1b, 0x00, 0x00, 0x01, 0x00, 0x00, 0x00
        /*004c*/ 	.byte	0x70, 0x2a, 0x00, 0x00, 0x01, 0x00, 0x00, 0x00, 0x40, 0x45, 0x00, 0x00


	//----- nvinfo : EIATTR_MERCURY_ISA_VERSION
	.align		4
.L_448:
        /*0058*/ 	.byte	0x03, 0x5f
        /*005a*/ 	.short	0x0000


	//----- nvinfo : EIATTR_COOP_GROUP_MASK_REGIDS
	.align		4
        /*005c*/ 	.byte	0x04, 0x29
        /*005e*/ 	.short	(.L_450 - .L_449)


	//   ....[0]....
.L_449:
        /*0060*/ 	.word	0xffffffff


	//----- nvinfo : EIATTR_COOP_GROUP_INSTR_OFFSETS
	.align		4
.L_450:
        /*0064*/ 	.byte	0x04, 0x28
        /*0066*/ 	.short	(.L_452 - .L_451)


	//   ....[0]....
.L_451:
        /*0068*/ 	.word	0x000000a0


	//----- nvinfo : EIATTR_EXIT_INSTR_OFFSETS
	.align		4
.L_452:
        /*006c*/ 	.byte	0x04, 0x1c
        /*006e*/ 	.short	(.L_454 - .L_453)


	//   ....[0]....
.L_453:
        /*0070*/ 	.word	0x00000310


	//   ....[1]....
        /*0074*/ 	.word	0x00005610


	//   ....[2]....
        /*0078*/ 	.word	0x00005f20


	//----- nvinfo : EIATTR_CTAIDZ_USED
	.align		4
.L_454:
        /*007c*/ 	.byte	0x01, 0x04
	.zero		2


	//----- nvinfo : EIATTR_MAX_THREADS
	.align		4
        /*0080*/ 	.byte	0x04, 0x05
        /*0082*/ 	.short	(.L_456 - .L_455)
.L_455:
        /*0084*/ 	.word	0x00000100
        /*0088*/ 	.word	0x00000001
        /*008c*/ 	.word	0x00000001
.L_456:


//--------------------- .nv.info._ZN7cutlass13device_kernelIN5flash19enable_sm80_to_sm89INS1_16FlashAttnBwdSm80INS1_25CollectiveMainloopBwdSm80ILi2ELi1EN4cute5tupleIJNS5_1CILi64EEENS7_ILi128EEENS7_ILi96EEEEEENS_6half_tEfNS_4arch4Sm80ELb0ELb0ELb0ELb1ELb1ELb0ELb0ELb0ELi2ELi2ELi4ELi2ELb1EEENS1_24CollectiveEpilogueBwdGQAISB_fSE_Li256ELb1ELb1EEENS1_19SingleTileSchedulerILb1ELb0ELb0ELi128EEEEEEEEEvNT_6ParamsE --------------------------
	.section	.nv.info._ZN7cutlass13device_kernelIN5flash19enable_sm80_to_sm89INS1_16FlashAttnBwdSm80INS1_25CollectiveMainloopBwdSm80ILi2ELi1EN4cute5tupleIJNS5_1CILi64EEENS7_ILi128EEENS7_ILi96EEEEEENS_6half_tEfNS_4arch4Sm80ELb0ELb0ELb0ELb1ELb1ELb0ELb0ELb0ELi2ELi2ELi4ELi2ELb1EEENS1_24CollectiveEpilogueBwdGQAISB_fSE_Li256ELb1ELb1EEENS1_19SingleTileSchedulerILb1ELb0ELb0ELi128EEEEEEEEEvNT_6ParamsE,"",@"SHT_CUDA_INFO"
	.sectionflags	@""
	.align	4


	//----- nvinfo : EIATTR_CUDA_API_VERSION
	.align		4
        /*0000*/ 	.byte	0x04, 0x37
        /*0002*/ 	.short	(.L_458 - .L_457)
.L_457:
        /*0004*/ 	.word	0x00000082


	//----- nvinfo : EIATTR_SW2861232_WAR
	.align		4
.L_458:
        /*0008*/ 	.byte	0x01, 0x35
	.zero		2


	//----- nvinfo : EIATTR_PARAM_CBANK
	.align		4
        /*000c*/ 	.byte	0x04, 0x0a
        /*000e*/ 	.short	(.L_460 - .L_459)
	.align		4
.L_459:
        /*0010*/ 	.word	index@(.nv.constant0._ZN7cutlass13device_kernelIN5flash19enable_sm80_to_sm89INS1_16FlashAttnBwdSm80INS1_25CollectiveMainloopBwdSm80ILi2ELi1EN4cute5tupleIJNS5_1CILi64EEENS7_ILi128EEENS7_ILi96EEEEEENS_6half_tEfNS_4arch4Sm80ELb0ELb0ELb0ELb1ELb1ELb0ELb0ELb0ELi2ELi2ELi4ELi2ELb1EEENS1_24CollectiveEpilogueBwdGQAISB_fSE_Li256ELb1ELb1EEENS1_19SingleTileSchedulerILb1ELb0ELb0ELi128EEEEEEEEEvNT_6ParamsE)
        /*0014*/ 	.short	0x0160
        /*0016*/ 	.short	0x0278


	//----- nvinfo : EIATTR_CBANK_PARAM_SIZE
	.align		4
.L_460:
        /*0018*/ 	.byte	0x03, 0x19
        /*001a*/ 	.short	0x0278


	//----- nvinfo : EIATTR_KPARAM_INFO
	.align		4
        /*001c*/ 	.byte	0x04, 0x17
        /*001e*/ 	.short	(.L_462 - .L_461)
.L_461:
        /*0020*/ 	.word	0x00000000
        /*0024*/ 	.short	0x0000
        /*0026*/ 	.short	0x0000
        /*0028*/ 	.byte	0x00, 0xf0, 0xe1, 0x09


	//----- nvinfo : EIATTR_MAXREG_COUNT
	.align		4
.L_462:
        /*002c*/ 	.byte	0x03, 0x1b
        /*002e*/ 	.short	0x00ff


	//----- nvinfo : EIATTR_NUM_BARRIERS
	.align		4
        /*0030*/ 	.byte	0x02, 0x4c
        /*0032*/ 	.byte	0x02
	.zero		1


	//----- nvinfo : EIATTR_ANNOTATIONS
	.align		4
        /*0034*/ 	.byte	0x04, 0x55
        /*0036*/ 	.short	(.L_464 - .L_463)


	//   ....[0]....
.L_463:
        /*0038*/ 	.word	0x00000001
        /*003c*/ 	.byte	0xd0, 0x19, 0x00, 0x00, 0x01, 0x00, 0x00, 0x00, 0x00, 0x1b, 0x00, 0x00, 0x01, 0x00, 0x00, 0x00
        /*004c*/ 	.byte	0x70, 0x2a, 0x00, 0x00, 0x01, 0x00, 0x00, 0x00, 0x40, 0x45, 0x00, 0x00


	//----- nvinfo : EIATTR_MERCURY_ISA_VERSION
	.align		4
.L_464:
        /*0058*/ 	.byte	0x03, 0x5f
        /*005a*/ 	.short	0x0000


	//----- nvinfo : EIATTR_COOP_GROUP_MASK_REGIDS
	.align		4
        /*005c*/ 	.byte	0x04, 0x29
        /*005e*/ 	.short	(.L_466 - .L_465)


	//   ....[0]....
.L_465:
        /*0060*/ 	.word	0xffffffff


	//   ....[1]....
        /*0064*/ 	.word	0xffffffff


	//   ....[2]....
        /*0068*/ 	.word	0xffffffff


	//   ....[3]....
        /*006c*/ 	.word	0xffffffff


	//   ....[4]....
        /*0070*/ 	.word	0xffffffff


	//   ....[5]....
        /*0074*/ 	.word	0xffffffff


	//   ....[6]....
        /*0078*/ 	.word	0xffffffff


	//   ....[7]....
        /*007c*/ 	.word	0xffffffff


	//   ....[8]....
        /*0080*/ 	.word	0xffffffff


	//----- nvinfo : EIATTR_COOP_GROUP_INSTR_OFFSETS
	.align		4
.L_466:
        /*0084*/ 	.byte	0x04, 0x28
        /*0086*/ 	.short	(.L_468 - .L_467)


	//   ....[0]....
.L_467:
        /*0088*/ 	.word	0x000000a0


	//   ....[1]....
        /*008c*/ 	.word	0x00005960


	//   ....[2]....
        /*0090*/ 	.word	0x000059a0


	//   ....[3]....
        /*0094*/ 	.word	0x00005d90


	//   ....[4]....
        /*0098*/ 	.word	0x00005da0


	//   ....[5]....
        /*009c*/ 	.word	0x00005f30


	//   ....[6]....
        /*00a0*/ 	.word	0x00005f80


	//   ....[7]....
        /*00a4*/ 	.word	0x00006330


	//   ....[8]....
        /*00a8*/ 	.word	0x00006340


	//----- nvinfo : EIATTR_EXIT_INSTR_OFFSETS
	.align		4
.L_468:
        /*00ac*/ 	.byte	0x04, 0x1c
        /*00ae*/ 	.short	(.L_470 - .L_469)


	//   ....[0]....
.L_469:
        /*00b0*/ 	.word	0x00000310


	//   ....[1]....
        /*00b4*/ 	.word	0x00005610


	//   ....[2]....
        /*00b8*/ 	.word	0x00006350


	//   ....[3]....
        /*00bc*/ 	.word	0x000063f0


	//----- nvinfo : EIATTR_CTAIDZ_USED
	.align		4
.L_470:
        /*00c0*/ 	.byte	0x01, 0x04
	.zero		2


	//----- nvinfo : EIATTR_MAX_THREADS
	.align		4
        /*00c4*/ 	.byte	0x04, 0x05
        /*00c6*/ 	.short	(.L_472 - .L_471)
.L_471:
        /*00c8*/ 	.word	0x00000100
        /*00cc*/ 	.word	0x00000001
        /*00d0*/ 	.word	0x00000001


	//----- nvinfo : EIATTR_CRS_STACK_SIZE
	.align		4
.L_472:
        /*00d4*/ 	.byte	0x04, 0x1e
        /*00d6*/ 	.short	(.L_474 - .L_473)
.L_473:
        /*00d8*/ 	.word	0x00000000
.L_474:


//--------------------- .nv.info._ZN7cutlass13device_kernelIN5flash19enable_sm80_to_sm89INS1_16FlashAttnBwdSm80INS1_25CollectiveMainloopBwdSm80ILi2ELi1EN4cute5tupleIJNS5_1CILi64EEENS7_ILi128EEENS7_ILi96EEEEEENS_6half_tEfNS_4arch4Sm80ELb0ELb1ELb0ELb0ELb0ELb0ELb0ELb0ELi2ELi2ELi4ELi2ELb1EEENS1_21CollectiveEpilogueBwdISB_SC_SE_Li256ELb0ELb0ELi2EEENS1_19SingleTileSchedulerILb0ELb0ELb0ELi128EEEEEEEEEvNT_6ParamsE --------------------------
	.section	.nv.info._ZN7cutlass13device_kernelIN5flash19enable_sm80_to_sm89INS1_16FlashAttnBwdSm80INS1_25CollectiveMainloopBwdSm80ILi2ELi1EN4cute5tupleIJNS5_1CILi64EEENS7_ILi128EEENS7_ILi96EEEEEENS_6half_tEfNS_4arch4Sm80ELb0ELb1ELb0ELb0ELb0ELb0ELb0ELb0ELi2ELi2ELi4ELi2ELb1EEENS1_21CollectiveEpilogueBwdISB_SC_SE_Li256ELb0ELb0ELi2EEENS1_19SingleTileSchedulerILb0ELb0ELb0ELi128EEEEEEEEEvNT_6ParamsE,"",@"SHT_CUDA_INFO"
	.sectionflags	@""
	.align	4


	//----- nvinfo : EIATTR_CUDA_API_VERSION
	.align		4
        /*0000*/ 	.byte	0x04, 0x37
        /*0002*/ 	.short	(.L_476 - .L_475)
.L_475:
        /*0004*/ 	.word	0x00000082


	//----- nvinfo : EIATTR_SW2861232_WAR
	.align		4
.L_476:
        /*0008*/ 	.byte	0x01, 0x35
	.zero		2


	//----- nvinfo : EIATTR_PARAM_CBANK
	.align		4
        /*000c*/ 	.byte	0x04, 0x0a
        /*000e*/ 	.short	(.L_478 - .L_477)
	.align		4
.L_477:
        /*0010*/ 	.word	index@(.nv.constant0._ZN7cutlass13device_kernelIN5flash19enable_sm80_to_sm89INS1_16FlashAttnBwdSm80INS1_25CollectiveMainloopBwdSm80ILi2ELi1EN4cute5tupleIJNS5_1CILi64EEENS7_ILi128EEENS7_ILi96EEEEEENS_6half_tEfNS_4arch4Sm80ELb0ELb1ELb0ELb0ELb0ELb0ELb0ELb0ELi2ELi2ELi4ELi2ELb1EEENS1_21CollectiveEpilogueBwdISB_SC_SE_Li256ELb0ELb0ELi2EEENS1_19SingleTileSchedulerILb0ELb0ELb0ELi128EEEEEEEEEvNT_6ParamsE)
        /*0014*/ 	.short	0x0160
        /*0016*/ 	.short	0x0270


	//----- nvinfo : EIATTR_CBANK_PARAM_SIZE
	.align		4
.L_478:
        /*0018*/ 	.byte	0x03, 0x19
        /*001a*/ 	.short	0x0270


	//----- nvinfo : EIATTR_KPARAM_INFO
	.align		4
        /*001c*/ 	.byte	0x04, 0x17
        /*001e*/ 	.short	(.L_480 - .L_479)
.L_479:
        /*0020*/ 	.word	0x00000000
        /*0024*/ 	.short	0x0000
        /*0026*/ 	.short	0x0000
        /*0028*/ 	.byte	0x00, 0xf0, 0xc1, 0x09


	//----- nvinfo : EIATTR_MAXREG_COUNT
	.align		4
.L_480:
        /*002c*/ 	.byte	0x03, 0x1b
        /*002e*/ 	.short	0x00ff


	//----- nvinfo : EIATTR_NUM_BARRIERS
	.align		4
        /*0030*/ 	.byte	0x02, 0x4c
        /*0032*/ 	.byte	0x02
	.zero		1


	//----- nvinfo : EIATTR_ANNOTATIONS
	.align		4
        /*0034*/ 	.byte	0x04, 0x55
        /*0036*/ 	.short	(.L_482 - .L_481)


	//   ....[0]....
.L_481:
        /* <DEDUP_REMOVED lines=17> */


	//----- nvinfo : EIATTR_MERCURY_ISA_VERSION
	.align		4
.L_482:
        /*0138*/ 	.byte	0x03, 0x5f
        /*013a*/ 	.short	0x0000


	//----- nvinfo : EIATTR_EXIT_INSTR_OFFSETS
	.align		4
        /*013c*/ 	.byte	0x04, 0x1c
        /*013e*/ 	.short	(.L_484 - .L_483)


	//   ....[0]....
.L_483:
        /*0140*/ 	.word	0x00000040


	//   ....[1]....
        /*0144*/ 	.word	0x000074c0


	//   ....[2]....
        /*0148*/ 	.word	0x000075c0


	//   ....[3]....
        /*014c*/ 	.word	0x000075e0


	//   ....[4]....
        /*0150*/ 	.word	0x00007b70


	//   ....[5]....
        /*0154*/ 	.word	0x00007c60


	//   ....[6]....
        /*0158*/ 	.word	0x00007c80


	//----- nvinfo : EIATTR_CTAIDZ_USED
	.align		4
.L_484:
        /*015c*/ 	.byte	0x01, 0x04
	.zero		2


	//----- nvinfo : EIATTR_MAX_THREADS
	.align		4
        /*0160*/ 	.byte	0x04, 0x05
        /*0162*/ 	.short	(.L_486 - .L_485)
.L_485:
        /*0164*/ 	.word	0x00000100
        /*0168*/ 	.word	0x00000001
        /*016c*/ 	.word	0x00000001


	//----- nvinfo : EIATTR_CRS_STACK_SIZE
	.align		4
.L_486:
        /*0170*/ 	.byte	0x04, 0x1e
        /*0172*/ 	.short	(.L_488 - .L_487)
.L_487:
        /*0174*/ 	.word	0x00000000
.L_488:


//--------------------- .nv.info._ZN7cutlass13device_kernelIN5flash19enable_sm80_to_sm89INS1_16FlashAttnBwdSm80INS1_25CollectiveMainloopBwdSm80ILi2ELi1EN4cute5tupleIJNS5_1CILi64EEENS7_ILi128EEENS7_ILi96EEEEEENS_6half_tEfNS_4arch4Sm80ELb0ELb1ELb0ELb0ELb1ELb0ELb0ELb0ELi2ELi2ELi4ELi2ELb1EEENS1_21CollectiveEpilogueBwdISB_SC_SE_Li256ELb0ELb0ELi2EEENS1_19SingleTileSchedulerILb0ELb0ELb0ELi128EEEEEEEEEvNT_6ParamsE --------------------------
	.section	.nv.info._ZN7cutlass13device_kernelIN5flash19enable_sm80_to_sm89INS1_16FlashAttnBwdSm80INS1_25CollectiveMainloopBwdSm80ILi2ELi1EN4cute5tupleIJNS5_1CILi64EEENS7_ILi128EEENS7_ILi96EEEEEENS_6half_tEfNS_4arch4Sm80ELb0ELb1ELb0ELb0ELb1ELb0ELb0ELb0ELi2ELi2ELi4ELi2ELb1EEENS1_21CollectiveEpilogueBwdISB_SC_SE_Li256ELb0ELb0ELi2EEENS1_19SingleTileSchedulerILb0ELb0ELb0ELi128EEEEEEEEEvNT_6ParamsE,"",@"SHT_CUDA_INFO"
	.sectionflags	@""
	.align	4


	//----- nvinfo : EIATTR_CUDA_API_VERSION
	.align		4
        /*0000*/ 	.byte	0x04, 0x37
        /*0002*/ 	.short	(.L_490 - .L_489)
.L_489:
        /*0004*/ 	.word	0x00000082


	//----- nvinfo : EIATTR_SW2861232_WAR
	.align		4
.L_490:
        /*0008*/ 	.byte	0x01, 0x35
	.zero		2


	//----- nvinfo : EIATTR_PARAM_CBANK
	.align		4
        /*000c*/ 	.byte	0x04, 0x0a
        /*000e*/ 	.short	(.L_492 - .L_491)
	.align		4
.L_491:
        /*0010*/ 	.word	index@(.nv.constant0._ZN7cutlass13device_kernelIN5flash19enable_sm80_to_sm89INS1_16FlashAttnBwdSm80INS1_25CollectiveMainloopBwdSm80ILi2ELi1EN4cute5tupleIJNS5_1CILi64EEENS7_ILi128EEENS7_ILi96EEEEEENS_6half_tEfNS_4arch4Sm80ELb0ELb1ELb0ELb0ELb1ELb0ELb0ELb0ELi2ELi2ELi4ELi2ELb1EEENS1_21CollectiveEpilogueBwdISB_SC_SE_Li256ELb0ELb0ELi2EEENS1_19SingleTileSchedulerILb0ELb0ELb0ELi128EEEEEEEEEvNT_6ParamsE)
        /*0014*/ 	.short	0x0160
        /*0016*/ 	.short	0x0270


	//----- nvinfo : EIATTR_CBANK_PARAM_SIZE
	.align		4
.L_492:
        /*0018*/ 	.byte	0x03, 0x19
        /*001a*/ 	.short	0x0270


	//----- nvinfo : EIATTR_KPARAM_INFO
	.align		4
        /*001c*/ 	.byte	0x04, 0x17
        /*001e*/ 	.short	(.L_494 - .L_493)
.L_493:
        /*0020*/ 	.word	0x00000000
        /*0024*/ 	.short	0x0000
        /*0026*/ 	.short	0x0000
        /*0028*/ 	.byte	0x00, 0xf0, 0xc1, 0x09


	//----- nvinfo : EIATTR_MAXREG_COUNT
	.align		4
.L_494:
        /*002c*/ 	.byte	0x03, 0x1b
        /*002e*/ 	.short	0x00ff


	//----- nvinfo : EIATTR_NUM_BARRIERS
	.align		4
        /*0030*/ 	.byte	0x02, 0x4c
        /*0032*/ 	.byte	0x02
	.zero		1


	//----- nvinfo : EIATTR_ANNOTATIONS
	.align		4
        /*0034*/ 	.byte	0x04, 0x55
        /*0036*/ 	.short	(.L_496 - .L_495)


	//   ....[0]....
.L_495:
        /* <DEDUP_REMOVED lines=17> */


	//----- nvinfo : EIATTR_MERCURY_ISA_VERSION
	.align		4
.L_496:
        /*0138*/ 	.byte	0x03, 0x5f
        /*013a*/ 	.short	0x0000


	//----- nvinfo : EIATTR_EXIT_INSTR_OFFSETS
	.align		4
        /*013c*/ 	.byte	0x04, 0x1c
        /*013e*/ 	.short	(.L_498 - .L_497)


	//   ....[0]....
.L_497:
        /*0140*/ 	.word	0x00000040


	//   ....[1]....
        /*0144*/ 	.word	0x000074c0


	//   ....[2]....
        /*0148*/ 	.word	0x000075c0


	//   ....[3]....
        /*014c*/ 	.word	0x000075e0


	//   ....[4]....
        /*0150*/ 	.word	0x00007b70


	//   ....[5]....
        /*0154*/ 	.word	0x00007c60


	//   ....[6]....
        /*0158*/ 	.word	0x00007c80


	//----- nvinfo : EIATTR_CTAIDZ_USED
	.align		4
.L_498:
        /*015c*/ 	.byte	0x01, 0x04
	.zero		2


	//----- nvinfo : EIATTR_MAX_THREADS
	.align		4
        /*0160*/ 	.byte	0x04, 0x05
        /*0162*/ 	.short	(.L_500 - .L_499)
.L_499:
        /*0164*/ 	.word	0x00000100
        /*0168*/ 	.word	0x00000001
        /*016c*/ 	.word	0x00000001


	//----- nvinfo : EIATTR_CRS_STACK_SIZE
	.align		4
.L_500:
        /*0170*/ 	.byte	0x04, 0x1e
        /*0172*/ 	.short	(.L_502 - .L_501)
.L_501:
        /*0174*/ 	.word	0x00000000
.L_502:


//--------------------- .nv.info._ZN7cutlass13device_kernelIN5flash19enable_sm80_to_sm89INS1_16FlashAttnBwdSm80INS1_25CollectiveMainloopBwdSm80ILi2ELi1EN4cute5tupleIJNS5_1CILi64EEENS7_ILi128EEENS7_ILi96EEEEEENS_6half_tEfNS_4arch4Sm80ELb0ELb1ELb0ELb0ELb0ELb0ELb0ELb0ELi2ELi2ELi4ELi2ELb1EEENS1_24CollectiveEpilogueBwdGQAISB_fSE_Li256ELb0ELb0EEENS1_19SingleTileSchedulerILb0ELb0ELb0ELi128EEEEEEEEEvNT_6ParamsE --------------------------
	.section	.nv.info._ZN7cutlass13device_kernelIN5flash19enable_sm80_to_sm89INS1_16FlashAttnBwdSm80INS1_25CollectiveMainloopBwdSm80ILi2ELi1EN4cute5tupleIJNS5_1CILi64EEENS7_ILi128EEENS7_ILi96EEEEEENS_6half_tEfNS_4arch4Sm80ELb0ELb1ELb0ELb0ELb0ELb0ELb0ELb0ELi2ELi2ELi4ELi2ELb1EEENS1_24CollectiveEpilogueBwdGQAISB_fSE_Li256ELb0ELb0EEENS1_19SingleTileSchedulerILb0ELb0ELb0ELi128EEEEEEEEEvNT_6ParamsE,"",@"SHT_CUDA_INFO"
	.sectionflags	@""
	.align	4


	//----- nvinfo : EIATTR_CUDA_API_VERSION
	.align		4
        /*0000*/ 	.byte	0x04, 0x37
        /*0002*/ 	.short	(.L_504 - .L_503)
.L_503:
        /*0004*/ 	.word	0x00000082


	//----- nvinfo : EIATTR_SW2861232_WAR
	.align		4
.L_504:
        /*0008*/ 	.byte	0x01, 0x35
	.zero		2


	//----- nvinfo : EIATTR_PARAM_CBANK
	.align		4
        /*000c*/ 	.byte	0x04, 0x0a
        /*000e*/ 	.short	(.L_506 - .L_505)
	.align		4
.L_505:
        /*0010*/ 	.word	index@(.nv.constant0._ZN7cutlass13device_kernelIN5flash19enable_sm80_to_sm89INS1_16FlashAttnBwdSm80INS1_25CollectiveMainloopBwdSm80ILi2ELi1EN4cute5tupleIJNS5_1CILi64EEENS7_ILi128EEENS7_ILi96EEEEEENS_6half_tEfNS_4arch4Sm80ELb0ELb1ELb0ELb0ELb0ELb0ELb0ELb0ELi2ELi2ELi4ELi2ELb1EEENS1_24CollectiveEpilogueBwdGQAISB_fSE_Li256ELb0ELb0EEENS1_19SingleTileSchedulerILb0ELb0ELb0ELi128EEEEEEEEEvNT_6ParamsE)
        /*0014*/ 	.short	0x0160
        /*0016*/ 	.short	0x0278


	//----- nvinfo : EIATTR_CBANK_PARAM_SIZE
	.align		4
.L_506:
        /*0018*/ 	.byte	0x03, 0x19
        /*001a*/ 	.short	0x0278


	//----- nvinfo : EIATTR_KPARAM_INFO
	.align		4
        /*001c*/ 	.byte	0x04, 0x17
        /*001e*/ 	.short	(.L_508 - .L_507)
.L_507:
        /*0020*/ 	.word	0x00000000
        /*0024*/ 	.short	0x0000
        /*0026*/ 	.short	0x0000
        /*0028*/ 	.byte	0x00, 0xf0, 0xe1, 0x09


	//----- nvinfo : EIATTR_MAXREG_COUNT
	.align		4
.L_508:
        /*002c*/ 	.byte	0x03, 0x1b
        /*002e*/ 	.short	0x00ff


	//----- nvinfo : EIATTR_NUM_BARRIERS
	.align		4
        /*0030*/ 	.byte	0x02, 0x4c
        /*0032*/ 	.byte	0x02
	.zero		1


	//----- nvinfo : EIATTR_ANNOTATIONS
	.align		4
        /*0034*/ 	.byte	0x04, 0x55
        /*0036*/ 	.short	(.L_510 - .L_509)


	//   ....[0]....
.L_509:
        /* <DEDUP_REMOVED lines=16> */


	//----- nvinfo : EIATTR_MERCURY_ISA_VERSION
	.align		4
.L_510:
        /*0128*/ 	.byte	0x03, 0x5f
        /*012a*/ 	.short	0x0000


	//----- nvinfo : EIATTR_EXIT_INSTR_OFFSETS
	.align		4
        /*012c*/ 	.byte	0x04, 0x1c
        /*012e*/ 	.short	(.L_512 - .L_511)


	//   ....[0]....
.L_511:
        /*0130*/ 	.word	0x00000040


	//   ....[1]....
        /*0134*/ 	.word	0x00006440


	//   ....[2]....
        /*0138*/ 	.word	0x00006c70


	//----- nvinfo : EIATTR_CTAIDZ_USED
	.align		4
.L_512:
        /*013c*/ 	.byte	0x01, 0x04
	.zero		2


	//----- nvinfo : EIATTR_MAX_THREADS
	.align		4
        /*0140*/ 	.byte	0x04, 0x05
        /*0142*/ 	.short	(.L_514 - .L_513)
.L_513:
        /*0144*/ 	.word	0x00000100
        /*0148*/ 	.word	0x00000001
        /*014c*/ 	.word	0x00000001


	//----- nvinfo : EIATTR_CRS_STACK_SIZE
	.align		4
.L_514:
        /*0150*/ 	.byte	0x04, 0x1e
        /*0152*/ 	.short	(.L_516 - .L_515)
.L_515:
        /*0154*/ 	.word	0x00000000
.L_516:


//--------------------- .nv.info._ZN7cutlass13device_kernelIN5flash19enable_sm80_to_sm89INS1_16FlashAttnBwdSm80INS1_25CollectiveMainloopBwdSm80ILi2ELi1EN4cute5tupleIJNS5_1CILi64EEENS7_ILi128EEENS7_ILi96EEEEEENS_6half_tEfNS_4arch4Sm80ELb0ELb1ELb0ELb0ELb1ELb0ELb0ELb0ELi2ELi2ELi4ELi2ELb1EEENS1_24CollectiveEpilogueBwdGQAISB_fSE_Li256ELb0ELb1EEENS1_19SingleTileSchedulerILb0ELb0ELb0ELi128EEEEEEEEEvNT_6ParamsE --------------------------
	.section	.nv.info._ZN7cutlass13device_kernelIN5flash19enable_sm80_to_sm89INS1_16FlashAttnBwdSm80INS1_25CollectiveMainloopBwdSm80ILi2ELi1EN4cute5tupleIJNS5_1CILi64EEENS7_ILi128EEENS7_ILi96EEEEEENS_6half_tEfNS_4arch4Sm80ELb0ELb1ELb0ELb0ELb1ELb0ELb0ELb0ELi2ELi2ELi4ELi2ELb1EEENS1_24CollectiveEpilogueBwdGQAISB_fSE_Li256ELb0ELb1EEENS1_19SingleTileSchedulerILb0ELb0ELb0ELi128EEEEEEEEEvNT_6ParamsE,"",@"SHT_CUDA_INFO"
	.sectionflags	@""
	.align	4


	//----- nvinfo : EIATTR_CUDA_API_VERSION
	.align		4
        /*0000*/ 	.byte	0x04, 0x37
        /*0002*/ 	.short	(.L_518 - .L_517)
.L_517:
        /*0004*/ 	.word	0x00000082


	//----- nvinfo : EIATTR_SW2861232_WAR
	.align		4
.L_518:
        /*0008*/ 	.byte	0x01, 0x35
	.zero		2


	//----- nvinfo : EIATTR_PARAM_CBANK
	.align		4
        /*000c*/ 	.byte	0x04, 0x0a
        /*000e*/ 	.short	(.L_520 - .L_519)
	.align		4
.L_519:
        /*0010*/ 	.word	index@(.nv.constant0._ZN7cutlass13device_kernelIN5flash19enable_sm80_to_sm89INS1_16FlashAttnBwdSm80INS1_25CollectiveMainloopBwdSm80ILi2ELi1EN4cute5tupleIJNS5_1CILi64EEENS7_ILi128EEENS7_ILi96EEEEEENS_6half_tEfNS_4arch4Sm80ELb0ELb1ELb0ELb0ELb1ELb0ELb0ELb0ELi2ELi2ELi4ELi2ELb1EEENS1_24CollectiveEpilogueBwdGQAISB_fSE_Li256ELb0ELb1EEENS1_19SingleTileSchedulerILb0ELb0ELb0ELi128EEEEEEEEEvNT_6ParamsE)
        /*0014*/ 	.short	0x0160
        /*0016*/ 	.short	0x0278


	//----- nvinfo : EIATTR_CBANK_PARAM_SIZE
	.align		4
.L_520:
        /*0018*/ 	.byte	0x03, 0x19
        /*001a*/ 	.short	0x0278


	//----- nvinfo : EIATTR_KPARAM_INFO
	.align		4
        /*001c*/ 	.byte	0x04, 0x17
        /*001e*/ 	.short	(.L_522 - .L_521)
.L_521:
        /*0020*/ 	.word	0x00000000
        /*0024*/ 	.short	0x0000
        /*0026*/ 	.short	0x0000
        /*0028*/ 	.byte	0x00, 0xf0, 0xe1, 0x09


	//----- nvinfo : EIATTR_MAXREG_COUNT
	.align		4
.L_522:
        /*002c*/ 	.byte	0x03, 0x1b
        /*002e*/ 	.short	0x00ff


	//----- nvinfo : EIATTR_NUM_BARRIERS
	.align		4
        /*0030*/ 	.byte	0x02, 0x4c
        /*0032*/ 	.byte	0x02
	.zero		1


	//----- nvinfo : EIATTR_ANNOTATIONS
	.align		4
        /*0034*/ 	.byte	0x04, 0x55
        /*0036*/ 	.short	(.L_524 - .L_523)


	//   ....[0]....
.L_523:
        /* <DEDUP_REMOVED lines=17> */


	//----- nvinfo : EIATTR_MERCURY_ISA_VERSION
	.align		4
.L_524:
        /*0138*/ 	.byte	0x03, 0x5f
        /*013a*/ 	.short	0x0000


	//----- nvinfo : EIATTR_COOP_GROUP_MASK_REGIDS
	.align		4
        /*013c*/ 	.byte	0x04, 0x29
        /*013e*/ 	.short	(.L_526 - .L_525)


	//   ....[0]....
.L_525:
        /*0140*/ 	.word	0xffffffff


	//   ....[1]....
        /*0144*/ 	.word	0xffffffff


	//   ....[2]....
        /*0148*/ 	.word	0xffffffff


	//   ....[3]....
        /*014c*/ 	.word	0xffffffff


	//   ....[4]....
        /*0150*/ 	.word	0xffffffff


	//   ....[5]....
        /*0154*/ 	.word	0xffffffff


	//   ....[6]....
        /*0158*/ 	.word	0xffffffff


	//   ....[7]....
        /*015c*/ 	.word	0xffffffff


	//----- nvinfo : EIATTR_COOP_GROUP_INSTR_OFFSETS
	.align		4
.L_526:
        /*0160*/ 	.byte	0x04, 0x28
        /*0162*/ 	.short	(.L_528 - .L_527)


	//   ....[0]....
.L_527:
        /*0164*/ 	.word	0x00006730


	//   ....[1]....
        /*0168*/ 	.word	0x000067a0


	//   ....[2]....
        /*016c*/ 	.word	0x00006b60


	//   ....[3]....
        /*0170*/ 	.word	0x00006b70


	//   ....[4]....
        /*0174*/ 	.word	0x00006d00


	//   ....[5]....
        /*0178*/ 	.word	0x00006d50


	//   ....[6]....
        /*017c*/ 	.word	0x00007100


	//   ....[7]....
        /*0180*/ 	.word	0x00007110


	//----- nvinfo : EIATTR_EXIT_INSTR_OFFSETS
	.align		4
.L_528:
        /*0184*/ 	.byte	0x04, 0x1c
        /*0186*/ 	.short	(.L_530 - .L_529)


	//   ....[0]....
.L_529:
        /*0188*/ 	.word	0x00000040


	//   ....[1]....
        /*018c*/ 	.word	0x000064c0


	//   ....[2]....
        /*0190*/ 	.word	0x00007120


	//   ....[3]....
        /*0194*/ 	.word	0x000071c0


	//----- nvinfo : EIATTR_CTAIDZ_USED
	.align		4
.L_530:
        /*0198*/ 	.byte	0x01, 0x04
	.zero		2


	//----- nvinfo : EIATTR_MAX_THREADS
	.align		4
        /*019c*/ 	.byte	0x04, 0x05
        /*019e*/ 	.short	(.L_532 - .L_531)
.L_531:
        /*01a0*/ 	.word	0x00000100
        /*01a4*/ 	.word	0x00000001
        /*01a8*/ 	.word	0x00000001


	//----- nvinfo : EIATTR_CRS_STACK_SIZE
	.align		4
.L_532:
        /*01ac*/ 	.byte	0x04, 0x1e
        /*01ae*/ 	.short	(.L_534 - .L_533)
.L_533:
        /*01b0*/ 	.word	0x00000000
.L_534:


//--------------------- .nv.info._ZN7cutlass13device_kernelIN5flash19enable_sm80_to_sm89INS1_16FlashAttnBwdSm80INS1_25CollectiveMainloopBwdSm80ILi2ELi1EN4cute5tupleIJNS5_1CILi64EEENS7_ILi128EEENS7_ILi96EEEEEENS_6half_tEfNS_4arch4Sm80ELb0ELb1ELb0ELb1ELb0ELb0ELb0ELb0ELi2ELi2ELi4ELi2ELb1EEENS1_21CollectiveEpilogueBwdISB_SC_SE_Li256ELb1ELb0ELi2EEENS1_19SingleTileSchedulerILb1ELb0ELb0ELi128EEEEEEEEEvNT_6ParamsE --------------------------
	.section	.nv.info._ZN7cutlass13device_kernelIN5flash19enable_sm80_to_sm89INS1_16FlashAttnBwdSm80INS1_25CollectiveMainloopBwdSm80ILi2ELi1EN4cute5tupleIJNS5_1CILi64EEENS7_ILi128EEENS7_ILi96EEEEEENS_6half_tEfNS_4arch4Sm80ELb0ELb1ELb0ELb1ELb0ELb0ELb0ELb0ELi2ELi2ELi4ELi2ELb1EEENS1_21CollectiveEpilogueBwdISB_SC_SE_Li256ELb1ELb0ELi2EEENS1_19SingleTileSchedulerILb1ELb0ELb0ELi128EEEEEEEEEvNT_6ParamsE,"",@"SHT_CUDA_INFO"
	.sectionflags	@""
	.align	4


	//----- nvinfo : EIATTR_CUDA_API_VERSION
	.align		4
        /*0000*/ 	.byte	0x04, 0x37
        /*0002*/ 	.short	(.L_536 - .L_535)
.L_535:
        /*0004*/ 	.word	0x00000082


	//----- nvinfo : EIATTR_SW2861232_WAR
	.align		4
.L_536:
        /*0008*/ 	.byte	0x01, 0x35
	.zero		2


	//----- nvinfo : EIATTR_PARAM_CBANK
	.align		4
        /*000c*/ 	.byte	0x04, 0x0a
        /*000e*/ 	.short	(.L_538 - .L_537)
	.align		4
.L_537:
        /*0010*/ 	.word	index@(.nv.constant0._ZN7cutlass13device_kernelIN5flash19enable_sm80_to_sm89INS1_16FlashAttnBwdSm80INS1_25CollectiveMainloopBwdSm80ILi2ELi1EN4cute5tupleIJNS5_1CILi64EEENS7_ILi128EEENS7_ILi96EEEEEENS_6half_tEfNS_4arch4Sm80ELb0ELb1ELb0ELb1ELb0ELb0ELb0ELb0ELi2ELi2ELi4ELi2ELb1EEENS1_21CollectiveEpilogueBwdISB_SC_SE_Li256ELb1ELb0ELi2EEENS1_19SingleTileSchedulerILb1ELb0ELb0ELi128EEEEEEEEEvNT_6ParamsE)
        /*0014*/ 	.short	0x0160
        /*0016*/ 	.short	0x0270


	//----- nvinfo : EIATTR_CBANK_PARAM_SIZE
	.align		4
.L_538:
        /*0018*/ 	.byte	0x03, 0x19
        /*001a*/ 	.short	0x0270


	//----- nvinfo : EIATTR_KPARAM_INFO
	.align		4
        /*001c*/ 	.byte	0x04, 0x17
        /*001e*/ 	.short	(.L_540 - .L_539)
.L_539:
        /*0020*/ 	.word	0x00000000
        /*0024*/ 	.short	0x0000
        /*0026*/ 	.short	0x0000
        /*0028*/ 	.byte	0x00, 0xf0, 0xc1, 0x09


	//----- nvinfo : EIATTR_MAXREG_COUNT
	.align		4
.L_540:
        /*002c*/ 	.byte	0x03, 0x1b
        /*002e*/ 	.short	0x00ff


	//----- nvinfo : EIATTR_NUM_BARRIERS
	.align		4
        /*0030*/ 	.byte	0x02, 0x4c
        /*0032*/ 	.byte	0x02
	.zero		1


	//----- nvinfo : EIATTR_ANNOTATIONS
	.align		4
        /*0034*/ 	.byte	0x04, 0x55
        /*0036*/ 	.short	(.L_542 - .L_541)


	//   ....[0]....
.L_541:
        /* <DEDUP_REMOVED lines=15> */
        /*011c*/ 	.byte	0xf0, 0x77, 0x00, 0x00


	//----- nvinfo : EIATTR_MERCURY_ISA_VERSION
	.align		4
.L_542:
        /*0120*/ 	.byte	0x03, 0x5f
        /*0122*/ 	.short	0x0000


	//----- nvinfo : EIATTR_COOP_GROUP_MASK_REGIDS
	.align		4
        /*0124*/ 	.byte	0x04, 0x29
        /*0126*/ 	.short	(.L_544 - .L_543)


	//   ....[0]....
.L_543:
        /*0128*/ 	.word	0xffffffff


	//----- nvinfo : EIATTR_COOP_GROUP_INSTR_OFFSETS
	.align		4
.L_544:
        /*012c*/ 	.byte	0x04, 0x28
        /*012e*/ 	.short	(.L_546 - .L_545)


	//   ....[0]....
.L_545:
        /*0130*/ 	.word	0x000000a0


	//----- nvinfo : EIATTR_EXIT_INSTR_OFFSETS
	.align		4
.L_546:
        /*0134*/ 	.byte	0x04, 0x1c
        /*0136*/ 	.short	(.L_548 - .L_547)


	//   ....[0]....
.L_547:
        /*0138*/ 	.word	0x00000340


	//   ....[1]....
        /*013c*/ 	.word	0x000076c0


	//   ....[2]....
        /*0140*/ 	.word	0x000077c0


	//   ....[3]....
        /*0144*/ 	.word	0x000077e0


	//   ....[4]....
        /*0148*/ 	.word	0x00007eb0


	//   ....[5]....
        /*014c*/ 	.word	0x00007fa0


	//   ....[6]....
        /*0150*/ 	.word	0x00007fc0


	//----- nvinfo : EIATTR_CTAIDZ_USED
	.align		4
.L_548:
        /*0154*/ 	.byte	0x01, 0x04
	.zero		2


	//----- nvinfo : EIATTR_MAX_THREADS
	.align		4
        /*0158*/ 	.byte	0x04, 0x05
        /*015a*/ 	.short	(.L_550 - .L_549)
.L_549:
        /*015c*/ 	.word	0x00000100
        /*0160*/ 	.word	0x00000001
        /*0164*/ 	.word	0x00000001


	//----- nvinfo : EIATTR_CRS_STACK_SIZE
	.align		4
.L_550:
        /*0168*/ 	.byte	0x04, 0x1e
        /*016a*/ 	.short	(.L_552 - .L_551)
.L_551:
        /*016c*/ 	.word	0x00000000
.L_552:


//--------------------- .nv.info._ZN7cutlass13device_kernelIN5flash19enable_sm80_to_sm89INS1_16FlashAttnBwdSm80INS1_25CollectiveMainloopBwdSm80ILi2ELi1EN4cute5tupleIJNS5_1CILi64EEENS7_ILi128EEENS7_ILi96EEEEEENS_6half_tEfNS_4arch4Sm80ELb0ELb1ELb0ELb1ELb1ELb0ELb0ELb0ELi2ELi2ELi4ELi2ELb1EEENS1_21CollectiveEpilogueBwdISB_SC_SE_Li256ELb1ELb0ELi2EEENS1_19SingleTileSchedulerILb1ELb0ELb0ELi128EEEEEEEEEvNT_6ParamsE --------------------------
	.section	.nv.info._ZN7cutlass13device_kernelIN5flash19enable_sm80_to_sm89INS1_16FlashAttnBwdSm80INS1_25CollectiveMainloopBwdSm80ILi2ELi1EN4cute5tupleIJNS5_1CILi64EEENS7_ILi128EEENS7_ILi96EEEEEENS_6half_tEfNS_4arch4Sm80ELb0ELb1ELb0ELb1ELb1ELb0ELb0ELb0ELi2ELi2ELi4ELi2ELb1EEENS1_21CollectiveEpilogueBwdISB_SC_SE_Li256ELb1ELb0ELi2EEENS1_19SingleTileSchedulerILb1ELb0ELb0ELi128EEEEEEEEEvNT_6ParamsE,"",@"SHT_CUDA_INFO"
	.sectionflags	@""
	.align	4


	//----- nvinfo : EIATTR_CUDA_API_VERSION
	.align		4
        /*0000*/ 	.byte	0x04, 0x37
        /*0002*/ 	.short	(.L_554 - .L_553)
.L_553:
        /*0004*/ 	.word	0x00000082


	//----- nvinfo : EIATTR_SW2861232_WAR
	.align		4
.L_554:
        /*0008*/ 	.byte	0x01, 0x35
	.zero		2


	//----- nvinfo : EIATTR_PARAM_CBANK
	.align		4
        /*000c*/ 	.byte	0x04, 0x0a
        /*000e*/ 	.short	(.L_556 - .L_555)
	.align		4
.L_555:
        /*0010*/ 	.word	index@(.nv.constant0._ZN7cutlass13device_kernelIN5flash19enable_sm80_to_sm89INS1_16FlashAttnBwdSm80INS1_25CollectiveMainloopBwdSm80ILi2ELi1EN4cute5tupleIJNS5_1CILi64EEENS7_ILi128EEENS7_ILi96EEEEEENS_6half_tEfNS_4arch4Sm80ELb0ELb1ELb0ELb1ELb1ELb0ELb0ELb0ELi2ELi2ELi4ELi2ELb1EEENS1_21CollectiveEpilogueBwdISB_SC_SE_Li256ELb1ELb0ELi2EEENS1_19SingleTileSchedulerILb1ELb0ELb0ELi128EEEEEEEEEvNT_6ParamsE)
        /*0014*/ 	.short	0x0160
        /*0016*/ 	.short	0x0270


	//----- nvinfo : EIATTR_CBANK_PARAM_SIZE
	.align		4
.L_556:
        /*0018*/ 	.byte	0x03, 0x19
        /*001a*/ 	.short	0x0270


	//----- nvinfo : EIATTR_KPARAM_INFO
	.align		4
        /*001c*/ 	.byte	0x04, 0x17
        /*001e*/ 	.short	(.L_558 - .L_557)
.L_557:
        /*0020*/ 	.word	0x00000000
        /*0024*/ 	.short	0x0000
        /*0026*/ 	.short	0x0000
        /*0028*/ 	.byte	0x00, 0xf0, 0xc1, 0x09


	//----- nvinfo : EIATTR_MAXREG_COUNT
	.align		4
.L_558:
        /*002c*/ 	.byte	0x03, 0x1b
        /*002e*/ 	.short	0x00ff


	//----- nvinfo : EIATTR_NUM_BARRIERS
	.align		4
        /*0030*/ 	.byte	0x02, 0x4c
        /*0032*/ 	.byte	0x02
	.zero		1


	//----- nvinfo : EIATTR_ANNOTATIONS
	.align		4
        /*0034*/ 	.byte	0x04, 0x55
        /*0036*/ 	.short	(.L_560 - .L_559)


	//   ....[0]....
.L_559:
        /* <DEDUP_REMOVED lines=16> */


	//----- nvinfo : EIATTR_MERCURY_ISA_VERSION
	.align		4
.L_560:
        /*0120*/ 	.byte	0x03, 0x5f
        /*0122*/ 	.short	0x0000


	//----- nvinfo : EIATTR_COOP_GROUP_MASK_REGIDS
	.align		4
        /*0124*/ 	.byte	0x04, 0x29
        /*0126*/ 	.short	(.L_562 - .L_561)


	//   ....[0]....
.L_561:
        /*0128*/ 	.word	0xffffffff


	//----- nvinfo : EIATTR_COOP_GROUP_INSTR_OFFSETS
	.align		4
.L_562:
        /*012c*/ 	.byte	0x04, 0x28
        /*012e*/ 	.short	(.L_564 - .L_563)


	//   ....[0]....
.L_563:
        /*0130*/ 	.word	0x000000a0


	//----- nvinfo : EIATTR_EXIT_INSTR_OFFSETS
	.align		4
.L_564:
        /*0134*/ 	.byte	0x04, 0x1c
        /*0136*/ 	.short	(.L_566 - .L_565)


	//   ....[0]....
.L_565:
        /*0138*/ 	.word	0x00000340


	//   ....[1]....
        /*013c*/ 	.word	0x000076c0


	//   ....[2]....
        /*0140*/ 	.word	0x000077c0


	//   ....[3]....
        /*0144*/ 	.word	0x000077e0


	//   ....[4]....
        /*0148*/ 	.word	0x00007eb0


	//   ....[5]....
        /*014c*/ 	.word	0x00007fa0


	//   ....[6]....
        /*0150*/ 	.word	0x00007fc0


	//----- nvinfo : EIATTR_CTAIDZ_USED
	.align		4
.L_566:
        /*0154*/ 	.byte	0x01, 0x04
	.zero		2


	//----- nvinfo : EIATTR_MAX_THREADS
	.align		4
        /*0158*/ 	.byte	0x04, 0x05
        /*015a*/ 	.short	(.L_568 - .L_567)
.L_567:
        /*015c*/ 	.word	0x00000100
        /*0160*/ 	.word	0x00000001
        /*0164*/ 	.word	0x00000001


	//----- nvinfo : EIATTR_CRS_STACK_SIZE
	.align		4
.L_568:
        /*0168*/ 	.byte	0x04, 0x1e
        /*016a*/ 	.short	(.L_570 - .L_569)
.L_569:
        /*016c*/ 	.word	0x00000000
.L_570:


//--------------------- .nv.info._ZN7cutlass13device_kernelIN5flash19enable_sm80_to_sm89INS1_16FlashAttnBwdSm80INS1_25CollectiveMainloopBwdSm80ILi2ELi1EN4cute5tupleIJNS5_1CILi64EEENS7_ILi128EEENS7_ILi96EEEEEENS_6half_tEfNS_4arch4Sm80ELb0ELb1ELb0ELb1ELb0ELb0ELb0ELb0ELi2ELi2ELi4ELi2ELb1EEENS1_24CollectiveEpilogueBwdGQAISB_fSE_Li256ELb1ELb0EEENS1_19SingleTileSchedulerILb1ELb0ELb0ELi128EEEEEEEEEvNT_6ParamsE --------------------------
	.section	.nv.info._ZN7cutlass13device_kernelIN5flash19enable_sm80_to_sm89INS1_16FlashAttnBwdSm80INS1_25CollectiveMainloopBwdSm80ILi2ELi1EN4cute5tupleIJNS5_1CILi64EEENS7_ILi128EEENS7_ILi96EEEEEENS_6half_tEfNS_4arch4Sm80ELb0ELb1ELb0ELb1ELb0ELb0ELb0ELb0ELi2ELi2ELi4ELi2ELb1EEENS1_24CollectiveEpilogueBwdGQAISB_fSE_Li256ELb1ELb0EEENS1_19SingleTileSchedulerILb1ELb0ELb0ELi128EEEEEEEEEvNT_6ParamsE,"",@"SHT_CUDA_INFO"
	.sectionflags	@""
	.align	4


	//----- nvinfo : EIATTR_CUDA_API_VERSION
	.align		4
        /*0000*/ 	.byte	0x04, 0x37
        /*0002*/ 	.short	(.L_572 - .L_571)
.L_571:
        /*0004*/ 	.word	0x00000082


	//----- nvinfo : EIATTR_SW2861232_WAR
	.align		4
.L_572:
        /*0008*/ 	.byte	0x01, 0x35
	.zero		2


	//----- nvinfo : EIATTR_PARAM_CBANK
	.align		4
        /*000c*/ 	.byte	0x04, 0x0a
        /*000e*/ 	.short	(.L_574 - .L_573)
	.align		4
.L_573:
        /*0010*/ 	.word	index@(.nv.constant0._ZN7cutlass13device_kernelIN5flash19enable_sm80_to_sm89INS1_16FlashAttnBwdSm80INS1_25CollectiveMainloopBwdSm80ILi2ELi1EN4cute5tupleIJNS5_1CILi64EEENS7_ILi128EEENS7_ILi96EEEEEENS_6half_tEfNS_4arch4Sm80ELb0ELb1ELb0ELb1ELb0ELb0ELb0ELb0ELi2ELi2ELi4ELi2ELb1EEENS1_24CollectiveEpilogueBwdGQAISB_fSE_Li256ELb1ELb0EEENS1_19SingleTileSchedulerILb1ELb0ELb0ELi128EEEEEEEEEvNT_6ParamsE)
        /*0014*/ 	.short	0x0160
        /*0016*/ 	.short	0x0278


	//----- nvinfo : EIATTR_CBANK_PARAM_SIZE
	.align		4
.L_574:
        /*0018*/ 	.byte	0x03, 0x19
        /*001a*/ 	.short	0x0278


	//----- nvinfo : EIATTR_KPARAM_INFO
	.align		4
        /*001c*/ 	.byte	0x04, 0x17
        /*001e*/ 	.short	(.L_576 - .L_575)
.L_575:
        /*0020*/ 	.word	0x00000000
        /*0024*/ 	.short	0x0000
        /*0026*/ 	.short	0x0000
        /*0028*/ 	.byte	0x00, 0xf0, 0xe1, 0x09


	//----- nvinfo : EIATTR_MAXREG_COUNT
	.align		4
.L_576:
        /*002c*/ 	.byte	0x03, 0x1b
        /*002e*/ 	.short	0x00ff


	//----- nvinfo : EIATTR_NUM_BARRIERS
	.align		4
        /*0030*/ 	.byte	0x02, 0x4c
        /*0032*/ 	.byte	0x02
	.zero		1


	//----- nvinfo : EIATTR_ANNOTATIONS
	.align		4
        /*0034*/ 	.byte	0x04, 0x55
        /*0036*/ 	.short	(.L_578 - .L_577)


	//   ....[0]....
.L_577:
        /* <DEDUP_REMOVED lines=15> */


	//----- nvinfo : EIATTR_MERCURY_ISA_VERSION
	.align		4
.L_578:
        /*0118*/ 	.byte	0x03, 0x5f
        /*011a*/ 	.short	0x0000


	//----- nvinfo : EIATTR_COOP_GROUP_MASK_REGIDS
	.align		4
        /*011c*/ 	.byte	0x04, 0x29
        /*011e*/ 	.short	(.L_580 - .L_579)


	//   ....[0]....
.L_579:
        /*0120*/ 	.word	0xffffffff


	//----- nvinfo : EIATTR_COOP_GROUP_INSTR_OFFSETS
	.align		4
.L_580:
        /*0124*/ 	.byte	0x04, 0x28
        /*0126*/ 	.short	(.L_582 - .L_581)


	//   ....[0]....
.L_581:
        /*0128*/ 	.word	0x000000a0


	//----- nvinfo : EIATTR_EXIT_INSTR_OFFSETS
	.align		4
.L_582:
        /*012c*/ 	.byte	0x04, 0x1c
        /*012e*/ 	.short	(.L_584 - .L_583)


	//   ....[0]....
.L_583:
        /*0130*/ 	.word	0x00000340


	//   ....[1]....
        /*0134*/ 	.word	0x000065f0


	//   ....[2]....
        /*0138*/ 	.word	0x00006f20


	//----- nvinfo : EIATTR_CTAIDZ_USED
	.align		4
.L_584:
        /*013c*/ 	.byte	0x01, 0x04
	.zero		2


	//----- nvinfo : EIATTR_MAX_THREADS
	.align		4
        /*0140*/ 	.byte	0x04, 0x05
        /*0142*/ 	.short	(.L_586 - .L_585)
.L_585:
        /*0144*/ 	.word	0x00000100
        /*0148*/ 	.word	0x00000001
        /*014c*/ 	.word	0x00000001


	//----- nvinfo : EIATTR_CRS_STACK_SIZE
	.align		4
.L_586:
        /*0150*/ 	.byte	0x04, 0x1e
        /*0152*/ 	.short	(.L_588 - .L_587)
.L_587:
        /*0154*/ 	.word	0x00000000
.L_588:


//--------------------- .nv.info._ZN7cutlass13device_kernelIN5flash19enable_sm80_to_sm89INS1_16FlashAttnBwdSm80INS1_25CollectiveMainloopBwdSm80ILi2ELi1EN4cute5tupleIJNS5_1CILi64EEENS7_ILi128EEENS7_ILi96EEEEEENS_6half_tEfNS_4arch4Sm80ELb0ELb1ELb0ELb1ELb1ELb0ELb0ELb0ELi2ELi2ELi4ELi2ELb1EEENS1_24CollectiveEpilogueBwdGQAISB_fSE_Li256ELb1ELb1EEENS1_19SingleTileSchedulerILb1ELb0ELb0ELi128EEEEEEEEEvNT_6ParamsE --------------------------
	.section	.nv.info._ZN7cutlass13device_kernelIN5flash19enable_sm80_to_sm89INS1_16FlashAttnBwdSm80INS1_25CollectiveMainloopBwdSm80ILi2ELi1EN4cute5tupleIJNS5_1CILi64EEENS7_ILi128EEENS7_ILi96EEEEEENS_6half_tEfNS_4arch4Sm80ELb0ELb1ELb0ELb1ELb1ELb0ELb0ELb0ELi2ELi2ELi4ELi2ELb1EEENS1_24CollectiveEpilogueBwdGQAISB_fSE_Li256ELb1ELb1EEENS1_19SingleTileSchedulerILb1ELb0ELb0ELi128EEEEEEEEEvNT_6ParamsE,"",@"SHT_CUDA_INFO"
	.sectionflags	@""
	.align	4


	//----- nvinfo : EIATTR_CUDA_API_VERSION
	.align		4
        /*0000*/ 	.byte	0x04, 0x37
        /*0002*/ 	.short	(.L_590 - .L_589)
.L_589:
        /*0004*/ 	.word	0x00000082


	//----- nvinfo : EIATTR_SW2861232_WAR
	.align		4
.L_590:
        /*0008*/ 	.byte	0x01, 0x35
	.zero		2


	//----- nvinfo : EIATTR_PARAM_CBANK
	.align		4
        /*000c*/ 	.byte	0x04, 0x0a
        /*000e*/ 	.short	(.L_592 - .L_591)
	.align		4
.L_591:
        /*0010*/ 	.word	index@(.nv.constant0._ZN7cutlass13device_kernelIN5flash19enable_sm80_to_sm89INS1_16FlashAttnBwdSm80INS1_25CollectiveMainloopBwdSm80ILi2ELi1EN4cute5tupleIJNS5_1CILi64EEENS7_ILi128EEENS7_ILi96EEEEEENS_6half_tEfNS_4arch4Sm80ELb0ELb1ELb0ELb1ELb1ELb0ELb0ELb0ELi2ELi2ELi4ELi2ELb1EEENS1_24CollectiveEpilogueBwdGQAISB_fSE_Li256ELb1ELb1EEENS1_19SingleTileSchedulerILb1ELb0ELb0ELi128EEEEEEEEEvNT_6ParamsE)
        /*0014*/ 	.short	0x0160
        /*0016*/ 	.short	0x0278


	//----- nvinfo : EIATTR_CBANK_PARAM_SIZE
	.align		4
.L_592:
        /*0018*/ 	.byte	0x03, 0x19
        /*001a*/ 	.short	0x0278


	//----- nvinfo : EIATTR_KPARAM_INFO
	.align		4
        /*001c*/ 	.byte	0x04, 0x17
        /*001e*/ 	.short	(.L_594 - .L_593)
.L_593:
        /*0020*/ 	.word	0x00000000
        /*0024*/ 	.short	0x0000
        /*0026*/ 	.short	0x0000
        /*0028*/ 	.byte	0x00, 0xf0, 0xe1, 0x09


	//----- nvinfo : EIATTR_MAXREG_COUNT
	.align		4
.L_594:
        /*002c*/ 	.byte	0x03, 0x1b
        /*002e*/ 	.short	0x00ff


	//----- nvinfo : EIATTR_NUM_BARRIERS
	.align		4
        /*0030*/ 	.byte	0x02, 0x4c
        /*0032*/ 	.byte	0x02
	.zero		1


	//----- nvinfo : EIATTR_ANNOTATIONS
	.align		4
        /*0034*/ 	.byte	0x04, 0x55
        /*0036*/ 	.short	(.L_596 - .L_595)


	//   ....[0]....
.L_595:
        /* <DEDUP_REMOVED lines=15> */


	//----- nvinfo : EIATTR_MERCURY_ISA_VERSION
	.align		4
.L_596:
        /*0118*/ 	.byte	0x03, 0x5f
        /*011a*/ 	.short	0x0000


	//----- nvinfo : EIATTR_COOP_GROUP_MASK_REGIDS
	.align		4
        /*011c*/ 	.byte	0x04, 0x29
        /*011e*/ 	.short	(.L_598 - .L_597)


	//   ....[0]....
.L_597:
        /*0120*/ 	.word	0xffffffff


	//   ....[1]....
        /*0124*/ 	.word	0xffffffff


	//   ....[2]....
        /*0128*/ 	.word	0xffffffff


	//   ....[3]....
        /*012c*/ 	.word	0xffffffff


	//   ....[4]....
        /*0130*/ 	.word	0xffffffff


	//   ....[5]....
        /*0134*/ 	.word	0xffffffff


	//   ....[6]....
        /*0138*/ 	.word	0xffffffff


	//   ....[7]....
        /*013c*/ 	.word	0xffffffff


	//   ....[8]....
        /*0140*/ 	.word	0xffffffff


	//----- nvinfo : EIATTR_COOP_GROUP_INSTR_OFFSETS
	.align		4
.L_598:
        /*0144*/ 	.byte	0x04, 0x28
        /*0146*/ 	.short	(.L_600 - .L_599)


	//   ....[0]....
.L_599:
        /*0148*/ 	.word	0x000000a0


	//   ....[1]....
        /*014c*/ 	.word	0x00006940


	//   ....[2]....
        /*0150*/ 	.word	0x00006970


	//   ....[3]....
        /*0154*/ 	.word	0x00006d80


	//   ....[4]....
        /*0158*/ 	.word	0x00006d90


	//   ....[5]....
        /*015c*/ 	.word	0x00006f20


	//   ....[6]....
        /*0160*/ 	.word	0x00006f70


	//   ....[7]....
        /*0164*/ 	.word	0x00007320


	//   ....[8]....
        /*0168*/ 	.word	0x00007330


	//----- nvinfo : EIATTR_EXIT_INSTR_OFFSETS
	.align		4
.L_600:
        /*016c*/ 	.byte	0x04, 0x1c
        /*016e*/ 	.short	(.L_602 - .L_601)


	//   ....[0]....
.L_601:
        /*0170*/ 	.word	0x00000340


	//   ....[1]....
        /*0174*/ 	.word	0x000065f0


	//   ....[2]....
        /*0178*/ 	.word	0x00007340


	//   ....[3]....
        /*017c*/ 	.word	0x000073e0


	//----- nvinfo : EIATTR_CTAIDZ_USED
	.align		4
.L_602:
        /*0180*/ 	.byte	0x01, 0x04
	.zero		2


	//----- nvinfo : EIATTR_MAX_THREADS
	.align		4
        /*0184*/ 	.byte	0x04, 0x05
        /*0186*/ 	.short	(.L_604 - .L_603)
.L_603:
        /*0188*/ 	.word	0x00000100
        /*018c*/ 	.word	0x00000001
        /*0190*/ 	.word	0x00000001


	//----- nvinfo : EIATTR_CRS_STACK_SIZE
	.align		4
.L_604:
        /*0194*/ 	.byte	0x04, 0x1e
        /*0196*/ 	.short	(.L_606 - .L_605)
.L_605:
        /*0198*/ 	.word	0x00000000
.L_606:


//--------------------- .nv.info._ZN7cutlass13device_kernelIN5flash19enable_sm80_to_sm89INS1_16FlashAttnBwdSm80INS1_25CollectiveMainloopBwdSm80ILi2ELi1EN4cute5tupleIJNS5_1CILi64EEENS7_ILi128EEENS7_ILi96EEEEEENS_6half_tEfNS_4arch4Sm80ELb1ELb0ELb0ELb0ELb0ELb0ELb0ELb0ELi2ELi2ELi4ELi2ELb1EEENS1_21CollectiveEpilogueBwdISB_SC_SE_Li256ELb0ELb0ELi2EEENS1_25SingleTileBwdLPTSchedulerILb0ELi128ELb0EEEEEEEEEvNT_6ParamsE --------------------------
	.section	.nv.info._ZN7cutlass13device_kernelIN5flash19enable_sm80_to_sm89INS1_16FlashAttnBwdSm80INS1_25CollectiveMainloopBwdSm80ILi2ELi1EN4cute5tupleIJNS5_1CILi64EEENS7_ILi128EEENS7_ILi96EEEEEENS_6half_tEfNS_4arch4Sm80ELb1ELb0ELb0ELb0ELb0ELb0ELb0ELb0ELi2ELi2ELi4ELi2ELb1EEENS1_21CollectiveEpilogueBwdISB_SC_SE_Li256ELb0ELb0ELi2EEENS1_25SingleTileBwdLPTSchedulerILb0ELi128ELb0EEEEEEEEEvNT_6ParamsE,"",@"SHT_CUDA_INFO"
	.sectionflags	@""
	.align	4


	//----- nvinfo : EIATTR_CUDA_API_VERSION
	.align		4
        /*0000*/ 	.byte	0x04, 0x37
        /*0002*/ 	.short	(.L_608 - .L_607)
.L_607:
        /*0004*/ 	.word	0x00000082


	//----- nvinfo : EIATTR_SW2861232_WAR
	.align		4
.L_608:
        /*0008*/ 	.byte	0x01, 0x35
	.zero		2


	//----- nvinfo : EIATTR_PARAM_CBANK
	.align		4
        /*000c*/ 	.byte	0x04, 0x0a
        /*000e*/ 	.short	(.L_610 - .L_609)
	.align		4
.L_609:
        /*0010*/ 	.word	index@(.nv.constant0._ZN7cutlass13device_kernelIN5flash19enable_sm80_to_sm89INS1_16FlashAttnBwdSm80INS1_25CollectiveMainloopBwdSm80ILi2ELi1EN4cute5tupleIJNS5_1CILi64EEENS7_ILi128EEENS7_ILi96EEEEEENS_6half_tEfNS_4arch4Sm80ELb1ELb0ELb0ELb0ELb0ELb0ELb0ELb0ELi2ELi2ELi4ELi2ELb1EEENS1_21CollectiveEpilogueBwdISB_SC_SE_Li256ELb0ELb0ELi2EEENS1_25SingleTileBwdLPTSchedulerILb0ELi128ELb0EEEEEEEEEvNT_6ParamsE)
        /*0014*/ 	.short	0x0160
        /*0016*/ 	.short	0x0288


	//----- nvinfo : EIATTR_CBANK_PARAM_SIZE
	.align		4
.L_610:
        /*0018*/ 	.byte	0x03, 0x19
        /*001a*/ 	.short	0x0288


	//----- nvinfo : EIATTR_KPARAM_INFO
	.align		4
        /*001c*/ 	.byte	0x04, 0x17
        /*001e*/ 	.short	(.L_612 - .L_611)
.L_611:
        /*0020*/ 	.word	0x00000000
        /*0024*/ 	.short	0x0000
        /*0026*/ 	.short	0x0000
        /*0028*/ 	.byte	0x00, 0xf0, 0x21, 0x0a


	//----- nvinfo : EIATTR_MAXREG_COUNT
	.align		4
.L_612:
        /*002c*/ 	.byte	0x03, 0x1b
        /*002e*/ 	.short	0x00ff


	//----- nvinfo : EIATTR_NUM_BARRIERS
	.align		4
        /*0030*/ 	.byte	0x02, 0x4c
        /*0032*/ 	.byte	0x02
	.zero		1


	//----- nvinfo : EIATTR_ANNOTATIONS
	.align		4
        /*0034*/ 	.byte	0x04, 0x55
        /*0036*/ 	.short	(.L_614 - .L_613)


	//   ....[0]....
.L_613:
        /* <DEDUP_REMOVED lines=10> */


	//----- nvinfo : EIATTR_MERCURY_ISA_VERSION
	.align		4
.L_614:
        /*00c0*/ 	.byte	0x03, 0x5f
        /*00c2*/ 	.short	0x0000


	//----- nvinfo : EIATTR_COOP_GROUP_MASK_REGIDS
	.align		4
        /*00c4*/ 	.byte	0x04, 0x29
        /*00c6*/ 	.short	(.L_616 - .L_615)


	//   ....[0]....
.L_615:
        /*00c8*/ 	.word	0xffffffff


	//----- nvinfo : EIATTR_COOP_GROUP_INSTR_OFFSETS
	.align		4
.L_616:
        /*00cc*/ 	.byte	0x04, 0x28
        /*00ce*/ 	.short	(.L_618 - .L_617)


	//   ....[0]....
.L_617:
        /*00d0*/ 	.word	0x00000090


	//----- nvinfo : EIATTR_EXIT_INSTR_OFFSETS
	.align		4
.L_618:
        /*00d4*/ 	.byte	0x04, 0x1c
        /*00d6*/ 	.short	(.L_620 - .L_619)


	//   ....[0]....
.L_619:
        /*00d8*/ 	.word	0x00000580


	//   ....[1]....
        /*00dc*/ 	.word	0x00006c80


	//   ....[2]....
        /*00e0*/ 	.word	0x00006d80


	//   ....[3]....
        /*00e4*/ 	.word	0x00006da0


	//   ....[4]....
        /*00e8*/ 	.word	0x00007390


	//   ....[5]....
        /*00ec*/ 	.word	0x00007490


	//   ....[6]....
        /*00f0*/ 	.word	0x000074b0


	//----- nvinfo : EIATTR_MAX_THREADS
	.align		4
.L_620:
        /*00f4*/ 	.byte	0x04, 0x05
        /*00f6*/ 	.short	(.L_622 - .L_621)
.L_621:
        /*00f8*/ 	.word	0x00000100
        /*00fc*/ 	.word	0x00000001
        /*0100*/ 	.word	0x00000001


	//----- nvinfo : EIATTR_CRS_STACK_SIZE
	.align		4
.L_622:
        /*0104*/ 	.byte	0x04, 0x1e
        /*0106*/ 	.short	(.L_624 - .L_623)
.L_623:
        /*0108*/ 	.word	0x00000000
.L_624:


//--------------------- .nv.info._ZN7cutlass13device_kernelIN5flash19enable_sm80_to_sm89INS1_16FlashAttnBwdSm80INS1_25CollectiveMainloopBwdSm80ILi2ELi1EN4cute5tupleIJNS5_1CILi64EEENS7_ILi128EEENS7_ILi96EEEEEENS_6half_tEfNS_4arch4Sm80ELb1ELb0ELb0ELb0ELb1ELb0ELb0ELb0ELi2ELi2ELi4ELi2ELb1EEENS1_21CollectiveEpilogueBwdISB_SC_SE_Li256ELb0ELb0ELi2EEENS1_25SingleTileBwdLPTSchedulerILb0ELi128ELb1EEEEEEEEEvNT_6ParamsE --------------------------
	.section	.nv.info._ZN7cutlass13device_kernelIN5flash19enable_sm80_to_sm89INS1_16FlashAttnBwdSm80INS1_25CollectiveMainloopBwdSm80ILi2ELi1EN4cute5tupleIJNS5_1CILi64EEENS7_ILi128EEENS7_ILi96EEEEEENS_6half_tEfNS_4arch4Sm80ELb1ELb0ELb0ELb0ELb1ELb0ELb0ELb0ELi2ELi2ELi4ELi2ELb1EEENS1_21CollectiveEpilogueBwdISB_SC_SE_Li256ELb0ELb0ELi2EEENS1_25SingleTileBwdLPTSchedulerILb0ELi128ELb1EEEEEEEEEvNT_6ParamsE,"",@"SHT_CUDA_INFO"
	.sectionflags	@""
	.align	4


	//----- nvinfo : EIATTR_CUDA_API_VERSION
	.align		4
        /*0000*/ 	.byte	0x04, 0x37
        /*0002*/ 	.short	(.L_626 - .L_625)
.L_625:
        /*0004*/ 	.word	0x00000082


	//----- nvinfo : EIATTR_SW2861232_WAR
	.align		4
.L_626:
        /*0008*/ 	.byte	0x01, 0x35
	.zero		2


	//----- nvinfo : EIATTR_PARAM_CBANK
	.align		4
        /*000c*/ 	.byte	0x04, 0x0a
        /*000e*/ 	.short	(.L_628 - .L_627)
	.align		4
.L_627:
        /*0010*/ 	.word	index@(.nv.constant0._ZN7cutlass13device_kernelIN5flash19enable_sm80_to_sm89INS1_16FlashAttnBwdSm80INS1_25CollectiveMainloopBwdSm80ILi2ELi1EN4cute5tupleIJNS5_1CILi64EEENS7_ILi128EEENS7_ILi96EEEEEENS_6half_tEfNS_4arch4Sm80ELb1ELb0ELb0ELb0ELb1ELb0ELb0ELb0ELi2ELi2ELi4ELi2ELb1EEENS1_21CollectiveEpilogueBwdISB_SC_SE_Li256ELb0ELb0ELi2EEENS1_25SingleTileBwdLPTSchedulerILb0ELi128ELb1EEEEEEEEEvNT_6ParamsE)
        /*0014*/ 	.short	0x0160
        /*0016*/ 	.short	0x0288


	//----- nvinfo : EIATTR_CBANK_PARAM_SIZE
	.align		4
.L_628:
        /*0018*/ 	.byte	0x03, 0x19
        /*001a*/ 	.short	0x0288


	//----- nvinfo : EIATTR_KPARAM_INFO
	.align		4
        /*001c*/ 	.byte	0x04, 0x17
        /*001e*/ 	.short	(.L_630 - .L_629)
.L_629:
        /*0020*/ 	.word	0x00000000
        /*0024*/ 	.short	0x0000
        /*0026*/ 	.short	0x0000
        /*0028*/ 	.byte	0x00, 0xf0, 0x21, 0x0a


	//----- nvinfo : EIATTR_MAXREG_COUNT
	.align		4
.L_630:
        /*002c*/ 	.byte	0x03, 0x1b
        /*002e*/ 	.short	0x00ff


	//----- nvinfo : EIATTR_NUM_BARRIERS
	.align		4
        /*0030*/ 	.byte	0x02, 0x4c
        /*0032*/ 	.byte	0x02
	.zero		1


	//----- nvinfo : EIATTR_ANNOTATIONS
	.align		4
        /*0034*/ 	.byte	0x04, 0x55
        /*0036*/ 	.short	(.L_632 - .L_631)


	//   ....[0]....
.L_631:
        /* <DEDUP_REMOVED lines=10> */


	//----- nvinfo : EIATTR_MERCURY_ISA_VERSION
	.align		4
.L_632:
        /*00c0*/ 	.byte	0x03, 0x5f
        /*00c2*/ 	.short	0x0000


	//----- nvinfo : EIATTR_COOP_GROUP_MASK_REGIDS
	.align		4
        /*00c4*/ 	.byte	0x04, 0x29
        /*00c6*/ 	.short	(.L_634 - .L_633)


	//   ....[0]....
.L_633:
        /*00c8*/ 	.word	0xffffffff


	//----- nvinfo : EIATTR_COOP_GROUP_INSTR_OFFSETS
	.align		4
.L_634:
        /*00cc*/ 	.byte	0x04, 0x28
        /*00ce*/ 	.short	(.L_636 - .L_635)


	//   ....[0]....
.L_635:
        /*00d0*/ 	.word	0x00000090


	//----- nvinfo : EIATTR_EXIT_INSTR_OFFSETS
	.align		4
.L_636:
        /*00d4*/ 	.byte	0x04, 0x1c
        /*00d6*/ 	.short	(.L_638 - .L_637)


	//   ....[0]....
.L_637:
        /*00d8*/ 	.word	0x000005e0


	//   ....[1]....
        /*00dc*/ 	.word	0x00006ce0


	//   ....[2]....
        /*00e0*/ 	.word	0x00006de0


	//   ....[3]....
        /*00e4*/ 	.word	0x00006e00


	//   ....[4]....
        /*00e8*/ 	.word	0x000073f0


	//   ....[5]....
        /*00ec*/ 	.word	0x000074f0


	//   ....[6]....
        /*00f0*/ 	.word	0x00007510


	//----- nvinfo : EIATTR_MAX_THREADS
	.align		4
.L_638:
        /*00f4*/ 	.byte	0x04, 0x05
        /*00f6*/ 	.short	(.L_640 - .L_639)
.L_639:
        /*00f8*/ 	.word	0x00000100
        /*00fc*/ 	.word	0x00000001
        /*0100*/ 	.word	0x00000001


	//----- nvinfo : EIATTR_CRS_STACK_SIZE
	.align		4
.L_640:
        /*0104*/ 	.byte	0x04, 0x1e
        /*0106*/ 	.short	(.L_642 - .L_641)
.L_641:
        /*0108*/ 	.word	0x00000000
.L_642:


//--------------------- .nv.info._ZN7cutlass13device_kernelIN5flash19enable_sm80_to_sm89INS1_16FlashAttnBwdSm80INS1_25CollectiveMainloopBwdSm80ILi2ELi1EN4cute5tupleIJNS5_1CILi64EEENS7_ILi128EEENS7_ILi96EEEEEENS_6half_tEfNS_4arch4Sm80ELb1ELb0ELb0ELb0ELb0ELb0ELb0ELb0ELi2ELi2ELi4ELi2ELb1EEENS1_24CollectiveEpilogueBwdGQAISB_fSE_Li256ELb0ELb0EEENS1_25SingleTileBwdLPTSchedulerILb0ELi128ELb0EEEEEEEEEvNT_6ParamsE --------------------------
	.section	.nv.info._ZN7cutlass13device_kernelIN5flash19enable_sm80_to_sm89INS1_16FlashAttnBwdSm80INS1_25CollectiveMainloopBwdSm80ILi2ELi1EN4cute5tupleIJNS5_1CILi64EEENS7_ILi128EEENS7_ILi96EEEEEENS_6half_tEfNS_4arch4Sm80ELb1ELb0ELb0ELb0ELb0ELb0ELb0ELb0ELi2ELi2ELi4ELi2ELb1EEENS1_24CollectiveEpilogueBwdGQAISB_fSE_Li256ELb0ELb0EEENS1_25SingleTileBwdLPTSchedulerILb0ELi128ELb0EEEEEEEEEvNT_6ParamsE,"",@"SHT_CUDA_INFO"
	.sectionflags	@""
	.align	4


	//----- nvinfo : EIATTR_CUDA_API_VERSION
	.align		4
        /*0000*/ 	.byte	0x04, 0x37
        /*0002*/ 	.short	(.L_644 - .L_643)
.L_643:
        /*0004*/ 	.word	0x00000082


	//----- nvinfo : EIATTR_SW2861232_WAR
	.align		4
.L_644:
        /*0008*/ 	.byte	0x01, 0x35
	.zero		2


	//----- nvinfo : EIATTR_PARAM_CBANK
	.align		4
        /*000c*/ 	.byte	0x04, 0x0a
        /*000e*/ 	.short	(.L_646 - .L_645)
	.align		4
.L_645:
        /*0010*/ 	.word	index@(.nv.constant0._ZN7cutlass13device_kernelIN5flash19enable_sm80_to_sm89INS1_16FlashAttnBwdSm80INS1_25CollectiveMainloopBwdSm80ILi2ELi1EN4cute5tupleIJNS5_1CILi64EEENS7_ILi128EEENS7_ILi96EEEEEENS_6half_tEfNS_4arch4Sm80ELb1ELb0ELb0ELb0ELb0ELb0ELb0ELb0ELi2ELi2ELi4ELi2ELb1EEENS1_24CollectiveEpilogueBwdGQAISB_fSE_Li256ELb0ELb0EEENS1_25SingleTileBwdLPTSchedulerILb0ELi128ELb0EEEEEEEEEvNT_6ParamsE)
        /*0014*/ 	.short	0x0160
        /*0016*/ 	.short	0x0290


	//----- nvinfo : EIATTR_CBANK_PARAM_SIZE
	.align		4
.L_646:
        /*0018*/ 	.byte	0x03, 0x19
        /*001a*/ 	.short	0x0290


	//----- nvinfo : EIATTR_KPARAM_INFO
	.align		4
        /*001c*/ 	.byte	0x04, 0x17
        /*001e*/ 	.short	(.L_648 - .L_647)
.L_647:
        /*0020*/ 	.word	0x00000000
        /*0024*/ 	.short	0x0000
        /*0026*/ 	.short	0x0000
        /*0028*/ 	.byte	0x00, 0xf0, 0x41, 0x0a


	//----- nvinfo : EIATTR_MAXREG_COUNT
	.align		4
.L_648:
        /*002c*/ 	.byte	0x03, 0x1b
        /*002e*/ 	.short	0x00ff


	//----- nvinfo : EIATTR_NUM_BARRIERS
	.align		4
        /*0030*/ 	.byte	0x02, 0x4c
        /*0032*/ 	.byte	0x02
	.zero		1


	//----- nvinfo : EIATTR_ANNOTATIONS
	.align		4
        /*0034*/ 	.byte	0x04, 0x55
        /*0036*/ 	.short	(.L_650 - .L_649)


	//   ....[0]....
.L_649:
        /* <DEDUP_REMOVED lines=9> */


	//----- nvinfo : EIATTR_MERCURY_ISA_VERSION
	.align		4
.L_650:
        /*00b8*/ 	.byte	0x03, 0x5f
        /*00ba*/ 	.short	0x0000


	//----- nvinfo : EIATTR_COOP_GROUP_MASK_REGIDS
	.align		4
        /*00bc*/ 	.byte	0x04, 0x29
        /*00be*/ 	.short	(.L_652 - .L_651)


	//   ....[0]....
.L_651:
        /*00c0*/ 	.word	0xffffffff


	//----- nvinfo : EIATTR_COOP_GROUP_INSTR_OFFSETS
	.align		4
.L_652:
        /*00c4*/ 	.byte	0x04, 0x28
        /*00c6*/ 	.short	(.L_654 - .L_653)


	//   ....[0]....
.L_653:
        /*00c8*/ 	.word	0x00000090


	//----- nvinfo : EIATTR_EXIT_INSTR_OFFSETS
	.align		4
.L_654:
        /*00cc*/ 	.byte	0x04, 0x1c
        /*00ce*/ 	.short	(.L_656 - .L_655)


	//   ....[0]....
.L_655:
        /*00d0*/ 	.word	0x00000580


	//   ....[1]....
        /*00d4*/ 	.word	0x00005ce0


	//   ....[2]....
        /*00d8*/ 	.word	0x00006590


	//----- nvinfo : EIATTR_MAX_THREADS
	.align		4
.L_656:
        /*00dc*/ 	.byte	0x04, 0x05
        /*00de*/ 	.short	(.L_658 - .L_657)
.L_657:
        /*00e0*/ 	.word	0x00000100
        /*00e4*/ 	.word	0x00000001
        /*00e8*/ 	.word	0x00000001
.L_658:


//--------------------- .nv.info._ZN7cutlass13device_kernelIN5flash19enable_sm80_to_sm89INS1_16FlashAttnBwdSm80INS1_25CollectiveMainloopBwdSm80ILi2ELi1EN4cute5tupleIJNS5_1CILi64EEENS7_ILi128EEENS7_ILi96EEEEEENS_6half_tEfNS_4arch4Sm80ELb1ELb0ELb0ELb0ELb1ELb0ELb0ELb0ELi2ELi2ELi4ELi2ELb1EEENS1_24CollectiveEpilogueBwdGQAISB_fSE_Li256ELb0ELb1EEENS1_25SingleTileBwdLPTSchedulerILb0ELi128ELb1EEEEEEEEEvNT_6ParamsE --------------------------
	.section	.nv.info._ZN7cutlass13device_kernelIN5flash19enable_sm80_to_sm89INS1_16FlashAttnBwdSm80INS1_25CollectiveMainloopBwdSm80ILi2ELi1EN4cute5tupleIJNS5_1CILi64EEENS7_ILi128EEENS7_ILi96EEEEEENS_6half_tEfNS_4arch4Sm80ELb1ELb0ELb0ELb0ELb1ELb0ELb0ELb0ELi2ELi2ELi4ELi2ELb1EEENS1_24CollectiveEpilogueBwdGQAISB_fSE_Li256ELb0ELb1EEENS1_25SingleTileBwdLPTSchedulerILb0ELi128ELb1EEEEEEEEEvNT_6ParamsE,"",@"SHT_CUDA_INFO"
	.sectionflags	@""
	.align	4


	//----- nvinfo : EIATTR_CUDA_API_VERSION
	.align		4
        /*0000*/ 	.byte	0x04, 0x37
        /*0002*/ 	.short	(.L_660 - .L_659)
.L_659:
        /*0004*/ 	.word	0x00000082


	//----- nvinfo : EIATTR_SW2861232_WAR
	.align		4
.L_660:
        /*0008*/ 	.byte	0x01, 0x35
	.zero		2


	//----- nvinfo : EIATTR_PARAM_CBANK
	.align		4
        /*000c*/ 	.byte	0x04, 0x0a
        /*000e*/ 	.short	(.L_662 - .L_661)
	.align		4
.L_661:
        /*0010*/ 	.word	index@(.nv.constant0._ZN7cutlass13device_kernelIN5flash19enable_sm80_to_sm89INS1_16FlashAttnBwdSm80INS1_25CollectiveMainloopBwdSm80ILi2ELi1EN4cute5tupleIJNS5_1CILi64EEENS7_ILi128EEENS7_ILi96EEEEEENS_6half_tEfNS_4arch4Sm80ELb1ELb0ELb0ELb0ELb1ELb0ELb0ELb0ELi2ELi2ELi4ELi2ELb1EEENS1_24CollectiveEpilogueBwdGQAISB_fSE_Li256ELb0ELb1EEENS1_25SingleTileBwdLPTSchedulerILb0ELi128ELb1EEEEEEEEEvNT_6ParamsE)
        /*0014*/ 	.short	0x0160
        /*0016*/ 	.short	0x0290


	//----- nvinfo : EIATTR_CBANK_PARAM_SIZE
	.align		4
.L_662:
        /*0018*/ 	.byte	0x03, 0x19
        /*001a*/ 	.short	0x0290


	//----- nvinfo : EIATTR_KPARAM_INFO
	.align		4
        /*001c*/ 	.byte	0x04, 0x17
        /*001e*/ 	.short	(.L_664 - .L_663)
.L_663:
        /*0020*/ 	.word	0x00000000
        /*0024*/ 	.short	0x0000
        /*0026*/ 	.short	0x0000
        /*0028*/ 	.byte	0x00, 0xf0, 0x41, 0x0a


	//----- nvinfo : EIATTR_MAXREG_COUNT
	.align		4
.L_664:
        /*002c*/ 	.byte	0x03, 0x1b
        /*002e*/ 	.short	0x00ff


	//----- nvinfo : EIATTR_NUM_BARRIERS
	.align		4
        /*0030*/ 	.byte	0x02, 0x4c
        /*0032*/ 	.byte	0x02
	.zero		1


	//----- nvinfo : EIATTR_ANNOTATIONS
	.align		4
        /*0034*/ 	.byte	0x04, 0x55
        /*0036*/ 	.short	(.L_666 - .L_665)


	//   ....[0]....
.L_665:
        /* <DEDUP_REMOVED lines=10> */


	//----- nvinfo : EIATTR_MERCURY_ISA_VERSION
	.align		4
.L_666:
        /*00c0*/ 	.byte	0x03, 0x5f
        /*00c2*/ 	.short	0x0000


	//----- nvinfo : EIATTR_COOP_GROUP_MASK_REGIDS
	.align		4
        /*00c4*/ 	.byte	0x04, 0x29
        /*00c6*/ 	.short	(.L_668 - .L_667)


	//   ....[0]....
.L_667:
        /*00c8*/ 	.word	0xffffffff


	//   ....[1]....
        /*00cc*/ 	.word	0xffffffff


	//   ....[2]....
        /*00d0*/ 	.word	0xffffffff


	//   ....[3]....
        /*00d4*/ 	.word	0xffffffff


	//   ....[4]....
        /*00d8*/ 	.word	0xffffffff


	//   ....[5]....
        /*00dc*/ 	.word	0xffffffff


	//   ....[6]....
        /*00e0*/ 	.word	0xffffffff


	//   ....[7]....
        /*00e4*/ 	.word	0xffffffff


	//   ....[8]....
        /*00e8*/ 	.word	0xffffffff


	//----- nvinfo : EIATTR_COOP_GROUP_INSTR_OFFSETS
	.align		4
.L_668:
        /*00ec*/ 	.byte	0x04, 0x28
        /*00ee*/ 	.short	(.L_670 - .L_669)


	//   ....[0]....
.L_669:
        /*00f0*/ 	.word	0x00000090


	//   ....[1]....
        /*00f4*/ 	.word	0x00006000


	//   ....[2]....
        /*00f8*/ 	.word	0x00006060


	//   ....[3]....
        /*00fc*/ 	.word	0x00006470


	//   ....[4]....
        /*0100*/ 	.word	0x00006480


	//   ....[5]....
        /*0104*/ 	.word	0x00006640


	//   ....[6]....
        /*0108*/ 	.word	0x00006730


	//   ....[7]....
        /*010c*/ 	.word	0x00006a60


	//   ....[8]....
        /*0110*/ 	.word	0x00006a70


	//----- nvinfo : EIATTR_EXIT_INSTR_OFFSETS
	.align		4
.L_670:
        /*0114*/ 	.byte	0x04, 0x1c
        /*0116*/ 	.short	(.L_672 - .L_671)


	//   ....[0]....
.L_671:
        /*0118*/ 	.word	0x000005e0


	//   ....[1]....
        /*011c*/ 	.word	0x00005d60


	//   ....[2]....
        /*0120*/ 	.word	0x00006a80


	//   ....[3]....
        /*0124*/ 	.word	0x00006b20


	//----- nvinfo : EIATTR_MAX_THREADS
	.align		4
.L_672:
        /*0128*/ 	.byte	0x04, 0x05
        /*012a*/ 	.short	(.L_674 - .L_673)
.L_673:
        /*012c*/ 	.word	0x00000100
        /*0130*/ 	.word	0x00000001
        /*0134*/ 	.word	0x00000001


	//----- nvinfo : EIATTR_CRS_STACK_SIZE
	.align		4
.L_674:
        /*0138*/ 	.byte	0x04, 0x1e
        /*013a*/ 	.short	(.L_676 - .L_675)
.L_675:
        /*013c*/ 	.word	0x00000000
.L_676:


//--------------------- .nv.info._ZN7cutlass13device_kernelIN5flash19enable_sm80_to_sm89INS1_16FlashAttnBwdSm80INS1_25CollectiveMainloopBwdSm80ILi2ELi1EN4cute5tupleIJNS5_1CILi64EEENS7_ILi128EEENS7_ILi96EEEEEENS_6half_tEfNS_4arch4Sm80ELb1ELb0ELb0ELb1ELb0ELb0ELb0ELb0ELi2ELi2ELi4ELi2ELb1EEENS1_21CollectiveEpilogueBwdISB_SC_SE_Li256ELb1ELb0ELi2EEENS1_25SingleTileBwdLPTSchedulerILb1ELi128ELb0EEEEEEEEEvNT_6ParamsE --------------------------
	.section	.nv.info._ZN7cutlass13device_kernelIN5flash19enable_sm80_to_sm89INS1_16FlashAttnBwdSm80INS1_25CollectiveMainloopBwdSm80ILi2ELi1EN4cute5tupleIJNS5_1CILi64EEENS7_ILi128EEENS7_ILi96EEEEEENS_6half_tEfNS_4arch4Sm80ELb1ELb0ELb0ELb1ELb0ELb0ELb0ELb0ELi2ELi2ELi4ELi2ELb1EEENS1_21CollectiveEpilogueBwdISB_SC_SE_Li256ELb1ELb0ELi2EEENS1_25SingleTileBwdLPTSchedulerILb1ELi128ELb0EEEEEEEEEvNT_6ParamsE,"",@"SHT_CUDA_INFO"
	.sectionflags	@""
	.align	4


	//----- nvinfo : EIATTR_CUDA_API_VERSION
	.align		4
        /*0000*/ 	.byte	0x04, 0x37
        /*0002*/ 	.short	(.L_678 - .L_677)
.L_677:
        /*0004*/ 	.word	0x00000082


	//----- nvinfo : EIATTR_SW2861232_WAR
	.align		4
.L_678:
        /*0008*/ 	.byte	0x01, 0x35
	.zero		2


	//----- nvinfo : EIATTR_PARAM_CBANK
	.align		4
        /*000c*/ 	.byte	0x04, 0x0a
        /*000e*/ 	.short	(.L_680 - .L_679)
	.align		4
.L_679:
        /*0010*/ 	.word	index@(.nv.constant0._ZN7cutlass13device_kernelIN5flash19enable_sm80_to_sm89INS1_16FlashAttnBwdSm80INS1_25CollectiveMainloopBwdSm80ILi2ELi1EN4cute5tupleIJNS5_1CILi64EEENS7_ILi128EEENS7_ILi96EEEEEENS_6half_tEfNS_4arch4Sm80ELb1ELb0ELb0ELb1ELb0ELb0ELb0ELb0ELi2ELi2ELi4ELi2ELb1EEENS1_21CollectiveEpilogueBwdISB_SC_SE_Li256ELb1ELb0ELi2EEENS1_25SingleTileBwdLPTSchedulerILb1ELi128ELb0EEEEEEEEEvNT_6ParamsE)
        /*0014*/ 	.short	0x0160
        /*0016*/ 	.short	0x0288


	//----- nvinfo : EIATTR_CBANK_PARAM_SIZE
	.align		4
.L_680:
        /*0018*/ 	.byte	0x03, 0x19
        /*001a*/ 	.short	0x0288


	//----- nvinfo : EIATTR_KPARAM_INFO
	.align		4
        /*001c*/ 	.byte	0x04, 0x17
        /*001e*/ 	.short	(.L_682 - .L_681)
.L_681:
        /*0020*/ 	.word	0x00000000
        /*0024*/ 	.short	0x0000
        /*0026*/ 	.short	0x0000
        /*0028*/ 	.byte	0x00, 0xf0, 0x21, 0x0a


	//----- nvinfo : EIATTR_MAXREG_COUNT
	.align		4
.L_682:
        /*002c*/ 	.byte	0x03, 0x1b
        /*002e*/ 	.short	0x00ff


	//----- nvinfo : EIATTR_NUM_BARRIERS
	.align		4
        /*0030*/ 	.byte	0x02, 0x4c
        /*0032*/ 	.byte	0x02
	.zero		1


	//----- nvinfo : EIATTR_ANNOTATIONS
	.align		4
        /*0034*/ 	.byte	0x04, 0x55
        /*0036*/ 	.short	(.L_684 - .L_683)


	//   ....[0]....
.L_683:
        /*0038*/ 	.word	0x00000001
        /*003c*/ 	.byte	0x70, 0x21, 0x00, 0x00, 0x01, 0x00, 0x00, 0x00, 0xf0, 0x21, 0x00, 0x00, 0x01, 0x00, 0x00, 0x00
        /*004c*/ 	.byte	0xa0, 0x22, 0x00, 0x00, 0x01, 0x00, 0x00, 0x00, 0x40, 0x25, 0x00, 0x00, 0x01, 0x00, 0x00, 0x00
        /*005c*/ 	.byte	0x30, 0x2b, 0x00, 0x00, 0x01, 0x00, 0x00, 0x00, 0x20, 0x36, 0x00, 0x00, 0x01, 0x00, 0x00, 0x00
        /*006c*/ 	.byte	0xa0, 0x38, 0x00, 0x00, 0x01, 0x00, 0x00, 0x00, 0xe0, 0x38, 0x00, 0x00, 0x01, 0x00, 0x00, 0x00
        /*007c*/ 	.byte	0x10, 0x39, 0x00, 0x00, 0x01, 0x00, 0x00, 0x00, 0x70, 0x41, 0x00, 0x00, 0x01, 0x00, 0x00, 0x00
        /*008c*/ 	.byte	0x80, 0x53, 0x00, 0x00, 0x01, 0x00, 0x00, 0x00, 0xc0, 0x53, 0x00, 0x00


	//----- nvinfo : EIATTR_MERCURY_ISA_VERSION
	.align		4
.L_684:
        /*0098*/ 	.byte	0x03, 0x5f
        /*009a*/ 	.short	0x0000


	//----- nvinfo : EIATTR_COOP_GROUP_MASK_REGIDS
	.align		4
        /*009c*/ 	.byte	0x04, 0x29
        /*009e*/ 	.short	(.L_686 - .L_685)


	//   ....[0]....
.L_685:
        /*00a0*/ 	.word	0xffffffff


	//----- nvinfo : EIATTR_COOP_GROUP_INSTR_OFFSETS
	.align		4
.L_686:
        /*00a4*/ 	.byte	0x04, 0x28
        /*00a6*/ 	.short	(.L_688 - .L_687)


	//   ....[0]....
.L_687:
        /*00a8*/ 	.word	0x00000060


	//----- nvinfo : EIATTR_EXIT_INSTR_OFFSETS
	.align		4
.L_688:
        /*00ac*/ 	.byte	0x04, 0x1c
        /*00ae*/ 	.short	(.L_690 - .L_689)


	//   ....[0]....
.L_689:
        /*00b0*/ 	.word	0x000009d0


	//   ....[1]....
        /*00b4*/ 	.word	0x00007620


	//   ....[2]....
        /*00b8*/ 	.word	0x00007720


	//   ....[3]....
        /*00bc*/ 	.word	0x00007740


	//   ....[4]....
        /*00c0*/ 	.word	0x00007f20


	//   ....[5]....
        /*00c4*/ 	.word	0x00008010


	//   ....[6]....
        /*00c8*/ 	.word	0x00008030


	//----- nvinfo : EIATTR_MAX_THREADS
	.align		4
.L_690:
        /*00cc*/ 	.byte	0x04, 0x05
        /*00ce*/ 	.short	(.L_692 - .L_691)
.L_691:
        /*00d0*/ 	.word	0x00000100
        /*00d4*/ 	.word	0x00000001
        /*00d8*/ 	.word	0x00000001


	//----- nvinfo : EIATTR_CRS_STACK_SIZE
	.align		4
.L_692:
        /*00dc*/ 	.byte	0x04, 0x1e
        /*00de*/ 	.short	(.L_694 - .L_693)
.L_693:
        /*00e0*/ 	.word	0x00000000
.L_694:


//--------------------- .nv.info._ZN7cutlass13device_kernelIN5flash19enable_sm80_to_sm89INS1_16FlashAttnBwdSm80INS1_25CollectiveMainloopBwdSm80ILi2ELi1EN4cute5tupleIJNS5_1CILi64EEENS7_ILi128EEENS7_ILi96EEEEEENS_6half_tEfNS_4arch4Sm80ELb1ELb0ELb0ELb1ELb1ELb0ELb0ELb0ELi2ELi2ELi4ELi2ELb1EEENS1_21CollectiveEpilogueBwdISB_SC_SE_Li256ELb1ELb0ELi2EEENS1_25SingleTileBwdLPTSchedulerILb1ELi128ELb1EEEEEEEEEvNT_6ParamsE --------------------------
	.section	.nv.info._ZN7cutlass13device_kernelIN5flash19enable_sm80_to_sm89INS1_16FlashAttnBwdSm80INS1_25CollectiveMainloopBwdSm80ILi2ELi1EN4cute5tupleIJNS5_1CILi64EEENS7_ILi128EEENS7_ILi96EEEEEENS_6half_tEfNS_4arch4Sm80ELb1ELb0ELb0ELb1ELb1ELb0ELb0ELb0ELi2ELi2ELi4ELi2ELb1EEENS1_21CollectiveEpilogueBwdISB_SC_SE_Li256ELb1ELb0ELi2EEENS1_25SingleTileBwdLPTSchedulerILb1ELi128ELb1EEEEEEEEEvNT_6ParamsE,"",@"SHT_CUDA_INFO"
	.sectionflags	@""
	.align	4


	//----- nvinfo : EIATTR_CUDA_API_VERSION
	.align		4
        /*0000*/ 	.byte	0x04, 0x37
        /*0002*/ 	.short	(.L_696 - .L_695)
.L_695:
        /*0004*/ 	.word	0x00000082


	//----- nvinfo : EIATTR_SW2861232_WAR
	.align		4
.L_696:
        /*0008*/ 	.byte	0x01, 0x35
	.zero		2


	//----- nvinfo : EIATTR_PARAM_CBANK
	.align		4
        /*000c*/ 	.byte	0x04, 0x0a
        /*000e*/ 	.short	(.L_698 - .L_697)
	.align		4
.L_697:
        /*0010*/ 	.word	index@(.nv.constant0._ZN7cutlass13device_kernelIN5flash19enable_sm80_to_sm89INS1_16FlashAttnBwdSm80INS1_25CollectiveMainloopBwdSm80ILi2ELi1EN4cute5tupleIJNS5_1CILi64EEENS7_ILi128EEENS7_ILi96EEEEEENS_6half_tEfNS_4arch4Sm80ELb1ELb0ELb0ELb1ELb1ELb0ELb0ELb0ELi2ELi2ELi4ELi2ELb1EEENS1_21CollectiveEpilogueBwdISB_SC_SE_Li256ELb1ELb0ELi2EEENS1_25SingleTileBwdLPTSchedulerILb1ELi128ELb1EEEEEEEEEvNT_6ParamsE)
        /*0014*/ 	.short	0x0160
        /*0016*/ 	.short	0x0288


	//----- nvinfo : EIATTR_CBANK_PARAM_SIZE
	.align		4
.L_698:
        /*0018*/ 	.byte	0x03, 0x19
        /*001a*/ 	.short	0x0288


	//----- nvinfo : EIATTR_KPARAM_INFO
	.align		4
        /*001c*/ 	.byte	0x04, 0x17
        /*001e*/ 	.short	(.L_700 - .L_699)
.L_699:
        /*0020*/ 	.word	0x00000000
        /*0024*/ 	.short	0x0000
        /*0026*/ 	.short	0x0000
        /*0028*/ 	.byte	0x00, 0xf0, 0x21, 0x0a


	//----- nvinfo : EIATTR_MAXREG_COUNT
	.align		4
.L_700:
        /*002c*/ 	.byte	0x03, 0x1b
        /*002e*/ 	.short	0x00ff


	//----- nvinfo : EIATTR_NUM_BARRIERS
	.align		4
        /*0030*/ 	.byte	0x02, 0x4c
        /*0032*/ 	.byte	0x02
	.zero		1


	//----- nvinfo : EIATTR_ANNOTATIONS
	.align		4
        /*0034*/ 	.byte	0x04, 0x55
        /*0036*/ 	.short	(.L_702 - .L_701)


	//   ....[0]....
.L_701:
        /* <DEDUP_REMOVED lines=18> */


	//----- nvinfo : EIATTR_MERCURY_ISA_VERSION
	.align		4
.L_702:
        /*0140*/ 	.byte	0x03, 0x5f
        /*0142*/ 	.short	0x0000


	//----- nvinfo : EIATTR_COOP_GROUP_MASK_REGIDS
	.align		4
        /*0144*/ 	.byte	0x04, 0x29
        /*0146*/ 	.short	(.L_704 - .L_703)


	//   ....[0]....
.L_703:
        /*0148*/ 	.word	0xffffffff


	//----- nvinfo : EIATTR_COOP_GROUP_INSTR_OFFSETS
	.align		4
.L_704:
        /*014c*/ 	.byte	0x04, 0x28
        /*014e*/ 	.short	(.L_706 - .L_705)


	//   ....[0]....
.L_705:
        /*0150*/ 	.word	0x00000060


	//----- nvinfo : EIATTR_EXIT_INSTR_OFFSETS
	.align		4
.L_706:
        /*0154*/ 	.byte	0x04, 0x1c
        /*0156*/ 	.short	(.L_708 - .L_707)


	//   ....[0]....
.L_707:
        /*0158*/ 	.word	0x00000a10


	//   ....[1]....
        /*015c*/ 	.word	0x00007680


	//   ....[2]....
        /*0160*/ 	.word	0x00007780


	//   ....[3]....
        /*0164*/ 	.word	0x000077a0


	//   ....[4]....
        /*0168*/ 	.word	0x00007f70


	//   ....[5]....
        /*016c*/ 	.word	0x00008060


	//   ....[6]....
        /*0170*/ 	.word	0x00008080


	//----- nvinfo : EIATTR_MAX_THREADS
	.align		4
.L_708:
        /*0174*/ 	.byte	0x04, 0x05
        /*0176*/ 	.short	(.L_710 - .L_709)
.L_709:
        /*0178*/ 	.word	0x00000100
        /*017c*/ 	.word	0x00000001
        /*0180*/ 	.word	0x00000001


	//----- nvinfo : EIATTR_CRS_STACK_SIZE
	.align		4
.L_710:
        /*0184*/ 	.byte	0x04, 0x1e
        /*0186*/ 	.short	(.L_712 - .L_711)
.L_711:
        /*0188*/ 	.word	0x00000000
.L_712:


//--------------------- .nv.info._ZN7cutlass13device_kernelIN5flash19enable_sm80_to_sm89INS1_16FlashAttnBwdSm80INS1_25CollectiveMainloopBwdSm80ILi2ELi1EN4cute5tupleIJNS5_1CILi64EEENS7_ILi128EEENS7_ILi96EEEEEENS_6half_tEfNS_4arch4Sm80ELb1ELb0ELb0ELb1ELb0ELb0ELb0ELb0ELi2ELi2ELi4ELi2ELb1EEENS1_24CollectiveEpilogueBwdGQAISB_fSE_Li256ELb1ELb0EEENS1_25SingleTileBwdLPTSchedulerILb1ELi128ELb0EEEEEEEEEvNT_6ParamsE --------------------------
	.section	.nv.info._ZN7cutlass13device_kernelIN5flash19enable_sm80_to_sm89INS1_16FlashAttnBwdSm80INS1_25CollectiveMainloopBwdSm80ILi2ELi1EN4cute5tupleIJNS5_1CILi64EEENS7_ILi128EEENS7_ILi96EEEEEENS_6half_tEfNS_4arch4Sm80ELb1ELb0ELb0ELb1ELb0ELb0ELb0ELb0ELi2ELi2ELi4ELi2ELb1EEENS1_24CollectiveEpilogueBwdGQAISB_fSE_Li256ELb1ELb0EEENS1_25SingleTileBwdLPTSchedulerILb1ELi128ELb0EEEEEEEEEvNT_6ParamsE,"",@"SHT_CUDA_INFO"
	.sectionflags	@""
	.align	4


	//----- nvinfo : EIATTR_CUDA_API_VERSION
	.align		4
        /*0000*/ 	.byte	0x04, 0x37
        /*0002*/ 	.short	(.L_714 - .L_713)
.L_713:
        /*0004*/ 	.word	0x00000082


	//----- nvinfo : EIATTR_SW2861232_WAR
	.align		4
.L_714:
        /*0008*/ 	.byte	0x01, 0x35
	.zero		2


	//----- nvinfo : EIATTR_PARAM_CBANK
	.align		4
        /*000c*/ 	.byte	0x04, 0x0a
        /*000e*/ 	.short	(.L_716 - .L_715)
	.align		4
.L_715:
        /*0010*/ 	.word	index@(.nv.constant0._ZN7cutlass13device_kernelIN5flash19enable_sm80_to_sm89INS1_16FlashAttnBwdSm80INS1_25CollectiveMainloopBwdSm80ILi2ELi1EN4cute5tupleIJNS5_1CILi64EEENS7_ILi128EEENS7_ILi96EEEEEENS_6half_tEfNS_4arch4Sm80ELb1ELb0ELb0ELb1ELb0ELb0ELb0ELb0ELi2ELi2ELi4ELi2ELb1EEENS1_24CollectiveEpilogueBwdGQAISB_fSE_Li256ELb1ELb0EEENS1_25SingleTileBwdLPTSchedulerILb1ELi128ELb0EEEEEEEEEvNT_6ParamsE)
        /*0014*/ 	.short	0x0160
        /*0016*/ 	.short	0x0290


	//----- nvinfo : EIATTR_CBANK_PARAM_SIZE
	.align		4
.L_716:
        /*0018*/ 	.byte	0x03, 0x19
        /*001a*/ 	.short	0x0290


	//----- nvinfo : EIATTR_KPARAM_INFO
	.align		4
        /*001c*/ 	.byte	0x04, 0x17
        /*001e*/ 	.short	(.L_718 - .L_717)
.L_717:
        /*0020*/ 	.word	0x00000000
        /*0024*/ 	.short	0x0000
        /*0026*/ 	.short	0x0000
        /*0028*/ 	.byte	0x00, 0xf0, 0x41, 0x0a


	//----- nvinfo : EIATTR_MAXREG_COUNT
	.align		4
.L_718:
        /*002c*/ 	.byte	0x03, 0x1b
        /*002e*/ 	.short	0x00ff


	//----- nvinfo : EIATTR_NUM_BARRIERS
	.align		4
        /*0030*/ 	.byte	0x02, 0x4c
        /*0032*/ 	.byte	0x02
	.zero		1


	//----- nvinfo : EIATTR_ANNOTATIONS
	.align		4
        /*0034*/ 	.byte	0x04, 0x55
        /*0036*/ 	.short	(.L_720 - .L_719)


	//   ....[0]....
.L_719:
        /* <DEDUP_REMOVED lines=17> */


	//----- nvinfo : EIATTR_MERCURY_ISA_VERSION
	.align		4
.L_720:
        /*0138*/ 	.byte	0x03, 0x5f
        /*013a*/ 	.short	0x0000


	//----- nvinfo : EIATTR_COOP_GROUP_MASK_REGIDS
	.align		4
        /*013c*/ 	.byte	0x04, 0x29
        /*013e*/ 	.short	(.L_722 - .L_721)


	//   ....[0]....
.L_721:
        /*0140*/ 	.word	0xffffffff


	//----- nvinfo : EIATTR_COOP_GROUP_INSTR_OFFSETS
	.align		4
.L_722:
        /*0144*/ 	.byte	0x04, 0x28
        /*0146*/ 	.short	(.L_724 - .L_723)


	//   ....[0]....
.L_723:
        /*0148*/ 	.word	0x00000060


	//----- nvinfo : EIATTR_EXIT_INSTR_OFFSETS
	.align		4
.L_724:
        /*014c*/ 	.byte	0x04, 0x1c
        /*014e*/ 	.short	(.L_726 - .L_725)


	//   ....[0]....
.L_725:
        /*0150*/ 	.word	0x00000a00


	//   ....[1]....
        /*0154*/ 	.word	0x000063e0


	//   ....[2]....
        /*0158*/ 	.word	0x00006d60


	//----- nvinfo : EIATTR_MAX_THREADS
	.align		4
.L_726:
        /*015c*/ 	.byte	0x04, 0x05
        /*015e*/ 	.short	(.L_728 - .L_727)
.L_727:
        /*0160*/ 	.word	0x00000100
        /*0164*/ 	.word	0x00000001
        /*0168*/ 	.word	0x00000001
.L_728:


//--------------------- .nv.info._ZN7cutlass13device_kernelIN5flash19enable_sm80_to_sm89INS1_16FlashAttnBwdSm80INS1_25CollectiveMainloopBwdSm80ILi2ELi1EN4cute5tupleIJNS5_1CILi64EEENS7_ILi128EEENS7_ILi96EEEEEENS_6half_tEfNS_4arch4Sm80ELb1ELb0ELb0ELb1ELb1ELb0ELb0ELb0ELi2ELi2ELi4ELi2ELb1EEENS1_24CollectiveEpilogueBwdGQAISB_fSE_Li256ELb1ELb1EEENS1_25SingleTileBwdLPTSchedulerILb1ELi128ELb1EEEEEEEEEvNT_6ParamsE --------------------------
	.section	.nv.info._ZN7cutlass13device_kernelIN5flash19enable_sm80_to_sm89INS1_16FlashAttnBwdSm80INS1_25CollectiveMainloopBwdSm80ILi2ELi1EN4cute5tupleIJNS5_1CILi64EEENS7_ILi128EEENS7_ILi96EEEEEENS_6half_tEfNS_4arch4Sm80ELb1ELb0ELb0ELb1ELb1ELb0ELb0ELb0ELi2ELi2ELi4ELi2ELb1EEENS1_24CollectiveEpilogueBwdGQAISB_fSE_Li256ELb1ELb1EEENS1_25SingleTileBwdLPTSchedulerILb1ELi128ELb1EEEEEEEEEvNT_6ParamsE,"",@"SHT_CUDA_INFO"
	.sectionflags	@""
	.align	4


	//----- nvinfo : EIATTR_CUDA_API_VERSION
	.align		4
        /*0000*/ 	.byte	0x04, 0x37
        /*0002*/ 	.short	(.L_730 - .L_729)
.L_729:
        /*0004*/ 	.word	0x00000082


	//----- nvinfo : EIATTR_SW2861232_WAR
	.align		4
.L_730:
        /*0008*/ 	.byte	0x01, 0x35
	.zero		2


	//----- nvinfo : EIATTR_PARAM_CBANK
	.align		4
        /*000c*/ 	.byte	0x04, 0x0a
        /*000e*/ 	.short	(.L_732 - .L_731)
	.align		4
.L_731:
        /*0010*/ 	.word	index@(.nv.constant0._ZN7cutlass13device_kernelIN5flash19enable_sm80_to_sm89INS1_16FlashAttnBwdSm80INS1_25CollectiveMainloopBwdSm80ILi2ELi1EN4cute5tupleIJNS5_1CILi64EEENS7_ILi128EEENS7_ILi96EEEEEENS_6half_tEfNS_4arch4Sm80ELb1ELb0ELb0ELb1ELb1ELb0ELb0ELb0ELi2ELi2ELi4ELi2ELb1EEENS1_24CollectiveEpilogueBwdGQAISB_fSE_Li256ELb1ELb1EEENS1_25SingleTileBwdLPTSchedulerILb1ELi128ELb1EEEEEEEEEvNT_6ParamsE)
        /*0014*/ 	.short	0x0160
        /*0016*/ 	.short	0x0290


	//----- nvinfo : EIATTR_CBANK_PARAM_SIZE
	.align		4
.L_732:
        /*0018*/ 	.byte	0x03, 0x19
        /*001a*/ 	.short	0x0290


	//----- nvinfo : EIATTR_KPARAM_INFO
	.align		4
        /*001c*/ 	.byte	0x04, 0x17
        /*001e*/ 	.short	(.L_734 - .L_733)
.L_733:
        /*0020*/ 	.word	0x00000000
        /*0024*/ 	.short	0x0000
        /*0026*/ 	.short	0x0000
        /*0028*/ 	.byte	0x00, 0xf0, 0x41, 0x0a


	//----- nvinfo : EIATTR_MAXREG_COUNT
	.align		4
.L_734:
        /*002c*/ 	.byte	0x03, 0x1b
        /*002e*/ 	.short	0x00ff


	//----- nvinfo : EIATTR_NUM_BARRIERS
	.align		4
        /*0030*/ 	.byte	0x02, 0x4c
        /*0032*/ 	.byte	0x02
	.zero		1


	//----- nvinfo : EIATTR_ANNOTATIONS
	.align		4
        /*0034*/ 	.byte	0x04, 0x55
        /*0036*/ 	.short	(.L_736 - .L_735)


	//   ....[0]....
.L_735:
        /*0038*/ 	.word	0x00000001
        /*003c*/ 	.byte	0xa0, 0x22, 0x00, 0x00, 0x01, 0x00, 0x00, 0x00, 0x50, 0x23, 0x00, 0x00, 0x01, 0x00, 0x00, 0x00
        /*004c*/ 	.byte	0x90, 0x23, 0x00, 0x00, 0x01, 0x00, 0x00, 0x00, 0xf0, 0x25, 0x00, 0x00, 0x01, 0x00, 0x00, 0x00
        /*005c*/ 	.byte	0xe0, 0x2b, 0x00, 0x00, 0x01, 0x00, 0x00, 0x00, 0xd0, 0x36, 0x00, 0x00, 0x01, 0x00, 0x00, 0x00
        /*006c*/ 	.byte	0x50, 0x39, 0x00, 0x00, 0x01, 0x00, 0x00, 0x00, 0x90, 0x39, 0x00, 0x00, 0x01, 0x00, 0x00, 0x00
        /*007c*/ 	.byte	0xc0, 0x39, 0x00, 0x00, 0x01, 0x00, 0x00, 0x00, 0x20, 0x42, 0x00, 0x00, 0x01, 0x00, 0x00, 0x00
        /*008c*/ 	.byte	0x30, 0x54, 0x00, 0x00, 0x01, 0x00, 0x00, 0x00, 0x70, 0x54, 0x00, 0x00


	//----- nvinfo : EIATTR_MERCURY_ISA_VERSION
	.align		4
.L_736:
        /*0098*/ 	.byte	0x03, 0x5f
        /*009a*/ 	.short	0x0000


	//----- nvinfo : EIATTR_COOP_GROUP_MASK_REGIDS
	.align		4
        /*009c*/ 	.byte	0x04, 0x29
        /*009e*/ 	.short	(.L_738 - .L_737)


	//   ....[0]....
.L_737:
        /*00a0*/ 	.word	0xffffffff


	//   ....[1]....
        /*00a4*/ 	.word	0xffffffff


	//   ....[2]....
        /*00a8*/ 	.word	0xffffffff


	//   ....[3]....
        /*00ac*/ 	.word	0xffffffff


	//   ....[4]....
        /*00b0*/ 	.word	0xffffffff


	//   ....[5]....
        /*00b4*/ 	.word	0xffffffff


	//   ....[6]....
        /*00b8*/ 	.word	0xffffffff


	//   ....[7]....
        /*00bc*/ 	.word	0xffffffff


	//   ....[8]....
        /*00c0*/ 	.word	0xffffffff


	//----- nvinfo : EIATTR_COOP_GROUP_INSTR_OFFSETS
	.align		4
.L_738:
        /*00c4*/ 	.byte	0x04, 0x28
        /*00c6*/ 	.short	(.L_740 - .L_739)


	//   ....[0]....
.L_739:
        /*00c8*/ 	.word	0x00000060


	//   ....[1]....
        /*00cc*/ 	.word	0x00006930


	//   ....[2]....
        /*00d0*/ 	.word	0x00006960


	//   ....[3]....
        /*00d4*/ 	.word	0x00006dc0


	//   ....[4]....
        /*00d8*/ 	.word	0x00006dd0


	//   ....[5]....
        /*00dc*/ 	.word	0x00006f90


	//   ....[6]....
        /*00e0*/ 	.word	0x00007070


	//   ....[7]....
        /*00e4*/ 	.word	0x000073a0


	//   ....[8]....
        /*00e8*/ 	.word	0x000073b0


	//----- nvinfo : EIATTR_EXIT_INSTR_OFFSETS
	.align		4
.L_740:
        /*00ec*/ 	.byte	0x04, 0x1c
        /*00ee*/ 	.short	(.L_742 - .L_741)


	//   ....[0]....
.L_741:
        /*00f0*/ 	.word	0x000009d0


	//   ....[1]....
        /*00f4*/ 	.word	0x00006540


	//   ....[2]....
        /*00f8*/ 	.word	0x000073c0


	//   ....[3]....
        /*00fc*/ 	.word	0x00007460


	//----- nvinfo : EIATTR_MAX_THREADS
	.align		4
.L_742:
        /*0100*/ 	.byte	0x04, 0x05
        /*0102*/ 	.short	(.L_744 - .L_743)
.L_743:
        /*0104*/ 	.word	0x00000100
        /*0108*/ 	.word	0x00000001
        /*010c*/ 	.word	0x00000001


	//----- nvinfo : EIATTR_CRS_STACK_SIZE
	.align		4
.L_744:
        /*0110*/ 	.byte	0x04, 0x1e
        /*0112*/ 	.short	(.L_746 - .L_745)
.L_745:
        /*0114*/ 	.word	0x00000000
.L_746:


//--------------------- .nv.info._ZN7cutlass13device_kernelIN5flash19enable_sm80_to_sm89INS1_16FlashAttnBwdSm80INS1_25CollectiveMainloopBwdSm80ILi2ELi2EN4cute5tupleIJNS5_1CILi64EEENS7_ILi128EEENS7_ILi96EEEEEENS_6half_tEfNS_4arch4Sm80ELb0ELb0ELb0ELb0ELb0ELb0ELb0ELb0ELi2ELi2ELi4ELi2ELb0EEENS1_21CollectiveEpilogueBwdISB_SC_SE_Li256ELb0ELb0ELi2EEENS1_19SingleTileSchedulerILb0ELb0ELb0ELi128EEEEEEEEEvNT_6ParamsE --------------------------
	.section	.nv.info._ZN7cutlass13device_kernelIN5flash19enable_sm80_to_sm89INS1_16FlashAttnBwdSm80INS1_25CollectiveMainloopBwdSm80ILi2ELi2EN4cute5tupleIJNS5_1CILi64EEENS7_ILi128EEENS7_ILi96EEEEEENS_6half_tEfNS_4arch4Sm80ELb0ELb0ELb0ELb0ELb0ELb0ELb0ELb0ELi2ELi2ELi4ELi2ELb0EEENS1_21CollectiveEpilogueBwdISB_SC_SE_Li256ELb0ELb0ELi2EEENS1_19SingleTileSchedulerILb0ELb0ELb0ELi128EEEEEEEEEvNT_6ParamsE,"",@"SHT_CUDA_INFO"
	.sectionflags	@""
	.align	4


	//----- nvinfo : EIATTR_CUDA_API_VERSION
	.align		4
        /*0000*/ 	.byte	0x04, 0x37
        /*0002*/ 	.short	(.L_748 - .L_747)
.L_747:
        /*0004*/ 	.word	0x00000082


	//----- nvinfo : EIATTR_SW2861232_WAR
	.align		4
.L_748:
        /*0008*/ 	.byte	0x01, 0x35
	.zero		2


	//----- nvinfo : EIATTR_PARAM_CBANK
	.align		4
        /*000c*/ 	.byte	0x04, 0x0a
        /*000e*/ 	.short	(.L_750 - .L_749)
	.align		4
.L_749:
        /*0010*/ 	.word	index@(.nv.constant0._ZN7cutlass13device_kernelIN5flash19enable_sm80_to_sm89INS1_16FlashAttnBwdSm80INS1_25CollectiveMainloopBwdSm80ILi2ELi2EN4cute5tupleIJNS5_1CILi64EEENS7_ILi128EEENS7_ILi96EEEEEENS_6half_tEfNS_4arch4Sm80ELb0ELb0ELb0ELb0ELb0ELb0ELb0ELb0ELi2ELi2ELi4ELi2ELb0EEENS1_21CollectiveEpilogueBwdISB_SC_SE_Li256ELb0ELb0ELi2EEENS1_19SingleTileSchedulerILb0ELb0ELb0ELi128EEEEEEEEEvNT_6ParamsE)
        /*0014*/ 	.short	0x0160
        /*0016*/ 	.short	0x0270


	//----- nvinfo : EIATTR_CBANK_PARAM_SIZE
	.align		4
.L_750:
        /*0018*/ 	.byte	0x03, 0x19
        /*001a*/ 	.short	0x0270


	//----- nvinfo : EIATTR_KPARAM_INFO
	.align		4
        /*001c*/ 	.byte	0x04, 0x17
        /*001e*/ 	.short	(.L_752 - .L_751)
.L_751:
        /*0020*/ 	.word	0x00000000
        /*0024*/ 	.short	0x0000
        /*0026*/ 	.short	0x0000
        /*0028*/ 	.byte	0x00, 0xf0, 0xc1, 0x09


	//----- nvinfo : EIATTR_MAXREG_COUNT
	.align		4
.L_752:
        /*002c*/ 	.byte	0x03, 0x1b
        /*002e*/ 	.short	0x00ff


	//----- nvinfo : EIATTR_NUM_BARRIERS
	.align		4
        /*0030*/ 	.byte	0x02, 0x4c
        /*0032*/ 	.byte	0x02
	.zero		1


	//----- nvinfo : EIATTR_MERCURY_ISA_VERSION
	.align		4
        /*0034*/ 	.byte	0x03, 0x5f
        /*0036*/ 	.short	0x0000


	//----- nvinfo : EIATTR_EXIT_INSTR_OFFSETS
	.align		4
        /*0038*/ 	.byte	0x04, 0x1c
        /*003a*/ 	.short	(.L_754 - .L_753)


	//   ....[0]....
.L_753:
        /*003c*/ 	.word	0x00000030


	//   ....[1]....
        /*0040*/ 	.word	0x000062b0


	//   ....[2]....
        /*0044*/ 	.word	0x000063b0


	//   ....[3]....
        /*0048*/ 	.word	0x000063d0


	//----- nvinfo : EIATTR_CTAIDZ_USED
	.align		4
.L_754:
        /*004c*/ 	.byte	0x01, 0x04
	.zero		2


	//----- nvinfo : EIATTR_MAX_THREADS
	.align		4
        /*0050*/ 	.byte	0x04, 0x05
        /*0052*/ 	.short	(.L_756 - .L_755)
.L_755:
        /*0054*/ 	.word	0x00000100
        /*0058*/ 	.word	0x00000001
        /*005c*/ 	.word	0x00000001


	//----- nvinfo : EIATTR_CRS_STACK_SIZE
	.align		4
.L_756:
        /*0060*/ 	.byte	0x04, 0x1e
        /*0062*/ 	.short	(.L_758 - .L_757)
.L_757:
        /*0064*/ 	.word	0x00000000
.L_758:


//--------------------- .nv.info._ZN7cutlass13device_kernelIN5flash19enable_sm80_to_sm89INS1_16FlashAttnBwdSm80INS1_25CollectiveMainloopBwdSm80ILi2ELi2EN4cute5tupleIJNS5_1CILi64EEENS7_ILi128EEENS7_ILi96EEEEEENS_6half_tEfNS_4arch4Sm80ELb0ELb0ELb0ELb0ELb1ELb0ELb0ELb0ELi2ELi2ELi4ELi2ELb0EEENS1_21CollectiveEpilogueBwdISB_SC_SE_Li256ELb0ELb0ELi2EEENS1_19SingleTileSchedulerILb0ELb0ELb0ELi128EEEEEEEEEvNT_6ParamsE --------------------------
	.section	.nv.info._ZN7cutlass13device_kernelIN5flash19enable_sm80_to_sm89INS1_16FlashAttnBwdSm80INS1_25CollectiveMainloopBwdSm80ILi2ELi2EN4cute5tupleIJNS5_1CILi64EEENS7_ILi128EEENS7_ILi96EEEEEENS_6half_tEfNS_4arch4Sm80ELb0ELb0ELb0ELb0ELb1ELb0ELb0ELb0ELi2ELi2ELi4ELi2ELb0EEENS1_21CollectiveEpilogueBwdISB_SC_SE_Li256ELb0ELb0ELi2EEENS1_19SingleTileSchedulerILb0ELb0ELb0ELi128EEEEEEEEEvNT_6ParamsE,"",@"SHT_CUDA_INFO"
	.sectionflags	@""
	.align	4


	//----- nvinfo : EIATTR_CUDA_API_VERSION
	.align		4
        /*0000*/ 	.byte	0x04, 0x37
        /*0002*/ 	.short	(.L_760 - .L_759)
.L_759:
        /*0004*/ 	.word	0x00000082


	//----- nvinfo : EIATTR_SW2861232_WAR
	.align		4
.L_760:
        /*0008*/ 	.byte	0x01, 0x35
	.zero		2


	//----- nvinfo : EIATTR_PARAM_CBANK
	.align		4
        /*000c*/ 	.byte	0x04, 0x0a
        /*000e*/ 	.short	(.L_762 - .L_761)
	.align		4
.L_761:
        /*0010*/ 	.word	index@(.nv.constant0._ZN7cutlass13device_kernelIN5flash19enable_sm80_to_sm89INS1_16FlashAttnBwdSm80INS1_25CollectiveMainloopBwdSm80ILi2ELi2EN4cute5tupleIJNS5_1CILi64EEENS7_ILi128EEENS7_ILi96EEEEEENS_6half_tEfNS_4arch4Sm80ELb0ELb0ELb0ELb0ELb1ELb0ELb0ELb0ELi2ELi2ELi4ELi2ELb0EEENS1_21CollectiveEpilogueBwdISB_SC_SE_Li256ELb0ELb0ELi2EEENS1_19SingleTileSchedulerILb0ELb0ELb0ELi128EEEEEEEEEvNT_6ParamsE)
        /*0014*/ 	.short	0x0160
        /*0016*/ 	.short	0x0270


	//----- nvinfo : EIATTR_CBANK_PARAM_SIZE
	.align		4
.L_762:
        /*0018*/ 	.byte	0x03, 0x19
        /*001a*/ 	.short	0x0270


	//----- nvinfo : EIATTR_KPARAM_INFO
	.align		4
        /*001c*/ 	.byte	0x04, 0x17
        /*001e*/ 	.short	(.L_764 - .L_763)
.L_763:
        /*0020*/ 	.word	0x00000000
        /*0024*/ 	.short	0x0000
        /*0026*/ 	.short	0x0000
        /*0028*/ 	.byte	0x00, 0xf0, 0xc1, 0x09


	//----- nvinfo : EIATTR_MAXREG_COUNT
	.align		4
.L_764:
        /*002c*/ 	.byte	0x03, 0x1b
        /*002e*/ 	.short	0x00ff


	//----- nvinfo : EIATTR_NUM_BARRIERS
	.align		4
        /*0030*/ 	.byte	0x02, 0x4c
        /*0032*/ 	.byte	0x02
	.zero		1


	//----- nvinfo : EIATTR_MERCURY_ISA_VERSION
	.align		4
        /*0034*/ 	.byte	0x03, 0x5f
        /*0036*/ 	.short	0x0000


	//----- nvinfo : EIATTR_EXIT_INSTR_OFFSETS
	.align		4
        /*0038*/ 	.byte	0x04, 0x1c
        /*003a*/ 	.short	(.L_766 - .L_765)


	//   ....[0]....
.L_765:
        /*003c*/ 	.word	0x00000030


	//   ....[1]....
        /*0040*/ 	.word	0x000062b0


	//   ....[2]....
        /*0044*/ 	.word	0x000063b0


	//   ....[3]....
        /*0048*/ 	.word	0x000063d0


	//----- nvinfo : EIATTR_CTAIDZ_USED
	.align		4
.L_766:
        /*004c*/ 	.byte	0x01, 0x04
	.zero		2


	//----- nvinfo : EIATTR_MAX_THREADS
	.align		4
        /*0050*/ 	.byte	0x04, 0x05
        /*0052*/ 	.short	(.L_768 - .L_767)
.L_767:
        /*0054*/ 	.word	0x00000100
        /*0058*/ 	.word	0x00000001
        /*005c*/ 	.word	0x00000001


	//----- nvinfo : EIATTR_CRS_STACK_SIZE
	.align		4
.L_768:
        /*0060*/ 	.byte	0x04, 0x1e
        /*0062*/ 	.short	(.L_770 - .L_769)
.L_769:
        /*0064*/ 	.word	0x00000000
.L_770:


//--------------------- .nv.info._ZN7cutlass13device_kernelIN5flash19enable_sm80_to_sm89INS1_16FlashAttnBwdSm80INS1_25CollectiveMainloopBwdSm80ILi2ELi2EN4cute5tupleIJNS5_1CILi64EEENS7_ILi128EEENS7_ILi96EEEEEENS_6half_tEfNS_4arch4Sm80ELb0ELb0ELb0ELb0ELb0ELb0ELb0ELb0ELi2ELi2ELi4ELi2ELb0EEENS1_24CollectiveEpilogueBwdGQAISB_fSE_Li256ELb0ELb0EEENS1_19SingleTileSchedulerILb0ELb0ELb0ELi128EEEEEEEEEvNT_6ParamsE --------------------------
	.section	.nv.info._ZN7cutlass13device_kernelIN5flash19enable_sm80_to_sm89INS1_16FlashAttnBwdSm80INS1_25CollectiveMainloopBwdSm80ILi2ELi2EN4cute5tupleIJNS5_1CILi64EEENS7_ILi128EEENS7_ILi96EEEEEENS_6half_tEfNS_4arch4Sm80ELb0ELb0ELb0ELb0ELb0ELb0ELb0ELb0ELi2ELi2ELi4ELi2ELb0EEENS1_24CollectiveEpilogueBwdGQAISB_fSE_Li256ELb0ELb0EEENS1_19SingleTileSchedulerILb0ELb0ELb0ELi128EEEEEEEEEvNT_6ParamsE,"",@"SHT_CUDA_INFO"
	.sectionflags	@""
	.align	4


	//----- nvinfo : EIATTR_CUDA_API_VERSION
	.align		4
        /*0000*/ 	.byte	0x04, 0x37
        /*0002*/ 	.short	(.L_772 - .L_771)
.L_771:
        /*0004*/ 	.word	0x00000082


	//----- nvinfo : EIATTR_SW2861232_WAR
	.align		4
.L_772:
        /*0008*/ 	.byte	0x01, 0x35
	.zero		2


	//----- nvinfo : EIATTR_PARAM_CBANK
	.align		4
        /*000c*/ 	.byte	0x04, 0x0a
        /*000e*/ 	.short	(.L_774 - .L_773)
	.align		4
.L_773:
        /*0010*/ 	.word	index@(.nv.constant0._ZN7cutlass13device_kernelIN5flash19enable_sm80_to_sm89INS1_16FlashAttnBwdSm80INS1_25CollectiveMainloopBwdSm80ILi2ELi2EN4cute5tupleIJNS5_1CILi64EEENS7_ILi128EEENS7_ILi96EEEEEENS_6half_tEfNS_4arch4Sm80ELb0ELb0ELb0ELb0ELb0ELb0ELb0ELb0ELi2ELi2ELi4ELi2ELb0EEENS1_24CollectiveEpilogueBwdGQAISB_fSE_Li256ELb0ELb0EEENS1_19SingleTileSchedulerILb0ELb0ELb0ELi128EEEEEEEEEvNT_6ParamsE)
        /*0014*/ 	.short	0x0160
        /*0016*/ 	.short	0x0278


	//----- nvinfo : EIATTR_CBANK_PARAM_SIZE
	.align		4
.L_774:
        /*0018*/ 	.byte	0x03, 0x19
        /*001a*/ 	.short	0x0278


	//----- nvinfo : EIATTR_KPARAM_INFO
	.align		4
        /*001c*/ 	.byte	0x04, 0x17
        /*001e*/ 	.short	(.L_776 - .L_775)
.L_775:
        /*0020*/ 	.word	0x00000000
        /*0024*/ 	.short	0x0000
        /*0026*/ 	.short	0x0000
        /*0028*/ 	.byte	0x00, 0xf0, 0xe1, 0x09


	//----- nvinfo : EIATTR_MAXREG_COUNT
	.align		4
.L_776:
        /*002c*/ 	.byte	0x03, 0x1b
        /*002e*/ 	.short	0x00ff


	//----- nvinfo : EIATTR_NUM_BARRIERS
	.align		4
        /*0030*/ 	.byte	0x02, 0x4c
        /*0032*/ 	.byte	0x02
	.zero		1


	//----- nvinfo : EIATTR_MERCURY_ISA_VERSION
	.align		4
        /*0034*/ 	.byte	0x03, 0x5f
        /*0036*/ 	.short	0x0000


	//----- nvinfo : EIATTR_EXIT_INSTR_OFFSETS
	.align		4
        /*0038*/ 	.byte	0x04, 0x1c
        /*003a*/ 	.short	(.L_778 - .L_777)


	//   ....[0]....
.L_777:
        /*003c*/ 	.word	0x00000030


	//   ....[1]....
        /*0040*/ 	.word	0x00005af0


	//----- nvinfo : EIATTR_CTAIDZ_USED
	.align		4
.L_778:
        /*0044*/ 	.byte	0x01, 0x04
	.zero		2


	//----- nvinfo : EIATTR_MAX_THREADS
	.align		4
        /*0048*/ 	.byte	0x04, 0x05
        /*004a*/ 	.short	(.L_780 - .L_779)
.L_779:
        /*004c*/ 	.word	0x00000100
        /*0050*/ 	.word	0x00000001
        /*0054*/ 	.word	0x00000001


	//----- nvinfo : EIATTR_CRS_STACK_SIZE
	.align		4
.L_780:
        /*0058*/ 	.byte	0x04, 0x1e
        /*005a*/ 	.short	(.L_782 - .L_781)
.L_781:
        /*005c*/ 	.word	0x00000000
.L_782:


//--------------------- .nv.info._ZN7cutlass13device_kernelIN5flash19enable_sm80_to_sm89INS1_16FlashAttnBwdSm80INS1_25CollectiveMainloopBwdSm80ILi2ELi2EN4cute5tupleIJNS5_1CILi64EEENS7_ILi128EEENS7_ILi96EEEEEENS_6half_tEfNS_4arch4Sm80ELb0ELb0ELb0ELb0ELb1ELb0ELb0ELb0ELi2ELi2ELi4ELi2ELb0EEENS1_24CollectiveEpilogueBwdGQAISB_fSE_Li256ELb0ELb1EEENS1_19SingleTileSchedulerILb0ELb0ELb0ELi128EEEEEEEEEvNT_6ParamsE --------------------------
	.section	.nv.info._ZN7cutlass13device_kernelIN5flash19enable_sm80_to_sm89INS1_16FlashAttnBwdSm80INS1_25CollectiveMainloopBwdSm80ILi2ELi2EN4cute5tupleIJNS5_1CILi64EEENS7_ILi128EEENS7_ILi96EEEEEENS_6half_tEfNS_4arch4Sm80ELb0ELb0ELb0ELb0ELb1ELb0ELb0ELb0ELi2ELi2ELi4ELi2ELb0EEENS1_24CollectiveEpilogueBwdGQAISB_fSE_Li256ELb0ELb1EEENS1_19SingleTileSchedulerILb0ELb0ELb0ELi128EEEEEEEEEvNT_6ParamsE,"",@"SHT_CUDA_INFO"
	.sectionflags	@""
	.align	4


	//----- nvinfo : EIATTR_CUDA_API_VERSION
	.align		4
        /*0000*/ 	.byte	0x04, 0x37
        /*0002*/ 	.short	(.L_784 - .L_783)
.L_783:
        /*0004*/ 	.word	0x00000082


	//----- nvinfo : EIATTR_SW2861232_WAR
	.align		4
.L_784:
        /*0008*/ 	.byte	0x01, 0x35
	.zero		2


	//----- nvinfo : EIATTR_PARAM_CBANK
	.align		4
        /*000c*/ 	.byte	0x04, 0x0a
        /*000e*/ 	.short	(.L_786 - .L_785)
	.align		4
.L_785:
        /*0010*/ 	.word	index@(.nv.constant0._ZN7cutlass13device_kernelIN5flash19enable_sm80_to_sm89INS1_16FlashAttnBwdSm80INS1_25CollectiveMainloopBwdSm80ILi2ELi2EN4cute5tupleIJNS5_1CILi64EEENS7_ILi128EEENS7_ILi96EEEEEENS_6half_tEfNS_4arch4Sm80ELb0ELb0ELb0ELb0ELb1ELb0ELb0ELb0ELi2ELi2ELi4ELi2ELb0EEENS1_24CollectiveEpilogueBwdGQAISB_fSE_Li256ELb0ELb1EEENS1_19SingleTileSchedulerILb0ELb0ELb0ELi128EEEEEEEEEvNT_6ParamsE)
        /*0014*/ 	.short	0x0160
        /*0016*/ 	.short	0x0278


	//----- nvinfo : EIATTR_CBANK_PARAM_SIZE
	.align		4
.L_786:
        /*0018*/ 	.byte	0x03, 0x19
        /*001a*/ 	.short	0x0278


	//----- nvinfo : EIATTR_KPARAM_INFO
	.align		4
        /*001c*/ 	.byte	0x04, 0x17
        /*001e*/ 	.short	(.L_788 - .L_787)
.L_787:
        /*0020*/ 	.word	0x00000000
        /*0024*/ 	.short	0x0000
        /*0026*/ 	.short	0x0000
        /*0028*/ 	.byte	0x00, 0xf0, 0xe1, 0x09


	//----- nvinfo : EIATTR_MAXREG_COUNT
	.align		4
.L_788:
        /*002c*/ 	.byte	0x03, 0x1b
        /*002e*/ 	.short	0x00ff


	//----- nvinfo : EIATTR_NUM_BARRIERS
	.align		4
        /*0030*/ 	.byte	0x02, 0x4c
        /*0032*/ 	.byte	0x02
	.zero		1


	//----- nvinfo : EIATTR_MERCURY_ISA_VERSION
	.align		4
        /*0034*/ 	.byte	0x03, 0x5f
        /*0036*/ 	.short	0x0000


	//----- nvinfo : EIATTR_COOP_GROUP_MASK_REGIDS
	.align		4
        /*0038*/ 	.byte	0x04, 0x29
        /*003a*/ 	.short	(.L_790 - .L_789)


	//   ....[0]....
.L_789:
        /*003c*/ 	.word	0xffffffff


	//   ....[1]....
        /*0040*/ 	.word	0xffffffff


	//   ....[2]....
        /*0044*/ 	.word	0xffffffff


	//   ....[3]....
        /*0048*/ 	.word	0xffffffff


	//   ....[4]....
        /*004c*/ 	.word	0xffffffff


	//   ....[5]....
        /*0050*/ 	.word	0xffffffff


	//   ....[6]....
        /*0054*/ 	.word	0xffffffff


	//   ....[7]....
        /*0058*/ 	.word	0xffffffff


	//----- nvinfo : EIATTR_COOP_GROUP_INSTR_OFFSETS
	.align		4
.L_790:
        /*005c*/ 	.byte	0x04, 0x28
        /*005e*/ 	.short	(.L_792 - .L_791)


	//   ....[0]....
.L_791:
        /*0060*/ 	.word	0x000054d0


	//   ....[1]....
        /*0064*/ 	.word	0x00005510


	//   ....[2]....
        /*0068*/ 	.word	0x00005940


	//   ....[3]....
        /*006c*/ 	.word	0x00005950


	//   ....[4]....
        /*0070*/ 	.word	0x00005b10


	//   ....[5]....
        /*0074*/ 	.word	0x00005c00


	//   ....[6]....
        /*0078*/ 	.word	0x00005f30


	//   ....[7]....
        /*007c*/ 	.word	0x00005f40


	//----- nvinfo : EIATTR_EXIT_INSTR_OFFSETS
	.align		4
.L_792:
        /*0080*/ 	.byte	0x04, 0x1c
        /*0082*/ 	.short	(.L_794 - .L_793)


	//   ....[0]....
.L_793:
        /*0084*/ 	.word	0x00000030


	//   ....[1]....
        /*0088*/ 	.word	0x00005f50


	//   ....[2]....
        /*008c*/ 	.word	0x00005ff0


	//----- nvinfo : EIATTR_CTAIDZ_USED
	.align		4
.L_794:
        /*0090*/ 	.byte	0x01, 0x04
	.zero		2


	//----- nvinfo : EIATTR_MAX_THREADS
	.align		4
        /*0094*/ 	.byte	0x04, 0x05
        /*0096*/ 	.short	(.L_796 - .L_795)
.L_795:
        /*0098*/ 	.word	0x00000100
        /*009c*/ 	.word	0x00000001
        /*00a0*/ 	.word	0x00000001


	//----- nvinfo : EIATTR_CRS_STACK_SIZE
	.align		4
.L_796:
        /*00a4*/ 	.byte	0x04, 0x1e
        /*00a6*/ 	.short	(.L_798 - .L_797)
.L_797:
        /*00a8*/ 	.word	0x00000000
.L_798:


//--------------------- .nv.info._ZN7cutlass13device_kernelIN5flash19enable_sm80_to_sm89INS1_16FlashAttnBwdSm80INS1_25CollectiveMainloopBwdSm80ILi2ELi2EN4cute5tupleIJNS5_1CILi64EEENS7_ILi128EEENS7_ILi96EEEEEENS_6half_tEfNS_4arch4Sm80ELb0ELb0ELb0ELb1ELb0ELb0ELb0ELb0ELi2ELi2ELi4ELi2ELb0EEENS1_21CollectiveEpilogueBwdISB_SC_SE_Li256ELb1ELb0ELi2EEENS1_19SingleTileSchedulerILb1ELb0ELb0ELi128EEEEEEEEEvNT_6ParamsE --------------------------
	.section	.nv.info._ZN7cutlass13device_kernelIN5flash19enable_sm80_to_sm89INS1_16FlashAttnBwdSm80INS1_25CollectiveMainloopBwdSm80ILi2ELi2EN4cute5tupleIJNS5_1CILi64EEENS7_ILi128EEENS7_ILi96EEEEEENS_6half_tEfNS_4arch4Sm80ELb0ELb0ELb0ELb1ELb0ELb0ELb0ELb0ELi2ELi2ELi4ELi2ELb0EEENS1_21CollectiveEpilogueBwdISB_SC_SE_Li256ELb1ELb0ELi2EEENS1_19SingleTileSchedulerILb1ELb0ELb0ELi128EEEEEEEEEvNT_6ParamsE,"",@"SHT_CUDA_INFO"
	.sectionflags	@""
	.align	4


	//----- nvinfo : EIATTR_CUDA_API_VERSION
	.align		4
        /*0000*/ 	.byte	0x04, 0x37
        /*0002*/ 	.short	(.L_800 - .L_799)
.L_799:
        /*0004*/ 	.word	0x00000082


	//----- nvinfo : EIATTR_SW2861232_WAR
	.align		4
.L_800:
        /*0008*/ 	.byte	0x01, 0x35
	.zero		2


	//----- nvinfo : EIATTR_PARAM_CBANK
	.align		4
        /*000c*/ 	.byte	0x04, 0x0a
        /*000e*/ 	.short	(.L_802 - .L_801)
	.align		4
.L_801:
        /*0010*/ 	.word	index@(.nv.constant0._ZN7cutlass13device_kernelIN5flash19enable_sm80_to_sm89INS1_16FlashAttnBwdSm80INS1_25CollectiveMainloopBwdSm80ILi2ELi2EN4cute5tupleIJNS5_1CILi64EEENS7_ILi128EEENS7_ILi96EEEEEENS_6half_tEfNS_4arch4Sm80ELb0ELb0ELb0ELb1ELb0ELb0ELb0ELb0ELi2ELi2ELi4ELi2ELb0EEENS1_21CollectiveEpilogueBwdISB_SC_SE_Li256ELb1ELb0ELi2EEENS1_19SingleTileSchedulerILb1ELb0ELb0ELi128EEEEEEEEEvNT_6ParamsE)
        /*0014*/ 	.short	0x0160
        /*0016*/ 	.short	0x0270


	//----- nvinfo : EIATTR_CBANK_PARAM_SIZE
	.align		4
.L_802:
        /*0018*/ 	.byte	0x03, 0x19
        /*001a*/ 	.short	0x0270


	//----- nvinfo : EIATTR_KPARAM_INFO
	.align		4
        /*001c*/ 	.byte	0x04, 0x17
        /*001e*/ 	.short	(.L_804 - .L_803)
.L_803:
        /*0020*/ 	.word	0x00000000
        /*0024*/ 	.short	0x0000
        /*0026*/ 	.short	0x0000
        /*0028*/ 	.byte	0x00, 0xf0, 0xc1, 0x09


	//----- nvinfo : EIATTR_MAXREG_COUNT
	.align		4
.L_804:
        /*002c*/ 	.byte	0x03, 0x1b
        /*002e*/ 	.short	0x00ff


	//----- nvinfo : EIATTR_NUM_BARRIERS
	.align		4
        /*0030*/ 	.byte	0x02, 0x4c
        /*0032*/ 	.byte	0x02
	.zero		1


	//----- nvinfo : EIATTR_MERCURY_ISA_VERSION
	.align		4
        /*0034*/ 	.byte	0x03, 0x5f
        /*0036*/ 	.short	0x0000


	//----- nvinfo : EIATTR_COOP_GROUP_MASK_REGIDS
	.align		4
        /*0038*/ 	.byte	0x04, 0x29
        /*003a*/ 	.short	(.L_806 - .L_805)


	//   ....[0]....
.L_805:
        /*003c*/ 	.word	0xffffffff


	//----- nvinfo : EIATTR_COOP_GROUP_INSTR_OFFSETS
	.align		4
.L_806:
        /*0040*/ 	.byte	0x04, 0x28
        /*0042*/ 	.short	(.L_808 - .L_807)


	//   ....[0]....
.L_807:
        /*0044*/ 	.word	0x00000080


	//----- nvinfo : EIATTR_EXIT_INSTR_OFFSETS
	.align		4
.L_808:
        /*0048*/ 	.byte	0x04, 0x1c
        /*004a*/ 	.short	(.L_810 - .L_809)


	//   ....[0]....
.L_809:
        /*004c*/ 	.word	0x00000300


	//   ....[1]....
        /*0050*/ 	.word	0x000064e0


	//   ....[2]....
        /*0054*/ 	.word	0x000065e0


	//   ....[3]....
        /*0058*/ 	.word	0x00006600


	//   ....[4]....
        /*005c*/ 	.word	0x00006cd0


	//   ....[5]....
        /*0060*/ 	.word	0x00006dd0


	//   ....[6]....
        /*0064*/ 	.word	0x00006df0


	//----- nvinfo : EIATTR_CTAIDZ_USED
	.align		4
.L_810:
        /*0068*/ 	.byte	0x01, 0x04
	.zero		2


	//----- nvinfo : EIATTR_MAX_THREADS
	.align		4
        /*006c*/ 	.byte	0x04, 0x05
        /*006e*/ 	.short	(.L_812 - .L_811)
.L_811:
        /*0070*/ 	.word	0x00000100
        /*0074*/ 	.word	0x00000001
        /*0078*/ 	.word	0x00000001


	//----- nvinfo : EIATTR_CRS_STACK_SIZE
	.align		4
.L_812:
        /*007c*/ 	.byte	0x04, 0x1e
        /*007e*/ 	.short	(.L_814 - .L_813)
.L_813:
        /*0080*/ 	.word	0x00000000
.L_814:


//--------------------- .nv.info._ZN7cutlass13device_kernelIN5flash19enable_sm80_to_sm89INS1_16FlashAttnBwdSm80INS1_25CollectiveMainloopBwdSm80ILi2ELi2EN4cute5tupleIJNS5_1CILi64EEENS7_ILi128EEENS7_ILi96EEEEEENS_6half_tEfNS_4arch4Sm80ELb0ELb0ELb0ELb1ELb1ELb0ELb0ELb0ELi2ELi2ELi4ELi2ELb0EEENS1_21CollectiveEpilogueBwdISB_SC_SE_Li256ELb1ELb0ELi2EEENS1_19SingleTileSchedulerILb1ELb0ELb0ELi128EEEEEEEEEvNT_6ParamsE --------------------------
	.section	.nv.info._ZN7cutlass13device_kernelIN5flash19enable_sm80_to_sm89INS1_16FlashAttnBwdSm80INS1_25CollectiveMainloopBwdSm80ILi2ELi2EN4cute5tupleIJNS5_1CILi64EEENS7_ILi128EEENS7_ILi96EEEEEENS_6half_tEfNS_4arch4Sm80ELb0ELb0ELb0ELb1ELb1ELb0ELb0ELb0ELi2ELi2ELi4ELi2ELb0EEENS1_21CollectiveEpilogueBwdISB_SC_SE_Li256ELb1ELb0ELi2EEENS1_19SingleTileSchedulerILb1ELb0ELb0ELi128EEEEEEEEEvNT_6ParamsE,"",@"SHT_CUDA_INFO"
	.sectionflags	@""
	.align	4


	//----- nvinfo : EIATTR_CUDA_API_VERSION
	.align		4
        /*0000*/ 	.byte	0x04, 0x37
        /*0002*/ 	.short	(.L_816 - .L_815)
.L_815:
        /*0004*/ 	.word	0x00000082


	//----- nvinfo : EIATTR_SW2861232_WAR
	.align		4
.L_816:
        /*0008*/ 	.byte	0x01, 0x35
	.zero		2


	//----- nvinfo : EIATTR_PARAM_CBANK
	.align		4
        /*000c*/ 	.byte	0x04, 0x0a
        /*000e*/ 	.short	(.L_818 - .L_817)
	.align		4
.L_817:
        /*0010*/ 	.word	index@(.nv.constant0._ZN7cutlass13device_kernelIN5flash19enable_sm80_to_sm89INS1_16FlashAttnBwdSm80INS1_25CollectiveMainloopBwdSm80ILi2ELi2EN4cute5tupleIJNS5_1CILi64EEENS7_ILi128EEENS7_ILi96EEEEEENS_6half_tEfNS_4arch4Sm80ELb0ELb0ELb0ELb1ELb1ELb0ELb0ELb0ELi2ELi2ELi4ELi2ELb0EEENS1_21CollectiveEpilogueBwdISB_SC_SE_Li256ELb1ELb0ELi2EEENS1_19SingleTileSchedulerILb1ELb0ELb0ELi128EEEEEEEEEvNT_6ParamsE)
        /*0014*/ 	.short	0x0160
        /*0016*/ 	.short	0x0270


	//----- nvinfo : EIATTR_CBANK_PARAM_SIZE
	.align		4
.L_818:
        /*0018*/ 	.byte	0x03, 0x19
        /*001a*/ 	.short	0x0270


	//----- nvinfo : EIATTR_KPARAM_INFO
	.align		4
        /*001c*/ 	.byte	0x04, 0x17
        /*001e*/ 	.short	(.L_820 - .L_819)
.L_819:
        /*0020*/ 	.word	0x00000000
        /*0024*/ 	.short	0x0000
        /*0026*/ 	.short	0x0000
        /*0028*/ 	.byte	0x00, 0xf0, 0xc1, 0x09


	//----- nvinfo : EIATTR_MAXREG_COUNT
	.align		4
.L_820:
        /*002c*/ 	.byte	0x03, 0x1b
        /*002e*/ 	.short	0x00ff


	//----- nvinfo : EIATTR_NUM_BARRIERS
	.align		4
        /*0030*/ 	.byte	0x02, 0x4c
        /*0032*/ 	.byte	0x02
	.zero		1


	//----- nvinfo : EIATTR_MERCURY_ISA_VERSION
	.align		4
        /*0034*/ 	.byte	0x03, 0x5f
        /*0036*/ 	.short	0x0000


	//----- nvinfo : EIATTR_COOP_GROUP_MASK_REGIDS
	.align		4
        /*0038*/ 	.byte	0x04, 0x29
        /*003a*/ 	.short	(.L_822 - .L_821)


	//   ....[0]....
.L_821:
        /*003c*/ 	.word	0xffffffff


	//----- nvinfo : EIATTR_COOP_GROUP_INSTR_OFFSETS
	.align		4
.L_822:
        /*0040*/ 	.byte	0x04, 0x28
        /*0042*/ 	.short	(.L_824 - .L_823)


	//   ....[0]....
.L_823:
        /*0044*/ 	.word	0x00000080


	//----- nvinfo : EIATTR_EXIT_INSTR_OFFSETS
	.align		4
.L_824:
        /*0048*/ 	.byte	0x04, 0x1c
        /*004a*/ 	.short	(.L_826 - .L_825)


	//   ....[0]....
.L_825:
        /*004c*/ 	.word	0x00000300


	//   ....[1]....
        /*0050*/ 	.word	0x000064e0


	//   ....[2]....
        /*0054*/ 	.word	0x000065e0


	//   ....[3]....
        /*0058*/ 	.word	0x00006600


	//   ....[4]....
        /*005c*/ 	.word	0x00006cd0


	//   ....[5]....
        /*0060*/ 	.word	0x00006dd0


	//   ....[6]....
        /*0064*/ 	.word	0x00006df0


	//----- nvinfo : EIATTR_CTAIDZ_USED
	.align		4
.L_826:
        /*0068*/ 	.byte	0x01, 0x04
	.zero		2


	//----- nvinfo : EIATTR_MAX_THREADS
	.align		4
        /*006c*/ 	.byte	0x04, 0x05
        /*006e*/ 	.short	(.L_828 - .L_827)
.L_827:
        /*0070*/ 	.word	0x00000100
        /*0074*/ 	.word	0x00000001
        /*0078*/ 	.word	0x00000001


	//----- nvinfo : EIATTR_CRS_STACK_SIZE
	.align		4
.L_828:
        /*007c*/ 	.byte	0x04, 0x1e
        /*007e*/ 	.short	(.L_830 - .L_829)
.L_829:
        /*0080*/ 	.word	0x00000000
.L_830:


//--------------------- .nv.info._ZN7cutlass13device_kernelIN5flash19enable_sm80_to_sm89INS1_16FlashAttnBwdSm80INS1_25CollectiveMainloopBwdSm80ILi2ELi2EN4cute5tupleIJNS5_1CILi64EEENS7_ILi128EEENS7_ILi96EEEEEENS_6half_tEfNS_4arch4Sm80ELb0ELb0ELb0ELb1ELb0ELb0ELb0ELb0ELi2ELi2ELi4ELi2ELb0EEENS1_24CollectiveEpilogueBwdGQAISB_fSE_Li256ELb1ELb0EEENS1_19SingleTileSchedulerILb1ELb0ELb0ELi128EEEEEEEEEvNT_6ParamsE --------------------------
	.section	.nv.info._ZN7cutlass13device_kernelIN5flash19enable_sm80_to_sm89INS1_16FlashAttnBwdSm80INS1_25CollectiveMainloopBwdSm80ILi2ELi2EN4cute5tupleIJNS5_1CILi64EEENS7_ILi128EEENS7_ILi96EEEEEENS_6half_tEfNS_4arch4Sm80ELb0ELb0ELb0ELb1ELb0ELb0ELb0ELb0ELi2ELi2ELi4ELi2ELb0EEENS1_24CollectiveEpilogueBwdGQAISB_fSE_Li256ELb1ELb0EEENS1_19SingleTileSchedulerILb1ELb0ELb0ELi128EEEEEEEEEvNT_6ParamsE,"",@"SHT_CUDA_INFO"
	.sectionflags	@""
	.align	4


	//----- nvinfo : EIATTR_CUDA_API_VERSION
	.align		4
        /*0000*/ 	.byte	0x04, 0x37
        /*0002*/ 	.short	(.L_832 - .L_831)
.L_831:
        /*0004*/ 	.word	0x00000082


	//----- nvinfo : EIATTR_SW2861232_WAR
	.align		4
.L_832:
        /*0008*/ 	.byte	0x01, 0x35
	.zero		2


	//----- nvinfo : EIATTR_PARAM_CBANK
	.align		4
        /*000c*/ 	.byte	0x04, 0x0a
        /*000e*/ 	.short	(.L_834 - .L_833)
	.align		4
.L_833:
        /*0010*/ 	.word	index@(.nv.constant0._ZN7cutlass13device_kernelIN5flash19enable_sm80_to_sm89INS1_16FlashAttnBwdSm80INS1_25CollectiveMainloopBwdSm80ILi2ELi2EN4cute5tupleIJNS5_1CILi64EEENS7_ILi128EEENS7_ILi96EEEEEENS_6half_tEfNS_4arch4Sm80ELb0ELb0ELb0ELb1ELb0ELb0ELb0ELb0ELi2ELi2ELi4ELi2ELb0EEENS1_24CollectiveEpilogueBwdGQAISB_fSE_Li256ELb1ELb0EEENS1_19SingleTileSchedulerILb1ELb0ELb0ELi128EEEEEEEEEvNT_6ParamsE)
        /*0014*/ 	.short	0x0160
        /*0016*/ 	.short	0x0278


	//----- nvinfo : EIATTR_CBANK_PARAM_SIZE
	.align		4
.L_834:
        /*0018*/ 	.byte	0x03, 0x19
        /*001a*/ 	.short	0x0278


	//----- nvinfo : EIATTR_KPARAM_INFO
	.align		4
        /*001c*/ 	.byte	0x04, 0x17
        /*001e*/ 	.short	(.L_836 - .L_835)
.L_835:
        /*0020*/ 	.word	0x00000000
        /*0024*/ 	.short	0x0000
        /*0026*/ 	.short	0x0000
        /*0028*/ 	.byte	0x00, 0xf0, 0xe1, 0x09


	//----- nvinfo : EIATTR_MAXREG_COUNT
	.align		4
.L_836:
        /*002c*/ 	.byte	0x03, 0x1b
        /*002e*/ 	.short	0x00ff


	//----- nvinfo : EIATTR_NUM_BARRIERS
	.align		4
        /*0030*/ 	.byte	0x02, 0x4c
        /*0032*/ 	.byte	0x02
	.zero		1


	//----- nvinfo : EIATTR_MERCURY_ISA_VERSION
	.align		4
        /*0034*/ 	.byte	0x03, 0x5f
        /*0036*/ 	.short	0x0000


	//----- nvinfo : EIATTR_COOP_GROUP_MASK_REGIDS
	.align		4
        /*0038*/ 	.byte	0x04, 0x29
        /*003a*/ 	.short	(.L_838 - .L_837)


	//   ....[0]....
.L_837:
        /*003c*/ 	.word	0xffffffff


	//----- nvinfo : EIATTR_COOP_GROUP_INSTR_OFFSETS
	.align		4
.L_838:
        /*0040*/ 	.byte	0x04, 0x28
        /*0042*/ 	.short	(.L_840 - .L_839)


	//   ....[0]....
.L_839:
        /*0044*/ 	.word	0x00000080


	//----- nvinfo : EIATTR_EXIT_INSTR_OFFSETS
	.align		4
.L_840:
        /*0048*/ 	.byte	0x04, 0x1c
        /*004a*/ 	.short	(.L_842 - .L_841)


	//   ....[0]....
.L_841:
        /*004c*/ 	.word	0x00000300


	//   ....[1]....
        /*0050*/ 	.word	0x00005490


	//   ....[2]....
        /*0054*/ 	.word	0x00005db0


	//----- nvinfo : EIATTR_CTAIDZ_USED
	.align		4
.L_842:
        /*0058*/ 	.byte	0x01, 0x04
	.zero		2


	//----- nvinfo : EIATTR_MAX_THREADS
	.align		4
        /*005c*/ 	.byte	0x04, 0x05
        /*005e*/ 	.short	(.L_844 - .L_843)
.L_843:
        /*0060*/ 	.word	0x00000100
        /*0064*/ 	.word	0x00000001
        /*0068*/ 	.word	0x00000001


	//----- nvinfo : EIATTR_CRS_STACK_SIZE
	.align		4
.L_844:
        /*006c*/ 	.byte	0x04, 0x1e
        /*006e*/ 	.short	(.L_846 - .L_845)
.L_845:
        /*0070*/ 	.word	0x00000000
.L_846:


//--------------------- .nv.info._ZN7cutlass13device_kernelIN5flash19enable_sm80_to_sm89INS1_16FlashAttnBwdSm80INS1_25CollectiveMainloopBwdSm80ILi2ELi2EN4cute5tupleIJNS5_1CILi64EEENS7_ILi128EEENS7_ILi96EEEEEENS_6half_tEfNS_4arch4Sm80ELb0ELb0ELb0ELb1ELb1ELb0ELb0ELb0ELi2ELi2ELi4ELi2ELb0EEENS1_24CollectiveEpilogueBwdGQAISB_fSE_Li256ELb1ELb1EEENS1_19SingleTileSchedulerILb1ELb0ELb0ELi128EEEEEEEEEvNT_6ParamsE --------------------------
	.section	.nv.info._ZN7cutlass13device_kernelIN5flash19enable_sm80_to_sm89INS1_16FlashAttnBwdSm80INS1_25CollectiveMainloopBwdSm80ILi2ELi2EN4cute5tupleIJNS5_1CILi64EEENS7_ILi128EEENS7_ILi96EEEEEENS_6half_tEfNS_4arch4Sm80ELb0ELb0ELb0ELb1ELb1ELb0ELb0ELb0ELi2ELi2ELi4ELi2ELb0EEENS1_24CollectiveEpilogueBwdGQAISB_fSE_Li256ELb1ELb1EEENS1_19SingleTileSchedulerILb1ELb0ELb0ELi128EEEEEEEEEvNT_6ParamsE,"",@"SHT_CUDA_INFO"
	.sectionflags	@""
	.align	4


	//----- nvinfo : EIATTR_CUDA_API_VERSION
	.align		4
        /*0000*/ 	.byte	0x04, 0x37
        /*0002*/ 	.short	(.L_848 - .L_847)
.L_847:
        /*0004*/ 	.word	0x00000082


	//----- nvinfo : EIATTR_SW2861232_WAR
	.align		4
.L_848:
        /*0008*/ 	.byte	0x01, 0x35
	.zero		2


	//----- nvinfo : EIATTR_PARAM_CBANK
	.align		4
        /*000c*/ 	.byte	0x04, 0x0a
        /*000e*/ 	.short	(.L_850 - .L_849)
	.align		4
.L_849:
        /*0010*/ 	.word	index@(.nv.constant0._ZN7cutlass13device_kernelIN5flash19enable_sm80_to_sm89INS1_16FlashAttnBwdSm80INS1_25CollectiveMainloopBwdSm80ILi2ELi2EN4cute5tupleIJNS5_1CILi64EEENS7_ILi128EEENS7_ILi96EEEEEENS_6half_tEfNS_4arch4Sm80ELb0ELb0ELb0ELb1ELb1ELb0ELb0ELb0ELi2ELi2ELi4ELi2ELb0EEENS1_24CollectiveEpilogueBwdGQAISB_fSE_Li256ELb1ELb1EEENS1_19SingleTileSchedulerILb1ELb0ELb0ELi128EEEEEEEEEvNT_6ParamsE)
        /*0014*/ 	.short	0x0160
        /*0016*/ 	.short	0x0278


	//----- nvinfo : EIATTR_CBANK_PARAM_SIZE
	.align		4
.L_850:
        /*0018*/ 	.byte	0x03, 0x19
        /*001a*/ 	.short	0x0278


	//----- nvinfo : EIATTR_KPARAM_INFO
	.align		4
        /*001c*/ 	.byte	0x04, 0x17
        /*001e*/ 	.short	(.L_852 - .L_851)
.L_851:
        /*0020*/ 	.word	0x00000000
        /*0024*/ 	.short	0x0000
        /*0026*/ 	.short	0x0000
        /*0028*/ 	.byte	0x00, 0xf0, 0xe1, 0x09


	//----- nvinfo : EIATTR_MAXREG_COUNT
	.align		4
.L_852:
        /*002c*/ 	.byte	0x03, 0x1b
        /*002e*/ 	.short	0x00ff


	//----- nvinfo : EIATTR_NUM_BARRIERS
	.align		4
        /*0030*/ 	.byte	0x02, 0x4c
        /*0032*/ 	.byte	0x02
	.zero		1


	//----- nvinfo : EIATTR_MERCURY_ISA_VERSION
	.align		4
        /*0034*/ 	.byte	0x03, 0x5f
        /*0036*/ 	.short	0x0000


	//----- nvinfo : EIATTR_COOP_GROUP_MASK_REGIDS
	.align		4
        /*0038*/ 	.byte	0x04, 0x29
        /*003a*/ 	.short	(.L_854 - .L_853)


	//   ....[0]....
.L_853:
        /*003c*/ 	.word	0xffffffff


	//   ....[1]....
        /*0040*/ 	.word	0xffffffff


	//   ....[2]....
        /*0044*/ 	.word	0xffffffff


	//   ....[3]....
        /*0048*/ 	.word	0xffffffff


	//   ....[4]....
        /*004c*/ 	.word	0xffffffff


	//   ....[5]....
        /*0050*/ 	.word	0xffffffff


	//   ....[6]....
        /*0054*/ 	.word	0xffffffff


	//   ....[7]....
        /*0058*/ 	.word	0xffffffff


	//   ....[8]....
        /*005c*/ 	.word	0xffffffff


	//----- nvinfo : EIATTR_COOP_GROUP_INSTR_OFFSETS
	.align		4
.L_854:
        /*0060*/ 	.byte	0x04, 0x28
        /*0062*/ 	.short	(.L_856 - .L_855)


	//   ....[0]....
.L_855:
        /*0064*/ 	.word	0x00000080


	//   ....[1]....
        /*0068*/ 	.word	0x000057e0


	//   ....[2]....
        /*006c*/ 	.word	0x00005810


	//   ....[3]....
        /*0070*/ 	.word	0x00005c10


	//   ....[4]....
        /*0074*/ 	.word	0x00005c20


	//   ....[5]....
        /*0078*/ 	.word	0x00005db0


	//   ....[6]....
        /*007c*/ 	.word	0x00005e00


	//   ....[7]....
        /*0080*/ 	.word	0x000061b0


	//   ....[8]....
        /*0084*/ 	.word	0x000061c0


	//----- nvinfo : EIATTR_EXIT_INSTR_OFFSETS
	.align		4
.L_856:
        /*0088*/ 	.byte	0x04, 0x1c
        /*008a*/ 	.short	(.L_858 - .L_857)


	//   ....[0]....
.L_857:
        /*008c*/ 	.word	0x00000300


	//   ....[1]....
        /*0090*/ 	.word	0x00005490


	//   ....[2]....
        /*0094*/ 	.word	0x000061d0


	//   ....[3]....
        /*0098*/ 	.word	0x00006270


	//----- nvinfo : EIATTR_CTAIDZ_USED
	.align		4
.L_858:
        /*009c*/ 	.byte	0x01, 0x04
	.zero		2


	//----- nvinfo : EIATTR_MAX_THREADS
	.align		4
        /*00a0*/ 	.byte	0x04, 0x05
        /*00a2*/ 	.short	(.L_860 - .L_859)
.L_859:
        /*00a4*/ 	.word	0x00000100
        /*00a8*/ 	.word	0x00000001
        /*00ac*/ 	.word	0x00000001


	//----- nvinfo : EIATTR_CRS_STACK_SIZE
	.align		4
.L_860:
        /*00b0*/ 	.byte	0x04, 0x1e
        /*00b2*/ 	.short	(.L_862 - .L_861)
.L_861:
        /*00b4*/ 	.word	0x00000000
.L_862:


//--------------------- .nv.info._ZN7cutlass13device_kernelIN5flash19enable_sm80_to_sm89INS1_16FlashAttnBwdSm80INS1_25CollectiveMainloopBwdSm80ILi2ELi2EN4cute5tupleIJNS5_1CILi64EEENS7_ILi128EEENS7_ILi96EEEEEENS_6half_tEfNS_4arch4Sm80ELb0ELb1ELb0ELb0ELb0ELb0ELb0ELb0ELi2ELi2ELi4ELi2ELb0EEENS1_21CollectiveEpilogueBwdISB_SC_SE_Li256ELb0ELb0ELi2EEENS1_19SingleTileSchedulerILb0ELb0ELb0ELi128EEEEEEEEEvNT_6ParamsE --------------------------
	.section	.nv.info._ZN7cutlass13device_kernelIN5flash19enable_sm80_to_sm89INS1_16FlashAttnBwdSm80INS1_25CollectiveMainloopBwdSm80ILi2ELi2EN4cute5tupleIJNS5_1CILi64EEENS7_ILi128EEENS7_ILi96EEEEEENS_6half_tEfNS_4arch4Sm80ELb0ELb1ELb0ELb0ELb0ELb0ELb0ELb0ELi2ELi2ELi4ELi2ELb0EEENS1_21CollectiveEpilogueBwdISB_SC_SE_Li256ELb0ELb0ELi2EEENS1_19SingleTileSchedulerILb0ELb0ELb0ELi128EEEEEEEEEvNT_6ParamsE,"",@"SHT_CUDA_INFO"
	.sectionflags	@""
	.align	4


	//----- nvinfo : EIATTR_CUDA_API_VERSION
	.align		4
        /*0000*/ 	.byte	0x04, 0x37
        /*0002*/ 	.short	(.L_864 - .L_863)
.L_863:
        /*0004*/ 	.word	0x00000082


	//----- nvinfo : EIATTR_SW2861232_WAR
	.align		4
.L_864:
        /*0008*/ 	.byte	0x01, 0x35
	.zero		2


	//----- nvinfo : EIATTR_PARAM_CBANK
	.align		4
        /*000c*/ 	.byte	0x04, 0x0a
        /*000e*/ 	.short	(.L_866 - .L_865)
	.align		4
.L_865:
        /*0010*/ 	.word	index@(.nv.constant0._ZN7cutlass13device_kernelIN5flash19enable_sm80_to_sm89INS1_16FlashAttnBwdSm80INS1_25CollectiveMainloopBwdSm80ILi2ELi2EN4cute5tupleIJNS5_1CILi64EEENS7_ILi128EEENS7_ILi96EEEEEENS_6half_tEfNS_4arch4Sm80ELb0ELb1ELb0ELb0ELb0ELb0ELb0ELb0ELi2ELi2ELi4ELi2ELb0EEENS1_21CollectiveEpilogueBwdISB_SC_SE_Li256ELb0ELb0ELi2EEENS1_19SingleTileSchedulerILb0ELb0ELb0ELi128EEEEEEEEEvNT_6ParamsE)
        /*0014*/ 	.short	0x0160
        /*0016*/ 	.short	0x0270


	//----- nvinfo : EIATTR_CBANK_PARAM_SIZE
	.align		4
.L_866:
        /*0018*/ 	.byte	0x03, 0x19
        /*001a*/ 	.short	0x0270


	//----- nvinfo : EIATTR_KPARAM_INFO
	.align		4
        /*001c*/ 	.byte	0x04, 0x17
        /*001e*/ 	.short	(.L_868 - .L_867)
.L_867:
        /*0020*/ 	.word	0x00000000
        /*0024*/ 	.short	0x0000
        /*0026*/ 	.short	0x0000
        /*0028*/ 	.byte	0x00, 0xf0, 0xc1, 0x09


	//----- nvinfo : EIATTR_MAXREG_COUNT
	.align		4
.L_868:
        /*002c*/ 	.byte	0x03, 0x1b
        /*002e*/ 	.short	0x00ff


	//----- nvinfo : EIATTR_NUM_BARRIERS
	.align		4
        /*0030*/ 	.byte	0x02, 0x4c
        /*0032*/ 	.byte	0x02
	.zero		1


	//----- nvinfo : EIATTR_MERCURY_ISA_VERSION
	.align		4
        /*0034*/ 	.byte	0x03, 0x5f
        /*0036*/ 	.short	0x0000


	//----- nvinfo : EIATTR_EXIT_INSTR_OFFSETS
	.align		4
        /*0038*/ 	.byte	0x04, 0x1c
        /*003a*/ 	.short	(.L_870 - .L_869)


	//   ....[0]....
.L_869:
        /*003c*/ 	.word	0x00000030


	//   ....[1]....
        /*0040*/ 	.word	0x00006ee0


	//   ....[2]....
        /*0044*/ 	.word	0x00006ff0


	//   ....[3]....
        /*0048*/ 	.word	0x00007010


	//   ....[4]....
        /*004c*/ 	.word	0x00007580


	//   ....[5]....
        /*0050*/ 	.word	0x00007670


	//   ....[6]....
        /*0054*/ 	.word	0x00007690


	//----- nvinfo : EIATTR_CTAIDZ_USED
	.align		4
.L_870:
        /*0058*/ 	.byte	0x01, 0x04
	.zero		2


	//----- nvinfo : EIATTR_MAX_THREADS
	.align		4
        /*005c*/ 	.byte	0x04, 0x05
        /*005e*/ 	.short	(.L_872 - .L_871)
.L_871:
        /*0060*/ 	.word	0x00000100
        /*0064*/ 	.word	0x00000001
        /*0068*/ 	.word	0x00000001


	//----- nvinfo : EIATTR_CRS_STACK_SIZE
	.align		4
.L_872:
        /*006c*/ 	.byte	0x04, 0x1e
        /*006e*/ 	.short	(.L_874 - .L_873)
.L_873:
        /*0070*/ 	.word	0x00000000
.L_874:


//--------------------- .nv.info._ZN7cutlass13device_kernelIN5flash19enable_sm80_to_sm89INS1_16FlashAttnBwdSm80INS1_25CollectiveMainloopBwdSm80ILi2ELi2EN4cute5tupleIJNS5_1CILi64EEENS7_ILi128EEENS7_ILi96EEEEEENS_6half_tEfNS_4arch4Sm80ELb0ELb1ELb0ELb0ELb1ELb0ELb0ELb0ELi2ELi2ELi4ELi2ELb0EEENS1_21CollectiveEpilogueBwdISB_SC_SE_Li256ELb0ELb0ELi2EEENS1_19SingleTileSchedulerILb0ELb0ELb0ELi128EEEEEEEEEvNT_6ParamsE --------------------------
	.section	.nv.info._ZN7cutlass13device_kernelIN5flash19enable_sm80_to_sm89INS1_16FlashAttnBwdSm80INS1_25CollectiveMainloopBwdSm80ILi2ELi2EN4cute5tupleIJNS5_1CILi64EEENS7_ILi128EEENS7_ILi96EEEEEENS_6half_tEfNS_4arch4Sm80ELb0ELb1ELb0ELb0ELb1ELb0ELb0ELb0ELi2ELi2ELi4ELi2ELb0EEENS1_21CollectiveEpilogueBwdISB_SC_SE_Li256ELb0ELb0ELi2EEENS1_19SingleTileSchedulerILb0ELb0ELb0ELi128EEEEEEEEEvNT_6ParamsE,"",@"SHT_CUDA_INFO"
	.sectionflags	@""
	.align	4


	//----- nvinfo : EIATTR_CUDA_API_VERSION
	.align		4
        /*0000*/ 	.byte	0x04, 0x37
        /*0002*/ 	.short	(.L_876 - .L_875)
.L_875:
        /*0004*/ 	.word	0x00000082


	//----- nvinfo : EIATTR_SW2861232_WAR
	.align		4
.L_876:
        /*0008*/ 	.byte	0x01, 0x35
	.zero		2


	//----- nvinfo : EIATTR_PARAM_CBANK
	.align		4
        /*000c*/ 	.byte	0x04, 0x0a
        /*000e*/ 	.short	(.L_878 - .L_877)
	.align		4
.L_877:
        /*0010*/ 	.word	index@(.nv.constant0._ZN7cutlass13device_kernelIN5flash19enable_sm80_to_sm89INS1_16FlashAttnBwdSm80INS1_25CollectiveMainloopBwdSm80ILi2ELi2EN4cute5tupleIJNS5_1CILi64EEENS7_ILi128EEENS7_ILi96EEEEEENS_6half_tEfNS_4arch4Sm80ELb0ELb1ELb0ELb0ELb1ELb0ELb0ELb0ELi2ELi2ELi4ELi2ELb0EEENS1_21CollectiveEpilogueBwdISB_SC_SE_Li256ELb0ELb0ELi2EEENS1_19SingleTileSchedulerILb0ELb0ELb0ELi128EEEEEEEEEvNT_6ParamsE)
        /*0014*/ 	.short	0x0160
        /*0016*/ 	.short	0x0270


	//----- nvinfo : EIATTR_CBANK_PARAM_SIZE
	.align		4
.L_878:
        /*0018*/ 	.byte	0x03, 0x19
        /*001a*/ 	.short	0x0270


	//----- nvinfo : EIATTR_KPARAM_INFO
	.align		4
        /*001c*/ 	.byte	0x04, 0x17
        /*001e*/ 	.short	(.L_880 - .L_879)
.L_879:
        /*0020*/ 	.word	0x00000000
        /*0024*/ 	.short	0x0000
        /*0026*/ 	.short	0x0000
        /*0028*/ 	.byte	0x00, 0xf0, 0xc1, 0x09


	//----- nvinfo : EIATTR_MAXREG_COUNT
	.align		4
.L_880:
        /*002c*/ 	.byte	0x03, 0x1b
        /*002e*/ 	.short	0x00ff


	//----- nvinfo : EIATTR_NUM_BARRIERS
	.align		4
        /*0030*/ 	.byte	0x02, 0x4c
        /*0032*/ 	.byte	0x02
	.zero		1


	//----- nvinfo : EIATTR_MERCURY_ISA_VERSION
	.align		4
        /*0034*/ 	.byte	0x03, 0x5f
        /*0036*/ 	.short	0x0000


	//----- nvinfo : EIATTR_EXIT_INSTR_OFFSETS
	.align		4
        /*0038*/ 	.byte	0x04, 0x1c
        /*003a*/ 	.short	(.L_882 - .L_881)


	//   ....[0]....
.L_881:
        /*003c*/ 	.word	0x00000030


	//   ....[1]....
        /*0040*/ 	.word	0x00006ee0


	//   ....[2]....
        /*0044*/ 	.word	0x00006ff0


	//   ....[3]....
        /*0048*/ 	.word	0x00007010


	//   ....[4]....
        /*004c*/ 	.word	0x00007580


	//   ....[5]....
        /*0050*/ 	.word	0x00007670


	//   ....[6]....
        /*0054*/ 	.word	0x00007690


	//----- nvinfo : EIATTR_CTAIDZ_USED
	.align		4
.L_882:
        /*0058*/ 	.byte	0x01, 0x04
	.zero		2


	//----- nvinfo : EIATTR_MAX_THREADS
	.align		4
        /*005c*/ 	.byte	0x04, 0x05
        /*005e*/ 	.short	(.L_884 - .L_883)
.L_883:
        /*0060*/ 	.word	0x00000100
        /*0064*/ 	.word	0x00000001
        /*0068*/ 	.word	0x00000001


	//----- nvinfo : EIATTR_CRS_STACK_SIZE
	.align		4
.L_884:
        /*006c*/ 	.byte	0x04, 0x1e
        /*006e*/ 	.short	(.L_886 - .L_885)
.L_885:
        /*0070*/ 	.word	0x00000000
.L_886:


//--------------------- .nv.info._ZN7cutlass13device_kernelIN5flash19enable_sm80_to_sm89INS1_16FlashAttnBwdSm80INS1_25CollectiveMainloopBwdSm80ILi2ELi2EN4cute5tupleIJNS5_1CILi64EEENS7_ILi128EEENS7_ILi96EEEEEENS_6half_tEfNS_4arch4Sm80ELb0ELb1ELb0ELb0ELb0ELb0ELb0ELb0ELi2ELi2ELi4ELi2ELb0EEENS1_24CollectiveEpilogueBwdGQAISB_fSE_Li256ELb0ELb0EEENS1_19SingleTileSchedulerILb0ELb0ELb0ELi128EEEEEEEEEvNT_6ParamsE --------------------------
	.section	.nv.info._ZN7cutlass13device_kernelIN5flash19enable_sm80_to_sm89INS1_16FlashAttnBwdSm80INS1_25CollectiveMainloopBwdSm80ILi2ELi2EN4cute5tupleIJNS5_1CILi64EEENS7_ILi128EEENS7_ILi96EEEEEENS_6half_tEfNS_4arch4Sm80ELb0ELb1ELb0ELb0ELb0ELb0ELb0ELb0ELi2ELi2ELi4ELi2ELb0EEENS1_24CollectiveEpilogueBwdGQAISB_fSE_Li256ELb0ELb0EEENS1_19SingleTileSchedulerILb0ELb0ELb0ELi128EEEEEEEEEvNT_6ParamsE,"",@"SHT_CUDA_INFO"
	.sectionflags	@""
	.align	4


	//----- nvinfo : EIATTR_CUDA_API_VERSION
	.align		4
        /*0000*/ 	.byte	0x04, 0x37
        /*0002*/ 	.short	(.L_888 - .L_887)
.L_887:
        /*0004*/ 	.word	0x00000082


	//----- nvinfo : EIATTR_SW2861232_WAR
	.align		4
.L_888:
        /*0008*/ 	.byte	0x01, 0x35
	.zero		2


	//----- nvinfo : EIATTR_PARAM_CBANK
	.align		4
        /*000c*/ 	.byte	0x04, 0x0a
        /*000e*/ 	.short	(.L_890 - .L_889)
	.align		4
.L_889:
        /*0010*/ 	.word	index@(.nv.constant0._ZN7cutlass13device_kernelIN5flash19enable_sm80_to_sm89INS1_16FlashAttnBwdSm80INS1_25CollectiveMainloopBwdSm80ILi2ELi2EN4cute5tupleIJNS5_1CILi64EEENS7_ILi128EEENS7_ILi96EEEEEENS_6half_tEfNS_4arch4Sm80ELb0ELb1ELb0ELb0ELb0ELb0ELb0ELb0ELi2ELi2ELi4ELi2ELb0EEENS1_24CollectiveEpilogueBwdGQAISB_fSE_Li256ELb0ELb0EEENS1_19SingleTileSchedulerILb0ELb0ELb0ELi128EEEEEEEEEvNT_6ParamsE)
        /*0014*/ 	.short	0x0160
        /*0016*/ 	.short	0x0278


	//----- nvinfo : EIATTR_CBANK_PARAM_SIZE
	.align		4
.L_890:
        /*0018*/ 	.byte	0x03, 0x19
        /*001a*/ 	.short	0x0278


	//----- nvinfo : EIATTR_KPARAM_INFO
	.align		4
        /*001c*/ 	.byte	0x04, 0x17
        /*001e*/ 	.short	(.L_892 - .L_891)
.L_891:
        /*0020*/ 	.word	0x00000000
        /*0024*/ 	.short	0x0000
        /*0026*/ 	.short	0x0000
        /*0028*/ 	.byte	0x00, 0xf0, 0xe1, 0x09


	//----- nvinfo : EIATTR_MAXREG_COUNT
	.align		4
.L_892:
        /*002c*/ 	.byte	0x03, 0x1b
        /*002e*/ 	.short	0x00ff


	//----- nvinfo : EIATTR_NUM_BARRIERS
	.align		4
        /*0030*/ 	.byte	0x02, 0x4c
        /*0032*/ 	.byte	0x02
	.zero		1


	//----- nvinfo : EIATTR_MERCURY_ISA_VERSION
	.align		4
        /*0034*/ 	.byte	0x03, 0x5f
        /*0036*/ 	.short	0x0000


	//----- nvinfo : EIATTR_EXIT_INSTR_OFFSETS
	.align		4
        /*0038*/ 	.byte	0x04, 0x1c
        /*003a*/ 	.short	(.L_894 - .L_893)


	//   ....[0]....
.L_893:
        /*003c*/ 	.word	0x00000030


	//   ....[1]....
        /*0040*/ 	.word	0x00006110


	//   ....[2]....
        /*0044*/ 	.word	0x00006940


	//----- nvinfo : EIATTR_CTAIDZ_USED
	.align		4
.L_894:
        /*0048*/ 	.byte	0x01, 0x04
	.zero		2


	//----- nvinfo : EIATTR_MAX_THREADS
	.align		4
        /*004c*/ 	.byte	0x04, 0x05
        /*004e*/ 	.short	(.L_896 - .L_895)
.L_895:
        /*0050*/ 	.word	0x00000100
        /*0054*/ 	.word	0x00000001
        /*0058*/ 	.word	0x00000001


	//----- nvinfo : EIATTR_CRS_STACK_SIZE
	.align		4
.L_896:
        /*005c*/ 	.byte	0x04, 0x1e
        /*005e*/ 	.short	(.L_898 - .L_897)
.L_897:
        /*0060*/ 	.word	0x00000000
.L_898:


//--------------------- .nv.info._ZN7cutlass13device_kernelIN5flash19enable_sm80_to_sm89INS1_16FlashAttnBwdSm80INS1_25CollectiveMainloopBwdSm80ILi2ELi2EN4cute5tupleIJNS5_1CILi64EEENS7_ILi128EEENS7_ILi96EEEEEENS_6half_tEfNS_4arch4Sm80ELb0ELb1ELb0ELb0ELb1ELb0ELb0ELb0ELi2ELi2ELi4ELi2ELb0EEENS1_24CollectiveEpilogueBwdGQAISB_fSE_Li256ELb0ELb1EEENS1_19SingleTileSchedulerILb0ELb0ELb0ELi128EEEEEEEEEvNT_6ParamsE --------------------------
	.section	.nv.info._ZN7cutlass13device_kernelIN5flash19enable_sm80_to_sm89INS1_16FlashAttnBwdSm80INS1_25CollectiveMainloopBwdSm80ILi2ELi2EN4cute5tupleIJNS5_1CILi64EEENS7_ILi128EEENS7_ILi96EEEEEENS_6half_tEfNS_4arch4Sm80ELb0ELb1ELb0ELb0ELb1ELb0ELb0ELb0ELi2ELi2ELi4ELi2ELb0EEENS1_24CollectiveEpilogueBwdGQAISB_fSE_Li256ELb0ELb1EEENS1_19SingleTileSchedulerILb0ELb0ELb0ELi128EEEEEEEEEvNT_6ParamsE,"",@"SHT_CUDA_INFO"
	.sectionflags	@""
	.align	4


	//----- nvinfo : EIATTR_CUDA_API_VERSION
	.align		4
        /*0000*/ 	.byte	0x04, 0x37
        /*0002*/ 	.short	(.L_900 - .L_899)
.L_899:
        /*0004*/ 	.word	0x00000082


	//----- nvinfo : EIATTR_SW2861232_WAR
	.align		4
.L_900:
        /*0008*/ 	.byte	0x01, 0x35
	.zero		2


	//----- nvinfo : EIATTR_PARAM_CBANK
	.align		4
        /*000c*/ 	.byte	0x04, 0x0a
        /*000e*/ 	.short	(.L_902 - .L_901)
	.align		4
.L_901:
        /*0010*/ 	.word	index@(.nv.constant0._ZN7cutlass13device_kernelIN5flash19enable_sm80_to_sm89INS1_16FlashAttnBwdSm80INS1_25CollectiveMainloopBwdSm80ILi2ELi2EN4cute5tupleIJNS5_1CILi64EEENS7_ILi128EEENS7_ILi96EEEEEENS_6half_tEfNS_4arch4Sm80ELb0ELb1ELb0ELb0ELb1ELb0ELb0ELb0ELi2ELi2ELi4ELi2ELb0EEENS1_24CollectiveEpilogueBwdGQAISB_fSE_Li256ELb0ELb1EEENS1_19SingleTileSchedulerILb0ELb0ELb0ELi128EEEEEEEEEvNT_6ParamsE)
        /*0014*/ 	.short	0x0160
        /*0016*/ 	.short	0x0278


	//----- nvinfo : EIATTR_CBANK_PARAM_SIZE
	.align		4
.L_902:
        /*0018*/ 	.byte	0x03, 0x19
        /*001a*/ 	.short	0x0278


	//----- nvinfo : EIATTR_KPARAM_INFO
	.align		4
        /*001c*/ 	.byte	0x04, 0x17
        /*001e*/ 	.short	(.L_904 - .L_903)
.L_903:
        /*0020*/ 	.word	0x00000000
        /*0024*/ 	.short	0x0000
        /*0026*/ 	.short	0x0000
        /*0028*/ 	.byte	0x00, 0xf0, 0xe1, 0x09


	//----- nvinfo : EIATTR_MAXREG_COUNT
	.align		4
.L_904:
        /*002c*/ 	.byte	0x03, 0x1b
        /*002e*/ 	.short	0x00ff


	//----- nvinfo : EIATTR_NUM_BARRIERS
	.align		4
        /*0030*/ 	.byte	0x02, 0x4c
        /*0032*/ 	.byte	0x02
	.zero		1


	//----- nvinfo : EIATTR_MERCURY_ISA_VERSION
	.align		4
        /*0034*/ 	.byte	0x03, 0x5f
        /*0036*/ 	.short	0x0000


	//----- nvinfo : EIATTR_COOP_GROUP_MASK_REGIDS
	.align		4
        /*0038*/ 	.byte	0x04, 0x29
        /*003a*/ 	.short	(.L_906 - .L_905)


	//   ....[0]....
.L_905:
        /*003c*/ 	.word	0xffffffff


	//   ....[1]....
        /*0040*/ 	.word	0xffffffff


	//   ....[2]....
        /*0044*/ 	.word	0xffffffff


	//   ....[3]....
        /*0048*/ 	.word	0xffffffff


	//   ....[4]....
        /*004c*/ 	.word	0xffffffff


	//   ....[5]....
        /*0050*/ 	.word	0xffffffff


	//   ....[6]....
        /*0054*/ 	.word	0xffffffff


	//   ....[7]....
        /*0058*/ 	.word	0xffffffff


	//----- nvinfo : EIATTR_COOP_GROUP_INSTR_OFFSETS
	.align		4
.L_906:
        /*005c*/ 	.byte	0x04, 0x28
        /*005e*/ 	.short	(.L_908 - .L_907)


	//   ....[0]....
.L_907:
        /*0060*/ 	.word	0x00006390


	//   ....[1]....
        /*0064*/ 	.word	0x000063c0


	//   ....[2]....
        /*0068*/ 	.word	0x000067c0


	//   ....[3]....
        /*006c*/ 	.word	0x000067d0


	//   ....[4]....
        /*0070*/ 	.word	0x00006960


	//   ....[5]....
        /*0074*/ 	.word	0x000069b0


	//   ....[6]....
        /*0078*/ 	.word	0x00006d60


	//   ....[7]....
        /*007c*/ 	.word	0x00006d70


	//----- nvinfo : EIATTR_EXIT_INSTR_OFFSETS
	.align		4
.L_908:
        /*0080*/ 	.byte	0x04, 0x1c
        /*0082*/ 	.short	(.L_910 - .L_909)


	//   ....[0]....
.L_909:
        /*0084*/ 	.word	0x00000030


	//   ....[1]....
        /*0088*/ 	.word	0x00006130


	//   ....[2]....
        /*008c*/ 	.word	0x00006d80


	//   ....[3]....
        /*0090*/ 	.word	0x00006e20


	//----- nvinfo : EIATTR_CTAIDZ_USED
	.align		4
.L_910:
        /*0094*/ 	.byte	0x01, 0x04
	.zero		2


	//----- nvinfo : EIATTR_MAX_THREADS
	.align		4
        /*0098*/ 	.byte	0x04, 0x05
        /*009a*/ 	.short	(.L_912 - .L_911)
.L_911:
        /*009c*/ 	.word	0x00000100
        /*00a0*/ 	.word	0x00000001
        /*00a4*/ 	.word	0x00000001


	//----- nvinfo : EIATTR_CRS_STACK_SIZE
	.align		4
.L_912:
        /*00a8*/ 	.byte	0x04, 0x1e
        /*00aa*/ 	.short	(.L_914 - .L_913)
.L_913:
        /*00ac*/ 	.word	0x00000000
.L_914:


//--------------------- .nv.info._ZN7cutlass13device_kernelIN5flash19enable_sm80_to_sm89INS1_16FlashAttnBwdSm80INS1_25CollectiveMainloopBwdSm80ILi2ELi2EN4cute5tupleIJNS5_1CILi64EEENS7_ILi128EEENS7_ILi96EEEEEENS_6half_tEfNS_4arch4Sm80ELb0ELb1ELb0ELb1ELb0ELb0ELb0ELb0ELi2ELi2ELi4ELi2ELb0EEENS1_21CollectiveEpilogueBwdISB_SC_SE_Li256ELb1ELb0ELi2EEENS1_19SingleTileSchedulerILb1ELb0ELb0ELi128EEEEEEEEEvNT_6ParamsE --------------------------
	.section	.nv.info._ZN7cutlass13device_kernelIN5flash19enable_sm80_to_sm89INS1_16FlashAttnBwdSm80INS1_25CollectiveMainloopBwdSm80ILi2ELi2EN4cute5tupleIJNS5_1CILi64EEENS7_ILi128EEENS7_ILi96EEEEEENS_6half_tEfNS_4arch4Sm80ELb0ELb1ELb0ELb1ELb0ELb0ELb0ELb0ELi2ELi2ELi4ELi2ELb0EEENS1_21CollectiveEpilogueBwdISB_SC_SE_Li256ELb1ELb0ELi2EEENS1_19SingleTileSchedulerILb1ELb0ELb0ELi128EEEEEEEEEvNT_6ParamsE,"",@"SHT_CUDA_INFO"
	.sectionflags	@""
	.align	4


	//----- nvinfo : EIATTR_CUDA_API_VERSION
	.align		4
        /*0000*/ 	.byte	0x04, 0x37
        /*0002*/ 	.short	(.L_916 - .L_915)
.L_915:
        /*0004*/ 	.word	0x00000082


	//----- nvinfo : EIATTR_SW2861232_WAR
	.align		4
.L_916:
        /*0008*/ 	.byte	0x01, 0x35
	.zero		2


	//----- nvinfo : EIATTR_PARAM_CBANK
	.align		4
        /*000c*/ 	.byte	0x04, 0x0a
        /*000e*/ 	.short	(.L_918 - .L_917)
	.align		4
.L_917:
        /*0010*/ 	.word	index@(.nv.constant0._ZN7cutlass13device_kernelIN5flash19enable_sm80_to_sm89INS1_16FlashAttnBwdSm80INS1_25CollectiveMainloopBwdSm80ILi2ELi2EN4cute5tupleIJNS5_1CILi64EEENS7_ILi128EEENS7_ILi96EEEEEENS_6half_tEfNS_4arch4Sm80ELb0ELb1ELb0ELb1ELb0ELb0ELb0ELb0ELi2ELi2ELi4ELi2ELb0EEENS1_21CollectiveEpilogueBwdISB_SC_SE_Li256ELb1ELb0ELi2EEENS1_19SingleTileSchedulerILb1ELb0ELb0ELi128EEEEEEEEEvNT_6ParamsE)
        /*0014*/ 	.short	0x0160
        /*0016*/ 	.short	0x0270


	//----- nvinfo : EIATTR_CBANK_PARAM_SIZE
	.align		4
.L_918:
        /*0018*/ 	.byte	0x03, 0x19
        /*001a*/ 	.short	0x0270


	//----- nvinfo : EIATTR_KPARAM_INFO
	.align		4
        /*001c*/ 	.byte	0x04, 0x17
        /*001e*/ 	.short	(.L_920 - .L_919)
.L_919:
        /*0020*/ 	.word	0x00000000
        /*0024*/ 	.short	0x0000
        /*0026*/ 	.short	0x0000
        /*0028*/ 	.byte	0x00, 0xf0, 0xc1, 0x09


	//----- nvinfo : EIATTR_MAXREG_COUNT
	.align		4
.L_920:
        /*002c*/ 	.byte	0x03, 0x1b
        /*002e*/ 	.short	0x00ff


	//----- nvinfo : EIATTR_NUM_BARRIERS
	.align		4
        /*0030*/ 	.byte	0x02, 0x4c
        /*0032*/ 	.byte	0x02
	.zero		1


	//----- nvinfo : EIATTR_ANNOTATIONS
	.align		4
        /*0034*/ 	.byte	0x04, 0x55
        /*0036*/ 	.short	(.L_922 - .L_921)


	//   ....[0]....
.L_921:
        /*0038*/ 	.word	0x00000001
        /*003c*/ 	.byte	0xe0, 0x01, 0x00, 0x00, 0x01, 0x00, 0x00, 0x00, 0x10, 0x03, 0x00, 0x00, 0x01, 0x00, 0x00, 0x00
        /*004c*/ 	.byte	0x20, 0x03, 0x00, 0x00, 0x01, 0x00, 0x00, 0x00, 0xc0, 0x16, 0x00, 0x00, 0x01, 0x00, 0x00, 0x00
        /*005c*/ 	.byte	0x90, 0x18, 0x00, 0x00, 0x01, 0x00, 0x00, 0x00, 0xa0, 0x35, 0x00, 0x00, 0x01, 0x00, 0x00, 0x00
        /*006c*/ 	.byte	0xd0, 0x35, 0x00, 0x00, 0x01, 0x00, 0x00, 0x00, 0x40, 0x64, 0x00, 0x00, 0x01, 0x00, 0x00, 0x00
        /*007c*/ 	.byte	0xd0, 0x75, 0x00, 0x00


	//----- nvinfo : EIATTR_MERCURY_ISA_VERSION
	.align		4
.L_922:
        /*0080*/ 	.byte	0x03, 0x5f
        /*0082*/ 	.short	0x0000


	//----- nvinfo : EIATTR_COOP_GROUP_MASK_REGIDS
	.align		4
        /*0084*/ 	.byte	0x04, 0x29
        /*0086*/ 	.short	(.L_924 - .L_923)


	//   ....[0]....
.L_923:
        /*0088*/ 	.word	0xffffffff


	//----- nvinfo : EIATTR_COOP_GROUP_INSTR_OFFSETS
	.align		4
.L_924:
        /*008c*/ 	.byte	0x04, 0x28
        /*008e*/ 	.short	(.L_926 - .L_925)


	//   ....[0]....
.L_925:
        /*0090*/ 	.word	0x000000a0


	//----- nvinfo : EIATTR_EXIT_INSTR_OFFSETS
	.align		4
.L_926:
        /*0094*/ 	.byte	0x04, 0x1c
        /*0096*/ 	.short	(.L_928 - .L_927)


	//   ....[0]....
.L_927:
        /*0098*/ 	.word	0x00000340


	//   ....[1]....
        /*009c*/ 	.word	0x000074a0


	//   ....[2]....
        /*00a0*/ 	.word	0x000075a0


	//   ....[3]....
        /*00a4*/ 	.word	0x000075c0


	//   ....[4]....
        /*00a8*/ 	.word	0x00007c90


	//   ....[5]....
        /*00ac*/ 	.word	0x00007d80


	//   ....[6]....
        /*00b0*/ 	.word	0x00007da0


	//----- nvinfo : EIATTR_CTAIDZ_USED
	.align		4
.L_928:
        /*00b4*/ 	.byte	0x01, 0x04
	.zero		2


	//----- nvinfo : EIATTR_MAX_THREADS
	.align		4
        /*00b8*/ 	.byte	0x04, 0x05
        /*00ba*/ 	.short	(.L_930 - .L_929)
.L_929:
        /*00bc*/ 	.word	0x00000100
        /*00c0*/ 	.word	0x00000001
        /*00c4*/ 	.word	0x00000001


	//----- nvinfo : EIATTR_CRS_STACK_SIZE
	.align		4
.L_930:
        /*00c8*/ 	.byte	0x04, 0x1e
        /*00ca*/ 	.short	(.L_932 - .L_931)
.L_931:
        /*00cc*/ 	.word	0x00000000
.L_932:


//--------------------- .nv.info._ZN7cutlass13device_kernelIN5flash19enable_sm80_to_sm89INS1_16FlashAttnBwdSm80INS1_25CollectiveMainloopBwdSm80ILi2ELi2EN4cute5tupleIJNS5_1CILi64EEENS7_ILi128EEENS7_ILi96EEEEEENS_6half_tEfNS_4arch4Sm80ELb0ELb1ELb0ELb1ELb1ELb0ELb0ELb0ELi2ELi2ELi4ELi2ELb0EEENS1_21CollectiveEpilogueBwdISB_SC_SE_Li256ELb1ELb0ELi2EEENS1_19SingleTileSchedulerILb1ELb0ELb0ELi128EEEEEEEEEvNT_6ParamsE --------------------------
	.section	.nv.info._ZN7cutlass13device_kernelIN5flash19enable_sm80_to_sm89INS1_16FlashAttnBwdSm80INS1_25CollectiveMainloopBwdSm80ILi2ELi2EN4cute5tupleIJNS5_1CILi64EEENS7_ILi128EEENS7_ILi96EEEEEENS_6half_tEfNS_4arch4Sm80ELb0ELb1ELb0ELb1ELb1ELb0ELb0ELb0ELi2ELi2ELi4ELi2ELb0EEENS1_21CollectiveEpilogueBwdISB_SC_SE_Li256ELb1ELb0ELi2EEENS1_19SingleTileSchedulerILb1ELb0ELb0ELi128EEEEEEEEEvNT_6ParamsE,"",@"SHT_CUDA_INFO"
	.sectionflags	@""
	.align	4


	//----- nvinfo : EIATTR_CUDA_API_VERSION
	.align		4
        /*0000*/ 	.byte	0x04, 0x37
        /*0002*/ 	.short	(.L_934 - .L_933)
.L_933:
        /*0004*/ 	.word	0x00000082


	//----- nvinfo : EIATTR_SW2861232_WAR
	.align		4
.L_934:
        /*0008*/ 	.byte	0x01, 0x35
	.zero		2


	//----- nvinfo : EIATTR_PARAM_CBANK
	.align		4
        /*000c*/ 	.byte	0x04, 0x0a
        /*000e*/ 	.short	(.L_936 - .L_935)
	.align		4
.L_935:
        /*0010*/ 	.word	index@(.nv.constant0._ZN7cutlass13device_kernelIN5flash19enable_sm80_to_sm89INS1_16FlashAttnBwdSm80INS1_25CollectiveMainloopBwdSm80ILi2ELi2EN4cute5tupleIJNS5_1CILi64EEENS7_ILi128EEENS7_ILi96EEEEEENS_6half_tEfNS_4arch4Sm80ELb0ELb1ELb0ELb1ELb1ELb0ELb0ELb0ELi2ELi2ELi4ELi2ELb0EEENS1_21CollectiveEpilogueBwdISB_SC_SE_Li256ELb1ELb0ELi2EEENS1_19SingleTileSchedulerILb1ELb0ELb0ELi128EEEEEEEEEvNT_6ParamsE)
        /*0014*/ 	.short	0x0160
        /*0016*/ 	.short	0x0270


	//----- nvinfo : EIATTR_CBANK_PARAM_SIZE
	.align		4
.L_936:
        /*0018*/ 	.byte	0x03, 0x19
        /*001a*/ 	.short	0x0270


	//----- nvinfo : EIATTR_KPARAM_INFO
	.align		4
        /*001c*/ 	.byte	0x04, 0x17
        /*001e*/ 	.short	(.L_938 - .L_937)
.L_937:
        /*0020*/ 	.word	0x00000000
        /*0024*/ 	.short	0x0000
        /*0026*/ 	.short	0x0000
        /*0028*/ 	.byte	0x00, 0xf0, 0xc1, 0x09


	//----- nvinfo : EIATTR_MAXREG_COUNT
	.align		4
.L_938:
        /*002c*/ 	.byte	0x03, 0x1b
        /*002e*/ 	.short	0x00ff


	//----- nvinfo : EIATTR_NUM_BARRIERS
	.align		4
        /*0030*/ 	.byte	0x02, 0x4c
        /*0032*/ 	.byte	0x02
	.zero		1


	//----- nvinfo : EIATTR_ANNOTATIONS
	.align		4
        /*0034*/ 	.byte	0x04, 0x55
        /*0036*/ 	.short	(.L_940 - .L_939)


	//   ....[0]....
.L_939:
        /*0038*/ 	.word	0x00000001
        /*003c*/ 	.byte	0xe0, 0x01, 0x00, 0x00, 0x01, 0x00, 0x00, 0x00, 0x10, 0x03, 0x00, 0x00, 0x01, 0x00, 0x00, 0x00
        /*004c*/ 	.byte	0x20, 0x03, 0x00, 0x00, 0x01, 0x00, 0x00, 0x00, 0xc0, 0x16, 0x00, 0x00, 0x01, 0x00, 0x00, 0x00
        /*005c*/ 	.byte	0x90, 0x18, 0x00, 0x00, 0x01, 0x00, 0x00, 0x00, 0xa0, 0x35, 0x00, 0x00, 0x01, 0x00, 0x00, 0x00
        /*006c*/ 	.byte	0xd0, 0x35, 0x00, 0x00, 0x01, 0x00, 0x00, 0x00, 0x40, 0x64, 0x00, 0x00, 0x01, 0x00, 0x00, 0x00
        /*007c*/ 	.byte	0xd0, 0x75, 0x00, 0x00


	//----- nvinfo : EIATTR_MERCURY_ISA_VERSION
	.align		4
.L_940:
        /*0080*/ 	.byte	0x03, 0x5f
        /*0082*/ 	.short	0x0000


	//----- nvinfo : EIATTR_COOP_GROUP_MASK_REGIDS
	.align		4
        /*0084*/ 	.byte	0x04, 0x29
        /*0086*/ 	.short	(.L_942 - .L_941)


	//   ....[0]....
.L_941:
        /*0088*/ 	.word	0xffffffff


	//----- nvinfo : EIATTR_COOP_GROUP_INSTR_OFFSETS
	.align		4
.L_942:
        /*008c*/ 	.byte	0x04, 0x28
        /*008e*/ 	.short	(.L_944 - .L_943)


	//   ....[0]....
.L_943:
        /*0090*/ 	.word	0x000000a0


	//----- nvinfo : EIATTR_EXIT_INSTR_OFFSETS
	.align		4
.L_944:
        /*0094*/ 	.byte	0x04, 0x1c
        /*0096*/ 	.short	(.L_946 - .L_945)


	//   ....[0]....
.L_945:
        /*0098*/ 	.word	0x00000340


	//   ....[1]....
        /*009c*/ 	.word	0x000074a0


	//   ....[2]....
        /*00a0*/ 	.word	0x000075a0


	//   ....[3]....
        /*00a4*/ 	.word	0x000075c0


	//   ....[4]....
        /*00a8*/ 	.word	0x00007c90


	//   ....[5]....
        /*00ac*/ 	.word	0x00007d80


	//   ....[6]....
        /*00b0*/ 	.word	0x00007da0


	//----- nvinfo : EIATTR_CTAIDZ_USED
	.align		4
.L_946:
        /*00b4*/ 	.byte	0x01, 0x04
	.zero		2


	//----- nvinfo : EIATTR_MAX_THREADS
	.align		4
        /*00b8*/ 	.byte	0x04, 0x05
        /*00ba*/ 	.short	(.L_948 - .L_947)
.L_947:
        /*00bc*/ 	.word	0x00000100
        /*00c0*/ 	.word	0x00000001
        /*00c4*/ 	.word	0x00000001


	//----- nvinfo : EIATTR_CRS_STACK_SIZE
	.align		4
.L_948:
        /*00c8*/ 	.byte	0x04, 0x1e
        /*00ca*/ 	.short	(.L_950 - .L_949)
.L_949:
        /*00cc*/ 	.word	0x00000000
.L_950:


//--------------------- .nv.info._ZN7cutlass13device_kernelIN5flash19enable_sm80_to_sm89INS1_16FlashAttnBwdSm80INS1_25CollectiveMainloopBwdSm80ILi2ELi2EN4cute5tupleIJNS5_1CILi64EEENS7_ILi128EEENS7_ILi96EEEEEENS_6half_tEfNS_4arch4Sm80ELb0ELb1ELb0ELb1ELb0ELb0ELb0ELb0ELi2ELi2ELi4ELi2ELb0EEENS1_24CollectiveEpilogueBwdGQAISB_fSE_Li256ELb1ELb0EEENS1_19SingleTileSchedulerILb1ELb0ELb0ELi128EEEEEEEEEvNT_6ParamsE --------------------------
	.section	.nv.info._ZN7cutlass13device_kernelIN5flash19enable_sm80_to_sm89INS1_16FlashAttnBwdSm80INS1_25CollectiveMainloopBwdSm80ILi2ELi2EN4cute5tupleIJNS5_1CILi64EEENS7_ILi128EEENS7_ILi96EEEEEENS_6half_tEfNS_4arch4Sm80ELb0ELb1ELb0ELb1ELb0ELb0ELb0ELb0ELi2ELi2ELi4ELi2ELb0EEENS1_24CollectiveEpilogueBwdGQAISB_fSE_Li256ELb1ELb0EEENS1_19SingleTileSchedulerILb1ELb0ELb0ELi128EEEEEEEEEvNT_6ParamsE,"",@"SHT_CUDA_INFO"
	.sectionflags	@""
	.align	4


	//----- nvinfo : EIATTR_CUDA_API_VERSION
	.align		4
        /*0000*/ 	.byte	0x04, 0x37
        /*0002*/ 	.short	(.L_952 - .L_951)
.L_951:
        /*0004*/ 	.word	0x00000082


	//----- nvinfo : EIATTR_SW2861232_WAR
	.align		4
.L_952:
        /*0008*/ 	.byte	0x01, 0x35
	.zero		2


	//----- nvinfo : EIATTR_PARAM_CBANK
	.align		4
        /*000c*/ 	.byte	0x04, 0x0a
        /*000e*/ 	.short	(.L_954 - .L_953)
	.align		4
.L_953:
        /*0010*/ 	.word	index@(.nv.constant0._ZN7cutlass13device_kernelIN5flash19enable_sm80_to_sm89INS1_16FlashAttnBwdSm80INS1_25CollectiveMainloopBwdSm80ILi2ELi2EN4cute5tupleIJNS5_1CILi64EEENS7_ILi128EEENS7_ILi96EEEEEENS_6half_tEfNS_4arch4Sm80ELb0ELb1ELb0ELb1ELb0ELb0ELb0ELb0ELi2ELi2ELi4ELi2ELb0EEENS1_24CollectiveEpilogueBwdGQAISB_fSE_Li256ELb1ELb0EEENS1_19SingleTileSchedulerILb1ELb0ELb0ELi128EEEEEEEEEvNT_6ParamsE)
        /*0014*/ 	.short	0x0160
        /*0016*/ 	.short	0x0278


	//----- nvinfo : EIATTR_CBANK_PARAM_SIZE
	.align		4
.L_954:
        /*0018*/ 	.byte	0x03, 0x19
        /*001a*/ 	.short	0x0278


	//----- nvinfo : EIATTR_KPARAM_INFO
	.align		4
        /*001c*/ 	.byte	0x04, 0x17
        /*001e*/ 	.short	(.L_956 - .L_955)
.L_955:
        /*0020*/ 	.word	0x00000000
        /*0024*/ 	.short	0x0000
        /*0026*/ 	.short	0x0000
        /*0028*/ 	.byte	0x00, 0xf0, 0xe1, 0x09


	//----- nvinfo : EIATTR_MAXREG_COUNT
	.align		4
.L_956:
        /*002c*/ 	.byte	0x03, 0x1b
        /*002e*/ 	.short	0x00ff


	//----- nvinfo : EIATTR_NUM_BARRIERS
	.align		4
        /*0030*/ 	.byte	0x02, 0x4c
        /*0032*/ 	.byte	0x02
	.zero		1


	//----- nvinfo : EIATTR_ANNOTATIONS
	.align		4
        /*0034*/ 	.byte	0x04, 0x55
        /*0036*/ 	.short	(.L_958 - .L_957)


	//   ....[0]....
.L_957:
        /*0038*/ 	.word	0x00000001
        /*003c*/ 	.byte	0xe0, 0x01, 0x00, 0x00, 0x01, 0x00, 0x00, 0x00, 0x10, 0x03, 0x00, 0x00, 0x01, 0x00, 0x00, 0x00
        /*004c*/ 	.byte	0x20, 0x03, 0x00, 0x00, 0x01, 0x00, 0x00, 0x00, 0x60, 0x16, 0x00, 0x00, 0x01, 0x00, 0x00, 0x00
        /*005c*/ 	.byte	0x30, 0x18, 0x00, 0x00, 0x01, 0x00, 0x00, 0x00, 0x40, 0x35, 0x00, 0x00, 0x01, 0x00, 0x00, 0x00
        /*006c*/ 	.byte	0x70, 0x35, 0x00, 0x00, 0x01, 0x00, 0x00, 0x00, 0xe0, 0x63, 0x00, 0x00


	//----- nvinfo : EIATTR_MERCURY_ISA_VERSION
	.align		4
.L_958:
        /*0078*/ 	.byte	0x03, 0x5f
        /*007a*/ 	.short	0x0000


	//----- nvinfo : EIATTR_COOP_GROUP_MASK_REGIDS
	.align		4
        /*007c*/ 	.byte	0x04, 0x29
        /*007e*/ 	.short	(.L_960 - .L_959)


	//   ....[0]....
.L_959:
        /*0080*/ 	.word	0xffffffff


	//----- nvinfo : EIATTR_COOP_GROUP_INSTR_OFFSETS
	.align		4
.L_960:
        /*0084*/ 	.byte	0x04, 0x28
        /*0086*/ 	.short	(.L_962 - .L_961)


	//   ....[0]....
.L_961:
        /*0088*/ 	.word	0x000000a0


	//----- nvinfo : EIATTR_EXIT_INSTR_OFFSETS
	.align		4
.L_962:
        /*008c*/ 	.byte	0x04, 0x1c
        /*008e*/ 	.short	(.L_964 - .L_963)


	//   ....[0]....
.L_963:
        /*0090*/ 	.word	0x00000340


	//   ....[1]....
        /*0094*/ 	.word	0x000063d0


	//   ....[2]....
        /*0098*/ 	.word	0x00006d10


	//----- nvinfo : EIATTR_CTAIDZ_USED
	.align		4
.L_964:
        /*009c*/ 	.byte	0x01, 0x04
	.zero		2


	//----- nvinfo : EIATTR_MAX_THREADS
	.align		4
        /*00a0*/ 	.byte	0x04, 0x05
        /*00a2*/ 	.short	(.L_966 - .L_965)
.L_965:
        /*00a4*/ 	.word	0x00000100
        /*00a8*/ 	.word	0x00000001
        /*00ac*/ 	.word	0x00000001


	//----- nvinfo : EIATTR_CRS_STACK_SIZE
	.align		4
.L_966:
        /*00b0*/ 	.byte	0x04, 0x1e
        /*00b2*/ 	.short	(.L_968 - .L_967)
.L_967:
        /*00b4*/ 	.word	0x00000000
.L_968:


//--------------------- .nv.info._ZN7cutlass13device_kernelIN5flash19enable_sm80_to_sm89INS1_16FlashAttnBwdSm80INS1_25CollectiveMainloopBwdSm80ILi2ELi2EN4cute5tupleIJNS5_1CILi64EEENS7_ILi128EEENS7_ILi96EEEEEENS_6half_tEfNS_4arch4Sm80ELb0ELb1ELb0ELb1ELb1ELb0ELb0ELb0ELi2ELi2ELi4ELi2ELb0EEENS1_24CollectiveEpilogueBwdGQAISB_fSE_Li256ELb1ELb1EEENS1_19SingleTileSchedulerILb1ELb0ELb0ELi128EEEEEEEEEvNT_6ParamsE --------------------------
	.section	.nv.info._ZN7cutlass13device_kernelIN5flash19enable_sm80_to_sm89INS1_16FlashAttnBwdSm80INS1_25CollectiveMainloopBwdSm80ILi2ELi2EN4cute5tupleIJNS5_1CILi64EEENS7_ILi128EEENS7_ILi96EEEEEENS_6half_tEfNS_4arch4Sm80ELb0ELb1ELb0ELb1ELb1ELb0ELb0ELb0ELi2ELi2ELi4ELi2ELb0EEENS1_24CollectiveEpilogueBwdGQAISB_fSE_Li256ELb1ELb1EEENS1_19SingleTileSchedulerILb1ELb0ELb0ELi128EEEEEEEEEvNT_6ParamsE,"",@"SHT_CUDA_INFO"
	.sectionflags	@""
	.align	4


	//----- nvinfo : EIATTR_CUDA_API_VERSION
	.align		4
        /*0000*/ 	.byte	0x04, 0x37
        /*0002*/ 	.short	(.L_970 - .L_969)
.L_969:
        /*0004*/ 	.word	0x00000082


	//----- nvinfo : EIATTR_SW2861232_WAR
	.align		4
.L_970:
        /*0008*/ 	.byte	0x01, 0x35
	.zero		2


	//----- nvinfo : EIATTR_PARAM_CBANK
	.align		4
        /*000c*/ 	.byte	0x04, 0x0a
        /*000e*/ 	.short	(.L_972 - .L_971)
	.align		4
.L_971:
        /*0010*/ 	.word	index@(.nv.constant0._ZN7cutlass13device_kernelIN5flash19enable_sm80_to_sm89INS1_16FlashAttnBwdSm80INS1_25CollectiveMainloopBwdSm80ILi2ELi2EN4cute5tupleIJNS5_1CILi64EEENS7_ILi128EEENS7_ILi96EEEEEENS_6half_tEfNS_4arch4Sm80ELb0ELb1ELb0ELb1ELb1ELb0ELb0ELb0ELi2ELi2ELi4ELi2ELb0EEENS1_24CollectiveEpilogueBwdGQAISB_fSE_Li256ELb1ELb1EEENS1_19SingleTileSchedulerILb1ELb0ELb0ELi128EEEEEEEEEvNT_6ParamsE)
        /*0014*/ 	.short	0x0160
        /*0016*/ 	.short	0x0278


	//----- nvinfo : EIATTR_CBANK_PARAM_SIZE
	.align		4
.L_972:
        /*0018*/ 	.byte	0x03, 0x19
        /*001a*/ 	.short	0x0278


	//----- nvinfo : EIATTR_KPARAM_INFO
	.align		4
        /*001c*/ 	.byte	0x04, 0x17
        /*001e*/ 	.short	(.L_974 - .L_973)
.L_973:
        /*0020*/ 	.word	0x00000000
        /*0024*/ 	.short	0x0000
        /*0026*/ 	.short	0x0000
        /*0028*/ 	.byte	0x00, 0xf0, 0xe1, 0x09


	//----- nvinfo : EIATTR_MAXREG_COUNT
	.align		4
.L_974:
        /*002c*/ 	.byte	0x03, 0x1b
        /*002e*/ 	.short	0x00ff


	//----- nvinfo : EIATTR_NUM_BARRIERS
	.align		4
        /*0030*/ 	.byte	0x02, 0x4c
        /*0032*/ 	.byte	0x02
	.zero		1


	//----- nvinfo : EIATTR_ANNOTATIONS
	.align		4
        /*0034*/ 	.byte	0x04, 0x55
        /*0036*/ 	.short	(.L_976 - .L_975)


	//   ....[0]....
.L_975:
        /*0038*/ 	.word	0x00000001
        /*003c*/ 	.byte	0xe0, 0x01, 0x00, 0x00, 0x01, 0x00, 0x00, 0x00, 0x10, 0x03, 0x00, 0x00, 0x01, 0x00, 0x00, 0x00
        /*004c*/ 	.byte	0x20, 0x03, 0x00, 0x00, 0x01, 0x00, 0x00, 0x00, 0x60, 0x16, 0x00, 0x00, 0x01, 0x00, 0x00, 0x00
        /*005c*/ 	.byte	0x30, 0x18, 0x00, 0x00, 0x01, 0x00, 0x00, 0x00, 0x40, 0x35, 0x00, 0x00, 0x01, 0x00, 0x00, 0x00
        /*006c*/ 	.byte	0x70, 0x35, 0x00, 0x00, 0x01, 0x00, 0x00, 0x00, 0xe0, 0x63, 0x00, 0x00


	//----- nvinfo : EIATTR_MERCURY_ISA_VERSION
	.align		4
.L_976:
        /*0078*/ 	.byte	0x03, 0x5f
        /*007a*/ 	.short	0x0000


	//----- nvinfo : EIATTR_COOP_GROUP_MASK_REGIDS
	.align		4
        /*007c*/ 	.byte	0x04, 0x29
        /*007e*/ 	.short	(.L_978 - .L_977)


	//   ....[0]....
.L_977:
        /*0080*/ 	.word	0xffffffff


	//   ....[1]....
        /*0084*/ 	.word	0xffffffff


	//   ....[2]....
        /*0088*/ 	.word	0xffffffff


	//   ....[3]....
        /*008c*/ 	.word	0xffffffff


	//   ....[4]....
        /*0090*/ 	.word	0xffffffff


	//   ....[5]....
        /*0094*/ 	.word	0xffffffff


	//   ....[6]....
        /*0098*/ 	.word	0xffffffff


	//   ....[7]....
        /*009c*/ 	.word	0xffffffff


	//   ....[8]....
        /*00a0*/ 	.word	0xffffffff


	//----- nvinfo : EIATTR_COOP_GROUP_INSTR_OFFSETS
	.align		4
.L_978:
        /*00a4*/ 	.byte	0x04, 0x28
        /*00a6*/ 	.short	(.L_980 - .L_979)


	//   ....[0]....
.L_979:
        /*00a8*/ 	.word	0x000000a0


	//   ....[1]....
        /*00ac*/ 	.word	0x00006710


	//   ....[2]....
        /*00b0*/ 	.word	0x00006740


	//   ....[3]....
        /*00b4*/ 	.word	0x00006b50


	//   ....[4]....
        /*00b8*/ 	.word	0x00006b60


	//   ....[5]....
        /*00bc*/ 	.word	0x00006cf0


	//   ....[6]....
        /*00c0*/ 	.word	0x00006d40


	//   ....[7]....
        /*00c4*/ 	.word	0x000070f0


	//   ....[8]....
        /*00c8*/ 	.word	0x00007100


	//----- nvinfo : EIATTR_EXIT_INSTR_OFFSETS
	.align		4
.L_980:
        /*00cc*/ 	.byte	0x04, 0x1c
        /*00ce*/ 	.short	(.L_982 - .L_981)


	//   ....[0]....
.L_981:
        /*00d0*/ 	.word	0x00000340


	//   ....[1]....
        /*00d4*/ 	.word	0x000063d0


	//   ....[2]....
        /*00d8*/ 	.word	0x00007110


	//   ....[3]....
        /*00dc*/ 	.word	0x000071b0


	//----- nvinfo : EIATTR_CTAIDZ_USED
	.align		4
.L_982:
        /*00e0*/ 	.byte	0x01, 0x04
	.zero		2


	//----- nvinfo : EIATTR_MAX_THREADS
	.align		4
        /*00e4*/ 	.byte	0x04, 0x05
        /*00e6*/ 	.short	(.L_984 - .L_983)
.L_983:
        /*00e8*/ 	.word	0x00000100
        /*00ec*/ 	.word	0x00000001
        /*00f0*/ 	.word	0x00000001


	//----- nvinfo : EIATTR_CRS_STACK_SIZE
	.align		4
.L_984:
        /*00f4*/ 	.byte	0x04, 0x1e
        /*00f6*/ 	.short	(.L_986 - .L_985)
.L_985:
        /*00f8*/ 	.word	0x00000000
.L_986:


//--------------------- .nv.info._ZN7cutlass13device_kernelIN5flash19enable_sm80_to_sm89INS1_16FlashAttnBwdSm80INS1_25CollectiveMainloopBwdSm80ILi2ELi2EN4cute5tupleIJNS5_1CILi64EEENS7_ILi128EEENS7_ILi96EEEEEENS_6half_tEfNS_4arch4Sm80ELb1ELb0ELb0ELb0ELb0ELb0ELb0ELb0ELi2ELi2ELi4ELi2ELb0EEENS1_21CollectiveEpilogueBwdISB_SC_SE_Li256ELb0ELb0ELi2EEENS1_25SingleTileBwdLPTSchedulerILb0ELi128ELb0EEEEEEEEEvNT_6ParamsE --------------------------
	.section	.nv.info._ZN7cutlass13device_kernelIN5flash19enable_sm80_to_sm89INS1_16FlashAttnBwdSm80INS1_25CollectiveMainloopBwdSm80ILi2ELi2EN4cute5tupleIJNS5_1CILi64EEENS7_ILi128EEENS7_ILi96EEEEEENS_6half_tEfNS_4arch4Sm80ELb1ELb0ELb0ELb0ELb0ELb0ELb0ELb0ELi2ELi2ELi4ELi2ELb0EEENS1_21CollectiveEpilogueBwdISB_SC_SE_Li256ELb0ELb0ELi2EEENS1_25SingleTileBwdLPTSchedulerILb0ELi128ELb0EEEEEEEEEvNT_6ParamsE,"",@"SHT_CUDA_INFO"
	.sectionflags	@""
	.align	4


	//----- nvinfo : EIATTR_CUDA_API_VERSION
	.align		4
        /*0000*/ 	.byte	0x04, 0x37
        /*0002*/ 	.short	(.L_988 - .L_987)
.L_987:
        /*0004*/ 	.word	0x00000082


	//----- nvinfo : EIATTR_SW2861232_WAR
	.align		4
.L_988:
        /*0008*/ 	.byte	0x01, 0x35
	.zero		2


	//----- nvinfo : EIATTR_PARAM_CBANK
	.align		4
        /*000c*/ 	.byte	0x04, 0x0a
        /*000e*/ 	.short	(.L_990 - .L_989)
	.align		4
.L_989:
        /*0010*/ 	.word	index@(.nv.constant0._ZN7cutlass13device_kernelIN5flash19enable_sm80_to_sm89INS1_16FlashAttnBwdSm80INS1_25CollectiveMainloopBwdSm80ILi2ELi2EN4cute5tupleIJNS5_1CILi64EEENS7_ILi128EEENS7_ILi96EEEEEENS_6half_tEfNS_4arch4Sm80ELb1ELb0ELb0ELb0ELb0ELb0ELb0ELb0ELi2ELi2ELi4ELi2ELb0EEENS1_21CollectiveEpilogueBwdISB_SC_SE_Li256ELb0ELb0ELi2EEENS1_25SingleTileBwdLPTSchedulerILb0ELi128ELb0EEEEEEEEEvNT_6ParamsE)
        /*0014*/ 	.short	0x0160
        /*0016*/ 	.short	0x0288


	//----- nvinfo : EIATTR_CBANK_PARAM_SIZE
	.align		4
.L_990:
        /*0018*/ 	.byte	0x03, 0x19
        /*001a*/ 	.short	0x0288


	//----- nvinfo : EIATTR_KPARAM_INFO
	.align		4
        /*001c*/ 	.byte	0x04, 0x17
        /*001e*/ 	.short	(.L_992 - .L_991)
.L_991:
        /*0020*/ 	.word	0x00000000
        /*0024*/ 	.short	0x0000
        /*0026*/ 	.short	0x0000
        /*0028*/ 	.byte	0x00, 0xf0, 0x21, 0x0a


	//----- nvinfo : EIATTR_MAXREG_COUNT
	.align		4
.L_992:
        /*002c*/ 	.byte	0x03, 0x1b
        /*002e*/ 	.short	0x00ff


	//----- nvinfo : EIATTR_NUM_BARRIERS
	.align		4
        /*0030*/ 	.byte	0x02, 0x4c
        /*0032*/ 	.byte	0x02
	.zero		1


	//----- nvinfo : EIATTR_MERCURY_ISA_VERSION
	.align		4
        /*0034*/ 	.byte	0x03, 0x5f
        /*0036*/ 	.short	0x0000


	//----- nvinfo : EIATTR_COOP_GROUP_MASK_REGIDS
	.align		4
        /*0038*/ 	.byte	0x04, 0x29
        /*003a*/ 	.short	(.L_994 - .L_993)


	//   ....[0]....
.L_993:
        /*003c*/ 	.word	0xffffffff


	//----- nvinfo : EIATTR_COOP_GROUP_INSTR_OFFSETS
	.align		4
.L_994:
        /*0040*/ 	.byte	0x04, 0x28
        /*0042*/ 	.short	(.L_996 - .L_995)


	//   ....[0]....
.L_995:
        /*0044*/ 	.word	0x00000040


	//----- nvinfo : EIATTR_EXIT_INSTR_OFFSETS
	.align		4
.L_996:
        /*0048*/ 	.byte	0x04, 0x1c
        /*004a*/ 	.short	(.L_998 - .L_997)


	//   ....[0]....
.L_997:
        /*004c*/ 	.word	0x00000470


	//   ....[1]....
        /*0050*/ 	.word	0x000066f0


	//   ....[2]....
        /*0054*/ 	.word	0x000067f0


	//   ....[3]....
        /*0058*/ 	.word	0x00006810


	//   ....[4]....
        /*005c*/ 	.word	0x00006d50


	//   ....[5]....
        /*0060*/ 	.word	0x00006e40


	//   ....[6]....
        /*0064*/ 	.word	0x00006e60


	//----- nvinfo : EIATTR_MAX_THREADS
	.align		4
.L_998:
        /*0068*/ 	.byte	0x04, 0x05
        /*006a*/ 	.short	(.L_1000 - .L_999)
.L_999:
        /*006c*/ 	.word	0x00000100
        /*0070*/ 	.word	0x00000001
        /*0074*/ 	.word	0x00000001


	//----- nvinfo : EIATTR_CRS_STACK_SIZE
	.align		4
.L_1000:
        /*0078*/ 	.byte	0x04, 0x1e
        /*007a*/ 	.short	(.L_1002 - .L_1001)
.L_1001:
        /*007c*/ 	.word	0x00000000
.L_1002:


//--------------------- .nv.info._ZN7cutlass13device_kernelIN5flash19enable_sm80_to_sm89INS1_16FlashAttnBwdSm80INS1_25CollectiveMainloopBwdSm80ILi2ELi2EN4cute5tupleIJNS5_1CILi64EEENS7_ILi128EEENS7_ILi96EEEEEENS_6half_tEfNS_4arch4Sm80ELb1ELb0ELb0ELb0ELb1ELb0ELb0ELb0ELi2ELi2ELi4ELi2ELb0EEENS1_21CollectiveEpilogueBwdISB_SC_SE_Li256ELb0ELb0ELi2EEENS1_25SingleTileBwdLPTSchedulerILb0ELi128ELb1EEEEEEEEEvNT_6ParamsE --------------------------
	.section	.nv.info._ZN7cutlass13device_kernelIN5flash19enable_sm80_to_sm89INS1_16FlashAttnBwdSm80INS1_25CollectiveMainloopBwdSm80ILi2ELi2EN4cute5tupleIJNS5_1CILi64EEENS7_ILi128EEENS7_ILi96EEEEEENS_6half_tEfNS_4arch4Sm80ELb1ELb0ELb0ELb0ELb1ELb0ELb0ELb0ELi2ELi2ELi4ELi2ELb0EEENS1_21CollectiveEpilogueBwdISB_SC_SE_Li256ELb0ELb0ELi2EEENS1_25SingleTileBwdLPTSchedulerILb0ELi128ELb1EEEEEEEEEvNT_6ParamsE,"",@"SHT_CUDA_INFO"
	.sectionflags	@""
	.align	4


	//----- nvinfo : EIATTR_CUDA_API_VERSION
	.align		4
        /*0000*/ 	.byte	0x04, 0x37
        /*0002*/ 	.short	(.L_1004 - .L_1003)
.L_1003:
        /*0004*/ 	.word	0x00000082


	//----- nvinfo : EIATTR_SW2861232_WAR
	.align		4
.L_1004:
        /*0008*/ 	.byte	0x01, 0x35
	.zero		2


	//----- nvinfo : EIATTR_PARAM_CBANK
	.align		4
        /*000c*/ 	.byte	0x04, 0x0a
        /*000e*/ 	.short	(.L_1006 - .L_1005)
	.align		4
.L_1005:
        /*0010*/ 	.word	index@(.nv.constant0._ZN7cutlass13device_kernelIN5flash19enable_sm80_to_sm89INS1_16FlashAttnBwdSm80INS1_25CollectiveMainloopBwdSm80ILi2ELi2EN4cute5tupleIJNS5_1CILi64EEENS7_ILi128EEENS7_ILi96EEEEEENS_6half_tEfNS_4arch4Sm80ELb1ELb0ELb0ELb0ELb1ELb0ELb0ELb0ELi2ELi2ELi4ELi2ELb0EEENS1_21CollectiveEpilogueBwdISB_SC_SE_Li256ELb0ELb0ELi2EEENS1_25SingleTileBwdLPTSchedulerILb0ELi128ELb1EEEEEEEEEvNT_6ParamsE)
        /*0014*/ 	.short	0x0160
        /*0016*/ 	.short	0x0288


	//----- nvinfo : EIATTR_CBANK_PARAM_SIZE
	.align		4
.L_1006:
        /*0018*/ 	.byte	0x03, 0x19
        /*001a*/ 	.short	0x0288


	//----- nvinfo : EIATTR_KPARAM_INFO
	.align		4
        /*001c*/ 	.byte	0x04, 0x17
        /*001e*/ 	.short	(.L_1008 - .L_1007)
.L_1007:
        /*0020*/ 	.word	0x00000000
        /*0024*/ 	.short	0x0000
        /*0026*/ 	.short	0x0000
        /*0028*/ 	.byte	0x00, 0xf0, 0x21, 0x0a


	//----- nvinfo : EIATTR_MAXREG_COUNT
	.align		4
.L_1008:
        /*002c*/ 	.byte	0x03, 0x1b
        /*002e*/ 	.short	0x00ff


	//----- nvinfo : EIATTR_NUM_BARRIERS
	.align		4
        /*0030*/ 	.byte	0x02, 0x4c
        /*0032*/ 	.byte	0x02
	.zero		1


	//----- nvinfo : EIATTR_MERCURY_ISA_VERSION
	.align		4
        /*0034*/ 	.byte	0x03, 0x5f
        /*0036*/ 	.short	0x0000


	//----- nvinfo : EIATTR_COOP_GROUP_MASK_REGIDS
	.align		4
        /*0038*/ 	.byte	0x04, 0x29
        /*003a*/ 	.short	(.L_1010 - .L_1009)


	//   ....[0]....
.L_1009:
        /*003c*/ 	.word	0xffffffff


	//----- nvinfo : EIATTR_COOP_GROUP_INSTR_OFFSETS
	.align		4
.L_1010:
        /*0040*/ 	.byte	0x04, 0x28
        /*0042*/ 	.short	(.L_1012 - .L_1011)


	//   ....[0]....
.L_1011:
        /*0044*/ 	.word	0x00000040


	//----- nvinfo : EIATTR_EXIT_INSTR_OFFSETS
	.align		4
.L_1012:
        /*0048*/ 	.byte	0x04, 0x1c
        /*004a*/ 	.short	(.L_1014 - .L_1013)


	//   ....[0]....
.L_1013:
        /*004c*/ 	.word	0x000004b0


	//   ....[1]....
        /*0050*/ 	.word	0x00006720


	//   ....[2]....
        /*0054*/ 	.word	0x00006820


	//   ....[3]....
        /*0058*/ 	.word	0x00006840


	//   ....[4]....
        /*005c*/ 	.word	0x00006d80


	//   ....[5]....
        /*0060*/ 	.word	0x00006e80


	//   ....[6]....
        /*0064*/ 	.word	0x00006ea0


	//----- nvinfo : EIATTR_MAX_THREADS
	.align		4
.L_1014:
        /*0068*/ 	.byte	0x04, 0x05
        /*006a*/ 	.short	(.L_1016 - .L_1015)
.L_1015:
        /*006c*/ 	.word	0x00000100
        /*0070*/ 	.word	0x00000001
        /*0074*/ 	.word	0x00000001


	//----- nvinfo : EIATTR_CRS_STACK_SIZE
	.align		4
.L_1016:
        /*0078*/ 	.byte	0x04, 0x1e
        /*007a*/ 	.short	(.L_1018 - .L_1017)
.L_1017:
        /*007c*/ 	.word	0x00000000
.L_1018:


//--------------------- .nv.info._ZN7cutlass13device_kernelIN5flash19enable_sm80_to_sm89INS1_16FlashAttnBwdSm80INS1_25CollectiveMainloopBwdSm80ILi2ELi2EN4cute5tupleIJNS5_1CILi64EEENS7_ILi128EEENS7_ILi96EEEEEENS_6half_tEfNS_4arch4Sm80ELb1ELb0ELb0ELb0ELb0ELb0ELb0ELb0ELi2ELi2ELi4ELi2ELb0EEENS1_24CollectiveEpilogueBwdGQAISB_fSE_Li256ELb0ELb0EEENS1_25SingleTileBwdLPTSchedulerILb0ELi128ELb0EEEEEEEEEvNT_6ParamsE --------------------------
	.section	.nv.info._ZN7cutlass13device_kernelIN5flash19enable_sm80_to_sm89INS1_16FlashAttnBwdSm80INS1_25CollectiveMainloopBwdSm80ILi2ELi2EN4cute5tupleIJNS5_1CILi64EEENS7_ILi128EEENS7_ILi96EEEEEENS_6half_tEfNS_4arch4Sm80ELb1ELb0ELb0ELb0ELb0ELb0ELb0ELb0ELi2ELi2ELi4ELi2ELb0EEENS1_24CollectiveEpilogueBwdGQAISB_fSE_Li256ELb0ELb0EEENS1_25SingleTileBwdLPTSchedulerILb0ELi128ELb0EEEEEEEEEvNT_6ParamsE,"",@"SHT_CUDA_INFO"
	.sectionflags	@""
	.align	4


	//----- nvinfo : EIATTR_CUDA_API_VERSION
	.align		4
        /*0000*/ 	.byte	0x04, 0x37
        /*0002*/ 	.short	(.L_1020 - .L_1019)
.L_1019:
        /*0004*/ 	.word	0x00000082


	//----- nvinfo : EIATTR_SW2861232_WAR
	.align		4
.L_1020:
        /*0008*/ 	.byte	0x01, 0x35
	.zero		2


	//----- nvinfo : EIATTR_PARAM_CBANK
	.align		4
        /*000c*/ 	.byte	0x04, 0x0a
        /*000e*/ 	.short	(.L_1022 - .L_1021)
	.align		4
.L_1021:
        /*0010*/ 	.word	index@(.nv.constant0._ZN7cutlass13device_kernelIN5flash19enable_sm80_to_sm89INS1_16FlashAttnBwdSm80INS1_25CollectiveMainloopBwdSm80ILi2ELi2EN4cute5tupleIJNS5_1CILi64EEENS7_ILi128EEENS7_ILi96EEEEEENS_6half_tEfNS_4arch4Sm80ELb1ELb0ELb0ELb0ELb0ELb0ELb0ELb0ELi2ELi2ELi4ELi2ELb0EEENS1_24CollectiveEpilogueBwdGQAISB_fSE_Li256ELb0ELb0EEENS1_25SingleTileBwdLPTSchedulerILb0ELi128ELb0EEEEEEEEEvNT_6ParamsE)
        /*0014*/ 	.short	0x0160
        /*0016*/ 	.short	0x0290


	//----- nvinfo : EIATTR_CBANK_PARAM_SIZE
	.align		4
.L_1022:
        /*0018*/ 	.byte	0x03, 0x19
        /*001a*/ 	.short	0x0290


	//----- nvinfo : EIATTR_KPARAM_INFO
	.align		4
        /*001c*/ 	.byte	0x04, 0x17
        /*001e*/ 	.short	(.L_1024 - .L_1023)
.L_1023:
        /*0020*/ 	.word	0x00000000
        /*0024*/ 	.short	0x0000
        /*0026*/ 	.short	0x0000
        /*0028*/ 	.byte	0x00, 0xf0, 0x41, 0x0a


	//----- nvinfo : EIATTR_MAXREG_COUNT
	.align		4
.L_1024:
        /*002c*/ 	.byte	0x03, 0x1b
        /*002e*/ 	.short	0x00ff


	//----- nvinfo : EIATTR_NUM_BARRIERS
	.align		4
        /*0030*/ 	.byte	0x02, 0x4c
        /*0032*/ 	.byte	0x02
	.zero		1


	//----- nvinfo : EIATTR_MERCURY_ISA_VERSION
	.align		4
        /*0034*/ 	.byte	0x03, 0x5f
        /*0036*/ 	.short	0x0000


	//----- nvinfo : EIATTR_COOP_GROUP_MASK_REGIDS
	.align		4
        /*0038*/ 	.byte	0x04, 0x29
        /*003a*/ 	.short	(.L_1026 - .L_1025)


	//   ....[0]....
.L_1025:
        /*003c*/ 	.word	0xffffffff


	//----- nvinfo : EIATTR_COOP_GROUP_INSTR_OFFSETS
	.align		4
.L_1026:
        /*0040*/ 	.byte	0x04, 0x28
        /*0042*/ 	.short	(.L_1028 - .L_1027)


	//   ....[0]....
.L_1027:
        /*0044*/ 	.word	0x00000040


	//----- nvinfo : EIATTR_EXIT_INSTR_OFFSETS
	.align		4
.L_1028:
        /*0048*/ 	.byte	0x04, 0x1c
        /*004a*/ 	.short	(.L_1030 - .L_1029)


	//   ....[0]....
.L_1029:
        /*004c*/ 	.word	0x00000470


	//   ....[1]....
        /*0050*/ 	.word	0x00005800


	//   ....[2]....
        /*0054*/ 	.word	0x00006010


	//----- nvinfo : EIATTR_MAX_THREADS
	.align		4
.L_1030:
        /*0058*/ 	.byte	0x04, 0x05
        /*005a*/ 	.short	(.L_1032 - .L_1031)
.L_1031:
        /*005c*/ 	.word	0x00000100
        /*0060*/ 	.word	0x00000001
        /*0064*/ 	.word	0x00000001


	//----- nvinfo : EIATTR_CRS_STACK_SIZE
	.align		4
.L_1032:
        /*0068*/ 	.byte	0x04, 0x1e
        /*006a*/ 	.short	(.L_1034 - .L_1033)
.L_1033:
        /*006c*/ 	.word	0x00000000
.L_1034:


//--------------------- .nv.info._ZN7cutlass13device_kernelIN5flash19enable_sm80_to_sm89INS1_16FlashAttnBwdSm80INS1_25CollectiveMainloopBwdSm80ILi2ELi2EN4cute5tupleIJNS5_1CILi64EEENS7_ILi128EEENS7_ILi96EEEEEENS_6half_tEfNS_4arch4Sm80ELb1ELb0ELb0ELb0ELb1ELb0ELb0ELb0ELi2ELi2ELi4ELi2ELb0EEENS1_24CollectiveEpilogueBwdGQAISB_fSE_Li256ELb0ELb1EEENS1_25SingleTileBwdLPTSchedulerILb0ELi128ELb1EEEEEEEEEvNT_6ParamsE --------------------------
	.section	.nv.info._ZN7cutlass13device_kernelIN5flash19enable_sm80_to_sm89INS1_16FlashAttnBwdSm80INS1_25CollectiveMainloopBwdSm80ILi2ELi2EN4cute5tupleIJNS5_1CILi64EEENS7_ILi128EEENS7_ILi96EEEEEENS_6half_tEfNS_4arch4Sm80ELb1ELb0ELb0ELb0ELb1ELb0ELb0ELb0ELi2ELi2ELi4ELi2ELb0EEENS1_24CollectiveEpilogueBwdGQAISB_fSE_Li256ELb0ELb1EEENS1_25SingleTileBwdLPTSchedulerILb0ELi128ELb1EEEEEEEEEvNT_6ParamsE,"",@"SHT_CUDA_INFO"
	.sectionflags	@""
	.align	4


	//----- nvinfo : EIATTR_CUDA_API_VERSION
	.align		4
        /*0000*/ 	.byte	0x04, 0x37
        /*0002*/ 	.short	(.L_1036 - .L_1035)
.L_1035:
        /*0004*/ 	.word	0x00000082


	//----- nvinfo : EIATTR_SW2861232_WAR
	.align		4
.L_1036:
        /*0008*/ 	.byte	0x01, 0x35
	.zero		2


	//----- nvinfo : EIATTR_PARAM_CBANK
	.align		4
        /*000c*/ 	.byte	0x04, 0x0a
        /*000e*/ 	.short	(.L_1038 - .L_1037)
	.align		4
.L_1037:
        /*0010*/ 	.word	index@(.nv.constant0._ZN7cutlass13device_kernelIN5flash19enable_sm80_to_sm89INS1_16FlashAttnBwdSm80INS1_25CollectiveMainloopBwdSm80ILi2ELi2EN4cute5tupleIJNS5_1CILi64EEENS7_ILi128EEENS7_ILi96EEEEEENS_6half_tEfNS_4arch4Sm80ELb1ELb0ELb0ELb0ELb1ELb0ELb0ELb0ELi2ELi2ELi4ELi2ELb0EEENS1_24CollectiveEpilogueBwdGQAISB_fSE_Li256ELb0ELb1EEENS1_25SingleTileBwdLPTSchedulerILb0ELi128ELb1EEEEEEEEEvNT_6ParamsE)
        /*0014*/ 	.short	0x0160
        /*0016*/ 	.short	0x0290


	//----- nvinfo : EIATTR_CBANK_PARAM_SIZE
	.align		4
.L_1038:
        /*0018*/ 	.byte	0x03, 0x19
        /*001a*/ 	.short	0x0290


	//----- nvinfo : EIATTR_KPARAM_INFO
	.align		4
        /*001c*/ 	.byte	0x04, 0x17
        /*001e*/ 	.short	(.L_1040 - .L_1039)
.L_1039:
        /*0020*/ 	.word	0x00000000
        /*0024*/ 	.short	0x0000
        /*0026*/ 	.short	0x0000
        /*0028*/ 	.byte	0x00, 0xf0, 0x41, 0x0a


	//----- nvinfo : EIATTR_MAXREG_COUNT
	.align		4
.L_1040:
        /*002c*/ 	.byte	0x03, 0x1b
        /*002e*/ 	.short	0x00ff


	//----- nvinfo : EIATTR_NUM_BARRIERS
	.align		4
        /*0030*/ 	.byte	0x02, 0x4c
        /*0032*/ 	.byte	0x02
	.zero		1


	//----- nvinfo : EIATTR_MERCURY_ISA_VERSION
	.align		4
        /*0034*/ 	.byte	0x03, 0x5f
        /*0036*/ 	.short	0x0000


	//----- nvinfo : EIATTR_COOP_GROUP_MASK_REGIDS
	.align		4
        /*0038*/ 	.byte	0x04, 0x29
        /*003a*/ 	.short	(.L_1042 - .L_1041)


	//   ....[0]....
.L_1041:
        /*003c*/ 	.word	0xffffffff


	//   ....[1]....
        /*0040*/ 	.word	0xffffffff


	//   ....[2]....
        /*0044*/ 	.word	0xffffffff


	//   ....[3]....
        /*0048*/ 	.word	0xffffffff


	//   ....[4]....
        /*004c*/ 	.word	0xffffffff


	//   ....[5]....
        /*0050*/ 	.word	0xffffffff


	//   ....[6]....
        /*0054*/ 	.word	0xffffffff


	//   ....[7]....
        /*0058*/ 	.word	0xffffffff


	//   ....[8]....
        /*005c*/ 	.word	0xffffffff


	//----- nvinfo : EIATTR_COOP_GROUP_INSTR_OFFSETS
	.align		4
.L_1042:
        /*0060*/ 	.byte	0x04, 0x28
        /*0062*/ 	.short	(.L_1044 - .L_1043)


	//   ....[0]....
.L_1043:
        /*0064*/ 	.word	0x00000040


	//   ....[1]....
        /*0068*/ 	.word	0x00005a60


	//   ....[2]....
        /*006c*/ 	.word	0x00005a80


	//   ....[3]....
        /*0070*/ 	.word	0x00005e80


	//   ....[4]....
        /*0074*/ 	.word	0x00005e90


	//   ....[5]....
        /*0078*/ 	.word	0x00006020


	//   ....[6]....
        /*007c*/ 	.word	0x00006070


	//   ....[7]....
        /*0080*/ 	.word	0x00006420


	//   ....[8]....
        /*0084*/ 	.word	0x00006430


	//----- nvinfo : EIATTR_EXIT_INSTR_OFFSETS
	.align		4
.L_1044:
        /*0088*/ 	.byte	0x04, 0x1c
        /*008a*/ 	.short	(.L_1046 - .L_1045)


	//   ....[0]....
.L_1045:
        /*008c*/ 	.word	0x000004b0


	//   ....[1]....
        /*0090*/ 	.word	0x00005840


	//   ....[2]....
        /*0094*/ 	.word	0x00006440


	//   ....[3]....
        /*0098*/ 	.word	0x000064e0


	//----- nvinfo : EIATTR_MAX_THREADS
	.align		4
.L_1046:
        /*009c*/ 	.byte	0x04, 0x05
        /*009e*/ 	.short	(.L_1048 - .L_1047)
.L_1047:
        /*00a0*/ 	.word	0x00000100
        /*00a4*/ 	.word	0x00000001
        /*00a8*/ 	.word	0x00000001


	//----- nvinfo : EIATTR_CRS_STACK_SIZE
	.align		4
.L_1048:
        /*00ac*/ 	.byte	0x04, 0x1e
        /*00ae*/ 	.short	(.L_1050 - .L_1049)
.L_1049:
        /*00b0*/ 	.word	0x00000000
.L_1050:


//--------------------- .nv.info._ZN7cutlass13device_kernelIN5flash22FlashAttnBwdPreprocessIN4cute5tupleIJNS3_1CILi64EEENS5_ILi96EEEEEENS_6half_tEfNS_4arch4Sm80ELb1ELb0EEEEEvNT_6ParamsE --------------------------
	.section	.nv.info._ZN7cutlass13device_kernelIN5flash22FlashAttnBwdPreprocessIN4cute5tupleIJNS3_1CILi64EEENS5_ILi96EEEEEENS_6half_tEfNS_4arch4Sm80ELb1ELb0EEEEEvNT_6ParamsE,"",@"SHT_CUDA_INFO"
	.sectionflags	@""
	.align	4


	//----- nvinfo : EIATTR_CUDA_API_VERSION
	.align		4
        /*0000*/ 	.byte	0x04, 0x37
        /*0002*/ 	.short	(.L_1052 - .L_1051)
.L_1051:
        /*0004*/ 	.word	0x00000082


	//----- nvinfo : EIATTR_SW2861232_WAR
	.align		4
.L_1052:
        /*0008*/ 	.byte	0x01, 0x35
	.zero		2


	//----- nvinfo : EIATTR_PARAM_CBANK
	.align		4
        /*000c*/ 	.byte	0x04, 0x0a
        /*000e*/ 	.short	(.L_1054 - .L_1053)
	.align		4
.L_1053:
        /*0010*/ 	.word	index@(.nv.constant0._ZN7cutlass13device_kernelIN5flash22FlashAttnBwdPreprocessIN4cute5tupleIJNS3_1CILi64EEENS5_ILi96EEEEEENS_6half_tEfNS_4arch4Sm80ELb1ELb0EEEEEvNT_6ParamsE)
        /*0014*/ 	.short	0x0160
        /*0016*/ 	.short	0x00f0


	//----- nvinfo : EIATTR_CBANK_PARAM_SIZE
	.align		4
.L_1054:
        /*0018*/ 	.byte	0x03, 0x19
        /*001a*/ 	.short	0x00f0


	//----- nvinfo : EIATTR_KPARAM_INFO
	.align		4
        /*001c*/ 	.byte	0x04, 0x17
        /*001e*/ 	.short	(.L_1056 - .L_1055)
.L_1055:
        /*0020*/ 	.word	0x00000000
        /*0024*/ 	.short	0x0000
        /*0026*/ 	.short	0x0000
        /*0028*/ 	.byte	0x00, 0xf0, 0xc1, 0x03


	//----- nvinfo : EIATTR_MAXREG_COUNT
	.align		4
.L_1056:
        /*002c*/ 	.byte	0x03, 0x1b
        /*002e*/ 	.short	0x0080


	//----- nvinfo : EIATTR_MERCURY_ISA_VERSION
	.align		4
        /*0030*/ 	.byte	0x03, 0x5f
        /*0032*/ 	.short	0x0000


	//----- nvinfo : EIATTR_COOP_GROUP_MASK_REGIDS
	.align		4
        /*0034*/ 	.byte	0x04, 0x29
        /*0036*/ 	.short	(.L_1058 - .L_1057)


	//   ....[0]....
.L_1057:
        /*0038*/ 	.word	0xffffffff


	//   ....[1]....
        /*003c*/ 	.word	0xffffffff


	//----- nvinfo : EIATTR_COOP_GROUP_INSTR_OFFSETS
	.align		4
.L_1058:
        /*0040*/ 	.byte	0x04, 0x28
        /*0042*/ 	.short	(.L_1060 - .L_1059)


	//   ....[0]....
.L_1059:
        /*0044*/ 	.word	0x00000bb0


	//   ....[1]....
        /*0048*/ 	.word	0x00000c00


	//----- nvinfo : EIATTR_EXIT_INSTR_OFFSETS
	.align		4
.L_1060:
        /*004c*/ 	.byte	0x04, 0x1c
        /*004e*/ 	.short	(.L_1062 - .L_1061)


	//   ....[0]....
.L_1061:
        /*0050*/ 	.word	0x00001070


	//   ....[1]....
        /*0054*/ 	.word	0x000010d0


	//----- nvinfo : EIATTR_CTAIDZ_USED
	.align		4
.L_1062:
        /*0058*/ 	.byte	0x01, 0x04
	.zero		2


	//----- nvinfo : EIATTR_MAX_THREADS
	.align		4
        /*005c*/ 	.byte	0x04, 0x05
        /*005e*/ 	.short	(.L_1064 - .L_1063)
.L_1063:
        /*0060*/ 	.word	0x00000100
        /*0064*/ 	.word	0x00000001
        /*0068*/ 	.word	0x00000001


	//----- nvinfo : EIATTR_CRS_STACK_SIZE
	.align		4
.L_1064:
        /*006c*/ 	.byte	0x04, 0x1e
        /*006e*/ 	.short	(.L_1066 - .L_1065)
.L_1065:
        /*0070*/ 	.word	0x00000000
.L_1066:


//--------------------- .nv.info._ZN7cutlass13device_kernelIN5flash19enable_sm80_to_sm89INS1_16FlashAttnBwdSm80INS1_25CollectiveMainloopBwdSm80ILi2ELi2EN4cute5tupleIJNS5_1CILi64EEENS7_ILi128EEENS7_ILi96EEEEEENS_6half_tEfNS_4arch4Sm80ELb1ELb0ELb0ELb1ELb0ELb0ELb0ELb0ELi2ELi2ELi4ELi2ELb0EEENS1_21CollectiveEpilogueBwdISB_SC_SE_Li256ELb1ELb0ELi2EEENS1_25SingleTileBwdLPTSchedulerILb1ELi128ELb0EEEEEEEEEvNT_6ParamsE --------------------------
	.section	.nv.info._ZN7cutlass13device_kernelIN5flash19enable_sm80_to_sm89INS1_16FlashAttnBwdSm80INS1_25CollectiveMainloopBwdSm80ILi2ELi2EN4cute5tupleIJNS5_1CILi64EEENS7_ILi128EEENS7_ILi96EEEEEENS_6half_tEfNS_4arch4Sm80ELb1ELb0ELb0ELb1ELb0ELb0ELb0ELb0ELi2ELi2ELi4ELi2ELb0EEENS1_21CollectiveEpilogueBwdISB_SC_SE_Li256ELb1ELb0ELi2EEENS1_25SingleTileBwdLPTSchedulerILb1ELi128ELb0EEEEEEEEEvNT_6ParamsE,"",@"SHT_CUDA_INFO"
	.sectionflags	@""
	.align	4


	//----- nvinfo : EIATTR_CUDA_API_VERSION
	.align		4
        /*0000*/ 	.byte	0x04, 0x37
        /*0002*/ 	.short	(.L_1068 - .L_1067)
.L_1067:
        /*0004*/ 	.word	0x00000082


	//----- nvinfo : EIATTR_SW2861232_WAR
	.align		4
.L_1068:
        /*0008*/ 	.byte	0x01, 0x35
	.zero		2


	//----- nvinfo : EIATTR_PARAM_CBANK
	.align		4
        /*000c*/ 	.byte	0x04, 0x0a
        /*000e*/ 	.short	(.L_1070 - .L_1069)
	.align		4
.L_1069:
        /*0010*/ 	.word	index@(.nv.constant0._ZN7cutlass13device_kernelIN5flash19enable_sm80_to_sm89INS1_16FlashAttnBwdSm80INS1_25CollectiveMainloopBwdSm80ILi2ELi2EN4cute5tupleIJNS5_1CILi64EEENS7_ILi128EEENS7_ILi96EEEEEENS_6half_tEfNS_4arch4Sm80ELb1ELb0ELb0ELb1ELb0ELb0ELb0ELb0ELi2ELi2ELi4ELi2ELb0EEENS1_21CollectiveEpilogueBwdISB_SC_SE_Li256ELb1ELb0ELi2EEENS1_25SingleTileBwdLPTSchedulerILb1ELi128ELb0EEEEEEEEEvNT_6ParamsE)
        /*0014*/ 	.short	0x0160
        /*0016*/ 	.short	0x0288


	//----- nvinfo : EIATTR_CBANK_PARAM_SIZE
	.align		4
.L_1070:
        /*0018*/ 	.byte	0x03, 0x19
        /*001a*/ 	.short	0x0288


	//----- nvinfo : EIATTR_KPARAM_INFO
	.align		4
        /*001c*/ 	.byte	0x04, 0x17
        /*001e*/ 	.short	(.L_1072 - .L_1071)
.L_1071:
        /*0020*/ 	.word	0x00000000
        /*0024*/ 	.short	0x0000
        /*0026*/ 	.short	0x0000
        /*0028*/ 	.byte	0x00, 0xf0, 0x21, 0x0a


	//----- nvinfo : EIATTR_MAXREG_COUNT
	.align		4
.L_1072:
        /*002c*/ 	.byte	0x03, 0x1b
        /*002e*/ 	.short	0x00ff


	//----- nvinfo : EIATTR_NUM_BARRIERS
	.align		4
        /*0030*/ 	.byte	0x02, 0x4c
        /*0032*/ 	.byte	0x02
	.zero		1


	//----- nvinfo : EIATTR_MERCURY_ISA_VERSION
	.align		4
        /*0034*/ 	.byte	0x03, 0x5f
        /*0036*/ 	.short	0x0000


	//----- nvinfo : EIATTR_COOP_GROUP_MASK_REGIDS
	.align		4
        /*0038*/ 	.byte	0x04, 0x29
        /*003a*/ 	.short	(.L_1074 - .L_1073)


	//   ....[0]....
.L_1073:
        /*003c*/ 	.word	0xffffffff


	//----- nvinfo : EIATTR_COOP_GROUP_INSTR_OFFSETS
	.align		4
.L_1074:
        /*0040*/ 	.byte	0x04, 0x28
        /*0042*/ 	.short	(.L_1076 - .L_1075)


	//   ....[0]....
.L_1075:
        /*0044*/ 	.word	0x00000050


	//----- nvinfo : EIATTR_EXIT_INSTR_OFFSETS
	.align		4
.L_1076:
        /*0048*/ 	.byte	0x04, 0x1c
        /*004a*/ 	.short	(.L_1078 - .L_1077)


	//   ....[0]....
.L_1077:
        /*004c*/ 	.word	0x00000760


	//   ....[1]....
        /*0050*/ 	.word	0x00006e10


	//   ....[2]....
        /*0054*/ 	.word	0x00006f10


	//   ....[3]....
        /*0058*/ 	.word	0x00006f30


	//   ....[4]....
        /*005c*/ 	.word	0x000075e0


	//   ....[5]....
        /*0060*/ 	.word	0x000076e0


	//   ....[6]....
        /*0064*/ 	.word	0x00007700


	//----- nvinfo : EIATTR_MAX_THREADS
	.align		4
.L_1078:
        /*0068*/ 	.byte	0x04, 0x05
        /*006a*/ 	.short	(.L_1080 - .L_1079)
.L_1079:
        /*006c*/ 	.word	0x00000100
        /*0070*/ 	.word	0x00000001
        /*0074*/ 	.word	0x00000001


	//----- nvinfo : EIATTR_CRS_STACK_SIZE
	.align		4
.L_1080:
        /*0078*/ 	.byte	0x04, 0x1e
        /*007a*/ 	.short	(.L_1082 - .L_1081)
.L_1081:
        /*007c*/ 	.word	0x00000000
.L_1082:


//--------------------- .nv.info._ZN7cutlass13device_kernelIN5flash19enable_sm80_to_sm89INS1_16FlashAttnBwdSm80INS1_25CollectiveMainloopBwdSm80ILi2ELi2EN4cute5tupleIJNS5_1CILi64EEENS7_ILi128EEENS7_ILi96EEEEEENS_6half_tEfNS_4arch4Sm80ELb1ELb0ELb0ELb1ELb1ELb0ELb0ELb0ELi2ELi2ELi4ELi2ELb0EEENS1_21CollectiveEpilogueBwdISB_SC_SE_Li256ELb1ELb0ELi2EEENS1_25SingleTileBwdLPTSchedulerILb1ELi128ELb1EEEEEEEEEvNT_6ParamsE --------------------------
	.section	.nv.info._ZN7cutlass13device_kernelIN5flash19enable_sm80_to_sm89INS1_16FlashAttnBwdSm80INS1_25CollectiveMainloopBwdSm80ILi2ELi2EN4cute5tupleIJNS5_1CILi64EEENS7_ILi128EEENS7_ILi96EEEEEENS_6half_tEfNS_4arch4Sm80ELb1ELb0ELb0ELb1ELb1ELb0ELb0ELb0ELi2ELi2ELi4ELi2ELb0EEENS1_21CollectiveEpilogueBwdISB_SC_SE_Li256ELb1ELb0ELi2EEENS1_25SingleTileBwdLPTSchedulerILb1ELi128ELb1EEEEEEEEEvNT_6ParamsE,"",@"SHT_CUDA_INFO"
	.sectionflags	@""
	.align	4


	//----- nvinfo : EIATTR_CUDA_API_VERSION
	.align		4
        /*0000*/ 	.byte	0x04, 0x37
        /*0002*/ 	.short	(.L_1084 - .L_1083)
.L_1083:
        /*0004*/ 	.word	0x00000082


	//----- nvinfo : EIATTR_SW2861232_WAR
	.align		4
.L_1084:
        /*0008*/ 	.byte	0x01, 0x35
	.zero		2


	//----- nvinfo : EIATTR_PARAM_CBANK
	.align		4
        /*000c*/ 	.byte	0x04, 0x0a
        /*000e*/ 	.short	(.L_1086 - .L_1085)
	.align		4
.L_1085:
        /*0010*/ 	.word	index@(.nv.constant0._ZN7cutlass13device_kernelIN5flash19enable_sm80_to_sm89INS1_16FlashAttnBwdSm80INS1_25CollectiveMainloopBwdSm80ILi2ELi2EN4cute5tupleIJNS5_1CILi64EEENS7_ILi128EEENS7_ILi96EEEEEENS_6half_tEfNS_4arch4Sm80ELb1ELb0ELb0ELb1ELb1ELb0ELb0ELb0ELi2ELi2ELi4ELi2ELb0EEENS1_21CollectiveEpilogueBwdISB_SC_SE_Li256ELb1ELb0ELi2EEENS1_25SingleTileBwdLPTSchedulerILb1ELi128ELb1EEEEEEEEEvNT_6ParamsE)
        /*0014*/ 	.short	0x0160
        /*0016*/ 	.short	0x0288


	//----- nvinfo : EIATTR_CBANK_PARAM_SIZE
	.align		4
.L_1086:
        /*0018*/ 	.byte	0x03, 0x19
        /*001a*/ 	.short	0x0288


	//----- nvinfo : EIATTR_KPARAM_INFO
	.align		4
        /*001c*/ 	.byte	0x04, 0x17
        /*001e*/ 	.short	(.L_1088 - .L_1087)
.L_1087:
        /*0020*/ 	.word	0x00000000
        /*0024*/ 	.short	0x0000
        /*0026*/ 	.short	0x0000
        /*0028*/ 	.byte	0x00, 0xf0, 0x21, 0x0a


	//----- nvinfo : EIATTR_MAXREG_COUNT
	.align		4
.L_1088:
        /*002c*/ 	.byte	0x03, 0x1b
        /*002e*/ 	.short	0x00ff


	//----- nvinfo : EIATTR_NUM_BARRIERS
	.align		4
        /*0030*/ 	.byte	0x02, 0x4c
        /*0032*/ 	.byte	0x02
	.zero		1


	//----- nvinfo : EIATTR_MERCURY_ISA_VERSION
	.align		4
        /*0034*/ 	.byte	0x03, 0x5f
        /*0036*/ 	.short	0x0000


	//----- nvinfo : EIATTR_COOP_GROUP_MASK_REGIDS
	.align		4
        /*0038*/ 	.byte	0x04, 0x29
        /*003a*/ 	.short	(.L_1090 - .L_1089)


	//   ....[0]....
.L_1089:
        /*003c*/ 	.word	0xffffffff


	//----- nvinfo : EIATTR_COOP_GROUP_INSTR_OFFSETS
	.align		4
.L_1090:
        /*0040*/ 	.byte	0x04, 0x28
        /*0042*/ 	.short	(.L_1092 - .L_1091)


	//   ....[0]....
.L_1091:
        /*0044*/ 	.word	0x00000050


	//----- nvinfo : EIATTR_EXIT_INSTR_OFFSETS
	.align		4
.L_1092:
        /*0048*/ 	.byte	0x04, 0x1c
        /*004a*/ 	.short	(.L_1094 - .L_1093)


	//   ....[0]....
.L_1093:
        /*004c*/ 	.word	0x000007a0


	//   ....[1]....
        /*0050*/ 	.word	0x00006e50


	//   ....[2]....
        /*0054*/ 	.word	0x00006f50


	//   ....[3]....
        /*0058*/ 	.word	0x00006f70


	//   ....[4]....
        /*005c*/ 	.word	0x00007620


	//   ....[5]....
        /*0060*/ 	.word	0x00007710


	//   ....[6]....
        /*0064*/ 	.word	0x00007730


	//----- nvinfo : EIATTR_MAX_THREADS
	.align		4
.L_1094:
        /*0068*/ 	.byte	0x04, 0x05
        /*006a*/ 	.short	(.L_1096 - .L_1095)
.L_1095:
        /*006c*/ 	.word	0x00000100
        /*0070*/ 	.word	0x00000001
        /*0074*/ 	.word	0x00000001


	//----- nvinfo : EIATTR_CRS_STACK_SIZE
	.align		4
.L_1096:
        /*0078*/ 	.byte	0x04, 0x1e
        /*007a*/ 	.short	(.L_1098 - .L_1097)
.L_1097:
        /*007c*/ 	.word	0x00000000
.L_1098:


//--------------------- .nv.info._ZN7cutlass13device_kernelIN5flash19enable_sm80_to_sm89INS1_16FlashAttnBwdSm80INS1_25CollectiveMainloopBwdSm80ILi2ELi2EN4cute5tupleIJNS5_1CILi64EEENS7_ILi128EEENS7_ILi96EEEEEENS_6half_tEfNS_4arch4Sm80ELb1ELb0ELb0ELb1ELb0ELb0ELb0ELb0ELi2ELi2ELi4ELi2ELb0EEENS1_24CollectiveEpilogueBwdGQAISB_fSE_Li256ELb1ELb0EEENS1_25SingleTileBwdLPTSchedulerILb1ELi128ELb0EEEEEEEEEvNT_6ParamsE --------------------------
	.section	.nv.info._ZN7cutlass13device_kernelIN5flash19enable_sm80_to_sm89INS1_16FlashAttnBwdSm80INS1_25CollectiveMainloopBwdSm80ILi2ELi2EN4cute5tupleIJNS5_1CILi64EEENS7_ILi128EEENS7_ILi96EEEEEENS_6half_tEfNS_4arch4Sm80ELb1ELb0ELb0ELb1ELb0ELb0ELb0ELb0ELi2ELi2ELi4ELi2ELb0EEENS1_24CollectiveEpilogueBwdGQAISB_fSE_Li256ELb1ELb0EEENS1_25SingleTileBwdLPTSchedulerILb1ELi128ELb0EEEEEEEEEvNT_6ParamsE,"",@"SHT_CUDA_INFO"
	.sectionflags	@""
	.align	4


	//----- nvinfo : EIATTR_CUDA_API_VERSION
	.align		4
        /*0000*/ 	.byte	0x04, 0x37
        /*0002*/ 	.short	(.L_1100 - .L_1099)
.L_1099:
        /*0004*/ 	.word	0x00000082


	//----- nvinfo : EIATTR_SW2861232_WAR
	.align		4
.L_1100:
        /*0008*/ 	.byte	0x01, 0x35
	.zero		2


	//----- nvinfo : EIATTR_PARAM_CBANK
	.align		4
        /*000c*/ 	.byte	0x04, 0x0a
        /*000e*/ 	.short	(.L_1102 - .L_1101)
	.align		4
.L_1101:
        /*0010*/ 	.word	index@(.nv.constant0._ZN7cutlass13device_kernelIN5flash19enable_sm80_to_sm89INS1_16FlashAttnBwdSm80INS1_25CollectiveMainloopBwdSm80ILi2ELi2EN4cute5tupleIJNS5_1CILi64EEENS7_ILi128EEENS7_ILi96EEEEEENS_6half_tEfNS_4arch4Sm80ELb1ELb0ELb0ELb1ELb0ELb0ELb0ELb0ELi2ELi2ELi4ELi2ELb0EEENS1_24CollectiveEpilogueBwdGQAISB_fSE_Li256ELb1ELb0EEENS1_25SingleTileBwdLPTSchedulerILb1ELi128ELb0EEEEEEEEEvNT_6ParamsE)
        /*0014*/ 	.short	0x0160
        /*0016*/ 	.short	0x0290


	//----- nvinfo : EIATTR_CBANK_PARAM_SIZE
	.align		4
.L_1102:
        /*0018*/ 	.byte	0x03, 0x19
        /*001a*/ 	.short	0x0290


	//----- nvinfo : EIATTR_KPARAM_INFO
	.align		4
        /*001c*/ 	.byte	0x04, 0x17
        /*001e*/ 	.short	(.L_1104 - .L_1103)
.L_1103:
        /*0020*/ 	.word	0x00000000
        /*0024*/ 	.short	0x0000
        /*0026*/ 	.short	0x0000
        /*0028*/ 	.byte	0x00, 0xf0, 0x41, 0x0a


	//----- nvinfo : EIATTR_MAXREG_COUNT
	.align		4
.L_1104:
        /*002c*/ 	.byte	0x03, 0x1b
        /*002e*/ 	.short	0x00ff


	//----- nvinfo : EIATTR_NUM_BARRIERS
	.align		4
        /*0030*/ 	.byte	0x02, 0x4c
        /*0032*/ 	.byte	0x02
	.zero		1


	//----- nvinfo : EIATTR_MERCURY_ISA_VERSION
	.align		4
        /*0034*/ 	.byte	0x03, 0x5f
        /*0036*/ 	.short	0x0000


	//----- nvinfo : EIATTR_COOP_GROUP_MASK_REGIDS
	.align		4
        /*0038*/ 	.byte	0x04, 0x29
        /*003a*/ 	.short	(.L_1106 - .L_1105)


	//   ....[0]....
.L_1105:
        /*003c*/ 	.word	0xffffffff


	//----- nvinfo : EIATTR_COOP_GROUP_INSTR_OFFSETS
	.align		4
.L_1106:
        /*0040*/ 	.byte	0x04, 0x28
        /*0042*/ 	.short	(.L_1108 - .L_1107)


	//   ....[0]....
.L_1107:
        /*0044*/ 	.word	0x00000050


	//----- nvinfo : EIATTR_EXIT_INSTR_OFFSETS
	.align		4
.L_1108:
        /*0048*/ 	.byte	0x04, 0x1c
        /*004a*/ 	.short	(.L_1110 - .L_1109)


	//   ....[0]....
.L_1109:
        /*004c*/ 	.word	0x00000760


	//   ....[1]....
        /*0050*/ 	.word	0x00005e10


	//   ....[2]....
        /*0054*/ 	.word	0x00006710


	//----- nvinfo : EIATTR_MAX_THREADS
	.align		4
.L_1110:
        /*0058*/ 	.byte	0x04, 0x05
        /*005a*/ 	.short	(.L_1112 - .L_1111)
.L_1111:
        /*005c*/ 	.word	0x00000100
        /*0060*/ 	.word	0x00000001
        /*0064*/ 	.word	0x00000001


	//----- nvinfo : EIATTR_CRS_STACK_SIZE
	.align		4
.L_1112:
        /*0068*/ 	.byte	0x04, 0x1e
        /*006a*/ 	.short	(.L_1114 - .L_1113)
.L_1113:
        /*006c*/ 	.word	0x00000000
.L_1114:


//--------------------- .nv.info._ZN7cutlass13device_kernelIN5flash32FlashAttnBwdPostprocessConvertdQIN4cute5tupleIJNS3_1CILi128EEENS5_ILi96EEEEEENS_6half_tEfNS_4arch4Sm80ELi256ENS3_8TiledMMAINS3_8MMA_AtomIJNS3_28SM80_16x8x16_F32F16F16F32_TNEEEENS3_6LayoutINS4_IJNS5_ILi4EEENS5_ILi2EEENS5_ILi1EEEEEENS4_IJSJ_SH_NS5_ILi0EEEEEEEENS4_IJNS5_ILi64EEENS5_ILi32EEENS5_ILi16EEEEEEEELb0EEEEEvNT_6ParamsE --------------------------
	.section	.nv.info._ZN7cutlass13device_kernelIN5flash32FlashAttnBwdPostprocessConvertdQIN4cute5tupleIJNS3_1CILi128EEENS5_ILi96EEEEEENS_6half_tEfNS_4arch4Sm80ELi256ENS3_8TiledMMAINS3_8MMA_AtomIJNS3_28SM80_16x8x16_F32F16F16F32_TNEEEENS3_6LayoutINS4_IJNS5_ILi4EEENS5_ILi2EEENS5_ILi1EEEEEENS4_IJSJ_SH_NS5_ILi0EEEEEEEENS4_IJNS5_ILi64EEENS5_ILi32EEENS5_ILi16EEEEEEEELb0EEEEEvNT_6ParamsE,"",@"SHT_CUDA_INFO"
	.sectionflags	@""
	.align	4


	//----- nvinfo : EIATTR_CUDA_API_VERSION
	.align		4
        /*0000*/ 	.byte	0x04, 0x37
        /*0002*/ 	.short	(.L_1116 - .L_1115)
.L_1115:
        /*0004*/ 	.word	0x00000082


	//----- nvinfo : EIATTR_SW2861232_WAR
	.align		4
.L_1116:
        /*0008*/ 	.byte	0x01, 0x35
	.zero		2


	//----- nvinfo : EIATTR_PARAM_CBANK
	.align		4
        /*000c*/ 	.byte	0x04, 0x0a
        /*000e*/ 	.short	(.L_1118 - .L_1117)
	.align		4
.L_1117:
        /*0010*/ 	.word	index@(.nv.constant0._ZN7cutlass13device_kernelIN5flash32FlashAttnBwdPostprocessConvertdQIN4cute5tupleIJNS3_1CILi128EEENS5_ILi96EEEEEENS_6half_tEfNS_4arch4Sm80ELi256ENS3_8TiledMMAINS3_8MMA_AtomIJNS3_28SM80_16x8x16_F32F16F16F32_TNEEEENS3_6LayoutINS4_IJNS5_ILi4EEENS5_ILi2EEENS5_ILi1EEEEEENS4_IJSJ_SH_NS5_ILi0EEEEEEEENS4_IJNS5_ILi64EEENS5_ILi32EEENS5_ILi16EEEEEEEELb0EEEEEvNT_6ParamsE)
        /*0014*/ 	.short	0x0160
        /*0016*/ 	.short	0x0070


	//----- nvinfo : EIATTR_CBANK_PARAM_SIZE
	.align		4
.L_1118:
        /*0018*/ 	.byte	0x03, 0x19
        /*001a*/ 	.short	0x0070


	//----- nvinfo : EIATTR_KPARAM_INFO
	.align		4
        /*001c*/ 	.byte	0x04, 0x17
        /*001e*/ 	.short	(.L_1120 - .L_1119)
.L_1119:
        /*0020*/ 	.word	0x00000000
        /*0024*/ 	.short	0x0000
        /*0026*/ 	.short	0x0000
        /*0028*/ 	.byte	0x00, 0xf0, 0xc1, 0x01


	//----- nvinfo : EIATTR_MAXREG_COUNT
	.align		4
.L_1120:
        /*002c*/ 	.byte	0x03, 0x1b
        /*002e*/ 	.short	0x0080


	//----- nvinfo : EIATTR_NUM_BARRIERS
	.align		4
        /*0030*/ 	.byte	0x02, 0x4c
        /*0032*/ 	.byte	0x01
	.zero		1


	//----- nvinfo : EIATTR_MERCURY_ISA_VERSION
	.align		4
        /*0034*/ 	.byte	0x03, 0x5f
        /*0036*/ 	.short	0x0000


	//----- nvinfo : EIATTR_EXIT_INSTR_OFFSETS
	.align		4
        /*0038*/ 	.byte	0x04, 0x1c
        /*003a*/ 	.short	(.L_1122 - .L_1121)


	//   ....[0]....
.L_1121:
        /*003c*/ 	.word	0x00000180


	//   ....[1]....
        /*0040*/ 	.word	0x00001370


	//   ....[2]....
        /*0044*/ 	.word	0x00001530


	//   ....[3]....
        /*0048*/ 	.word	0x00001550


	//----- nvinfo : EIATTR_CTAIDZ_USED
	.align		4
.L_1122:
        /*004c*/ 	.byte	0x01, 0x04
	.zero		2


	//----- nvinfo : EIATTR_MAX_THREADS
	.align		4
        /*0050*/ 	.byte	0x04, 0x05
        /*0052*/ 	.short	(.L_1124 - .L_1123)
.L_1123:
        /*0054*/ 	.word	0x00000100
        /*0058*/ 	.word	0x00000001
        /*005c*/ 	.word	0x00000001


	//----- nvinfo : EIATTR_CRS_STACK_SIZE
	.align		4
.L_1124:
        /*0060*/ 	.byte	0x04, 0x1e
        /*0062*/ 	.short	(.L_1126 - .L_1125)
.L_1125:
        /*0064*/ 	.word	0x00000000
.L_1126:


//--------------------- .nv.info._ZN7cutlass13device_kernelIN5flash32FlashAttnBwdPostprocessConvertdQIN4cute5tupleIJNS3_1CILi64EEENS5_ILi96EEEEEENS_6half_tEfNS_4arch4Sm80ELi256ENS3_8TiledMMAINS3_8MMA_AtomIJNS3_28SM80_16x8x16_F32F16F16F32_TNEEEENS3_6LayoutINS4_IJNS5_ILi2EEENS5_ILi4EEENS5_ILi1EEEEEENS4_IJSJ_SH_NS5_ILi0EEEEEEEENS4_IJNS5_ILi32EEESO_NS5_ILi16EEEEEEEELb0EEEEEvNT_6ParamsE --------------------------
	.section	.nv.info._ZN7cutlass13device_kernelIN5flash32FlashAttnBwdPostprocessConvertdQIN4cute5tupleIJNS3_1CILi64EEENS5_ILi96EEEEEENS_6half_tEfNS_4arch4Sm80ELi256ENS3_8TiledMMAINS3_8MMA_AtomIJNS3_28SM80_16x8x16_F32F16F16F32_TNEEEENS3_6LayoutINS4_IJNS5_ILi2EEENS5_ILi4EEENS5_ILi1EEEEEENS4_IJSJ_SH_NS5_ILi0EEEEEEEENS4_IJNS5_ILi32EEESO_NS5_ILi16EEEEEEEELb0EEEEEvNT_6ParamsE,"",@"SHT_CUDA_INFO"
	.sectionflags	@""
	.align	4


	//----- nvinfo : EIATTR_CUDA_API_VERSION
	.align		4
        /*0000*/ 	.byte	0x04, 0x37
        /*0002*/ 	.short	(.L_1128 - .L_1127)
.L_1127:
        /*0004*/ 	.word	0x00000082


	//----- nvinfo : EIATTR_SW2861232_WAR
	.align		4
.L_1128:
        /*0008*/ 	.byte	0x01, 0x35
	.zero		2


	//----- nvinfo : EIATTR_PARAM_CBANK
	.align		4
        /*000c*/ 	.byte	0x04, 0x0a
        /*000e*/ 	.short	(.L_1130 - .L_1129)
	.align		4
.L_1129:
        /*0010*/ 	.word	index@(.nv.constant0._ZN7cutlass13device_kernelIN5flash32FlashAttnBwdPostprocessConvertdQIN4cute5tupleIJNS3_1CILi64EEENS5_ILi96EEEEEENS_6half_tEfNS_4arch4Sm80ELi256ENS3_8TiledMMAINS3_8MMA_AtomIJNS3_28SM80_16x8x16_F32F16F16F32_TNEEEENS3_6LayoutINS4_IJNS5_ILi2EEENS5_ILi4EEENS5_ILi1EEEEEENS4_IJSJ_SH_NS5_ILi0EEEEEEEENS4_IJNS5_ILi32EEESO_NS5_ILi16EEEEEEEELb0EEEEEvNT_6ParamsE)
        /*0014*/ 	.short	0x0160
        /*0016*/ 	.short	0x0070


	//----- nvinfo : EIATTR_CBANK_PARAM_SIZE
	.align		4
.L_1130:
        /*0018*/ 	.byte	0x03, 0x19
        /*001a*/ 	.short	0x0070


	//----- nvinfo : EIATTR_KPARAM_INFO
	.align		4
        /*001c*/ 	.byte	0x04, 0x17
        /*001e*/ 	.short	(.L_1132 - .L_1131)
.L_1131:
        /*0020*/ 	.word	0x00000000
        /*0024*/ 	.short	0x0000
        /*0026*/ 	.short	0x0000
        /*0028*/ 	.byte	0x00, 0xf0, 0xc1, 0x01


	//----- nvinfo : EIATTR_MAXREG_COUNT
	.align		4
.L_1132:
        /*002c*/ 	.byte	0x03, 0x1b
        /*002e*/ 	.short	0x0080


	//----- nvinfo : EIATTR_NUM_BARRIERS
	.align		4
        /*0030*/ 	.byte	0x02, 0x4c
        /*0032*/ 	.byte	0x01
	.zero		1


	//----- nvinfo : EIATTR_MERCURY_ISA_VERSION
	.align		4
        /*0034*/ 	.byte	0x03, 0x5f
        /*0036*/ 	.short	0x0000


	//----- nvinfo : EIATTR_EXIT_INSTR_OFFSETS
	.align		4
        /*0038*/ 	.byte	0x04, 0x1c
        /*003a*/ 	.short	(.L_1134 - .L_1133)


	//   ....[0]....
.L_1133:
        /*003c*/ 	.word	0x00000180


	//   ....[1]....
        /*0040*/ 	.word	0x00000bf0


	//   ....[2]....
        /*0044*/ 	.word	0x00000e00


	//   ....[3]....
        /*0048*/ 	.word	0x00000e30


	//----- nvinfo : EIATTR_CTAIDZ_USED
	.align		4
.L_1134:
        /*004c*/ 	.byte	0x01, 0x04
	.zero		2


	//----- nvinfo : EIATTR_MAX_THREADS
	.align		4
        /*0050*/ 	.byte	0x04, 0x05
        /*0052*/ 	.short	(.L_1136 - .L_1135)
.L_1135:
        /*0054*/ 	.word	0x00000100
        /*0058*/ 	.word	0x00000001
        /*005c*/ 	.word	0x00000001
.L_1136:


//--------------------- .nv.info._ZN7cutlass13device_kernelIN5flash19enable_sm80_to_sm89INS1_16FlashAttnBwdSm80INS1_25CollectiveMainloopBwdSm80ILi2ELi2EN4cute5tupleIJNS5_1CILi64EEENS7_ILi128EEENS7_ILi96EEEEEENS_6half_tEfNS_4arch4Sm80ELb1ELb0ELb0ELb1ELb1ELb0ELb0ELb0ELi2ELi2ELi4ELi2ELb0EEENS1_24CollectiveEpilogueBwdGQAISB_fSE_Li256ELb1ELb1EEENS1_25SingleTileBwdLPTSchedulerILb1ELi128ELb1EEEEEEEEEvNT_6ParamsE --------------------------
	.section	.nv.info._ZN7cutlass13device_kernelIN5flash19enable_sm80_to_sm89INS1_16FlashAttnBwdSm80INS1_25CollectiveMainloopBwdSm80ILi2ELi2EN4cute5tupleIJNS5_1CILi64EEENS7_ILi128EEENS7_ILi96EEEEEENS_6half_tEfNS_4arch4Sm80ELb1ELb0ELb0ELb1ELb1ELb0ELb0ELb0ELi2ELi2ELi4ELi2ELb0EEENS1_24CollectiveEpilogueBwdGQAISB_fSE_Li256ELb1ELb1EEENS1_25SingleTileBwdLPTSchedulerILb1ELi128ELb1EEEEEEEEEvNT_6ParamsE,"",@"SHT_CUDA_INFO"
	.sectionflags	@""
	.align	4


	//----- nvinfo : EIATTR_CUDA_API_VERSION
	.align		4
        /*0000*/ 	.byte	0x04, 0x37
        /*0002*/ 	.short	(.L_1138 - .L_1137)
.L_1137:
        /*0004*/ 	.word	0x00000082


	//----- nvinfo : EIATTR_SW2861232_WAR
	.align		4
.L_1138:
        /*0008*/ 	.byte	0x01, 0x35
	.zero		2


	//----- nvinfo : EIATTR_PARAM_CBANK
	.align		4
        /*000c*/ 	.byte	0x04, 0x0a
        /*000e*/ 	.short	(.L_1140 - .L_1139)
	.align		4
.L_1139:
        /*0010*/ 	.word	index@(.nv.constant0._ZN7cutlass13device_kernelIN5flash19enable_sm80_to_sm89INS1_16FlashAttnBwdSm80INS1_25CollectiveMainloopBwdSm80ILi2ELi2EN4cute5tupleIJNS5_1CILi64EEENS7_ILi128EEENS7_ILi96EEEEEENS_6half_tEfNS_4arch4Sm80ELb1ELb0ELb0ELb1ELb1ELb0ELb0ELb0ELi2ELi2ELi4ELi2ELb0EEENS1_24CollectiveEpilogueBwdGQAISB_fSE_Li256ELb1ELb1EEENS1_25SingleTileBwdLPTSchedulerILb1ELi128ELb1EEEEEEEEEvNT_6ParamsE)
        /*0014*/ 	.short	0x0160
        /*0016*/ 	.short	0x0290


	//----- nvinfo : EIATTR_CBANK_PARAM_SIZE
	.align		4
.L_1140:
        /*0018*/ 	.byte	0x03, 0x19
        /*001a*/ 	.short	0x0290


	//----- nvinfo : EIATTR_KPARAM_INFO
	.align		4
        /*001c*/ 	.byte	0x04, 0x17
        /*001e*/ 	.short	(.L_1142 - .L_1141)
.L_1141:
        /*0020*/ 	.word	0x00000000
        /*0024*/ 	.short	0x0000
        /*0026*/ 	.short	0x0000
        /*0028*/ 	.byte	0x00, 0xf0, 0x41, 0x0a


	//----- nvinfo : EIATTR_MAXREG_COUNT
	.align		4
.L_1142:
        /*002c*/ 	.byte	0x03, 0x1b
        /*002e*/ 	.short	0x00ff


	//----- nvinfo : EIATTR_NUM_BARRIERS
	.align		4
        /*0030*/ 	.byte	0x02, 0x4c
        /*0032*/ 	.byte	0x02
	.zero		1


	//----- nvinfo : EIATTR_MERCURY_ISA_VERSION
	.align		4
        /*0034*/ 	.byte	0x03, 0x5f
        /*0036*/ 	.short	0x0000


	//----- nvinfo : EIATTR_COOP_GROUP_MASK_REGIDS
	.align		4
        /*0038*/ 	.byte	0x04, 0x29
        /*003a*/ 	.short	(.L_1144 - .L_1143)


	//   ....[0]....
.L_1143:
        /*003c*/ 	.word	0xffffffff


	//   ....[1]....
        /*0040*/ 	.word	0xffffffff


	//   ....[2]....
        /*0044*/ 	.word	0xffffffff


	//   ....[3]....
        /*0048*/ 	.word	0xffffffff


	//   ....[4]....
        /*004c*/ 	.word	0xffffffff


	//   ....[5]....
        /*0050*/ 	.word	0xffffffff


	//   ....[6]....
        /*0054*/ 	.word	0xffffffff


	//   ....[7]....
        /*0058*/ 	.word	0xffffffff


	//   ....[8]....
        /*005c*/ 	.word	0xffffffff


	//----- nvinfo : EIATTR_COOP_GROUP_INSTR_OFFSETS
	.align		4
.L_1144:
        /*0060*/ 	.byte	0x04, 0x28
        /*0062*/ 	.short	(.L_1146 - .L_1145)


	//   ....[0]....
.L_1145:
        /*0064*/ 	.word	0x00000050


	//   ....[1]....
        /*0068*/ 	.word	0x00006170


	//   ....[2]....
        /*006c*/ 	.word	0x000061a0


	//   ....[3]....
        /*0070*/ 	.word	0x000065a0


	//   ....[4]....
        /*0074*/ 	.word	0x000065b0


	//   ....[5]....
        /*0078*/ 	.word	0x00006740


	//   ....[6]....
        /*007c*/ 	.word	0x00006790


	//   ....[7]....
        /*0080*/ 	.word	0x00006b40


	//   ....[8]....
        /*0084*/ 	.word	0x00006b50


	//----- nvinfo : EIATTR_EXIT_INSTR_OFFSETS
	.align		4
.L_1146:
        /*0088*/ 	.byte	0x04, 0x1c
        /*008a*/ 	.short	(.L_1148 - .L_1147)


	//   ....[0]....
.L_1147:
        /*008c*/ 	.word	0x000007a0


	//   ....[1]....
        /*0090*/ 	.word	0x00005e60


	//   ....[2]....
        /*0094*/ 	.word	0x00006b60


	//   ....[3]....
        /*0098*/ 	.word	0x00006c00


	//----- nvinfo : EIATTR_MAX_THREADS
	.align		4
.L_1148:
        /*009c*/ 	.byte	0x04, 0x05
        /*009e*/ 	.short	(.L_1150 - .L_1149)
.L_1149:
        /*00a0*/ 	.word	0x00000100
        /*00a4*/ 	.word	0x00000001
        /*00a8*/ 	.word	0x00000001


	//----- nvinfo : EIATTR_CRS_STACK_SIZE
	.align		4
.L_1150:
        /*00ac*/ 	.byte	0x04, 0x1e
        /*00ae*/ 	.short	(.L_1152 - .L_1151)
.L_1151:
        /*00b0*/ 	.word	0x00000000
.L_1152:


//--------------------- .nv.info._ZN7cutlass13device_kernelIN5flash22FlashAttnBwdPreprocessIN4cute5tupleIJNS3_1CILi64EEENS5_ILi96EEEEEENS_6half_tEfNS_4arch4Sm80ELb1ELb1EEEEEvNT_6ParamsE --------------------------
	.section	.nv.info._ZN7cutlass13device_kernelIN5flash22FlashAttnBwdPreprocessIN4cute5tupleIJNS3_1CILi64EEENS5_ILi96EEEEEENS_6half_tEfNS_4arch4Sm80ELb1ELb1EEEEEvNT_6ParamsE,"",@"SHT_CUDA_INFO"
	.sectionflags	@""
	.align	4


	//----- nvinfo : EIATTR_CUDA_API_VERSION
	.align		4
        /*0000*/ 	.byte	0x04, 0x37
        /*0002*/ 	.short	(.L_1154 - .L_1153)
.L_1153:
        /*0004*/ 	.word	0x00000082


	//----- nvinfo : EIATTR_SW2861232_WAR
	.align		4
.L_1154:
        /*0008*/ 	.byte	0x01, 0x35
	.zero		2


	//----- nvinfo : EIATTR_PARAM_CBANK
	.align		4
        /*000c*/ 	.byte	0x04, 0x0a
        /*000e*/ 	.short	(.L_1156 - .L_1155)
	.align		4
.L_1155:
        /*0010*/ 	.word	index@(.nv.constant0._ZN7cutlass13device_kernelIN5flash22FlashAttnBwdPreprocessIN4cute5tupleIJNS3_1CILi64EEENS5_ILi96EEEEEENS_6half_tEfNS_4arch4Sm80ELb1ELb1EEEEEvNT_6ParamsE)
        /*0014*/ 	.short	0x0160
        /*0016*/ 	.short	0x00f0


	//----- nvinfo : EIATTR_CBANK_PARAM_SIZE
	.align		4
.L_1156:
        /*0018*/ 	.byte	0x03, 0x19
        /*001a*/ 	.short	0x00f0


	//----- nvinfo : EIATTR_KPARAM_INFO
	.align		4
        /*001c*/ 	.byte	0x04, 0x17
        /*001e*/ 	.short	(.L_1158 - .L_1157)
.L_1157:
        /*0020*/ 	.word	0x00000000
        /*0024*/ 	.short	0x0000
        /*0026*/ 	.short	0x0000
        /*0028*/ 	.byte	0x00, 0xf0, 0xc1, 0x03


	//----- nvinfo : EIATTR_MAXREG_COUNT
	.align		4
.L_1158:
        /*002c*/ 	.byte	0x03, 0x1b
        /*002e*/ 	.short	0x0080


	//----- nvinfo : EIATTR_MERCURY_ISA_VERSION
	.align		4
        /*0030*/ 	.byte	0x03, 0x5f
        /*0032*/ 	.short	0x0000


	//----- nvinfo : EIATTR_COOP_GROUP_MASK_REGIDS
	.align		4
        /*0034*/ 	.byte	0x04, 0x29
        /*0036*/ 	.short	(.L_1160 - .L_1159)


	//   ....[0]....
.L_1159:
        /*0038*/ 	.word	0xffffffff


	//   ....[1]....
        /*003c*/ 	.word	0xffffffff


	//----- nvinfo : EIATTR_COOP_GROUP_INSTR_OFFSETS
	.align		4
.L_1160:
        /*0040*/ 	.byte	0x04, 0x28
        /*0042*/ 	.short	(.L_1162 - .L_1161)


	//   ....[0]....
.L_1161:
        /*0044*/ 	.word	0x00000d70


	//   ....[1]....
        /*0048*/ 	.word	0x00000e30


	//----- nvinfo : EIATTR_EXIT_INSTR_OFFSETS
	.align		4
.L_1162:
        /*004c*/ 	.byte	0x04, 0x1c
        /*004e*/ 	.short	(.L_1164 - .L_1163)


	//   ....[0]....
.L_1163:
        /*0050*/ 	.word	0x00000180


	//   ....[1]....
        /*0054*/ 	.word	0x00001260


	//   ....[2]....
        /*0058*/ 	.word	0x000012b0


	//----- nvinfo : EIATTR_CTAIDZ_USED
	.align		4
.L_1164:
        /*005c*/ 	.byte	0x01, 0x04
	.zero		2


	//----- nvinfo : EIATTR_MAX_THREADS
	.align		4
        /*0060*/ 	.byte	0x04, 0x05
        /*0062*/ 	.short	(.L_1166 - .L_1165)
.L_1165:
        /*0064*/ 	.word	0x00000100
        /*0068*/ 	.word	0x00000001
        /*006c*/ 	.word	0x00000001


	//----- nvinfo : EIATTR_CRS_STACK_SIZE
	.align		4
.L_1166:
        /*0070*/ 	.byte	0x04, 0x1e
        /*0072*/ 	.short	(.L_1168 - .L_1167)
.L_1167:
        /*0074*/ 	.word	0x00000000
.L_1168:


//--------------------- .nv.callgraph             --------------------------
	.section	.nv.callgraph,"",@"SHT_CUDA_CALLGRAPH"
	.align	4
	.sectionentsize	8
	.align		4
        /*0000*/ 	.word	0x00000000
	.align		4
        /*0004*/ 	.word	0xffffffff
	.align		4
        /*0008*/ 	.word	0x00000000
	.align		4
        /*000c*/ 	.word	0xfffffffe
	.align		4
        /*0010*/ 	.word	0x00000000
	.align		4
        /*0014*/ 	.word	0xfffffffd
	.align		4
        /*0018*/ 	.word	0x00000000
	.align		4
        /*001c*/ 	.word	0xfffffffc


//--------------------- .nv.rel.action            --------------------------
	.section	.nv.rel.action,"",@"SHT_CUDA_RELOCINFO"
	.align	8
	.sectionentsize	8
        /*0000*/ 	.byte	0x73, 0x00, 0x00, 0x00, 0x00, 0x00, 0x00, 0x00, 0x00, 0x00, 0x00, 0x11, 0x25, 0x00, 0x05, 0x36


//--------------------- .nv.constant4             --------------------------
	.section	.nv.constant4,"a",@progbits
	.align	8
	.align		8
.nv.constant4:
        /*0000*/ 	.dword	_ZN65_INTERNAL_1b1d66f1_29_flash_bwd_hdim96_fp16_sm80_cu_8e232a79_34424cuda3std3__45__cpo5beginE
	.align		8
        /*0008*/ 	.dword	_ZN65_INTERNAL_1b1d66f1_29_flash_bwd_hdim96_fp16_sm80_cu_8e232a79_34424cuda3std3__45__cpo3endE
	.align		8
        /*0010*/ 	.dword	_ZN65_INTERNAL_1b1d66f1_29_flash_bwd_hdim96_fp16_sm80_cu_8e232a79_34424cuda3std3__45__cpo6cbeginE
	.align		8
        /*0018*/ 	.dword	_ZN65_INTERNAL_1b1d66f1_29_flash_bwd_hdim96_fp16_sm80_cu_8e232a79_34424cuda3std3__45__cpo4cendE
	.align		8
        /*0020*/ 	.dword	_ZN65_INTERNAL_1b1d66f1_29_flash_bwd_hdim96_fp16_sm80_cu_8e232a79_34424cuda3std3__467_GLOBAL__N__1b1d66f1_29_flash_bwd_hdim96_fp16_sm80_cu_8e232a79_34426ignoreE
	.align		8
        /*0028*/ 	.dword	_ZN65_INTERNAL_1b1d66f1_29_flash_bwd_hdim96_fp16_sm80_cu_8e232a79_34424cuda3std3__419piecewise_constructE
	.align		8
        /*0030*/ 	.dword	_ZN65_INTERNAL_1b1d66f1_29_flash_bwd_hdim96_fp16_sm80_cu_8e232a79_34424cuda3std3__48in_placeE
	.align		8
        /*0038*/ 	.dword	_ZN65_INTERNAL_1b1d66f1_29_flash_bwd_hdim96_fp16_sm80_cu_8e232a79_34424cuda3std6ranges3__45__cpo4swapE
	.align		8
        /*0040*/ 	.dword	_ZN65_INTERNAL_1b1d66f1_29_flash_bwd_hdim96_fp16_sm80_cu_8e232a79_34424cuda3std6ranges3__45__cpo9iter_moveE
	.align		8
        /*0048*/ 	.dword	_ZN65_INTERNAL_1b1d66f1_29_flash_bwd_hdim96_fp16_sm80_cu_8e232a79_34424cute7productE
	.align		8
        /*0050*/ 	.dword	_ZN65_INTERNAL_1b1d66f1_29_flash_bwd_hdim96_fp16_sm80_cu_8e232a79_34424cute1_E


//--------------------- .nv.constant0._ZN7cutlass13device_kernelIN5flash19enable_sm80_to_sm89INS1_16FlashAttnBwdSm80INS1_25CollectiveMainloopBwdSm80ILi2ELi1EN4cute5tupleIJNS5_1CILi64EEENS7_ILi128EEENS7_ILi96EEEEEENS_6half_tEfNS_4arch4Sm80ELb0ELb0ELb0ELb0ELb0ELb0ELb0ELb0ELi2ELi2ELi4ELi2ELb1EEENS1_21CollectiveEpilogueBwdISB_SC_SE_Li256ELb0ELb0ELi2EEENS1_19SingleTileSchedulerILb0ELb0ELb0ELi128EEEEEEEEEvNT_6ParamsE --------------------------
	.section	.nv.constant0._ZN7cutlass13device_kernelIN5flash19enable_sm80_to_sm89INS1_16FlashAttnBwdSm80INS1_25CollectiveMainloopBwdSm80ILi2ELi1EN4cute5tupleIJNS5_1CILi64EEENS7_ILi128EEENS7_ILi96EEEEEENS_6half_tEfNS_4arch4Sm80ELb0ELb0ELb0ELb0ELb0ELb0ELb0ELb0ELi2ELi2ELi4ELi2ELb1EEENS1_21CollectiveEpilogueBwdISB_SC_SE_Li256ELb0ELb0ELi2EEENS1_19SingleTileSchedulerILb0ELb0ELb0ELi128EEEEEEEEEvNT_6ParamsE,"a",@progbits
	.sectionflags	@""
	.align	4
.nv.constant0._ZN7cutlass13device_kernelIN5flash19enable_sm80_to_sm89INS1_16FlashAttnBwdSm80INS1_25CollectiveMainloopBwdSm80ILi2ELi1EN4cute5tupleIJNS5_1CILi64EEENS7_ILi128EEENS7_ILi96EEEEEENS_6half_tEfNS_4arch4Sm80ELb0ELb0ELb0ELb0ELb0ELb0ELb0ELb0ELi2ELi2ELi4ELi2ELb1EEENS1_21CollectiveEpilogueBwdISB_SC_SE_Li256ELb0ELb0ELi2EEENS1_19SingleTileSchedulerILb0ELb0ELb0ELi128EEEEEEEEEvNT_6ParamsE:
	.zero		976


//--------------------- .nv.constant0._ZN7cutlass13device_kernelIN5flash19enable_sm80_to_sm89INS1_16FlashAttnBwdSm80INS1_25CollectiveMainloopBwdSm80ILi2ELi1EN4cute5tupleIJNS5_1CILi64EEENS7_ILi128EEENS7_ILi96EEEEEENS_6half_tEfNS_4arch4Sm80ELb0ELb0ELb0ELb0ELb1ELb0ELb0ELb0ELi2ELi2ELi4ELi2ELb1EEENS1_21CollectiveEpilogueBwdISB_SC_SE_Li256ELb0ELb0ELi2EEENS1_19SingleTileSchedulerILb0ELb0ELb0ELi128EEEEEEEEEvNT_6ParamsE --------------------------
	.section	.nv.constant0._ZN7cutlass13device_kernelIN5flash19enable_sm80_to_sm89INS1_16FlashAttnBwdSm80INS1_25CollectiveMainloopBwdSm80ILi2ELi1EN4cute5tupleIJNS5_1CILi64EEENS7_ILi128EEENS7_ILi96EEEEEENS_6half_tEfNS_4arch4Sm80ELb0ELb0ELb0ELb0ELb1ELb0ELb0ELb0ELi2ELi2ELi4ELi2ELb1EEENS1_21CollectiveEpilogueBwdISB_SC_SE_Li256ELb0ELb0ELi2EEENS1_19SingleTileSchedulerILb0ELb0ELb0ELi128EEEEEEEEEvNT_6ParamsE,"a",@progbits
	.sectionflags	@""
	.align	4
.nv.constant0._ZN7cutlass13device_kernelIN5flash19enable_sm80_to_sm89INS1_16FlashAttnBwdSm80INS1_25CollectiveMainloopBwdSm80ILi2ELi1EN4cute5tupleIJNS5_1CILi64EEENS7_ILi128EEENS7_ILi96EEEEEENS_6half_tEfNS_4arch4Sm80ELb0ELb0ELb0ELb0ELb1ELb0ELb0ELb0ELi2ELi2ELi4ELi2ELb1EEENS1_21CollectiveEpilogueBwdISB_SC_SE_Li256ELb0ELb0ELi2EEENS1_19SingleTileSchedulerILb0ELb0ELb0ELi128EEEEEEEEEvNT_6ParamsE:
	.zero		976


//--------------------- .nv.constant0._ZN7cutlass13device_kernelIN5flash19enable_sm80_to_sm89INS1_16FlashAttnBwdSm80INS1_25CollectiveMainloopBwdSm80ILi2ELi1EN4cute5tupleIJNS5_1CILi64EEENS7_ILi128EEENS7_ILi96EEEEEENS_6half_tEfNS_4arch4Sm80ELb0ELb0ELb0ELb0ELb0ELb0ELb0ELb0ELi2ELi2ELi4ELi2ELb1EEENS1_24CollectiveEpilogueBwdGQAISB_fSE_Li256ELb0ELb0EEENS1_19SingleTileSchedulerILb0ELb0ELb0ELi128EEEEEEEEEvNT_6ParamsE --------------------------
	.section	.nv.constant0._ZN7cutlass13device_kernelIN5flash19enable_sm80_to_sm89INS1_16FlashAttnBwdSm80INS1_25CollectiveMainloopBwdSm80ILi2ELi1EN4cute5tupleIJNS5_1CILi64EEENS7_ILi128EEENS7_ILi96EEEEEENS_6half_tEfNS_4arch4Sm80ELb0ELb0ELb0ELb0ELb0ELb0ELb0ELb0ELi2ELi2ELi4ELi2ELb1EEENS1_24CollectiveEpilogueBwdGQAISB_fSE_Li256ELb0ELb0EEENS1_19SingleTileSchedulerILb0ELb0ELb0ELi128EEEEEEEEEvNT_6ParamsE,"a",@progbits
	.sectionflags	@""
	.align	4
.nv.constant0._ZN7cutlass13device_kernelIN5flash19enable_sm80_to_sm89INS1_16FlashAttnBwdSm80INS1_25CollectiveMainloopBwdSm80ILi2ELi1EN4cute5tupleIJNS5_1CILi64EEENS7_ILi128EEENS7_ILi96EEEEEENS_6half_tEfNS_4arch4Sm80ELb0ELb0ELb0ELb0ELb0ELb0ELb0ELb0ELi2ELi2ELi4ELi2ELb1EEENS1_24CollectiveEpilogueBwdGQAISB_fSE_Li256ELb0ELb0EEENS1_19SingleTileSchedulerILb0ELb0ELb0ELi128EEEEEEEEEvNT_6ParamsE:
	.zero		984


//--------------------- .nv.constant0._ZN7cutlass13device_kernelIN5flash19enable_sm80_to_sm89INS1_16FlashAttnBwdSm80INS1_25CollectiveMainloopBwdSm80ILi2ELi1EN4cute5tupleIJNS5_1CILi64EEENS7_ILi128EEENS7_ILi96EEEEEENS_6half_tEfNS_4arch4Sm80ELb0ELb0ELb0ELb0ELb1ELb0ELb0ELb0ELi2ELi2ELi4ELi2ELb1EEENS1_24CollectiveEpilogueBwdGQAISB_fSE_Li256ELb0ELb1EEENS1_19SingleTileSchedulerILb0ELb0ELb0ELi128EEEEEEEEEvNT_6ParamsE --------------------------
	.section	.nv.constant0._ZN7cutlass13device_kernelIN5flash19enable_sm80_to_sm89INS1_16FlashAttnBwdSm80INS1_25CollectiveMainloopBwdSm80ILi2ELi1EN4cute5tupleIJNS5_1CILi64EEENS7_ILi128EEENS7_ILi96EEEEEENS_6half_tEfNS_4arch4Sm80ELb0ELb0ELb0ELb0ELb1ELb0ELb0ELb0ELi2ELi2ELi4ELi2ELb1EEENS1_24CollectiveEpilogueBwdGQAISB_fSE_Li256ELb0ELb1EEENS1_19SingleTileSchedulerILb0ELb0ELb0ELi128EEEEEEEEEvNT_6ParamsE,"a",@progbits
	.sectionflags	@""
	.align	4
.nv.constant0._ZN7cutlass13device_kernelIN5flash19enable_sm80_to_sm89INS1_16FlashAttnBwdSm80INS1_25CollectiveMainloopBwdSm80ILi2ELi1EN4cute5tupleIJNS5_1CILi64EEENS7_ILi128EEENS7_ILi96EEEEEENS_6half_tEfNS_4arch4Sm80ELb0ELb0ELb0ELb0ELb1ELb0ELb0ELb0ELi2ELi2ELi4ELi2ELb1EEENS1_24CollectiveEpilogueBwdGQAISB_fSE_Li256ELb0ELb1EEENS1_19SingleTileSchedulerILb0ELb0ELb0ELi128EEEEEEEEEvNT_6ParamsE:
	.zero		984


//--------------------- .nv.constant0._ZN7cutlass13device_kernelIN5flash19enable_sm80_to_sm89INS1_16FlashAttnBwdSm80INS1_25CollectiveMainloopBwdSm80ILi2ELi1EN4cute5tupleIJNS5_1CILi64EEENS7_ILi128EEENS7_ILi96EEEEEENS_6half_tEfNS_4arch4Sm80ELb0ELb0ELb0ELb1ELb0ELb0ELb0ELb0ELi2ELi2ELi4ELi2ELb1EEENS1_21CollectiveEpilogueBwdISB_SC_SE_Li256ELb1ELb0ELi2EEENS1_19SingleTileSchedulerILb1ELb0ELb0ELi128EEEEEEEEEvNT_6ParamsE --------------------------
	.section	.nv.constant0._ZN7cutlass13device_kernelIN5flash19enable_sm80_to_sm89INS1_16FlashAttnBwdSm80INS1_25CollectiveMainloopBwdSm80ILi2ELi1EN4cute5tupleIJNS5_1CILi64EEENS7_ILi128EEENS7_ILi96EEEEEENS_6half_tEfNS_4arch4Sm80ELb0ELb0ELb0ELb1ELb0ELb0ELb0ELb0ELi2ELi2ELi4ELi2ELb1EEENS1_21CollectiveEpilogueBwdISB_SC_SE_Li256ELb1ELb0ELi2EEENS1_19SingleTileSchedulerILb1ELb0ELb0ELi128EEEEEEEEEvNT_6ParamsE,"a",@progbits
	.sectionflags	@""
	.align	4
.nv.constant0._ZN7cutlass13device_kernelIN5flash19enable_sm80_to_sm89INS1_16FlashAttnBwdSm80INS1_25CollectiveMainloopBwdSm80ILi2ELi1EN4cute5tupleIJNS5_1CILi64EEENS7_ILi128EEENS7_ILi96EEEEEENS_6half_tEfNS_4arch4Sm80ELb0ELb0ELb0ELb1ELb0ELb0ELb0ELb0ELi2ELi2ELi4ELi2ELb1EEENS1_21CollectiveEpilogueBwdISB_SC_SE_Li256ELb1ELb0ELi2EEENS1_19SingleTileSchedulerILb1ELb0ELb0ELi128EEEEEEEEEvNT_6ParamsE:
	.zero		976


//--------------------- .nv.constant0._ZN7cutlass13device_kernelIN5flash19enable_sm80_to_sm89INS1_16FlashAttnBwdSm80INS1_25CollectiveMainloopBwdSm80ILi2ELi1EN4cute5tupleIJNS5_1CILi64EEENS7_ILi128EEENS7_ILi96EEEEEENS_6half_tEfNS_4arch4Sm80ELb0ELb0ELb0ELb1ELb1ELb0ELb0ELb0ELi2ELi2ELi4ELi2ELb1EEENS1_21CollectiveEpilogueBwdISB_SC_SE_Li256ELb1ELb0ELi2EEENS1_19SingleTileSchedulerILb1ELb0ELb0ELi128EEEEEEEEEvNT_6ParamsE --------------------------
	.section	.nv.constant0._ZN7cutlass13device_kernelIN5flash19enable_sm80_to_sm89INS1_16FlashAttnBwdSm80INS1_25CollectiveMainloopBwdSm80ILi2ELi1EN4cute5tupleIJNS5_1CILi64EEENS7_ILi128EEENS7_ILi96EEEEEENS_6half_tEfNS_4arch4Sm80ELb0ELb0ELb0ELb1ELb1ELb0ELb0ELb0ELi2ELi2ELi4ELi2ELb1EEENS1_21CollectiveEpilogueBwdISB_SC_SE_Li256ELb1ELb0ELi2EEENS1_19SingleTileSchedulerILb1ELb0ELb0ELi128EEEEEEEEEvNT_6ParamsE,"a",@progbits
	.sectionflags	@""
	.align	4
.nv.constant0._ZN7cutlass13device_kernelIN5flash19enable_sm80_to_sm89INS1_16FlashAttnBwdSm80INS1_25CollectiveMainloopBwdSm80ILi2ELi1EN4cute5tupleIJNS5_1CILi64EEENS7_ILi128EEENS7_ILi96EEEEEENS_6half_tEfNS_4arch4Sm80ELb0ELb0ELb0ELb1ELb1ELb0ELb0ELb0ELi2ELi2ELi4ELi2ELb1EEENS1_21CollectiveEpilogueBwdISB_SC_SE_Li256ELb1ELb0ELi2EEENS1_19SingleTileSchedulerILb1ELb0ELb0ELi128EEEEEEEEEvNT_6ParamsE:
	.zero		976


//--------------------- .nv.constant0._ZN7cutlass13device_kernelIN5flash19enable_sm80_to_sm89INS1_16FlashAttnBwdSm80INS1_25CollectiveMainloopBwdSm80ILi2ELi1EN4cute5tupleIJNS5_1CILi64EEENS7_ILi128EEENS7_ILi96EEEEEENS_6half_tEfNS_4arch4Sm80ELb0ELb0ELb0ELb1ELb0ELb0ELb0ELb0ELi2ELi2ELi4ELi2ELb1EEENS1_24CollectiveEpilogueBwdGQAISB_fSE_Li256ELb1ELb0EEENS1_19SingleTileSchedulerILb1ELb0ELb0ELi128EEEEEEEEEvNT_6ParamsE --------------------------
	.section	.nv.constant0._ZN7cutlass13device_kernelIN5flash19enable_sm80_to_sm89INS1_16FlashAttnBwdSm80INS1_25CollectiveMainloopBwdSm80ILi2ELi1EN4cute5tupleIJNS5_1CILi64EEENS7_ILi128EEENS7_ILi96EEEEEENS_6half_tEfNS_4arch4Sm80ELb0ELb0ELb0ELb1ELb0ELb0ELb0ELb0ELi2ELi2ELi4ELi2ELb1EEENS1_24CollectiveEpilogueBwdGQAISB_fSE_Li256ELb1ELb0EEENS1_19SingleTileSchedulerILb1ELb0ELb0ELi128EEEEEEEEEvNT_6ParamsE,"a",@progbits
	.sectionflags	@""
	.align	4
.nv.constant0._ZN7cutlass13device_kernelIN5flash19enable_sm80_to_sm89INS1_16FlashAttnBwdSm80INS1_25CollectiveMainloopBwdSm80ILi2ELi1EN4cute5tupleIJNS5_1CILi64EEENS7_ILi128EEENS7_ILi96EEEEEENS_6half_tEfNS_4arch4Sm80ELb0ELb0ELb0ELb1ELb0ELb0ELb0ELb0ELi2ELi2ELi4ELi2ELb1EEENS1_24CollectiveEpilogueBwdGQAISB_fSE_Li256ELb1ELb0EEENS1_19SingleTileSchedulerILb1ELb0ELb0ELi128EEEEEEEEEvNT_6ParamsE:
	.zero		984


//--------------------- .nv.constant0._ZN7cutlass13device_kernelIN5flash19enable_sm80_to_sm89INS1_16FlashAttnBwdSm80INS1_25CollectiveMainloopBwdSm80ILi2ELi1EN4cute5tupleIJNS5_1CILi64EEENS7_ILi128EEENS7_ILi96EEEEEENS_6half_tEfNS_4arch4Sm80ELb0ELb0ELb0ELb1ELb1ELb0ELb0ELb0ELi2ELi2ELi4ELi2ELb1EEENS1_24CollectiveEpilogueBwdGQAISB_fSE_Li256ELb1ELb1EEENS1_19SingleTileSchedulerILb1ELb0ELb0ELi128EEEEEEEEEvNT_6ParamsE --------------------------
	.section	.nv.constant0._ZN7cutlass13device_kernelIN5flash19enable_sm80_to_sm89INS1_16FlashAttnBwdSm80INS1_25CollectiveMainloopBwdSm80ILi2ELi1EN4cute5tupleIJNS5_1CILi64EEENS7_ILi128EEENS7_ILi96EEEEEENS_6half_tEfNS_4arch4Sm80ELb0ELb0ELb0ELb1ELb1ELb0ELb0ELb0ELi2ELi2ELi4ELi2ELb1EEENS1_24CollectiveEpilogueBwdGQAISB_fSE_Li256ELb1ELb1EEENS1_19SingleTileSchedulerILb1ELb0ELb0ELi128EEEEEEEEEvNT_6ParamsE,"a",@progbits
	.sectionflags	@""
	.align	4
.nv.constant0._ZN7cutlass13device_kernelIN5flash19enable_sm80_to_sm89INS1_16FlashAttnBwdSm80INS1_25CollectiveMainloopBwdSm80ILi2ELi1EN4cute5tupleIJNS5_1CILi64EEENS7_ILi128EEENS7_ILi96EEEEEENS_6half_tEfNS_4arch4Sm80ELb0ELb0ELb0ELb1ELb1ELb0ELb0ELb0ELi2ELi2ELi4ELi2ELb1EEENS1_24CollectiveEpilogueBwdGQAISB_fSE_Li256ELb1ELb1EEENS1_19SingleTileSchedulerILb1ELb0ELb0ELi128EEEEEEEEEvNT_6ParamsE:
	.zero		984


//--------------------- .nv.constant0._ZN7cutlass13device_kernelIN5flash19enable_sm80_to_sm89INS1_16FlashAttnBwdSm80INS1_25CollectiveMainloopBwdSm80ILi2ELi1EN4cute5tupleIJNS5_1CILi64EEENS7_ILi128EEENS7_ILi96EEEEEENS_6half_tEfNS_4arch4Sm80ELb0ELb1ELb0ELb0ELb0ELb0ELb0ELb0ELi2ELi2ELi4ELi2ELb1EEENS1_21CollectiveEpilogueBwdISB_SC_SE_Li256ELb0ELb0ELi2EEENS1_19SingleTileSchedulerILb0ELb0ELb0ELi128EEEEEEEEEvNT_6ParamsE --------------------------
	.section	.nv.constant0._ZN7cutlass13device_kernelIN5flash19enable_sm80_to_sm89INS1_16FlashAttnBwdSm80INS1_25CollectiveMainloopBwdSm80ILi2ELi1EN4cute5tupleIJNS5_1CILi64EEENS7_ILi128EEENS7_ILi96EEEEEENS_6half_tEfNS_4arch4Sm80ELb0ELb1ELb0ELb0ELb0ELb0ELb0ELb0ELi2ELi2ELi4ELi2ELb1EEENS1_21CollectiveEpilogueBwdISB_SC_SE_Li256ELb0ELb0ELi2EEENS1_19SingleTileSchedulerILb0ELb0ELb0ELi128EEEEEEEEEvNT_6ParamsE,"a",@progbits
	.sectionflags	@""
	.align	4
.nv.constant0._ZN7cutlass13device_kernelIN5flash19enable_sm80_to_sm89INS1_16FlashAttnBwdSm80INS1_25CollectiveMainloopBwdSm80ILi2ELi1EN4cute5tupleIJNS5_1CILi64EEENS7_ILi128EEENS7_ILi96EEEEEENS_6half_tEfNS_4arch4Sm80ELb0ELb1ELb0ELb0ELb0ELb0ELb0ELb0ELi2ELi2ELi4ELi2ELb1EEENS1_21CollectiveEpilogueBwdISB_SC_SE_Li256ELb0ELb0ELi2EEENS1_19SingleTileSchedulerILb0ELb0ELb0ELi128EEEEEEEEEvNT_6ParamsE:
	.zero		976


//--------------------- .nv.constant0._ZN7cutlass13device_kernelIN5flash19enable_sm80_to_sm89INS1_16FlashAttnBwdSm80INS1_25CollectiveMainloopBwdSm80ILi2ELi1EN4cute5tupleIJNS5_1CILi64EEENS7_ILi128EEENS7_ILi96EEEEEENS_6half_tEfNS_4arch4Sm80ELb0ELb1ELb0ELb0ELb1ELb0ELb0ELb0ELi2ELi2ELi4ELi2ELb1EEENS1_21CollectiveEpilogueBwdISB_SC_SE_Li256ELb0ELb0ELi2EEENS1_19SingleTileSchedulerILb0ELb0ELb0ELi128EEEEEEEEEvNT_6ParamsE --------------------------
	.section	.nv.constant0._ZN7cutlass13device_kernelIN5flash19enable_sm80_to_sm89INS1_16FlashAttnBwdSm80INS1_25CollectiveMainloopBwdSm80ILi2ELi1EN4cute5tupleIJNS5_1CILi64EEENS7_ILi128EEENS7_ILi96EEEEEENS_6half_tEfNS_4arch4Sm80ELb0ELb1ELb0ELb0ELb1ELb0ELb0ELb0ELi2ELi2ELi4ELi2ELb1EEENS1_21CollectiveEpilogueBwdISB_SC_SE_Li256ELb0ELb0ELi2EEENS1_19SingleTileSchedulerILb0ELb0ELb0ELi128EEEEEEEEEvNT_6ParamsE,"a",@progbits
	.sectionflags	@""
	.align	4
.nv.constant0._ZN7cutlass13device_kernelIN5flash19enable_sm80_to_sm89INS1_16FlashAttnBwdSm80INS1_25CollectiveMainloopBwdSm80ILi2ELi1EN4cute5tupleIJNS5_1CILi64EEENS7_ILi128EEENS7_ILi96EEEEEENS_6half_tEfNS_4arch4Sm80ELb0ELb1ELb0ELb0ELb1ELb0ELb0ELb0ELi2ELi2ELi4ELi2ELb1EEENS1_21CollectiveEpilogueBwdISB_SC_SE_Li256ELb0ELb0ELi2EEENS1_19SingleTileSchedulerILb0ELb0ELb0ELi128EEEEEEEEEvNT_6ParamsE:
	.zero		976


//--------------------- .nv.constant0._ZN7cutlass13device_kernelIN5flash19enable_sm80_to_sm89INS1_16FlashAttnBwdSm80INS1_25CollectiveMainloopBwdSm80ILi2ELi1EN4cute5tupleIJNS5_1CILi64EEENS7_ILi128EEENS7_ILi96EEEEEENS_6half_tEfNS_4arch4Sm80ELb0ELb1ELb0ELb0ELb0ELb0ELb0ELb0ELi2ELi2ELi4ELi2ELb1EEENS1_24CollectiveEpilogueBwdGQAISB_fSE_Li256ELb0ELb0EEENS1_19SingleTileSchedulerILb0ELb0ELb0ELi128EEEEEEEEEvNT_6ParamsE --------------------------
	.section	.nv.constant0._ZN7cutlass13device_kernelIN5flash19enable_sm80_to_sm89INS1_16FlashAttnBwdSm80INS1_25CollectiveMainloopBwdSm80ILi2ELi1EN4cute5tupleIJNS5_1CILi64EEENS7_ILi128EEENS7_ILi96EEEEEENS_6half_tEfNS_4arch4Sm80ELb0ELb1ELb0ELb0ELb0ELb0ELb0ELb0ELi2ELi2ELi4ELi2ELb1EEENS1_24CollectiveEpilogueBwdGQAISB_fSE_Li256ELb0ELb0EEENS1_19SingleTileSchedulerILb0ELb0ELb0ELi128EEEEEEEEEvNT_6ParamsE,"a",@progbits
	.sectionflags	@""
	.align	4
.nv.constant0._ZN7cutlass13device_kernelIN5flash19enable_sm80_to_sm89INS1_16FlashAttnBwdSm80INS1_25CollectiveMainloopBwdSm80ILi2ELi1EN4cute5tupleIJNS5_1CILi64EEENS7_ILi128EEENS7_ILi96EEEEEENS_6half_tEfNS_4arch4Sm80ELb0ELb1ELb0ELb0ELb0ELb0ELb0ELb0ELi2ELi2ELi4ELi2ELb1EEENS1_24CollectiveEpilogueBwdGQAISB_fSE_Li256ELb0ELb0EEENS1_19SingleTileSchedulerILb0ELb0ELb0ELi128EEEEEEEEEvNT_6ParamsE:
	.zero		984


//--------------------- .nv.constant0._ZN7cutlass13device_kernelIN5flash19enable_sm80_to_sm89INS1_16FlashAttnBwdSm80INS1_25CollectiveMainloopBwdSm80ILi2ELi1EN4cute5tupleIJNS5_1CILi64EEENS7_ILi128EEENS7_ILi96EEEEEENS_6half_tEfNS_4arch4Sm80ELb0ELb1ELb0ELb0ELb1ELb0ELb0ELb0ELi2ELi2ELi4ELi2ELb1EEENS1_24CollectiveEpilogueBwdGQAISB_fSE_Li256ELb0ELb1EEENS1_19SingleTileSchedulerILb0ELb0ELb0ELi128EEEEEEEEEvNT_6ParamsE --------------------------
	.section	.nv.constant0._ZN7cutlass13device_kernelIN5flash19enable_sm80_to_sm89INS1_16FlashAttnBwdSm80INS1_25CollectiveMainloopBwdSm80ILi2ELi1EN4cute5tupleIJNS5_1CILi64EEENS7_ILi128EEENS7_ILi96EEEEEENS_6half_tEfNS_4arch4Sm80ELb0ELb1ELb0ELb0ELb1ELb0ELb0ELb0ELi2ELi2ELi4ELi2ELb1EEENS1_24CollectiveEpilogueBwdGQAISB_fSE_Li256ELb0ELb1EEENS1_19SingleTileSchedulerILb0ELb0ELb0ELi128EEEEEEEEEvNT_6ParamsE,"a",@progbits
	.sectionflags	@""
	.align	4
.nv.constant0._ZN7cutlass13device_kernelIN5flash19enable_sm80_to_sm89INS1_16FlashAttnBwdSm80INS1_25CollectiveMainloopBwdSm80ILi2ELi1EN4cute5tupleIJNS5_1CILi64EEENS7_ILi128EEENS7_ILi96EEEEEENS_6half_tEfNS_4arch4Sm80ELb0ELb1ELb0ELb0ELb1ELb0ELb0ELb0ELi2ELi2ELi4ELi2ELb1EEENS1_24CollectiveEpilogueBwdGQAISB_fSE_Li256ELb0ELb1EEENS1_19SingleTileSchedulerILb0ELb0ELb0ELi128EEEEEEEEEvNT_6ParamsE:
	.zero		984


//--------------------- .nv.constant0._ZN7cutlass13device_kernelIN5flash19enable_sm80_to_sm89INS1_16FlashAttnBwdSm80INS1_25CollectiveMainloopBwdSm80ILi2ELi1EN4cute5tupleIJNS5_1CILi64EEENS7_ILi128EEENS7_ILi96EEEEEENS_6half_tEfNS_4arch4Sm80ELb0ELb1ELb0ELb1ELb0ELb0ELb0ELb0ELi2ELi2ELi4ELi2ELb1EEENS1_21CollectiveEpilogueBwdISB_SC_SE_Li256ELb1ELb0ELi2EEENS1_19SingleTileSchedulerILb1ELb0ELb0ELi128EEEEEEEEEvNT_6ParamsE --------------------------
	.section	.nv.constant0._ZN7cutlass13device_kernelIN5flash19enable_sm80_to_sm89INS1_16FlashAttnBwdSm80INS1_25CollectiveMainloopBwdSm80ILi2ELi1EN4cute5tupleIJNS5_1CILi64EEENS7_ILi128EEENS7_ILi96EEEEEENS_6half_tEfNS_4arch4Sm80ELb0ELb1ELb0ELb1ELb0ELb0ELb0ELb0ELi2ELi2ELi4ELi2ELb1EEENS1_21CollectiveEpilogueBwdISB_SC_SE_Li256ELb1ELb0ELi2EEENS1_19SingleTileSchedulerILb1ELb0ELb0ELi128EEEEEEEEEvNT_6ParamsE,"a",@progbits
	.sectionflags	@""
	.align	4
.nv.constant0._ZN7cutlass13device_kernelIN5flash19enable_sm80_to_sm89INS1_16FlashAttnBwdSm80INS1_25CollectiveMainloopBwdSm80ILi2ELi1EN4cute5tupleIJNS5_1CILi64EEENS7_ILi128EEENS7_ILi96EEEEEENS_6half_tEfNS_4arch4Sm80ELb0ELb1ELb0ELb1ELb0ELb0ELb0ELb0ELi2ELi2ELi4ELi2ELb1EEENS1_21CollectiveEpilogueBwdISB_SC_SE_Li256ELb1ELb0ELi2EEENS1_19SingleTileSchedulerILb1ELb0ELb0ELi128EEEEEEEEEvNT_6ParamsE:
	.zero		976


//--------------------- .nv.constant0._ZN7cutlass13device_kernelIN5flash19enable_sm80_to_sm89INS1_16FlashAttnBwdSm80INS1_25CollectiveMainloopBwdSm80ILi2ELi1EN4cute5tupleIJNS5_1CILi64EEENS7_ILi128EEENS7_ILi96EEEEEENS_6half_tEfNS_4arch4Sm80ELb0ELb1ELb0ELb1ELb1ELb0ELb0ELb0ELi2ELi2ELi4ELi2ELb1EEENS1_21CollectiveEpilogueBwdISB_SC_SE_Li256ELb1ELb0ELi2EEENS1_19SingleTileSchedulerILb1ELb0ELb0ELi128EEEEEEEEEvNT_6ParamsE --------------------------
	.section	.nv.constant0._ZN7cutlass13device_kernelIN5flash19enable_sm80_to_sm89INS1_16FlashAttnBwdSm80INS1_25CollectiveMainloopBwdSm80ILi2ELi1EN4cute5tupleIJNS5_1CILi64EEENS7_ILi128EEENS7_ILi96EEEEEENS_6half_tEfNS_4arch4Sm80ELb0ELb1ELb0ELb1ELb1ELb0ELb0ELb0ELi2ELi2ELi4ELi2ELb1EEENS1_21CollectiveEpilogueBwdISB_SC_SE_Li256ELb1ELb0ELi2EEENS1_19SingleTileSchedulerILb1ELb0ELb0ELi128EEEEEEEEEvNT_6ParamsE,"a",@progbits
	.sectionflags	@""
	.align	4
.nv.constant0._ZN7cutlass13device_kernelIN5flash19enable_sm80_to_sm89INS1_16FlashAttnBwdSm80INS1_25CollectiveMainloopBwdSm80ILi2ELi1EN4cute5tupleIJNS5_1CILi64EEENS7_ILi128EEENS7_ILi96EEEEEENS_6half_tEfNS_4arch4Sm80ELb0ELb1ELb0ELb1ELb1ELb0ELb0ELb0ELi2ELi2ELi4ELi2ELb1EEENS1_21CollectiveEpilogueBwdISB_SC_SE_Li256ELb1ELb0ELi2EEENS1_19SingleTileSchedulerILb1ELb0ELb0ELi128EEEEEEEEEvNT_6ParamsE:
	.zero		976


//--------------------- .nv.constant0._ZN7cutlass13device_kernelIN5flash19enable_sm80_to_sm89INS1_16FlashAttnBwdSm80INS1_25CollectiveMainloopBwdSm80ILi2ELi1EN4cute5tupleIJNS5_1CILi64EEENS7_ILi128EEENS7_ILi96EEEEEENS_6half_tEfNS_4arch4Sm80ELb0ELb1ELb0ELb1ELb0ELb0ELb0ELb0ELi2ELi2ELi4ELi2ELb1EEENS1_24CollectiveEpilogueBwdGQAISB_fSE_Li256ELb1ELb0EEENS1_19SingleTileSchedulerILb1ELb0ELb0ELi128EEEEEEEEEvNT_6ParamsE --------------------------
	.section	.nv.constant0._ZN7cutlass13device_kernelIN5flash19enable_sm80_to_sm89INS1_16FlashAttnBwdSm80INS1_25CollectiveMainloopBwdSm80ILi2ELi1EN4cute5tupleIJNS5_1CILi64EEENS7_ILi128EEENS7_ILi96EEEEEENS_6half_tEfNS_4arch4Sm80ELb0ELb1ELb0ELb1ELb0ELb0ELb0ELb0ELi2ELi2ELi4ELi2ELb1EEENS1_24CollectiveEpilogueBwdGQAISB_fSE_Li256ELb1ELb0EEENS1_19SingleTileSchedulerILb1ELb0ELb0ELi128EEEEEEEEEvNT_6ParamsE,"a",@progbits
	.sectionflags	@""
	.align	4
.nv.constant0._ZN7cutlass13device_kernelIN5flash19enable_sm80_to_sm89INS1_16FlashAttnBwdSm80INS1_25CollectiveMainloopBwdSm80ILi2ELi1EN4cute5tupleIJNS5_1CILi64EEENS7_ILi128EEENS7_ILi96EEEEEENS_6half_tEfNS_4arch4Sm80ELb0ELb1ELb0ELb1ELb0ELb0ELb0ELb0ELi2ELi2ELi4ELi2ELb1EEENS1_24CollectiveEpilogueBwdGQAISB_fSE_Li256ELb1ELb0EEENS1_19SingleTileSchedulerILb1ELb0ELb0ELi128EEEEEEEEEvNT_6ParamsE:
	.zero		984


//--------------------- .nv.constant0._ZN7cutlass13device_kernelIN5flash19enable_sm80_to_sm89INS1_16FlashAttnBwdSm80INS1_25CollectiveMainloopBwdSm80ILi2ELi1EN4cute5tupleIJNS5_1CILi64EEENS7_ILi128EEENS7_ILi96EEEEEENS_6half_tEfNS_4arch4Sm80ELb0ELb1ELb0ELb1ELb1ELb0ELb0ELb0ELi2ELi2ELi4ELi2ELb1EEENS1_24CollectiveEpilogueBwdGQAISB_fSE_Li256ELb1ELb1EEENS1_19SingleTileSchedulerILb1ELb0ELb0ELi128EEEEEEEEEvNT_6ParamsE --------------------------
	.section	.nv.constant0._ZN7cutlass13device_kernelIN5flash19enable_sm80_to_sm89INS1_16FlashAttnBwdSm80INS1_25CollectiveMainloopBwdSm80ILi2ELi1EN4cute5tupleIJNS5_1CILi64EEENS7_ILi128EEENS7_ILi96EEEEEENS_6half_tEfNS_4arch4Sm80ELb0ELb1ELb0ELb1ELb1ELb0ELb0ELb0ELi2ELi2ELi4ELi2ELb1EEENS1_24CollectiveEpilogueBwdGQAISB_fSE_Li256ELb1ELb1EEENS1_19SingleTileSchedulerILb1ELb0ELb0ELi128EEEEEEEEEvNT_6ParamsE,"a",@progbits
	.sectionflags	@""
	.align	4
.nv.constant0._ZN7cutlass13device_kernelIN5flash19enable_sm80_to_sm89INS1_16FlashAttnBwdSm80INS1_25CollectiveMainloopBwdSm80ILi2ELi1EN4cute5tupleIJNS5_1CILi64EEENS7_ILi128EEENS7_ILi96EEEEEENS_6half_tEfNS_4arch4Sm80ELb0ELb1ELb0ELb1ELb1ELb0ELb0ELb0ELi2ELi2ELi4ELi2ELb1EEENS1_24CollectiveEpilogueBwdGQAISB_fSE_Li256ELb1ELb1EEENS1_19SingleTileSchedulerILb1ELb0ELb0ELi128EEEEEEEEEvNT_6ParamsE:
	.zero		984


//--------------------- .nv.constant0._ZN7cutlass13device_kernelIN5flash19enable_sm80_to_sm89INS1_16FlashAttnBwdSm80INS1_25CollectiveMainloopBwdSm80ILi2ELi1EN4cute5tupleIJNS5_1CILi64EEENS7_ILi128EEENS7_ILi96EEEEEENS_6half_tEfNS_4arch4Sm80ELb1ELb0ELb0ELb0ELb0ELb0ELb0ELb0ELi2ELi2ELi4ELi2ELb1EEENS1_21CollectiveEpilogueBwdISB_SC_SE_Li256ELb0ELb0ELi2EEENS1_25SingleTileBwdLPTSchedulerILb0ELi128ELb0EEEEEEEEEvNT_6ParamsE --------------------------
	.section	.nv.constant0._ZN7cutlass13device_kernelIN5flash19enable_sm80_to_sm89INS1_16FlashAttnBwdSm80INS1_25CollectiveMainloopBwdSm80ILi2ELi1EN4cute5tupleIJNS5_1CILi64EEENS7_ILi128EEENS7_ILi96EEEEEENS_6half_tEfNS_4arch4Sm80ELb1ELb0ELb0ELb0ELb0ELb0ELb0ELb0ELi2ELi2ELi4ELi2ELb1EEENS1_21CollectiveEpilogueBwdISB_SC_SE_Li256ELb0ELb0ELi2EEENS1_25SingleTileBwdLPTSchedulerILb0ELi128ELb0EEEEEEEEEvNT_6ParamsE,"a",@progbits
	.sectionflags	@""
	.align	4
.nv.constant0._ZN7cutlass13device_kernelIN5flash19enable_sm80_to_sm89INS1_16FlashAttnBwdSm80INS1_25CollectiveMainloopBwdSm80ILi2ELi1EN4cute5tupleIJNS5_1CILi64EEENS7_ILi128EEENS7_ILi96EEEEEENS_6half_tEfNS_4arch4Sm80ELb1ELb0ELb0ELb0ELb0ELb0ELb0ELb0ELi2ELi2ELi4ELi2ELb1EEENS1_21CollectiveEpilogueBwdISB_SC_SE_Li256ELb0ELb0ELi2EEENS1_25SingleTileBwdLPTSchedulerILb0ELi128ELb0EEEEEEEEEvNT_6ParamsE:
	.zero		1000


//--------------------- .nv.constant0._ZN7cutlass13device_kernelIN5flash19enable_sm80_to_sm89INS1_16FlashAttnBwdSm80INS1_25CollectiveMainloopBwdSm80ILi2ELi1EN4cute5tupleIJNS5_1CILi64EEENS7_ILi128EEENS7_ILi96EEEEEENS_6half_tEfNS_4arch4Sm80ELb1ELb0ELb0ELb0ELb1ELb0ELb0ELb0ELi2ELi2ELi4ELi2ELb1EEENS1_21CollectiveEpilogueBwdISB_SC_SE_Li256ELb0ELb0ELi2EEENS1_25SingleTileBwdLPTSchedulerILb0ELi128ELb1EEEEEEEEEvNT_6ParamsE --------------------------
	.section	.nv.constant0._ZN7cutlass13device_kernelIN5flash19enable_sm80_to_sm89INS1_16FlashAttnBwdSm80INS1_25CollectiveMainloopBwdSm80ILi2ELi1EN4cute5tupleIJNS5_1CILi64EEENS7_ILi128EEENS7_ILi96EEEEEENS_6half_tEfNS_4arch4Sm80ELb1ELb0ELb0ELb0ELb1ELb0ELb0ELb0ELi2ELi2ELi4ELi2ELb1EEENS1_21CollectiveEpilogueBwdISB_SC_SE_Li256ELb0ELb0ELi2EEENS1_25SingleTileBwdLPTSchedulerILb0ELi128ELb1EEEEEEEEEvNT_6ParamsE,"a",@progbits
	.sectionflags	@""
	.align	4
.nv.constant0._ZN7cutlass13device_kernelIN5flash19enable_sm80_to_sm89INS1_16FlashAttnBwdSm80INS1_25CollectiveMainloopBwdSm80ILi2ELi1EN4cute5tupleIJNS5_1CILi64EEENS7_ILi128EEENS7_ILi96EEEEEENS_6half_tEfNS_4arch4Sm80ELb1ELb0ELb0ELb0ELb1ELb0ELb0ELb0ELi2ELi2ELi4ELi2ELb1EEENS1_21CollectiveEpilogueBwdISB_SC_SE_Li256ELb0ELb0ELi2EEENS1_25SingleTileBwdLPTSchedulerILb0ELi128ELb1EEEEEEEEEvNT_6ParamsE:
	.zero		1000


//--------------------- .nv.constant0._ZN7cutlass13device_kernelIN5flash19enable_sm80_to_sm89INS1_16FlashAttnBwdSm80INS1_25CollectiveMainloopBwdSm80ILi2ELi1EN4cute5tupleIJNS5_1CILi64EEENS7_ILi128EEENS7_ILi96EEEEEENS_6half_tEfNS_4arch4Sm80ELb1ELb0ELb0ELb0ELb0ELb0ELb0ELb0ELi2ELi2ELi4ELi2ELb1EEENS1_24CollectiveEpilogueBwdGQAISB_fSE_Li256ELb0ELb0EEENS1_25SingleTileBwdLPTSchedulerILb0ELi128ELb0EEEEEEEEEvNT_6ParamsE --------------------------
	.section	.nv.constant0._ZN7cutlass13device_kernelIN5flash19enable_sm80_to_sm89INS1_16FlashAttnBwdSm80INS1_25CollectiveMainloopBwdSm80ILi2ELi1EN4cute5tupleIJNS5_1CILi64EEENS7_ILi128EEENS7_ILi96EEEEEENS_6half_tEfNS_4arch4Sm80ELb1ELb0ELb0ELb0ELb0ELb0ELb0ELb0ELi2ELi2ELi4ELi2ELb1EEENS1_24CollectiveEpilogueBwdGQAISB_fSE_Li256ELb0ELb0EEENS1_25SingleTileBwdLPTSchedulerILb0ELi128ELb0EEEEEEEEEvNT_6ParamsE,"a",@progbits
	.sectionflags	@""
	.align	4
.nv.constant0._ZN7cutlass13device_kernelIN5flash19enable_sm80_to_sm89INS1_16FlashAttnBwdSm80INS1_25CollectiveMainloopBwdSm80ILi2ELi1EN4cute5tupleIJNS5_1CILi64EEENS7_ILi128EEENS7_ILi96EEEEEENS_6half_tEfNS_4arch4Sm80ELb1ELb0ELb0ELb0ELb0ELb0ELb0ELb0ELi2ELi2ELi4ELi2ELb1EEENS1_24CollectiveEpilogueBwdGQAISB_fSE_Li256ELb0ELb0EEENS1_25SingleTileBwdLPTSchedulerILb0ELi128ELb0EEEEEEEEEvNT_6ParamsE:
	.zero		1008


//--------------------- .nv.constant0._ZN7cutlass13device_kernelIN5flash19enable_sm80_to_sm89INS1_16FlashAttnBwdSm80INS1_25CollectiveMainloopBwdSm80ILi2ELi1EN4cute5tupleIJNS5_1CILi64EEENS7_ILi128EEENS7_ILi96EEEEEENS_6half_tEfNS_4arch4Sm80ELb1ELb0ELb0ELb0ELb1ELb0ELb0ELb0ELi2ELi2ELi4ELi2ELb1EEENS1_24CollectiveEpilogueBwdGQAISB_fSE_Li256ELb0ELb1EEENS1_25SingleTileBwdLPTSchedulerILb0ELi128ELb1EEEEEEEEEvNT_6ParamsE --------------------------
	.section	.nv.constant0._ZN7cutlass13device_kernelIN5flash19enable_sm80_to_sm89INS1_16FlashAttnBwdSm80INS1_25CollectiveMainloopBwdSm80ILi2ELi1EN4cute5tupleIJNS5_1CILi64EEENS7_ILi128EEENS7_ILi96EEEEEENS_6half_tEfNS_4arch4Sm80ELb1ELb0ELb0ELb0ELb1ELb0ELb0ELb0ELi2ELi2ELi4ELi2ELb1EEENS1_24CollectiveEpilogueBwdGQAISB_fSE_Li256ELb0ELb1EEENS1_25SingleTileBwdLPTSchedulerILb0ELi128ELb1EEEEEEEEEvNT_6ParamsE,"a",@progbits
	.sectionflags	@""
	.align	4
.nv.constant0._ZN7cutlass13device_kernelIN5flash19enable_sm80_to_sm89INS1_16FlashAttnBwdSm80INS1_25CollectiveMainloopBwdSm80ILi2ELi1EN4cute5tupleIJNS5_1CILi64EEENS7_ILi128EEENS7_ILi96EEEEEENS_6half_tEfNS_4arch4Sm80ELb1ELb0ELb0ELb0ELb1ELb0ELb0ELb0ELi2ELi2ELi4ELi2ELb1EEENS1_24CollectiveEpilogueBwdGQAISB_fSE_Li256ELb0ELb1EEENS1_25SingleTileBwdLPTSchedulerILb0ELi128ELb1EEEEEEEEEvNT_6ParamsE:
	.zero		1008


//--------------------- .nv.constant0._ZN7cutlass13device_kernelIN5flash19enable_sm80_to_sm89INS1_16FlashAttnBwdSm80INS1_25CollectiveMainloopBwdSm80ILi2ELi1EN4cute5tupleIJNS5_1CILi64EEENS7_ILi128EEENS7_ILi96EEEEEENS_6half_tEfNS_4arch4Sm80ELb1ELb0ELb0ELb1ELb0ELb0ELb0ELb0ELi2ELi2ELi4ELi2ELb1EEENS1_21CollectiveEpilogueBwdISB_SC_SE_Li256ELb1ELb0ELi2EEENS1_25SingleTileBwdLPTSchedulerILb1ELi128ELb0EEEEEEEEEvNT_6ParamsE --------------------------
	.section	.nv.constant0._ZN7cutlass13device_kernelIN5flash19enable_sm80_to_sm89INS1_16FlashAttnBwdSm80INS1_25CollectiveMainloopBwdSm80ILi2ELi1EN4cute5tupleIJNS5_1CILi64EEENS7_ILi128EEENS7_ILi96EEEEEENS_6half_tEfNS_4arch4Sm80ELb1ELb0ELb0ELb1ELb0ELb0ELb0ELb0ELi2ELi2ELi4ELi2ELb1EEENS1_21CollectiveEpilogueBwdISB_SC_SE_Li256ELb1ELb0ELi2EEENS1_25SingleTileBwdLPTSchedulerILb1ELi128ELb0EEEEEEEEEvNT_6ParamsE,"a",@progbits
	.sectionflags	@""
	.align	4
.nv.constant0._ZN7cutlass13device_kernelIN5flash19enable_sm80_to_sm89INS1_16FlashAttnBwdSm80INS1_25CollectiveMainloopBwdSm80ILi2ELi1EN4cute5tupleIJNS5_1CILi64EEENS7_ILi128EEENS7_ILi96EEEEEENS_6half_tEfNS_4arch4Sm80ELb1ELb0ELb0ELb1ELb0ELb0ELb0ELb0ELi2ELi2ELi4ELi2ELb1EEENS1_21CollectiveEpilogueBwdISB_SC_SE_Li256ELb1ELb0ELi2EEENS1_25SingleTileBwdLPTSchedulerILb1ELi128ELb0EEEEEEEEEvNT_6ParamsE:
	.zero		1000


//--------------------- .nv.constant0._ZN7cutlass13device_kernelIN5flash19enable_sm80_to_sm89INS1_16FlashAttnBwdSm80INS1_25CollectiveMainloopBwdSm80ILi2ELi1EN4cute5tupleIJNS5_1CILi64EEENS7_ILi128EEENS7_ILi96EEEEEENS_6half_tEfNS_4arch4Sm80ELb1ELb0ELb0ELb1ELb1ELb0ELb0ELb0ELi2ELi2ELi4ELi2ELb1EEENS1_21CollectiveEpilogueBwdISB_SC_SE_Li256ELb1ELb0ELi2EEENS1_25SingleTileBwdLPTSchedulerILb1ELi128ELb1EEEEEEEEEvNT_6ParamsE --------------------------
	.section	.nv.constant0._ZN7cutlass13device_kernelIN5flash19enable_sm80_to_sm89INS1_16FlashAttnBwdSm80INS1_25CollectiveMainloopBwdSm80ILi2ELi1EN4cute5tupleIJNS5_1CILi64EEENS7_ILi128EEENS7_ILi96EEEEEENS_6half_tEfNS_4arch4Sm80ELb1ELb0ELb0ELb1ELb1ELb0ELb0ELb0ELi2ELi2ELi4ELi2ELb1EEENS1_21CollectiveEpilogueBwdISB_SC_SE_Li256ELb1ELb0ELi2EEENS1_25SingleTileBwdLPTSchedulerILb1ELi128ELb1EEEEEEEEEvNT_6ParamsE,"a",@progbits
	.sectionflags	@""
	.align	4
.nv.constant0._ZN7cutlass13device_kernelIN5flash19enable_sm80_to_sm89INS1_16FlashAttnBwdSm80INS1_25CollectiveMainloopBwdSm80ILi2ELi1EN4cute5tupleIJNS5_1CILi64EEENS7_ILi128EEENS7_ILi96EEEEEENS_6half_tEfNS_4arch4Sm80ELb1ELb0ELb0ELb1ELb1ELb0ELb0ELb0ELi2ELi2ELi4ELi2ELb1EEENS1_21CollectiveEpilogueBwdISB_SC_SE_Li256ELb1ELb0ELi2EEENS1_25SingleTileBwdLPTSchedulerILb1ELi128ELb1EEEEEEEEEvNT_6ParamsE:
	.zero		1000


//--------------------- .nv.constant0._ZN7cutlass13device_kernelIN5flash19enable_sm80_to_sm89INS1_16FlashAttnBwdSm80INS1_25CollectiveMainloopBwdSm80ILi2ELi1EN4cute5tupleIJNS5_1CILi64EEENS7_ILi128EEENS7_ILi96EEEEEENS_6half_tEfNS_4arch4Sm80ELb1ELb0ELb0ELb1ELb0ELb0ELb0ELb0ELi2ELi2ELi4ELi2ELb1EEENS1_24CollectiveEpilogueBwdGQAISB_fSE_Li256ELb1ELb0EEENS1_25SingleTileBwdLPTSchedulerILb1ELi128ELb0EEEEEEEEEvNT_6ParamsE --------------------------
	.section	.nv.constant0._ZN7cutlass13device_kernelIN5flash19enable_sm80_to_sm89INS1_16FlashAttnBwdSm80INS1_25CollectiveMainloopBwdSm80ILi2ELi1EN4cute5tupleIJNS5_1CILi64EEENS7_ILi128EEENS7_ILi96EEEEEENS_6half_tEfNS_4arch4Sm80ELb1ELb0ELb0ELb1ELb0ELb0ELb0ELb0ELi2ELi2ELi4ELi2ELb1EEENS1_24CollectiveEpilogueBwdGQAISB_fSE_Li256ELb1ELb0EEENS1_25SingleTileBwdLPTSchedulerILb1ELi128ELb0EEEEEEEEEvNT_6ParamsE,"a",@progbits
	.sectionflags	@""
	.align	4
.nv.constant0._ZN7cutlass13device_kernelIN5flash19enable_sm80_to_sm89INS1_16FlashAttnBwdSm80INS1_25CollectiveMainloopBwdSm80ILi2ELi1EN4cute5tupleIJNS5_1CILi64EEENS7_ILi128EEENS7_ILi96EEEEEENS_6half_tEfNS_4arch4Sm80ELb1ELb0ELb0ELb1ELb0ELb0ELb0ELb0ELi2ELi2ELi4ELi2ELb1EEENS1_24CollectiveEpilogueBwdGQAISB_fSE_Li256ELb1ELb0EEENS1_25SingleTileBwdLPTSchedulerILb1ELi128ELb0EEEEEEEEEvNT_6ParamsE:
	.zero		1008


//--------------------- .nv.constant0._ZN7cutlass13device_kernelIN5flash19enable_sm80_to_sm89INS1_16FlashAttnBwdSm80INS1_25CollectiveMainloopBwdSm80ILi2ELi1EN4cute5tupleIJNS5_1CILi64EEENS7_ILi128EEENS7_ILi96EEEEEENS_6half_tEfNS_4arch4Sm80ELb1ELb0ELb0ELb1ELb1ELb0ELb0ELb0ELi2ELi2ELi4ELi2ELb1EEENS1_24CollectiveEpilogueBwdGQAISB_fSE_Li256ELb1ELb1EEENS1_25SingleTileBwdLPTSchedulerILb1ELi128ELb1EEEEEEEEEvNT_6ParamsE --------------------------
	.section	.nv.constant0._ZN7cutlass13device_kernelIN5flash19enable_sm80_to_sm89INS1_16FlashAttnBwdSm80INS1_25CollectiveMainloopBwdSm80ILi2ELi1EN4cute5tupleIJNS5_1CILi64EEENS7_ILi128EEENS7_ILi96EEEEEENS_6half_tEfNS_4arch4Sm80ELb1ELb0ELb0ELb1ELb1ELb0ELb0ELb0ELi2ELi2ELi4ELi2ELb1EEENS1_24CollectiveEpilogueBwdGQAISB_fSE_Li256ELb1ELb1EEENS1_25SingleTileBwdLPTSchedulerILb1ELi128ELb1EEEEEEEEEvNT_6ParamsE,"a",@progbits
	.sectionflags	@""
	.align	4
.nv.constant0._ZN7cutlass13device_kernelIN5flash19enable_sm80_to_sm89INS1_16FlashAttnBwdSm80INS1_25CollectiveMainloopBwdSm80ILi2ELi1EN4cute5tupleIJNS5_1CILi64EEENS7_ILi128EEENS7_ILi96EEEEEENS_6half_tEfNS_4arch4Sm80ELb1ELb0ELb0ELb1ELb1ELb0ELb0ELb0ELi2ELi2ELi4ELi2ELb1EEENS1_24CollectiveEpilogueBwdGQAISB_fSE_Li256ELb1ELb1EEENS1_25SingleTileBwdLPTSchedulerILb1ELi128ELb1EEEEEEEEEvNT_6ParamsE:
	.zero		1008


//--------------------- .nv.constant0._ZN7cutlass13device_kernelIN5flash19enable_sm80_to_sm89INS1_16FlashAttnBwdSm80INS1_25CollectiveMainloopBwdSm80ILi2ELi2EN4cute5tupleIJNS5_1CILi64EEENS7_ILi128EEENS7_ILi96EEEEEENS_6half_tEfNS_4arch4Sm80ELb0ELb0ELb0ELb0ELb0ELb0ELb0ELb0ELi2ELi2ELi4ELi2ELb0EEENS1_21CollectiveEpilogueBwdISB_SC_SE_Li256ELb0ELb0ELi2EEENS1_19SingleTileSchedulerILb0ELb0ELb0ELi128EEEEEEEEEvNT_6ParamsE --------------------------
	.section	.nv.constant0._ZN7cutlass13device_kernelIN5flash19enable_sm80_to_sm89INS1_16FlashAttnBwdSm80INS1_25CollectiveMainloopBwdSm80ILi2ELi2EN4cute5tupleIJNS5_1CILi64EEENS7_ILi128EEENS7_ILi96EEEEEENS_6half_tEfNS_4arch4Sm80ELb0ELb0ELb0ELb0ELb0ELb0ELb0ELb0ELi2ELi2ELi4ELi2ELb0EEENS1_21CollectiveEpilogueBwdISB_SC_SE_Li256ELb0ELb0ELi2EEENS1_19SingleTileSchedulerILb0ELb0ELb0ELi128EEEEEEEEEvNT_6ParamsE,"a",@progbits
	.sectionflags	@""
	.align	4
.nv.constant0._ZN7cutlass13device_kernelIN5flash19enable_sm80_to_sm89INS1_16FlashAttnBwdSm80INS1_25CollectiveMainloopBwdSm80ILi2ELi2EN4cute5tupleIJNS5_1CILi64EEENS7_ILi128EEENS7_ILi96EEEEEENS_6half_tEfNS_4arch4Sm80ELb0ELb0ELb0ELb0ELb0ELb0ELb0ELb0ELi2ELi2ELi4ELi2ELb0EEENS1_21CollectiveEpilogueBwdISB_SC_SE_Li256ELb0ELb0ELi2EEENS1_19SingleTileSchedulerILb0ELb0ELb0ELi128EEEEEEEEEvNT_6ParamsE:
	.zero		976


//--------------------- .nv.constant0._ZN7cutlass13device_kernelIN5flash19enable_sm80_to_sm89INS1_16FlashAttnBwdSm80INS1_25CollectiveMainloopBwdSm80ILi2ELi2EN4cute5tupleIJNS5_1CILi64EEENS7_ILi128EEENS7_ILi96EEEEEENS_6half_tEfNS_4arch4Sm80ELb0ELb0ELb0ELb0ELb1ELb0ELb0ELb0ELi2ELi2ELi4ELi2ELb0EEENS1_21CollectiveEpilogueBwdISB_SC_SE_Li256ELb0ELb0ELi2EEENS1_19SingleTileSchedulerILb0ELb0ELb0ELi128EEEEEEEEEvNT_6ParamsE --------------------------
	.section	.nv.constant0._ZN7cutlass13device_kernelIN5flash19enable_sm80_to_sm89INS1_16FlashAttnBwdSm80INS1_25CollectiveMainloopBwdSm80ILi2ELi2EN4cute5tupleIJNS5_1CILi64EEENS7_ILi128EEENS7_ILi96EEEEEENS_6half_tEfNS_4arch4Sm80ELb0ELb0ELb0ELb0ELb1ELb0ELb0ELb0ELi2ELi2ELi4ELi2ELb0EEENS1_21CollectiveEpilogueBwdISB_SC_SE_Li256ELb0ELb0ELi2EEENS1_19SingleTileSchedulerILb0ELb0ELb0ELi128EEEEEEEEEvNT_6ParamsE,"a",@progbits
	.sectionflags	@""
	.align	4
.nv.constant0._ZN7cutlass13device_kernelIN5flash19enable_sm80_to_sm89INS1_16FlashAttnBwdSm80INS1_25CollectiveMainloopBwdSm80ILi2ELi2EN4cute5tupleIJNS5_1CILi64EEENS7_ILi128EEENS7_ILi96EEEEEENS_6half_tEfNS_4arch4Sm80ELb0ELb0ELb0ELb0ELb1ELb0ELb0ELb0ELi2ELi2ELi4ELi2ELb0EEENS1_21CollectiveEpilogueBwdISB_SC_SE_Li256ELb0ELb0ELi2EEENS1_19SingleTileSchedulerILb0ELb0ELb0ELi128EEEEEEEEEvNT_6ParamsE:
	.zero		976


//--------------------- .nv.constant0._ZN7cutlass13device_kernelIN5flash19enable_sm80_to_sm89INS1_16FlashAttnBwdSm80INS1_25CollectiveMainloopBwdSm80ILi2ELi2EN4cute5tupleIJNS5_1CILi64EEENS7_ILi128EEENS7_ILi96EEEEEENS_6half_tEfNS_4arch4Sm80ELb0ELb0ELb0ELb0ELb0ELb0ELb0ELb0ELi2ELi2ELi4ELi2ELb0EEENS1_24CollectiveEpilogueBwdGQAISB_fSE_Li256ELb0ELb0EEENS1_19SingleTileSchedulerILb0ELb0ELb0ELi128EEEEEEEEEvNT_6ParamsE --------------------------
	.section	.nv.constant0._ZN7cutlass13device_kernelIN5flash19enable_sm80_to_sm89INS1_16FlashAttnBwdSm80INS1_25CollectiveMainloopBwdSm80ILi2ELi2EN4cute5tupleIJNS5_1CILi64EEENS7_ILi128EEENS7_ILi96EEEEEENS_6half_tEfNS_4arch4Sm80ELb0ELb0ELb0ELb0ELb0ELb0ELb0ELb0ELi2ELi2ELi4ELi2ELb0EEENS1_24CollectiveEpilogueBwdGQAISB_fSE_Li256ELb0ELb0EEENS1_19SingleTileSchedulerILb0ELb0ELb0ELi128EEEEEEEEEvNT_6ParamsE,"a",@progbits
	.sectionflags	@""
	.align	4
.nv.constant0._ZN7cutlass13device_kernelIN5flash19enable_sm80_to_sm89INS1_16FlashAttnBwdSm80INS1_25CollectiveMainloopBwdSm80ILi2ELi2EN4cute5tupleIJNS5_1CILi64EEENS7_ILi128EEENS7_ILi96EEEEEENS_6half_tEfNS_4arch4Sm80ELb0ELb0ELb0ELb0ELb0ELb0ELb0ELb0ELi2ELi2ELi4ELi2ELb0EEENS1_24CollectiveEpilogueBwdGQAISB_fSE_Li256ELb0ELb0EEENS1_19SingleTileSchedulerILb0ELb0ELb0ELi128EEEEEEEEEvNT_6ParamsE:
	.zero		984


//--------------------- .nv.constant0._ZN7cutlass13device_kernelIN5flash19enable_sm80_to_sm89INS1_16FlashAttnBwdSm80INS1_25CollectiveMainloopBwdSm80ILi2ELi2EN4cute5tupleIJNS5_1CILi64EEENS7_ILi128EEENS7_ILi96EEEEEENS_6half_tEfNS_4arch4Sm80ELb0ELb0ELb0ELb0ELb1ELb0ELb0ELb0ELi2ELi2ELi4ELi2ELb0EEENS1_24CollectiveEpilogueBwdGQAISB_fSE_Li256ELb0ELb1EEENS1_19SingleTileSchedulerILb0ELb0ELb0ELi128EEEEEEEEEvNT_6ParamsE --------------------------
	.section	.nv.constant0._ZN7cutlass13device_kernelIN5flash19enable_sm80_to_sm89INS1_16FlashAttnBwdSm80INS1_25CollectiveMainloopBwdSm80ILi2ELi2EN4cute5tupleIJNS5_1CILi64EEENS7_ILi128EEENS7_ILi96EEEEEENS_6half_tEfNS_4arch4Sm80ELb0ELb0ELb0ELb0ELb1ELb0ELb0ELb0ELi2ELi2ELi4ELi2ELb0EEENS1_24CollectiveEpilogueBwdGQAISB_fSE_Li256ELb0ELb1EEENS1_19SingleTileSchedulerILb0ELb0ELb0ELi128EEEEEEEEEvNT_6ParamsE,"a",@progbits
	.sectionflags	@""
	.align	4
.nv.constant0._ZN7cutlass13device_kernelIN5flash19enable_sm80_to_sm89INS1_16FlashAttnBwdSm80INS1_25CollectiveMainloopBwdSm80ILi2ELi2EN4cute5tupleIJNS5_1CILi64EEENS7_ILi128EEENS7_ILi96EEEEEENS_6half_tEfNS_4arch4Sm80ELb0ELb0ELb0ELb0ELb1ELb0ELb0ELb0ELi2ELi2ELi4ELi2ELb0EEENS1_24CollectiveEpilogueBwdGQAISB_fSE_Li256ELb0ELb1EEENS1_19SingleTileSchedulerILb0ELb0ELb0ELi128EEEEEEEEEvNT_6ParamsE:
	.zero		984


//--------------------- .nv.constant0._ZN7cutlass13device_kernelIN5flash19enable_sm80_to_sm89INS1_16FlashAttnBwdSm80INS1_25CollectiveMainloopBwdSm80ILi2ELi2EN4cute5tupleIJNS5_1CILi64EEENS7_ILi128EEENS7_ILi96EEEEEENS_6half_tEfNS_4arch4Sm80ELb0ELb0ELb0ELb1ELb0ELb0ELb0ELb0ELi2ELi2ELi4ELi2ELb0EEENS1_21CollectiveEpilogueBwdISB_SC_SE_Li256ELb1ELb0ELi2EEENS1_19SingleTileSchedulerILb1ELb0ELb0ELi128EEEEEEEEEvNT_6ParamsE --------------------------
	.section	.nv.constant0._ZN7cutlass13device_kernelIN5flash19enable_sm80_to_sm89INS1_16FlashAttnBwdSm80INS1_25CollectiveMainloopBwdSm80ILi2ELi2EN4cute5tupleIJNS5_1CILi64EEENS7_ILi128EEENS7_ILi96EEEEEENS_6half_tEfNS_4arch4Sm80ELb0ELb0ELb0ELb1ELb0ELb0ELb0ELb0ELi2ELi2ELi4ELi2ELb0EEENS1_21CollectiveEpilogueBwdISB_SC_SE_Li256ELb1ELb0ELi2EEENS1_19SingleTileSchedulerILb1ELb0ELb0ELi128EEEEEEEEEvNT_6ParamsE,"a",@progbits
	.sectionflags	@""
	.align	4
.nv.constant0._ZN7cutlass13device_kernelIN5flash19enable_sm80_to_sm89INS1_16FlashAttnBwdSm80INS1_25CollectiveMainloopBwdSm80ILi2ELi2EN4cute5tupleIJNS5_1CILi64EEENS7_ILi128EEENS7_ILi96EEEEEENS_6half_tEfNS_4arch4Sm80ELb0ELb0ELb0ELb1ELb0ELb0ELb0ELb0ELi2ELi2ELi4ELi2ELb0EEENS1_21CollectiveEpilogueBwdISB_SC_SE_Li256ELb1ELb0ELi2EEENS1_19SingleTileSchedulerILb1ELb0ELb0ELi128EEEEEEEEEvNT_6ParamsE:
	.zero		976


//--------------------- .nv.constant0._ZN7cutlass13device_kernelIN5flash19enable_sm80_to_sm89INS1_16FlashAttnBwdSm80INS1_25CollectiveMainloopBwdSm80ILi2ELi2EN4cute5tupleIJNS5_1CILi64EEENS7_ILi128EEENS7_ILi96EEEEEENS_6half_tEfNS_4arch4Sm80ELb0ELb0ELb0ELb1ELb1ELb0ELb0ELb0ELi2ELi2ELi4ELi2ELb0EEENS1_21CollectiveEpilogueBwdISB_SC_SE_Li256ELb1ELb0ELi2EEENS1_19SingleTileSchedulerILb1ELb0ELb0ELi128EEEEEEEEEvNT_6ParamsE --------------------------
	.section	.nv.constant0._ZN7cutlass13device_kernelIN5flash19enable_sm80_to_sm89INS1_16FlashAttnBwdSm80INS1_25CollectiveMainloopBwdSm80ILi2ELi2EN4cute5tupleIJNS5_1CILi64EEENS7_ILi128EEENS7_ILi96EEEEEENS_6half_tEfNS_4arch4Sm80ELb0ELb0ELb0ELb1ELb1ELb0ELb0ELb0ELi2ELi2ELi4ELi2ELb0EEENS1_21CollectiveEpilogueBwdISB_SC_SE_Li256ELb1ELb0ELi2EEENS1_19SingleTileSchedulerILb1ELb0ELb0ELi128EEEEEEEEEvNT_6ParamsE,"a",@progbits
	.sectionflags	@""
	.align	4
.nv.constant0._ZN7cutlass13device_kernelIN5flash19enable_sm80_to_sm89INS1_16FlashAttnBwdSm80INS1_25CollectiveMainloopBwdSm80ILi2ELi2EN4cute5tupleIJNS5_1CILi64EEENS7_ILi128EEENS7_ILi96EEEEEENS_6half_tEfNS_4arch4Sm80ELb0ELb0ELb0ELb1ELb1ELb0ELb0ELb0ELi2ELi2ELi4ELi2ELb0EEENS1_21CollectiveEpilogueBwdISB_SC_SE_Li256ELb1ELb0ELi2EEENS1_19SingleTileSchedulerILb1ELb0ELb0ELi128EEEEEEEEEvNT_6ParamsE:
	.zero		976


//--------------------- .nv.constant0._ZN7cutlass13device_kernelIN5flash19enable_sm80_to_sm89INS1_16FlashAttnBwdSm80INS1_25CollectiveMainloopBwdSm80ILi2ELi2EN4cute5tupleIJNS5_1CILi64EEENS7_ILi128EEENS7_ILi96EEEEEENS_6half_tEfNS_4arch4Sm80ELb0ELb0ELb0ELb1ELb0ELb0ELb0ELb0ELi2ELi2ELi4ELi2ELb0EEENS1_24CollectiveEpilogueBwdGQAISB_fSE_Li256ELb1ELb0EEENS1_19SingleTileSchedulerILb1ELb0ELb0ELi128EEEEEEEEEvNT_6ParamsE --------------------------
	.section	.nv.constant0._ZN7cutlass13device_kernelIN5flash19enable_sm80_to_sm89INS1_16FlashAttnBwdSm80INS1_25CollectiveMainloopBwdSm80ILi2ELi2EN4cute5tupleIJNS5_1CILi64EEENS7_ILi128EEENS7_ILi96EEEEEENS_6half_tEfNS_4arch4Sm80ELb0ELb0ELb0ELb1ELb0ELb0ELb0ELb0ELi2ELi2ELi4ELi2ELb0EEENS1_24CollectiveEpilogueBwdGQAISB_fSE_Li256ELb1ELb0EEENS1_19SingleTileSchedulerILb1ELb0ELb0ELi128EEEEEEEEEvNT_6ParamsE,"a",@progbits
	.sectionflags	@""
	.align	4
.nv.constant0._ZN7cutlass13device_kernelIN5flash19enable_sm80_to_sm89INS1_16FlashAttnBwdSm80INS1_25CollectiveMainloopBwdSm80ILi2ELi2EN4cute5tupleIJNS5_1CILi64EEENS7_ILi128EEENS7_ILi96EEEEEENS_6half_tEfNS_4arch4Sm80ELb0ELb0ELb0ELb1ELb0ELb0ELb0ELb0ELi2ELi2ELi4ELi2ELb0EEENS1_24CollectiveEpilogueBwdGQAISB_fSE_Li256ELb1ELb0EEENS1_19SingleTileSchedulerILb1ELb0ELb0ELi128EEEEEEEEEvNT_6ParamsE:
	.zero		984


//--------------------- .nv.constant0._ZN7cutlass13device_kernelIN5flash19enable_sm80_to_sm89INS1_16FlashAttnBwdSm80INS1_25CollectiveMainloopBwdSm80ILi2ELi2EN4cute5tupleIJNS5_1CILi64EEENS7_ILi128EEENS7_ILi96EEEEEENS_6half_tEfNS_4arch4Sm80ELb0ELb0ELb0ELb1ELb1ELb0ELb0ELb0ELi2ELi2ELi4ELi2ELb0EEENS1_24CollectiveEpilogueBwdGQAISB_fSE_Li256ELb1ELb1EEENS1_19SingleTileSchedulerILb1ELb0ELb0ELi128EEEEEEEEEvNT_6ParamsE --------------------------
	.section	.nv.constant0._ZN7cutlass13device_kernelIN5flash19enable_sm80_to_sm89INS1_16FlashAttnBwdSm80INS1_25CollectiveMainloopBwdSm80ILi2ELi2EN4cute5tupleIJNS5_1CILi64EEENS7_ILi128EEENS7_ILi96EEEEEENS_6half_tEfNS_4arch4Sm80ELb0ELb0ELb0ELb1ELb1ELb0ELb0ELb0ELi2ELi2ELi4ELi2ELb0EEENS1_24CollectiveEpilogueBwdGQAISB_fSE_Li256ELb1ELb1EEENS1_19SingleTileSchedulerILb1ELb0ELb0ELi128EEEEEEEEEvNT_6ParamsE,"a",@progbits
	.sectionflags	@""
	.align	4
.nv.constant0._ZN7cutlass13device_kernelIN5flash19enable_sm80_to_sm89INS1_16FlashAttnBwdSm80INS1_25CollectiveMainloopBwdSm80ILi2ELi2EN4cute5tupleIJNS5_1CILi64EEENS7_ILi128EEENS7_ILi96EEEEEENS_6half_tEfNS_4arch4Sm80ELb0ELb0ELb0ELb1ELb1ELb0ELb0ELb0ELi2ELi2ELi4ELi2ELb0EEENS1_24CollectiveEpilogueBwdGQAISB_fSE_Li256ELb1ELb1EEENS1_19SingleTileSchedulerILb1ELb0ELb0ELi128EEEEEEEEEvNT_6ParamsE:
	.zero		984


//--------------------- .nv.constant0._ZN7cutlass13device_kernelIN5flash19enable_sm80_to_sm89INS1_16FlashAttnBwdSm80INS1_25CollectiveMainloopBwdSm80ILi2ELi2EN4cute5tupleIJNS5_1CILi64EEENS7_ILi128EEENS7_ILi96EEEEEENS_6half_tEfNS_4arch4Sm80ELb0ELb1ELb0ELb0ELb0ELb0ELb0ELb0ELi2ELi2ELi4ELi2ELb0EEENS1_21CollectiveEpilogueBwdISB_SC_SE_Li256ELb0ELb0ELi2EEENS1_19SingleTileSchedulerILb0ELb0ELb0ELi128EEEEEEEEEvNT_6ParamsE --------------------------
	.section	.nv.constant0._ZN7cutlass13device_kernelIN5flash19enable_sm80_to_sm89INS1_16FlashAttnBwdSm80INS1_25CollectiveMainloopBwdSm80ILi2ELi2EN4cute5tupleIJNS5_1CILi64EEENS7_ILi128EEENS7_ILi96EEEEEENS_6half_tEfNS_4arch4Sm80ELb0ELb1ELb0ELb0ELb0ELb0ELb0ELb0ELi2ELi2ELi4ELi2ELb0EEENS1_21CollectiveEpilogueBwdISB_SC_SE_Li256ELb0ELb0ELi2EEENS1_19SingleTileSchedulerILb0ELb0ELb0ELi128EEEEEEEEEvNT_6ParamsE,"a",@progbits
	.sectionflags	@""
	.align	4
.nv.constant0._ZN7cutlass13device_kernelIN5flash19enable_sm80_to_sm89INS1_16FlashAttnBwdSm80INS1_25CollectiveMainloopBwdSm80ILi2ELi2EN4cute5tupleIJNS5_1CILi64EEENS7_ILi128EEENS7_ILi96EEEEEENS_6half_tEfNS_4arch4Sm80ELb0ELb1ELb0ELb0ELb0ELb0ELb0ELb0ELi2ELi2ELi4ELi2ELb0EEENS1_21CollectiveEpilogueBwdISB_SC_SE_Li256ELb0ELb0ELi2EEENS1_19SingleTileSchedulerILb0ELb0ELb0ELi128EEEEEEEEEvNT_6ParamsE:
	.zero		976


//--------------------- .nv.constant0._ZN7cutlass13device_kernelIN5flash19enable_sm80_to_sm89INS1_16FlashAttnBwdSm80INS1_25CollectiveMainloopBwdSm80ILi2ELi2EN4cute5tupleIJNS5_1CILi64EEENS7_ILi128EEENS7_ILi96EEEEEENS_6half_tEfNS_4arch4Sm80ELb0ELb1ELb0ELb0ELb1ELb0ELb0ELb0ELi2ELi2ELi4ELi2ELb0EEENS1_21CollectiveEpilogueBwdISB_SC_SE_Li256ELb0ELb0ELi2EEENS1_19SingleTileSchedulerILb0ELb0ELb0ELi128EEEEEEEEEvNT_6ParamsE --------------------------
	.section	.nv.constant0._ZN7cutlass13device_kernelIN5flash19enable_sm80_to_sm89INS1_16FlashAttnBwdSm80INS1_25CollectiveMainloopBwdSm80ILi2ELi2EN4cute5tupleIJNS5_1CILi64EEENS7_ILi128EEENS7_ILi96EEEEEENS_6half_tEfNS_4arch4Sm80ELb0ELb1ELb0ELb0ELb1ELb0ELb0ELb0ELi2ELi2ELi4ELi2ELb0EEENS1_21CollectiveEpilogueBwdISB_SC_SE_Li256ELb0ELb0ELi2EEENS1_19SingleTileSchedulerILb0ELb0ELb0ELi128EEEEEEEEEvNT_6ParamsE,"a",@progbits
	.sectionflags	@""
	.align	4
.nv.constant0._ZN7cutlass13device_kernelIN5flash19enable_sm80_to_sm89INS1_16FlashAttnBwdSm80INS1_25CollectiveMainloopBwdSm80ILi2ELi2EN4cute5tupleIJNS5_1CILi64EEENS7_ILi128EEENS7_ILi96EEEEEENS_6half_tEfNS_4arch4Sm80ELb0ELb1ELb0ELb0ELb1ELb0ELb0ELb0ELi2ELi2ELi4ELi2ELb0EEENS1_21CollectiveEpilogueBwdISB_SC_SE_Li256ELb0ELb0ELi2EEENS1_19SingleTileSchedulerILb0ELb0ELb0ELi128EEEEEEEEEvNT_6ParamsE:
	.zero		976


//--------------------- .nv.constant0._ZN7cutlass13device_kernelIN5flash19enable_sm80_to_sm89INS1_16FlashAttnBwdSm80INS1_25CollectiveMainloopBwdSm80ILi2ELi2EN4cute5tupleIJNS5_1CILi64EEENS7_ILi128EEENS7_ILi96EEEEEENS_6half_tEfNS_4arch4Sm80ELb0ELb1ELb0ELb0ELb0ELb0ELb0ELb0ELi2ELi2ELi4ELi2ELb0EEENS1_24CollectiveEpilogueBwdGQAISB_fSE_Li256ELb0ELb0EEENS1_19SingleTileSchedulerILb0ELb0ELb0ELi128EEEEEEEEEvNT_6ParamsE --------------------------
	.section	.nv.constant0._ZN7cutlass13device_kernelIN5flash19enable_sm80_to_sm89INS1_16FlashAttnBwdSm80INS1_25CollectiveMainloopBwdSm80ILi2ELi2EN4cute5tupleIJNS5_1CILi64EEENS7_ILi128EEENS7_ILi96EEEEEENS_6half_tEfNS_4arch4Sm80ELb0ELb1ELb0ELb0ELb0ELb0ELb0ELb0ELi2ELi2ELi4ELi2ELb0EEENS1_24CollectiveEpilogueBwdGQAISB_fSE_Li256ELb0ELb0EEENS1_19SingleTileSchedulerILb0ELb0ELb0ELi128EEEEEEEEEvNT_6ParamsE,"a",@progbits
	.sectionflags	@""
	.align	4
.nv.constant0._ZN7cutlass13device_kernelIN5flash19enable_sm80_to_sm89INS1_16FlashAttnBwdSm80INS1_25CollectiveMainloopBwdSm80ILi2ELi2EN4cute5tupleIJNS5_1CILi64EEENS7_ILi128EEENS7_ILi96EEEEEENS_6half_tEfNS_4arch4Sm80ELb0ELb1ELb0ELb0ELb0ELb0ELb0ELb0ELi2ELi2ELi4ELi2ELb0EEENS1_24CollectiveEpilogueBwdGQAISB_fSE_Li256ELb0ELb0EEENS1_19SingleTileSchedulerILb0ELb0ELb0ELi128EEEEEEEEEvNT_6ParamsE:
	.zero		984


//--------------------- .nv.constant0._ZN7cutlass13device_kernelIN5flash19enable_sm80_to_sm89INS1_16FlashAttnBwdSm80INS1_25CollectiveMainloopBwdSm80ILi2ELi2EN4cute5tupleIJNS5_1CILi64EEENS7_ILi128EEENS7_ILi96EEEEEENS_6half_tEfNS_4arch4Sm80ELb0ELb1ELb0ELb0ELb1ELb0ELb0ELb0ELi2ELi2ELi4ELi2ELb0EEENS1_24CollectiveEpilogueBwdGQAISB_fSE_Li256ELb0ELb1EEENS1_19SingleTileSchedulerILb0ELb0ELb0ELi128EEEEEEEEEvNT_6ParamsE --------------------------
	.section	.nv.constant0._ZN7cutlass13device_kernelIN5flash19enable_sm80_to_sm89INS1_16FlashAttnBwdSm80INS1_25CollectiveMainloopBwdSm80ILi2ELi2EN4cute5tupleIJNS5_1CILi64EEENS7_ILi128EEENS7_ILi96EEEEEENS_6half_tEfNS_4arch4Sm80ELb0ELb1ELb0ELb0ELb1ELb0ELb0ELb0ELi2ELi2ELi4ELi2ELb0EEENS1_24CollectiveEpilogueBwdGQAISB_fSE_Li256ELb0ELb1EEENS1_19SingleTileSchedulerILb0ELb0ELb0ELi128EEEEEEEEEvNT_6ParamsE,"a",@progbits
	.sectionflags	@""
	.align	4
.nv.constant0._ZN7cutlass13device_kernelIN5flash19enable_sm80_to_sm89INS1_16FlashAttnBwdSm80INS1_25CollectiveMainloopBwdSm80ILi2ELi2EN4cute5tupleIJNS5_1CILi64EEENS7_ILi128EEENS7_ILi96EEEEEENS_6half_tEfNS_4arch4Sm80ELb0ELb1ELb0ELb0ELb1ELb0ELb0ELb0ELi2ELi2ELi4ELi2ELb0EEENS1_24CollectiveEpilogueBwdGQAISB_fSE_Li256ELb0ELb1EEENS1_19SingleTileSchedulerILb0ELb0ELb0ELi128EEEEEEEEEvNT_6ParamsE:
	.zero		984


//--------------------- .nv.constant0._ZN7cutlass13device_kernelIN5flash19enable_sm80_to_sm89INS1_16FlashAttnBwdSm80INS1_25CollectiveMainloopBwdSm80ILi2ELi2EN4cute5tupleIJNS5_1CILi64EEENS7_ILi128EEENS7_ILi96EEEEEENS_6half_tEfNS_4arch4Sm80ELb0ELb1ELb0ELb1ELb0ELb0ELb0ELb0ELi2ELi2ELi4ELi2ELb0EEENS1_21CollectiveEpilogueBwdISB_SC_SE_Li256ELb1ELb0ELi2EEENS1_19SingleTileSchedulerILb1ELb0ELb0ELi128EEEEEEEEEvNT_6ParamsE --------------------------
	.section	.nv.constant0._ZN7cutlass13device_kernelIN5flash19enable_sm80_to_sm89INS1_16FlashAttnBwdSm80INS1_25CollectiveMainloopBwdSm80ILi2ELi2EN4cute5tupleIJNS5_1CILi64EEENS7_ILi128EEENS7_ILi96EEEEEENS_6half_tEfNS_4arch4Sm80ELb0ELb1ELb0ELb1ELb0ELb0ELb0ELb0ELi2ELi2ELi4ELi2ELb0EEENS1_21CollectiveEpilogueBwdISB_SC_SE_Li256ELb1ELb0ELi2EEENS1_19SingleTileSchedulerILb1ELb0ELb0ELi128EEEEEEEEEvNT_6ParamsE,"a",@progbits
	.sectionflags	@""
	.align	4
.nv.constant0._ZN7cutlass13device_kernelIN5flash19enable_sm80_to_sm89INS1_16FlashAttnBwdSm80INS1_25CollectiveMainloopBwdSm80ILi2ELi2EN4cute5tupleIJNS5_1CILi64EEENS7_ILi128EEENS7_ILi96EEEEEENS_6half_tEfNS_4arch4Sm80ELb0ELb1ELb0ELb1ELb0ELb0ELb0ELb0ELi2ELi2ELi4ELi2ELb0EEENS1_21CollectiveEpilogueBwdISB_SC_SE_Li256ELb1ELb0ELi2EEENS1_19SingleTileSchedulerILb1ELb0ELb0ELi128EEEEEEEEEvNT_6ParamsE:
	.zero		976


//--------------------- .nv.constant0._ZN7cutlass13device_kernelIN5flash19enable_sm80_to_sm89INS1_16FlashAttnBwdSm80INS1_25CollectiveMainloopBwdSm80ILi2ELi2EN4cute5tupleIJNS5_1CILi64EEENS7_ILi128EEENS7_ILi96EEEEEENS_6half_tEfNS_4arch4Sm80ELb0ELb1ELb0ELb1ELb1ELb0ELb0ELb0ELi2ELi2ELi4ELi2ELb0EEENS1_21CollectiveEpilogueBwdISB_SC_SE_Li256ELb1ELb0ELi2EEENS1_19SingleTileSchedulerILb1ELb0ELb0ELi128EEEEEEEEEvNT_6ParamsE --------------------------
	.section	.nv.constant0._ZN7cutlass13device_kernelIN5flash19enable_sm80_to_sm89INS1_16FlashAttnBwdSm80INS1_25CollectiveMainloopBwdSm80ILi2ELi2EN4cute5tupleIJNS5_1CILi64EEENS7_ILi128EEENS7_ILi96EEEEEENS_6half_tEfNS_4arch4Sm80ELb0ELb1ELb0ELb1ELb1ELb0ELb0ELb0ELi2ELi2ELi4ELi2ELb0EEENS1_21CollectiveEpilogueBwdISB_SC_SE_Li256ELb1ELb0ELi2EEENS1_19SingleTileSchedulerILb1ELb0ELb0ELi128EEEEEEEEEvNT_6ParamsE,"a",@progbits
	.sectionflags	@""
	.align	4
.nv.constant0._ZN7cutlass13device_kernelIN5flash19enable_sm80_to_sm89INS1_16FlashAttnBwdSm80INS1_25CollectiveMainloopBwdSm80ILi2ELi2EN4cute5tupleIJNS5_1CILi64EEENS7_ILi128EEENS7_ILi96EEEEEENS_6half_tEfNS_4arch4Sm80ELb0ELb1ELb0ELb1ELb1ELb0ELb0ELb0ELi2ELi2ELi4ELi2ELb0EEENS1_21CollectiveEpilogueBwdISB_SC_SE_Li256ELb1ELb0ELi2EEENS1_19SingleTileSchedulerILb1ELb0ELb0ELi128EEEEEEEEEvNT_6ParamsE:
	.zero		976


//--------------------- .nv.constant0._ZN7cutlass13device_kernelIN5flash19enable_sm80_to_sm89INS1_16FlashAttnBwdSm80INS1_25CollectiveMainloopBwdSm80ILi2ELi2EN4cute5tupleIJNS5_1CILi64EEENS7_ILi128EEENS7_ILi96EEEEEENS_6half_tEfNS_4arch4Sm80ELb0ELb1ELb0ELb1ELb0ELb0ELb0ELb0ELi2ELi2ELi4ELi2ELb0EEENS1_24CollectiveEpilogueBwdGQAISB_fSE_Li256ELb1ELb0EEENS1_19SingleTileSchedulerILb1ELb0ELb0ELi128EEEEEEEEEvNT_6ParamsE --------------------------
	.section	.nv.constant0._ZN7cutlass13device_kernelIN5flash19enable_sm80_to_sm89INS1_16FlashAttnBwdSm80INS1_25CollectiveMainloopBwdSm80ILi2ELi2EN4cute5tupleIJNS5_1CILi64EEENS7_ILi128EEENS7_ILi96EEEEEENS_6half_tEfNS_4arch4Sm80ELb0ELb1ELb0ELb1ELb0ELb0ELb0ELb0ELi2ELi2ELi4ELi2ELb0EEENS1_24CollectiveEpilogueBwdGQAISB_fSE_Li256ELb1ELb0EEENS1_19SingleTileSchedulerILb1ELb0ELb0ELi128EEEEEEEEEvNT_6ParamsE,"a",@progbits
	.sectionflags	@""
	.align	4
.nv.constant0._ZN7cutlass13device_kernelIN5flash19enable_sm80_to_sm89INS1_16FlashAttnBwdSm80INS1_25CollectiveMainloopBwdSm80ILi2ELi2EN4cute5tupleIJNS5_1CILi64EEENS7_ILi128EEENS7_ILi96EEEEEENS_6half_tEfNS_4arch4Sm80ELb0ELb1ELb0ELb1ELb0ELb0ELb0ELb0ELi2ELi2ELi4ELi2ELb0EEENS1_24CollectiveEpilogueBwdGQAISB_fSE_Li256ELb1ELb0EEENS1_19SingleTileSchedulerILb1ELb0ELb0ELi128EEEEEEEEEvNT_6ParamsE:
	.zero		984


//--------------------- .nv.constant0._ZN7cutlass13device_kernelIN5flash19enable_sm80_to_sm89INS1_16FlashAttnBwdSm80INS1_25CollectiveMainloopBwdSm80ILi2ELi2EN4cute5tupleIJNS5_1CILi64EEENS7_ILi128EEENS7_ILi96EEEEEENS_6half_tEfNS_4arch4Sm80ELb0ELb1ELb0ELb1ELb1ELb0ELb0ELb0ELi2ELi2ELi4ELi2ELb0EEENS1_24CollectiveEpilogueBwdGQAISB_fSE_Li256ELb1ELb1EEENS1_19SingleTileSchedulerILb1ELb0ELb0ELi128EEEEEEEEEvNT_6ParamsE --------------------------
	.section	.nv.constant0._ZN7cutlass13device_kernelIN5flash19enable_sm80_to_sm89INS1_16FlashAttnBwdSm80INS1_25CollectiveMainloopBwdSm80ILi2ELi2EN4cute5tupleIJNS5_1CILi64EEENS7_ILi128EEENS7_ILi96EEEEEENS_6half_tEfNS_4arch4Sm80ELb0ELb1ELb0ELb1ELb1ELb0ELb0ELb0ELi2ELi2ELi4ELi2ELb0EEENS1_24CollectiveEpilogueBwdGQAISB_fSE_Li256ELb1ELb1EEENS1_19SingleTileSchedulerILb1ELb0ELb0ELi128EEEEEEEEEvNT_6ParamsE,"a",@progbits
	.sectionflags	@""
	.align	4
.nv.constant0._ZN7cutlass13device_kernelIN5flash19enable_sm80_to_sm89INS1_16FlashAttnBwdSm80INS1_25CollectiveMainloopBwdSm80ILi2ELi2EN4cute5tupleIJNS5_1CILi64EEENS7_ILi128EEENS7_ILi96EEEEEENS_6half_tEfNS_4arch4Sm80ELb0ELb1ELb0ELb1ELb1ELb0ELb0ELb0ELi2ELi2ELi4ELi2ELb0EEENS1_24CollectiveEpilogueBwdGQAISB_fSE_Li256ELb1ELb1EEENS1_19SingleTileSchedulerILb1ELb0ELb0ELi128EEEEEEEEEvNT_6ParamsE:
	.zero		984


//--------------------- .nv.constant0._ZN7cutlass13device_kernelIN5flash19enable_sm80_to_sm89INS1_16FlashAttnBwdSm80INS1_25CollectiveMainloopBwdSm80ILi2ELi2EN4cute5tupleIJNS5_1CILi64EEENS7_ILi128EEENS7_ILi96EEEEEENS_6half_tEfNS_4arch4Sm80ELb1ELb0ELb0ELb0ELb0ELb0ELb0ELb0ELi2ELi2ELi4ELi2ELb0EEENS1_21CollectiveEpilogueBwdISB_SC_SE_Li256ELb0ELb0ELi2EEENS1_25SingleTileBwdLPTSchedulerILb0ELi128ELb0EEEEEEEEEvNT_6ParamsE --------------------------
	.section	.nv.constant0._ZN7cutlass13device_kernelIN5flash19enable_sm80_to_sm89INS1_16FlashAttnBwdSm80INS1_25CollectiveMainloopBwdSm80ILi2ELi2EN4cute5tupleIJNS5_1CILi64EEENS7_ILi128EEENS7_ILi96EEEEEENS_6half_tEfNS_4arch4Sm80ELb1ELb0ELb0ELb0ELb0ELb0ELb0ELb0ELi2ELi2ELi4ELi2ELb0EEENS1_21CollectiveEpilogueBwdISB_SC_SE_Li256ELb0ELb0ELi2EEENS1_25SingleTileBwdLPTSchedulerILb0ELi128ELb0EEEEEEEEEvNT_6ParamsE,"a",@progbits
	.sectionflags	@""
	.align	4
.nv.constant0._ZN7cutlass13device_kernelIN5flash19enable_sm80_to_sm89INS1_16FlashAttnBwdSm80INS1_25CollectiveMainloopBwdSm80ILi2ELi2EN4cute5tupleIJNS5_1CILi64EEENS7_ILi128EEENS7_ILi96EEEEEENS_6half_tEfNS_4arch4Sm80ELb1ELb0ELb0ELb0ELb0ELb0ELb0ELb0ELi2ELi2ELi4ELi2ELb0EEENS1_21CollectiveEpilogueBwdISB_SC_SE_Li256ELb0ELb0ELi2EEENS1_25SingleTileBwdLPTSchedulerILb0ELi128ELb0EEEEEEEEEvNT_6ParamsE:
	.zero		1000


//--------------------- .nv.constant0._ZN7cutlass13device_kernelIN5flash19enable_sm80_to_sm89INS1_16FlashAttnBwdSm80INS1_25CollectiveMainloopBwdSm80ILi2ELi2EN4cute5tupleIJNS5_1CILi64EEENS7_ILi128EEENS7_ILi96EEEEEENS_6half_tEfNS_4arch4Sm80ELb1ELb0ELb0ELb0ELb1ELb0ELb0ELb0ELi2ELi2ELi4ELi2ELb0EEENS1_21CollectiveEpilogueBwdISB_SC_SE_Li256ELb0ELb0ELi2EEENS1_25SingleTileBwdLPTSchedulerILb0ELi128ELb1EEEEEEEEEvNT_6ParamsE --------------------------
	.section	.nv.constant0._ZN7cutlass13device_kernelIN5flash19enable_sm80_to_sm89INS1_16FlashAttnBwdSm80INS1_25CollectiveMainloopBwdSm80ILi2ELi2EN4cute5tupleIJNS5_1CILi64EEENS7_ILi128EEENS7_ILi96EEEEEENS_6half_tEfNS_4arch4Sm80ELb1ELb0ELb0ELb0ELb1ELb0ELb0ELb0ELi2ELi2ELi4ELi2ELb0EEENS1_21CollectiveEpilogueBwdISB_SC_SE_Li256ELb0ELb0ELi2EEENS1_25SingleTileBwdLPTSchedulerILb0ELi128ELb1EEEEEEEEEvNT_6ParamsE,"a",@progbits
	.sectionflags	@""
	.align	4
.nv.constant0._ZN7cutlass13device_kernelIN5flash19enable_sm80_to_sm89INS1_16FlashAttnBwdSm80INS1_25CollectiveMainloopBwdSm80ILi2ELi2EN4cute5tupleIJNS5_1CILi64EEENS7_ILi128EEENS7_ILi96EEEEEENS_6half_tEfNS_4arch4Sm80ELb1ELb0ELb0ELb0ELb1ELb0ELb0ELb0ELi2ELi2ELi4ELi2ELb0EEENS1_21CollectiveEpilogueBwdISB_SC_SE_Li256ELb0ELb0ELi2EEENS1_25SingleTileBwdLPTSchedulerILb0ELi128ELb1EEEEEEEEEvNT_6ParamsE:
	.zero		1000


//--------------------- .nv.constant0._ZN7cutlass13device_kernelIN5flash19enable_sm80_to_sm89INS1_16FlashAttnBwdSm80INS1_25CollectiveMainloopBwdSm80ILi2ELi2EN4cute5tupleIJNS5_1CILi64EEENS7_ILi128EEENS7_ILi96EEEEEENS_6half_tEfNS_4arch4Sm80ELb1ELb0ELb0ELb0ELb0ELb0ELb0ELb0ELi2ELi2ELi4ELi2ELb0EEENS1_24CollectiveEpilogueBwdGQAISB_fSE_Li256ELb0ELb0EEENS1_25SingleTileBwdLPTSchedulerILb0ELi128ELb0EEEEEEEEEvNT_6ParamsE --------------------------
	.section	.nv.constant0._ZN7cutlass13device_kernelIN5flash19enable_sm80_to_sm89INS1_16FlashAttnBwdSm80INS1_25CollectiveMainloopBwdSm80ILi2ELi2EN4cute5tupleIJNS5_1CILi64EEENS7_ILi128EEENS7_ILi96EEEEEENS_6half_tEfNS_4arch4Sm80ELb1ELb0ELb0ELb0ELb0ELb0ELb0ELb0ELi2ELi2ELi4ELi2ELb0EEENS1_24CollectiveEpilogueBwdGQAISB_fSE_Li256ELb0ELb0EEENS1_25SingleTileBwdLPTSchedulerILb0ELi128ELb0EEEEEEEEEvNT_6ParamsE,"a",@progbits
	.sectionflags	@""
	.align	4
.nv.constant0._ZN7cutlass13device_kernelIN5flash19enable_sm80_to_sm89INS1_16FlashAttnBwdSm80INS1_25CollectiveMainloopBwdSm80ILi2ELi2EN4cute5tupleIJNS5_1CILi64EEENS7_ILi128EEENS7_ILi96EEEEEENS_6half_tEfNS_4arch4Sm80ELb1ELb0ELb0ELb0ELb0ELb0ELb0ELb0ELi2ELi2ELi4ELi2ELb0EEENS1_24CollectiveEpilogueBwdGQAISB_fSE_Li256ELb0ELb0EEENS1_25SingleTileBwdLPTSchedulerILb0ELi128ELb0EEEEEEEEEvNT_6ParamsE:
	.zero		1008


//--------------------- .nv.constant0._ZN7cutlass13device_kernelIN5flash19enable_sm80_to_sm89INS1_16FlashAttnBwdSm80INS1_25CollectiveMainloopBwdSm80ILi2ELi2EN4cute5tupleIJNS5_1CILi64EEENS7_ILi128EEENS7_ILi96EEEEEENS_6half_tEfNS_4arch4Sm80ELb1ELb0ELb0ELb0ELb1ELb0ELb0ELb0ELi2ELi2ELi4ELi2ELb0EEENS1_24CollectiveEpilogueBwdGQAISB_fSE_Li256ELb0ELb1EEENS1_25SingleTileBwdLPTSchedulerILb0ELi128ELb1EEEEEEEEEvNT_6ParamsE --------------------------
	.section	.nv.constant0._ZN7cutlass13device_kernelIN5flash19enable_sm80_to_sm89INS1_16FlashAttnBwdSm80INS1_25CollectiveMainloopBwdSm80ILi2ELi2EN4cute5tupleIJNS5_1CILi64EEENS7_ILi128EEENS7_ILi96EEEEEENS_6half_tEfNS_4arch4Sm80ELb1ELb0ELb0ELb0ELb1ELb0ELb0ELb0ELi2ELi2ELi4ELi2ELb0EEENS1_24CollectiveEpilogueBwdGQAISB_fSE_Li256ELb0ELb1EEENS1_25SingleTileBwdLPTSchedulerILb0ELi128ELb1EEEEEEEEEvNT_6ParamsE,"a",@progbits
	.sectionflags	@""
	.align	4
.nv.constant0._ZN7cutlass13device_kernelIN5flash19enable_sm80_to_sm89INS1_16FlashAttnBwdSm80INS1_25CollectiveMainloopBwdSm80ILi2ELi2EN4cute5tupleIJNS5_1CILi64EEENS7_ILi128EEENS7_ILi96EEEEEENS_6half_tEfNS_4arch4Sm80ELb1ELb0ELb0ELb0ELb1ELb0ELb0ELb0ELi2ELi2ELi4ELi2ELb0EEENS1_24CollectiveEpilogueBwdGQAISB_fSE_Li256ELb0ELb1EEENS1_25SingleTileBwdLPTSchedulerILb0ELi128ELb1EEEEEEEEEvNT_6ParamsE:
	.zero		1008


//--------------------- .nv.constant0._ZN7cutlass13device_kernelIN5flash22FlashAttnBwdPreprocessIN4cute5tupleIJNS3_1CILi64EEENS5_ILi96EEEEEENS_6half_tEfNS_4arch4Sm80ELb1ELb0EEEEEvNT_6ParamsE --------------------------
	.section	.nv.constant0._ZN7cutlass13device_kernelIN5flash22FlashAttnBwdPreprocessIN4cute5tupleIJNS3_1CILi64EEENS5_ILi96EEEEEENS_6half_tEfNS_4arch4Sm80ELb1ELb0EEEEEvNT_6ParamsE,"a",@progbits
	.sectionflags	@""
	.align	4
.nv.constant0._ZN7cutlass13device_kernelIN5flash22FlashAttnBwdPreprocessIN4cute5tupleIJNS3_1CILi64EEENS5_ILi96EEEEEENS_6half_tEfNS_4arch4Sm80ELb1ELb0EEEEEvNT_6ParamsE:
	.zero		592


//--------------------- .nv.constant0._ZN7cutlass13device_kernelIN5flash19enable_sm80_to_sm89INS1_16FlashAttnBwdSm80INS1_25CollectiveMainloopBwdSm80ILi2ELi2EN4cute5tupleIJNS5_1CILi64EEENS7_ILi128EEENS7_ILi96EEEEEENS_6half_tEfNS_4arch4Sm80ELb1ELb0ELb0ELb1ELb0ELb0ELb0ELb0ELi2ELi2ELi4ELi2ELb0EEENS1_21CollectiveEpilogueBwdISB_SC_SE_Li256ELb1ELb0ELi2EEENS1_25SingleTileBwdLPTSchedulerILb1ELi128ELb0EEEEEEEEEvNT_6ParamsE --------------------------
	.section	.nv.constant0._ZN7cutlass13device_kernelIN5flash19enable_sm80_to_sm89INS1_16FlashAttnBwdSm80INS1_25CollectiveMainloopBwdSm80ILi2ELi2EN4cute5tupleIJNS5_1CILi64EEENS7_ILi128EEENS7_ILi96EEEEEENS_6half_tEfNS_4arch4Sm80ELb1ELb0ELb0ELb1ELb0ELb0ELb0ELb0ELi2ELi2ELi4ELi2ELb0EEENS1_21CollectiveEpilogueBwdISB_SC_SE_Li256ELb1ELb0ELi2EEENS1_25SingleTileBwdLPTSchedulerILb1ELi128ELb0EEEEEEEEEvNT_6ParamsE,"a",@progbits
	.sectionflags	@""
	.align	4
.nv.constant0._ZN7cutlass13device_kernelIN5flash19enable_sm80_to_sm89INS1_16FlashAttnBwdSm80INS1_25CollectiveMainloopBwdSm80ILi2ELi2EN4cute5tupleIJNS5_1CILi64EEENS7_ILi128EEENS7_ILi96EEEEEENS_6half_tEfNS_4arch4Sm80ELb1ELb0ELb0ELb1ELb0ELb0ELb0ELb0ELi2ELi2ELi4ELi2ELb0EEENS1_21CollectiveEpilogueBwdISB_SC_SE_Li256ELb1ELb0ELi2EEENS1_25SingleTileBwdLPTSchedulerILb1ELi128ELb0EEEEEEEEEvNT_6ParamsE:
	.zero		1000


//--------------------- .nv.constant0._ZN7cutlass13device_kernelIN5flash19enable_sm80_to_sm89INS1_16FlashAttnBwdSm80INS1_25CollectiveMainloopBwdSm80ILi2ELi2EN4cute5tupleIJNS5_1CILi64EEENS7_ILi128EEENS7_ILi96EEEEEENS_6half_tEfNS_4arch4Sm80ELb1ELb0ELb0ELb1ELb1ELb0ELb0ELb0ELi2ELi2ELi4ELi2ELb0EEENS1_21CollectiveEpilogueBwdISB_SC_SE_Li256ELb1ELb0ELi2EEENS1_25SingleTileBwdLPTSchedulerILb1ELi128ELb1EEEEEEEEEvNT_6ParamsE --------------------------
	.section	.nv.constant0._ZN7cutlass13device_kernelIN5flash19enable_sm80_to_sm89INS1_16FlashAttnBwdSm80INS1_25CollectiveMainloopBwdSm80ILi2ELi2EN4cute5tupleIJNS5_1CILi64EEENS7_ILi128EEENS7_ILi96EEEEEENS_6half_tEfNS_4arch4Sm80ELb1ELb0ELb0ELb1ELb1ELb0ELb0ELb0ELi2ELi2ELi4ELi2ELb0EEENS1_21CollectiveEpilogueBwdISB_SC_SE_Li256ELb1ELb0ELi2EEENS1_25SingleTileBwdLPTSchedulerILb1ELi128ELb1EEEEEEEEEvNT_6ParamsE,"a",@progbits
	.sectionflags	@""
	.align	4
.nv.constant0._ZN7cutlass13device_kernelIN5flash19enable_sm80_to_sm89INS1_16FlashAttnBwdSm80INS1_25CollectiveMainloopBwdSm80ILi2ELi2EN4cute5tupleIJNS5_1CILi64EEENS7_ILi128EEENS7_ILi96EEEEEENS_6half_tEfNS_4arch4Sm80ELb1ELb0ELb0ELb1ELb1ELb0ELb0ELb0ELi2ELi2ELi4ELi2ELb0EEENS1_21CollectiveEpilogueBwdISB_SC_SE_Li256ELb1ELb0ELi2EEENS1_25SingleTileBwdLPTSchedulerILb1ELi128ELb1EEEEEEEEEvNT_6ParamsE:
	.zero		1000


//--------------------- .nv.constant0._ZN7cutlass13device_kernelIN5flash19enable_sm80_to_sm89INS1_16FlashAttnBwdSm80INS1_25CollectiveMainloopBwdSm80ILi2ELi2EN4cute5tupleIJNS5_1CILi64EEENS7_ILi128EEENS7_ILi96EEEEEENS_6half_tEfNS_4arch4Sm80ELb1ELb0ELb0ELb1ELb0ELb0ELb0ELb0ELi2ELi2ELi4ELi2ELb0EEENS1_24CollectiveEpilogueBwdGQAISB_fSE_Li256ELb1ELb0EEENS1_25SingleTileBwdLPTSchedulerILb1ELi128ELb0EEEEEEEEEvNT_6ParamsE --------------------------
	.section	.nv.constant0._ZN7cutlass13device_kernelIN5flash19enable_sm80_to_sm89INS1_16FlashAttnBwdSm80INS1_25CollectiveMainloopBwdSm80ILi2ELi2EN4cute5tupleIJNS5_1CILi64EEENS7_ILi128EEENS7_ILi96EEEEEENS_6half_tEfNS_4arch4Sm80ELb1ELb0ELb0ELb1ELb0ELb0ELb0ELb0ELi2ELi2ELi4ELi2ELb0EEENS1_24CollectiveEpilogueBwdGQAISB_fSE_Li256ELb1ELb0EEENS1_25SingleTileBwdLPTSchedulerILb1ELi128ELb0EEEEEEEEEvNT_6ParamsE,"a",@progbits
	.sectionflags	@""
	.align	4
.nv.constant0._ZN7cutlass13device_kernelIN5flash19enable_sm80_to_sm89INS1_16FlashAttnBwdSm80INS1_25CollectiveMainloopBwdSm80ILi2ELi2EN4cute5tupleIJNS5_1CILi64EEENS7_ILi128EEENS7_ILi96EEEEEENS_6half_tEfNS_4arch4Sm80ELb1ELb0ELb0ELb1ELb0ELb0ELb0ELb0ELi2ELi2ELi4ELi2ELb0EEENS1_24CollectiveEpilogueBwdGQAISB_fSE_Li256ELb1ELb0EEENS1_25SingleTileBwdLPTSchedulerILb1ELi128ELb0EEEEEEEEEvNT_6ParamsE:
	.zero		1008


//--------------------- .nv.constant0._ZN7cutlass13device_kernelIN5flash32FlashAttnBwdPostprocessConvertdQIN4cute5tupleIJNS3_1CILi128EEENS5_ILi96EEEEEENS_6half_tEfNS_4arch4Sm80ELi256ENS3_8TiledMMAINS3_8MMA_AtomIJNS3_28SM80_16x8x16_F32F16F16F32_TNEEEENS3_6LayoutINS4_IJNS5_ILi4EEENS5_ILi2EEENS5_ILi1EEEEEENS4_IJSJ_SH_NS5_ILi0EEEEEEEENS4_IJNS5_ILi64EEENS5_ILi32EEENS5_ILi16EEEEEEEELb0EEEEEvNT_6ParamsE --------------------------
	.section	.nv.constant0._ZN7cutlass13device_kernelIN5flash32FlashAttnBwdPostprocessConvertdQIN4cute5tupleIJNS3_1CILi128EEENS5_ILi96EEEEEENS_6half_tEfNS_4arch4Sm80ELi256ENS3_8TiledMMAINS3_8MMA_AtomIJNS3_28SM80_16x8x16_F32F16F16F32_TNEEEENS3_6LayoutINS4_IJNS5_ILi4EEENS5_ILi2EEENS5_ILi1EEEEEENS4_IJSJ_SH_NS5_ILi0EEEEEEEENS4_IJNS5_ILi64EEENS5_ILi32EEENS5_ILi16EEEEEEEELb0EEEEEvNT_6ParamsE,"a",@progbits
	.sectionflags	@""
	.align	4
.nv.constant0._ZN7cutlass13device_kernelIN5flash32FlashAttnBwdPostprocessConvertdQIN4cute5tupleIJNS3_1CILi128EEENS5_ILi96EEEEEENS_6half_tEfNS_4arch4Sm80ELi256ENS3_8TiledMMAINS3_8MMA_AtomIJNS3_28SM80_16x8x16_F32F16F16F32_TNEEEENS3_6LayoutINS4_IJNS5_ILi4EEENS5_ILi2EEENS5_ILi1EEEEEENS4_IJSJ_SH_NS5_ILi0EEEEEEEENS4_IJNS5_ILi64EEENS5_ILi32EEENS5_ILi16EEEEEEEELb0EEEEEvNT_6ParamsE:
	.zero		464


//--------------------- .nv.constant0._ZN7cutlass13device_kernelIN5flash32FlashAttnBwdPostprocessConvertdQIN4cute5tupleIJNS3_1CILi64EEENS5_ILi96EEEEEENS_6half_tEfNS_4arch4Sm80ELi256ENS3_8TiledMMAINS3_8MMA_AtomIJNS3_28SM80_16x8x16_F32F16F16F32_TNEEEENS3_6LayoutINS4_IJNS5_ILi2EEENS5_ILi4EEENS5_ILi1EEEEEENS4_IJSJ_SH_NS5_ILi0EEEEEEEENS4_IJNS5_ILi32EEESO_NS5_ILi16EEEEEEEELb0EEEEEvNT_6ParamsE --------------------------
	.section	.nv.constant0._ZN7cutlass13device_kernelIN5flash32FlashAttnBwdPostprocessConvertdQIN4cute5tupleIJNS3_1CILi64EEENS5_ILi96EEEEEENS_6half_tEfNS_4arch4Sm80ELi256ENS3_8TiledMMAINS3_8MMA_AtomIJNS3_28SM80_16x8x16_F32F16F16F32_TNEEEENS3_6LayoutINS4_IJNS5_ILi2EEENS5_ILi4EEENS5_ILi1EEEEEENS4_IJSJ_SH_NS5_ILi0EEEEEEEENS4_IJNS5_ILi32EEESO_NS5_ILi16EEEEEEEELb0EEEEEvNT_6ParamsE,"a",@progbits
	.sectionflags	@""
	.align	4
.nv.constant0._ZN7cutlass13device_kernelIN5flash32FlashAttnBwdPostprocessConvertdQIN4cute5tupleIJNS3_1CILi64EEENS5_ILi96EEEEEENS_6half_tEfNS_4arch4Sm80ELi256ENS3_8TiledMMAINS3_8MMA_AtomIJNS3_28SM80_16x8x16_F32F16F16F32_TNEEEENS3_6LayoutINS4_IJNS5_ILi2EEENS5_ILi4EEENS5_ILi1EEEEEENS4_IJSJ_SH_NS5_ILi0EEEEEEEENS4_IJNS5_ILi32EEESO_NS5_ILi16EEEEEEEELb0EEEEEvNT_6ParamsE:
	.zero		464


//--------------------- .nv.constant0._ZN7cutlass13device_kernelIN5flash19enable_sm80_to_sm89INS1_16FlashAttnBwdSm80INS1_25CollectiveMainloopBwdSm80ILi2ELi2EN4cute5tupleIJNS5_1CILi64EEENS7_ILi128EEENS7_ILi96EEEEEENS_6half_tEfNS_4arch4Sm80ELb1ELb0ELb0ELb1ELb1ELb0ELb0ELb0ELi2ELi2ELi4ELi2ELb0EEENS1_24CollectiveEpilogueBwdGQAISB_fSE_Li256ELb1ELb1EEENS1_25SingleTileBwdLPTSchedulerILb1ELi128ELb1EEEEEEEEEvNT_6ParamsE --------------------------
	.section	.nv.constant0._ZN7cutlass13device_kernelIN5flash19enable_sm80_to_sm89INS1_16FlashAttnBwdSm80INS1_25CollectiveMainloopBwdSm80ILi2ELi2EN4cute5tupleIJNS5_1CILi64EEENS7_ILi128EEENS7_ILi96EEEEEENS_6half_tEfNS_4arch4Sm80ELb1ELb0ELb0ELb1ELb1ELb0ELb0ELb0ELi2ELi2ELi4ELi2ELb0EEENS1_24CollectiveEpilogueBwdGQAISB_fSE_Li256ELb1ELb1EEENS1_25SingleTileBwdLPTSchedulerILb1ELi128ELb1EEEEEEEEEvNT_6ParamsE,"a",@progbits
	.sectionflags	@""
	.align	4
.nv.constant0._ZN7cutlass13device_kernelIN5flash19enable_sm80_to_sm89INS1_16FlashAttnBwdSm80INS1_25CollectiveMainloopBwdSm80ILi2ELi2EN4cute5tupleIJNS5_1CILi64EEENS7_ILi128EEENS7_ILi96EEEEEENS_6half_tEfNS_4arch4Sm80ELb1ELb0ELb0ELb1ELb1ELb0ELb0ELb0ELi2ELi2ELi4ELi2ELb0EEENS1_24CollectiveEpilogueBwdGQAISB_fSE_Li256ELb1ELb1EEENS1_25SingleTileBwdLPTSchedulerILb1ELi128ELb1EEEEEEEEEvNT_6ParamsE:
	.zero		1008


//--------------------- .nv.constant0._ZN7cutlass13device_kernelIN5flash22FlashAttnBwdPreprocessIN4cute5tupleIJNS3_1CILi64EEENS5_ILi96EEEEEENS_6half_tEfNS_4arch4Sm80ELb1ELb1EEEEEvNT_6ParamsE --------------------------
	.section	.nv.constant0._ZN7cutlass13device_kernelIN5flash22FlashAttnBwdPreprocessIN4cute5tupleIJNS3_1CILi64EEENS5_ILi96EEEEEENS_6half_tEfNS_4arch4Sm80ELb1ELb1EEEEEvNT_6ParamsE,"a",@progbits
	.sectionflags	@""
	.align	4
.nv.constant0._ZN7cutlass13device_kernelIN5flash22FlashAttnBwdPreprocessIN4cute5tupleIJNS3_1CILi64EEENS5_ILi96EEEEEENS_6half_tEfNS_4arch4Sm80ELb1ELb1EEEEEvNT_6ParamsE:
	.zero		592


//--------------------- .text._ZN7cutlass13device_kernelIN5flash19enable_sm80_to_sm89INS1_16FlashAttnBwdSm80INS1_25CollectiveMainloopBwdSm80ILi2ELi1EN4cute5tupleIJNS5_1CILi64EEENS7_ILi128EEENS7_ILi96EEEEEENS_6half_tEfNS_4arch4Sm80ELb0ELb0ELb0ELb0ELb0ELb0ELb0ELb0ELi2ELi2ELi4ELi2ELb1EEENS1_21CollectiveEpilogueBwdISB_SC_SE_Li256ELb0ELb0ELi2EEENS1_19SingleTileSchedulerILb0ELb0ELb0ELi128EEEEEEEEEvNT_6ParamsE --------------------------
	.section	.text._ZN7cutlass13device_kernelIN5flash19enable_sm80_to_sm89INS1_16FlashAttnBwdSm80INS1_25CollectiveMainloopBwdSm80ILi2ELi1EN4cute5tupleIJNS5_1CILi64EEENS7_ILi128EEENS7_ILi96EEEEEENS_6half_tEfNS_4arch4Sm80ELb0ELb0ELb0ELb0ELb0ELb0ELb0ELb0ELi2ELi2ELi4ELi2ELb1EEENS1_21CollectiveEpilogueBwdISB_SC_SE_Li256ELb0ELb0ELi2EEENS1_19SingleTileSchedulerILb0ELb0ELb0ELi128EEEEEEEEEvNT_6ParamsE,"ax",@progbits
	.sectioninfo	@"SHI_REGISTERS=255"
	.align	128
.text._ZN7cutlass13device_kernelIN5flash19enable_sm80_to_sm89INS1_16FlashAttnBwdSm80INS1_25CollectiveMainloopBwdSm80ILi2ELi1EN4cute5tupleIJNS5_1CILi64EEENS7_ILi128EEENS7_ILi96EEEEEENS_6half_tEfNS_4arch4Sm80ELb0ELb0ELb0ELb0ELb0ELb0ELb0ELb0ELi2ELi2ELi4ELi2ELb1EEENS1_21CollectiveEpilogueBwdISB_SC_SE_Li256ELb0ELb0ELi2EEENS1_19SingleTileSchedulerILb0ELb0ELb0ELi128EEEEEEEEEvNT_6ParamsE:
        .type           _ZN7cutlass13device_kernelIN5flash19enable_sm80_to_sm89INS1_16FlashAttnBwdSm80INS1_25CollectiveMainloopBwdSm80ILi2ELi1EN4cute5tupleIJNS5_1CILi64EEENS7_ILi128EEENS7_ILi96EEEEEENS_6half_tEfNS_4arch4Sm80ELb0ELb0ELb0ELb0ELb0ELb0ELb0ELb0ELi2ELi2ELi4ELi2ELb1EEENS1_21CollectiveEpilogueBwdISB_SC_SE_Li256ELb0ELb0ELi2EEENS1_19SingleTileSchedulerILb0ELb0ELb0ELi128EEEEEEEEEvNT_6ParamsE,@function
        .size           _ZN7cutlass13device_kernelIN5flash19enable_sm80_to_sm89INS1_16FlashAttnBwdSm80INS1_25CollectiveMainloopBwdSm80ILi2ELi1EN4cute5tupleIJNS5_1CILi64EEENS7_ILi128EEENS7_ILi96EEEEEENS_6half_tEfNS_4arch4Sm80ELb0ELb0ELb0ELb0ELb0ELb0ELb0ELb0ELi2ELi2ELi4ELi2ELb1EEENS1_21CollectiveEpilogueBwdISB_SC_SE_Li256ELb0ELb0ELi2EEENS1_19SingleTileSchedulerILb0ELb0ELb0ELi128EEEEEEEEEvNT_6ParamsE,(.L_x_1381 - _ZN7cutlass13device_kernelIN5flash19enable_sm80_to_sm89INS1_16FlashAttnBwdSm80INS1_25CollectiveMainloopBwdSm80ILi2ELi1EN4cute5tupleIJNS5_1CILi64EEENS7_ILi128EEENS7_ILi96EEEEEENS_6half_tEfNS_4arch4Sm80ELb0ELb0ELb0ELb0ELb0ELb0ELb0ELb0ELi2ELi2ELi4ELi2ELb1EEENS1_21CollectiveEpilogueBwdISB_SC_SE_Li256ELb0ELb0ELi2EEENS1_19SingleTileSchedulerILb0ELb0ELb0ELi128EEEEEEEEEvNT_6ParamsE)
        .other          _ZN7cutlass13device_kernelIN5flash19enable_sm80_to_sm89INS1_16FlashAttnBwdSm80INS1_25CollectiveMainloopBwdSm80ILi2ELi1EN4cute5tupleIJNS5_1CILi64EEENS7_ILi128EEENS7_ILi96EEEEEENS_6half_tEfNS_4arch4Sm80ELb0ELb0ELb0ELb0ELb0ELb0ELb0ELb0ELi2ELi2ELi4ELi2ELb1EEENS1_21CollectiveEpilogueBwdISB_SC_SE_Li256ELb0ELb0ELi2EEENS1_19SingleTileSchedulerILb0ELb0ELb0ELi128EEEEEEEEEvNT_6ParamsE,@"STO_CUDA_ENTRY STV_DEFAULT"
_ZN7cutlass13device_kernelIN5flash19enable_sm80_to_sm89INS1_16FlashAttnBwdSm80INS1_25CollectiveMainloopBwdSm80ILi2ELi1EN4cute5tupleIJNS5_1CILi64EEENS7_ILi128EEENS7_ILi96EEEEEENS_6half_tEfNS_4arch4Sm80ELb0ELb0ELb0ELb0ELb0ELb0ELb0ELb0ELi2ELi2ELi4ELi2ELb1EEENS1_21CollectiveEpilogueBwdISB_SC_SE_Li256ELb0ELb0ELi2EEENS1_19SingleTileSchedulerILb0ELb0ELb0ELi128EEEEEEEEEvNT_6ParamsE:
[----:B------:R-:W-:-:S03]  /*0000*/  MOV R1, c[0x0][0x28] ;  /* 0x00000a0000017a02 */ /* 0x000fc60000000f00 */
[----:B------:R-:W1:Y:S01]  /*0010*/  S2UR UR11, SR_CTAID.Z ;  /* 0x00000000000b79c3 */ /* 0x000e620000002700 */
[----:B------:R-:W-:Y:S02]  /*0020*/  IADD3 R1, R1, -0x58, RZ ;  /* 0xffffffa801017810 */ /* 0x000fe40007ffe0ff */
[----:B-1----:R-:W-:-:S13]  /*0030*/  ISETP.LE.AND P0, PT, RZ, UR11, PT ;  /* 0x0000000bff007c0c */ /* 0x002fda000bf03270 */
[----:B------:R-:W-:Y:S05]  /*0040*/  @!P0 EXIT ;  /* 0x000000000000894d */ /* 0x000fea0003800000 */
[----:B------:R-:W1:Y:S01]  /*0050*/  S2UR UR20, SR_CTAID.Y ;  /* 0x00000000001479c3 */ /* 0x000e620000002600 */
[----:B------:R-:W2:Y:S01]  /*0060*/  S2R R2, SR_TID.X ;  /* 0x0000000000027919 */ /* 0x000ea20000002100 */
[----:B------:R-:W-:Y:S01]  /*0070*/  ULDC.64 UR22, c[0x0][0x248] ;  /* 0x0000920000167ab9 */ /* 0x000fe20000000a00 */
[----:B------:R-:W-:Y:S01]  /*0080*/  IMAD.MOV.U32 R37, RZ, RZ, R3 ;  /* 0x000000ffff257224 */ /* 0x000fe200078e0003 */
[----:B------:R-:W-:Y:S01]  /*0090*/  USHF.R.S32.HI UR18, URZ, 0x1f, UR11 ;  /* 0x0000001f3f127899 */ /* 0x000fe2000801140b */
[----:B------:R-:W3:Y:S01]  /*00a0*/  S2R R19, SR_CTAID.X ;  /* 0x0000000000137919 */ /* 0x000ee20000002500 */
[----:B------:R-:W-:Y:S01]  /*00b0*/  UISETP.NE.AND UP0, UPT, UR22, 0x1, UPT ;  /* 0x000000011600788c */ /* 0x000fe2000bf05270 */
[----:B------:R-:W-:Y:S01]  /*00c0*/  IMAD.U32 R8, RZ, RZ, UR11 ;  /* 0x0000000bff087e24 */ /* 0x000fe2000f8e00ff */
[----:B------:R-:W-:Y:S01]  /*00d0*/  ULDC.64 UR6, c[0x0][0x270] ;  /* 0x00009c0000067ab9 */ /* 0x000fe20000000a00 */
[----:B------:R-:W-:Y:S01]  /*00e0*/  IMAD.MOV.U32 R34, RZ, RZ, -0x80 ;  /* 0xffffff80ff227424 */ /* 0x000fe200078e00ff */
[----:B------:R-:W-:Y:S01]  /*00f0*/  ULDC.64 UR4, c[0x0][0x278] ;  /* 0x00009e0000047ab9 */ /* 0x000fe20000000a00 */
[----:B------:R-:W-:Y:S01]  /*0100*/  IMAD.MOV.U32 R231, RZ, RZ, 0x20 ;  /* 0x00000020ffe77424 */ /* 0x000fe200078e00ff */
[----:B------:R-:W-:Y:S01]  /*0110*/  UIMAD UR16, UR18, UR4, URZ ;  /* 0x00000004121072a4 */ /* 0x000fe2000f8e023f */
[----:B------:R-:W-:Y:S01]  /*0120*/  IMAD.MOV.U32 R233, RZ, RZ, 0x10 ;  /* 0x00000010ffe97424 */ /* 0x000fe200078e00ff */
[----:B------:R-:W-:Y:S01]  /*0130*/  UIMAD.WIDE.U32 UR12, UR11, UR4, URZ ;  /* 0x000000040b0c72a5 */ /* 0x000fe2000f8e003f */
[----:B------:R-:W-:Y:S01]  /*0140*/  CS2R R158, SRZ ;  /* 0x00000000009e7805 */ /* 0x000fe2000001ff00 */
[----:B------:R-:W-:Y:S01]  /*0150*/  UIMAD UR16, UR11, UR5, UR16 ;  /* 0x000000050b1072a4 */ /* 0x000fe2000f8e0210 */
[----:B------:R-:W-:Y:S01]  /*0160*/  CS2R R156, SRZ ;  /* 0x00000000009c7805 */ /* 0x000fe2000001ff00 */
[----:B------:R-:W-:Y:S01]  /*0170*/  ULDC.64 UR8, c[0x0][0x290] ;  /* 0x0000a40000087ab9 */ /* 0x000fe20000000a00 */
[----:B------:R-:W-:Y:S01]  /*0180*/  CS2R R162, SRZ ;  /* 0x0000000000a27805 */ /* 0x000fe2000001ff00 */
[----:B------:R-:W-:Y:S01]  /*0190*/  ULDC.64 UR4, c[0x0][0x288] ;  /* 0x0000a20000047ab9 */ /* 0x000fe20000000a00 */
[----:B------:R-:W-:Y:S01]  /*01a0*/  CS2R R160, SRZ ;  /* 0x0000000000a07805 */ /* 0x000fe2000001ff00 */
[----:B------:R-:W-:Y:S01]  /*01b0*/  UIMAD UR10, UR18, UR8, URZ ;  /* 0x00000008120a72a4 */ /* 0x000fe2000f8e023f */
[----:B------:R-:W-:Y:S01]  /*01c0*/  CS2R R154, SRZ ;  /* 0x00000000009a7805 */ /* 0x000fe2000001ff00 */
[----:B-1----:R-:W-:Y:S01]  /*01d0*/  USHF.R.S32.HI UR19, URZ, 0x1f, UR20 ;  /* 0x0000001f3f137899 */ /* 0x002fe20008011414 */
[--C-:B--2---:R-:W-:Y:S01]  /*01e0*/  IMAD.MOV.U32 R36, RZ, RZ, R2.reuse ;  /* 0x000000ffff247224 */ /* 0x104fe200078e0002 */
[----:B------:R-:W-:Y:S01]  /*01f0*/  UIMAD.WIDE.U32 UR22, UR20, UR23, URZ ;  /* 0x00000017141672a5 */ /* 0x000fe2000f8e003f */
[----:B------:R-:W-:Y:S01]  /*0200*/  IMAD.MOV.U32 R36, RZ, RZ, R2 ;  /* 0x000000ffff247224 */ /* 0x000fe200078e0002 */
[----:B------:R-:W-:Y:S01]  /*0210*/  UIMAD UR6, UR19, UR6, URZ ;  /* 0x00000006130672a4 */ /* 0x000fe2000f8e023f */
[----:B------:R1:W-:Y:S01]  /*0220*/  STL [R1+0x10], R2 ;  /* 0x0000100201007387 */ /* 0x0003e20000100800 */
[----:B------:R-:W-:Y:S01]  /*0230*/  UIMAD UR4, UR19, UR4, URZ ;  /* 0x00000004130472a4 */ /* 0x000fe2000f8e023f */
[----:B------:R-:W-:Y:S01]  /*0240*/  IMAD.SHL.U32 R4, R36, 0x4, RZ ;  /* 0x0000000424047824 */ /* 0x000fe200078e00ff */
[----:B------:R-:W-:Y:S01]  /*0250*/  SHF.R.S32.HI R33, RZ, 0x1f, R36 ;  /* 0x0000001fff217819 */ /* 0x000fe20000011424 */
[----:B------:R-:W-:Y:S01]  /*0260*/  UIMAD UR7, UR20, UR7, UR6 ;  /* 0x00000007140772a4 */ /* 0x000fe2000f8e0206 */
[----:B------:R-:W-:Y:S01]  /*0270*/  IMAD.U32 R6, RZ, RZ, UR20 ;  /* 0x00000014ff067e24 */ /* 0x000fe2000f8e00ff */
[----:B------:R-:W-:Y:S01]  /*0280*/  UMOV UR21, UR20 ;  /* 0x0000001400157c82 */ /* 0x000fe20008000000 */
[CC--:B------:R-:W-:Y:S01]  /*0290*/  LEA.HI R26, R33.reuse, R36.reuse, RZ, 0x2 ;  /* 0x00000024211a7211 */ /* 0x0c0fe200078f10ff */
[----:B------:R-:W-:Y:S01]  /*02a0*/  ULDC UR6, c[0x0][0x250] ;  /* 0x0000940000067ab9 */ /* 0x000fe20000000800 */
[--C-:B------:R-:W-:Y:S01]  /*02b0*/  SHF.R.S32.HI R5, RZ, 0x1f, R4.reuse ;  /* 0x0000001fff057819 */ /* 0x100fe20000011404 */
[----:B------:R-:W-:Y:S01]  /*02c0*/  @UP0 USHF.R.U32.HI UR21, URZ, UR6, UR23 ;  /* 0x000000063f150299 */ /* 0x000fe20008011617 */
[----:B------:R-:W-:Y:S01]  /*02d0*/  LOP3.LUT R0, R26, 0xfffffffc, RZ, 0xc0, !PT ;  /* 0xfffffffc1a007812 */ /* 0x000fe200078ec0ff */
[----:B------:R-:W-:Y:S01]  /*02e0*/  UIMAD.WIDE.U32 UR14, UR11, UR8, URZ ;  /* 0x000000080b0e72a5 */ /* 0x000fe2000f8e003f */
[CC--:B------:R-:W-:Y:S01]  /*02f0*/  LEA.HI R23, R33.reuse, R36.reuse, RZ, 0x3 ;  /* 0x0000002421177211 */ /* 0x0c0fe200078f18ff */
[----:B------:R-:W-:Y:S01]  /*0300*/  USHF.R.S32.HI UR17, URZ, 0x1f, UR21 ;  /* 0x0000001f3f117899 */ /* 0x000fe20008011415 */
[----:B------:R-:W-:Y:S01]  /*0310*/  IMAD.WIDE.U32 R6, R6, c[0x0][0x288], R4 ;  /* 0x0000a20006067a25 */ /* 0x000fe200078e0004 */
[----:B------:R-:W-:Y:S01]  /*0320*/  UIMAD UR10, UR11, UR9, UR10 ;  /* 0x000000090b0a72a4 */ /* 0x000fe2000f8e020a */
[----:B------:R2:W-:Y:S01]  /*0330*/  STL.64 [R1], R4 ;  /* 0x0000000401007387 */ /* 0x0005e20000100a00 */
[----:B------:R-:W-:Y:S01]  /*0340*/  UIMAD UR8, UR20, UR5, UR4 ;  /* 0x00000005140872a4 */ /* 0x000fe2000f8e0204 */
[----:B------:R-:W-:Y:S01]  /*0350*/  IMAD.IADD R20, R36, 0x1, -R0 ;  /* 0x0000000124147824 */ /* 0x000fe200078e0a00 */
[----:B------:R-:W-:Y:S01]  /*0360*/  UIADD3 UR9, UR13, UR16, URZ ;  /* 0x000000100d097290 */ /* 0x000fe2000fffe03f */
[----:B------:R-:W-:Y:S01]  /*0370*/  IMAD.U32 R0, RZ, RZ, UR7 ;  /* 0x00000007ff007e24 */ /* 0x000fe2000f8e00ff */
[----:B------:R-:W-:Y:S01]  /*0380*/  ULDC.64 UR4, c[0x0][0x1e0] ;  /* 0x0000780000047ab9 */ /* 0x000fe20000000a00 */
[----:B------:R-:W-:Y:S01]  /*0390*/  IMAD.SHL.U32 R38, R20, 0x8, RZ ;  /* 0x0000000814267824 */ /* 0x000fe200078e00ff */
[----:B------:R-:W-:Y:S01]  /*03a0*/  UIMAD UR4, UR17, UR4, URZ ;  /* 0x00000004110472a4 */ /* 0x000fe2000f8e023f */
[----:B-1----:R-:W-:Y:S01]  /*03b0*/  IMAD.U32 R2, RZ, RZ, UR20 ;  /* 0x00000014ff027e24 */ /* 0x002fe2000f8e00ff */
[----:B------:R-:W-:Y:S01]  /*03c0*/  UIADD3 UR10, UR15, UR10, URZ ;  /* 0x0000000a0f0a7290 */ /* 0x000fe2000fffe03f */
[----:B------:R-:W-:Y:S01]  /*03d0*/  SHF.R.S32.HI R248, RZ, 0x2, R26 ;  /* 0x00000002fff87819 */ /* 0x000fe2000001141a */
[----:B------:R-:W-:Y:S01]  /*03e0*/  UIMAD UR22, UR21, UR5, UR4 ;  /* 0x00000005151672a4 */ /* 0x000fe2000f8e0204 */
[----:B------:R-:W-:Y:S01]  /*03f0*/  IMAD.WIDE.U32 R2, R2, c[0x0][0x270], R4 ;  /* 0x00009c0002027a25 */ /* 0x000fe200078e0004 */
[----:B------:R-:W-:Y:S01]  /*0400*/  SHF.R.S32.HI R39, RZ, 0x1f, R38 ;  /* 0x0000001fff277819 */ /* 0x000fe20000011426 */
[----:B------:R-:W-:Y:S01]  /*0410*/  ULDC.64 UR4, c[0x0][0x1b0] ;  /* 0x00006c0000047ab9 */ /* 0x000fe20000000a00 */
[----:B------:R-:W-:Y:S01]  /*0420*/  LEA.HI R27, R33, R36, RZ, 0x5 ;  /* 0x00000024211b7211 */ /* 0x000fe200078f28ff */
[----:B------:R-:W-:Y:S01]  /*0430*/  UIMAD UR4, UR17, UR4, URZ ;  /* 0x00000004110472a4 */ /* 0x000fe2000f8e023f */
[----:B------:R-:W-:Y:S01]  /*0440*/  IADD3 R15, P0, R2, UR12, RZ ;  /* 0x0000000c020f7c10 */ /* 0x000fe2000ff1e0ff */
[----:B------:R-:W-:Y:S01]  /*0450*/  ULDC.64 UR6, c[0x0][0x1e8] ;  /* 0x00007a0000067ab9 */ /* 0x000fe20000000a00 */
[----:B------:R-:W-:Y:S01]  /*0460*/  SHF.R.S32.HI R249, RZ, 0x1f, R248 ;  /* 0x0000001ffff97819 */ /* 0x000fe200000114f8 */
[----:B------:R-:W-:Y:S01]  /*0470*/  UIMAD UR4, UR21, UR5, UR4 ;  /* 0x00000005150472a4 */ /* 0x000fe2000f8e0204 */
[----:B------:R-:W-:Y:S01]  /*0480*/  IADD3.X R17, R3, UR9, R0, P0, !PT ;  /* 0x0000000903117c10 */ /* 0x000fe200087fe400 */
[----:B------:R-:W-:Y:S01]  /*0490*/  IMAD.U32 R0, RZ, RZ, UR8 ;  /* 0x00000008ff007e24 */ /* 0x000fe2000f8e00ff */
[----:B------:R-:W-:Y:S01]  /*04a0*/  IADD3 R16, P0, R6, UR14, RZ ;  /* 0x0000000e06107c10 */ /* 0x000fe2000ff1e0ff */
[----:B------:R-:W-:Y:S01]  /*04b0*/  UIMAD UR6, UR18, UR6, URZ ;  /* 0x00000006120672a4 */ /* 0x000fe2000f8e023f */
[----:B------:R-:W-:Y:S01]  /*04c0*/  SHF.R.S32.HI R9, RZ, 0x1f, R27 ;  /* 0x0000001fff097819 */ /* 0x000fe2000001141b */
[----:B---3--:R-:W-:Y:S01]  /*04d0*/  IMAD R34, R19, R34, c[0x0][0x198] ;  /* 0x0000660013227624 */ /* 0x008fe200078e0222 */
[----:B------:R-:W-:Y:S01]  /*04e0*/  IADD3.X R18, R7, UR10, R0, P0, !PT ;  /* 0x0000000a07127c10 */ /* 0x000fe200087fe400 */
[----:B--2---:R-:W-:Y:S01]  /*04f0*/  IMAD.U32 R4, RZ, RZ, UR21 ;  /* 0x00000015ff047e24 */ /* 0x004fe2000f8e00ff */
[----:B------:R-:W-:Y:S01]  /*0500*/  UIMAD UR6, UR11, UR7, UR6 ;  /* 0x000000070b0672a4 */ /* 0x000fe2000f8e0206 */
[----:B------:R-:W-:Y:S01]  /*0510*/  IMAD.SHL.U32 R0, R23, 0x8, RZ ;  /* 0x0000000817007824 */ /* 0x000fe200078e00ff */
[----:B------:R-:W-:Y:S01]  /*0520*/  LEA R24, P2, R15, c[0x0][0x258], 0x2 ;  /* 0x000096000f187a11 */ /* 0x000fe200078410ff */
[--C-:B------:R-:W-:Y:S01]  /*0530*/  IMAD.WIDE.U32 R2, R4, c[0x0][0x1e0], R38.reuse ;  /* 0x0000780004027a25 */ /* 0x100fe200078e0026 */
[----:B------:R-:W-:Y:S01]  /*0540*/  IADD3 R252, R38, 0x20, RZ ;  /* 0x0000002026fc7810 */ /* 0x000fe20007ffe0ff */
[----:B------:R-:W-:Y:S01]  /*0550*/  ULDC.64 UR16, c[0x0][0x118] ;  /* 0x0000460000107ab9 */ /* 0x000fe20000000a00 */
[----:B------:R-:W-:Y:S01]  /*0560*/  LOP3.LUT R0, R0, 0xc0, RZ, 0xc0, !PT ;  /* 0x000000c000007812 */ /* 0x000fe200078ec0ff */
[----:B------:R-:W-:Y:S01]  /*0570*/  IMAD.WIDE.U32 R6, R4, c[0x0][0x1b0], R38 ;  /* 0x00006c0004067a25 */ /* 0x000fe200078e0026 */
[----:B------:R-:W-:Y:S01]  /*0580*/  IADD3 R5, R3, UR22, RZ ;  /* 0x0000001603057c10 */ /* 0x000fe2000fffe0ff */
[----:B------:R-:W-:Y:S01]  /*0590*/  STL.64 [R1+0x8], R38 ;  /* 0x0000082601007387 */ /* 0x000fe20000100a00 */
[----:B------:R-:W-:Y:S01]  /*05a0*/  IADD3 R35, R38, 0x40, RZ ;  /* 0x0000004026237810 */ /* 0x000fe20007ffe0ff */
[----:B------:R-:W-:Y:S01]  /*05b0*/  IMAD.MOV.U32 R4, RZ, RZ, R2 ;  /* 0x000000ffff047224 */ /* 0x000fe200078e0002 */
[----:B------:R-:W-:Y:S01]  /*05c0*/  IADD3 R3, R7, UR4, RZ ;  /* 0x0000000407037c10 */ /* 0x000fe2000fffe0ff */
[----:B------:R-:W-:Y:S01]  /*05d0*/  IMAD.MOV.U32 R2, RZ, RZ, R6 ;  /* 0x000000ffff027224 */ /* 0x000fe200078e0006 */
[----:B------:R-:W-:Y:S01]  /*05e0*/  ULDC.64 UR4, c[0x0][0x1b8] ;  /* 0x00006e0000047ab9 */ /* 0x000fe20000000a00 */
[----:B------:R-:W-:Y:S01]  /*05f0*/  SHF.R.U32.HI R6, RZ, 0x3, R0 ;  /* 0x00000003ff067819 */ /* 0x000fe20000011600 */
[----:B------:R-:W-:Y:S01]  /*0600*/  UIMAD UR4, UR18, UR4, URZ ;  /* 0x00000004120472a4 */ /* 0x000fe2000f8e023f */
[----:B------:R-:W-:Y:S01]  /*0610*/  LOP3.LUT R0, R0, 0x18, R38, 0xf8, !PT ;  /* 0x0000001800007812 */ /* 0x000fe200078ef826 */
[----:B------:R-:W-:Y:S01]  /*0620*/  IMAD.U32 R7, RZ, RZ, UR11 ;  /* 0x0000000bff077e24 */ /* 0x000fe2000f8e00ff */
[----:B------:R-:W-:Y:S01]  /*0630*/  LEA.HI.X R25, R15, c[0x0][0x25c], R17, 0x2, P2 ;  /* 0x000097000f197a11 */ /* 0x000fe200010f1411 */
[----:B------:R-:W-:Y:S01]  /*0640*/  IMAD.WIDE.U32 R4, R8, c[0x0][0x1e8], R4 ;  /* 0x00007a0008047a25 */ /* 0x000fe200078e0004 */
[----:B------:R-:W-:Y:S01]  /*0650*/  LOP3.LUT R14, R0, R6, RZ, 0x3c, !PT ;  /* 0x00000006000e7212 */ /* 0x000fe200078e3cff */
[----:B------:R-:W-:Y:S01]  /*0660*/  UIMAD UR4, UR11, UR5, UR4 ;  /* 0x000000050b0472a4 */ /* 0x000fe2000f8e0204 */
[----:B------:R-:W-:Y:S01]  /*0670*/  SHF.R.S32.HI R0, RZ, 0x5, R27 ;  /* 0x00000005ff007819 */ /* 0x000fe2000001141b */
[----:B------:R-:W-:Y:S01]  /*0680*/  IMAD.WIDE.U32 R2, R7, c[0x0][0x1b8], R2 ;  /* 0x00006e0007027a25 */ /* 0x000fe200078e0002 */
[----:B------:R-:W-:Y:S01]  /*0690*/  LEA.HI R8, R26, R248, RZ, 0x1 ;  /* 0x000000f81a087211 */ /* 0x000fe200078f08ff */
[----:B------:R-:W-:Y:S01]  /*06a0*/  STL [R1+0x18], R35 ;  /* 0x0000182301007387 */ /* 0x000fe20000100800 */
[-C--:B------:R-:W-:Y:S01]  /*06b0*/  LEA.HI R10, R27, R0.reuse, RZ, 0x1 ;  /* 0x000000001b0a7211 */ /* 0x080fe200078f08ff */
[----:B------:R-:W-:Y:S01]  /*06c0*/  IMAD.WIDE R6, R19, 0x80, R248 ;  /* 0x0000008013067825 */ /* 0x000fe200078e02f8 */
[----:B------:R-:W-:Y:S01]  /*06d0*/  LOP3.LUT R8, R8, 0x7fffffe, RZ, 0xc0, !PT ;  /* 0x07fffffe08087812 */ /* 0x000fe200078ec0ff */
[----:B------:R-:W-:Y:S01]  /*06e0*/  ULDC UR21, c[0x0][0x168] ;  /* 0x00005a0000157ab9 */ /* 0x000fe20000000800 */
[----:B------:R-:W-:Y:S01]  /*06f0*/  IADD3 R5, R5, UR6, RZ ;  /* 0x0000000605057c10 */ /* 0x000fe2000fffe0ff */
[----:B------:R-:W-:Y:S01]  /*0700*/  IMAD R13, R7, c[0x0][0x1a8], RZ ;  /* 0x00006a00070d7a24 */ /* 0x000fe200078e02ff */
[----:B------:R-:W-:Y:S01]  /*0710*/  LEA.HI R9, R9, R0, RZ, 0x2 ;  /* 0x0000000009097211 */ /* 0x000fe200078f10ff */
[----:B------:R-:W-:Y:S01]  /*0720*/  IMAD R12, R7, c[0x0][0x1d8], RZ ;  /* 0x00007600070c7a24 */ /* 0x000fe200078e02ff */
[----:B------:R-:W-:Y:S01]  /*0730*/  IADD3 R3, R3, UR4, RZ ;  /* 0x0000000403037c10 */ /* 0x000fe2000fffe0ff */
[----:B------:R-:W-:Y:S01]  /*0740*/  IMAD.IADD R7, R248, 0x1, -R8 ;  /* 0x00000001f8077824 */ /* 0x000fe200078e0a08 */
[----:B------:R-:W-:Y:S01]  /*0750*/  LOP3.LUT R11, R10, 0xfffffffe, RZ, 0xc0, !PT ;  /* 0xfffffffe0a0b7812 */ /* 0x000fe200078ec0ff */
[C---:B------:R-:W-:Y:S01]  /*0760*/  IMAD R13, R6.reuse, c[0x0][0x1ac], R13 ;  /* 0x00006b00060d7a24 */ /* 0x040fe200078e020d */
[----:B------:R-:W-:Y:S01]  /*0770*/  LOP3.LUT R10, R9, 0xfffffffc, RZ, 0xc0, !PT ;  /* 0xfffffffc090a7812 */ /* 0x000fe200078ec0ff */
[----:B------:R-:W-:Y:S01]  /*0780*/  IMAD.WIDE.U32 R8, R6, c[0x0][0x1d8], R4 ;  /* 0x0000760006087a25 */ /* 0x000fe200078e0004 */
[----:B------:R-:W-:Y:S01]  /*0790*/  ISETP.GE.AND P3, PT, R38, c[0x0][0x1cc], PT ;  /* 0x0000730026007a0c */ /* 0x000fe20003f66270 */
[----:B------:R-:W-:Y:S01]  /*07a0*/  ULDC.64 UR4, c[0x0][0x188] ;  /* 0x0000620000047ab9 */ /* 0x000fe20000000a00 */
[----:B------:R-:W-:Y:S01]  /*07b0*/  ISETP.GE.AND P2, PT, R252, c[0x0][0x1cc], PT ;  /* 0x00007300fc007a0c */ /* 0x000fe20003f46270 */
[----:B------:R-:W-:Y:S01]  /*07c0*/  IMAD.WIDE.U32 R4, R6, c[0x0][0x1a8], R2 ;  /* 0x00006a0006047a25 */ /* 0x000fe200078e0002 */
[----:B------:R-:W-:Y:S01]  /*07d0*/  LEA R2, P1, R8, c[0x0][0x1c0], 0x1 ;  /* 0x0000700008027a11 */ /* 0x000fe200078208ff */
[----:B------:R-:W-:Y:S01]  /*07e0*/  UIMAD UR6, UR18, UR4, URZ ;  /* 0x00000004120672a4 */ /* 0x000fe2000f8e023f */
[----:B------:R-:W-:Y:S01]  /*07f0*/  CS2R R152, SRZ ;  /* 0x0000000000987805 */ /* 0x000fe2000001ff00 */
[----:B------:R-:W-:Y:S01]  /*0800*/  IMAD R12, R6, c[0x0][0x1dc], R12 ;  /* 0x00007700060c7a24 */ /* 0x000fe200078e020c */
[----:B------:R-:W-:Y:S01]  /*0810*/  UIMAD.WIDE.U32 UR14, UR11, UR4, URZ ;  /* 0x000000040b0e72a5 */ /* 0x000fe2000f8e003f */
[C---:B------:R-:W-:Y:S01]  /*0820*/  IMAD.IADD R22, R0.reuse, 0x1, -R11 ;  /* 0x0000000100167824 */ /* 0x040fe200078e0a0b */
[----:B------:R-:W-:Y:S01]  /*0830*/  UIMAD UR6, UR11, UR5, UR6 ;  /* 0x000000050b0672a4 */ /* 0x000fe2000f8e0206 */
[----:B------:R-:W-:Y:S01]  /*0840*/  IMAD.IADD R32, R0, 0x1, -R10 ;  /* 0x0000000100207824 */ /* 0x000fe200078e0a0a */
[----:B------:R-:W-:Y:S01]  /*0850*/  LEA R10, P0, R4, c[0x0][0x190], 0x1 ;  /* 0x00006400040a7a11 */ /* 0x000fe200078008ff */
[----:B------:R-:W-:Y:S01]  /*0860*/  IMAD R3, R0, 0x8, R7 ;  /* 0x0000000800037824 */ /* 0x000fe200078e0207 */
[----:B------:R-:W-:Y:S01]  /*0870*/  ULDC.64 UR4, c[0x0][0x218] ;  /* 0x0000860000047ab9 */ /* 0x000fe20000000a00 */
[----:B------:R-:W-:Y:S01]  /*0880*/  IMAD.IADD R5, R5, 0x1, R13 ;  /* 0x0000000105057824 */ /* 0x000fe200078e020d */
[----:B------:R-:W-:Y:S01]  /*0890*/  UIMAD UR8, UR18, UR4, URZ ;  /* 0x00000004120872a4 */ /* 0x000fe2000f8e023f */
[----:B------:R-:W-:Y:S01]  /*08a0*/  IMAD.IADD R0, R9, 0x1, R12 ;  /* 0x0000000109007824 */ /* 0x000fe200078e020c */
[----:B------:R-:W-:Y:S01]  /*08b0*/  UIMAD.WIDE.U32 UR22, UR11, UR4, URZ ;  /* 0x000000040b1672a5 */ /* 0x000fe2000f8e003f */
[----:B------:R-:W-:Y:S01]  /*08c0*/  IMAD.MOV.U32 R6, RZ, RZ, c[0x0][0x1a8] ;  /* 0x00006a00ff067624 */ /* 0x000fe200078e00ff */
[----:B------:R-:W-:Y:S01]  /*08d0*/  LEA.HI.X R11, R4, c[0x0][0x194], R5, 0x1, P0 ;  /* 0x00006500040b7a11 */ /* 0x000fe200000f0c05 */
[----:B------:R-:W-:Y:S01]  /*08e0*/  IMAD.U32 R9, R3, 0x20, R14 ;  /* 0x0000002003097824 */ /* 0x000fe200078e000e */
[----:B------:R-:W-:Y:S01]  /*08f0*/  LEA.HI.X R3, R8, c[0x0][0x1c4], R0, 0x1, P1 ;  /* 0x0000710008037a11 */ /* 0x000fe200008f0c00 */
[----:B------:R-:W-:Y:S01]  /*0900*/  IMAD.MOV.U32 R5, RZ, RZ, c[0x0][0x1d8] ;  /* 0x00007600ff057624 */ /* 0x000fe200078e00ff */
[C---:B------:R-:W-:Y:S01]  /*0910*/  LEA R12, P0, R6.reuse, R10, 0x7 ;  /* 0x0000000a060c7211 */ /* 0x040fe200078038ff */
[----:B------:R-:W-:Y:S01]  /*0920*/  IMAD.MOV.U32 R8, RZ, RZ, c[0x0][0x1ac] ;  /* 0x00006b00ff087624 */ /* 0x000fe200078e00ff */
[----:B------:R-:W-:Y:S01]  /*0930*/  LEA.HI R0, R33, R36, RZ, 0x4 ;  /* 0x0000002421007211 */ /* 0x000fe200078f20ff */
[----:B------:R-:W-:Y:S01]  /*0940*/  IMAD.MOV.U32 R7, RZ, RZ, c[0x0][0x1dc] ;  /* 0x00007700ff077624 */ /* 0x000fe200078e00ff */
[----:B------:R-:W-:Y:S01]  /*0950*/  LEA R4, P1, R5, R2, 0x7 ;  /* 0x0000000205047211 */ /* 0x000fe200078238ff */
[----:B------:R-:W-:Y:S01]  /*0960*/  IMAD.SHL.U32 R251, R9, 0x2, RZ ;  /* 0x0000000209fb7824 */ /* 0x000fe200078e00ff */
[----:B------:R-:W-:Y:S01]  /*0970*/  LEA.HI.X R13, R6, R11, R8, 0x7, P0 ;  /* 0x0000000b060d7211 */ /* 0x000fe200000f3c08 */
[----:B------:R-:W-:Y:S01]  /*0980*/  IMAD.IADD R6, R34, 0x1, -R248 ;  /* 0x0000000122067824 */ /* 0x000fe200078e0af8 */
[----:B------:R-:W-:Y:S01]  /*0990*/  LEA.HI.X R5, R5, R3, R7, 0x7, P1 ;  /* 0x0000000305057211 */ /* 0x000fe200008f3c07 */
[----:B------:R-:W-:Y:S01]  /*09a0*/  UIMAD UR8, UR11, UR5, UR8 ;  /* 0x000000050b0872a4 */ /* 0x000fe2000f8e0208 */
[----:B------:R-:W-:Y:S01]  /*09b0*/  ISETP.GE.AND P1, PT, R35, c[0x0][0x1cc], PT ;  /* 0x0000730023007a0c */ /* 0x000fe20003f26270 */
[--C-:B------:R-:W-:Y:S01]  /*09c0*/  IMAD.WIDE.U32 R46, R248, c[0x0][0x178], R38.reuse ;  /* 0x00005e00f82e7a25 */ /* 0x100fe200078e0026 */
[C---:B------:R-:W-:Y:S01]  /*09d0*/  ISETP.LT.OR P6, PT, R6.reuse, 0x1, P3 ;  /* 0x000000010600780c */ /* 0x040fe20001fc1670 */
[----:B------:R-:W-:Y:S01]  /*09e0*/  ULDC.64 UR4, c[0x0][0x180] ;  /* 0x0000600000047ab9 */ /* 0x000fe20000000a00 */
[C---:B------:R-:W-:Y:S01]  /*09f0*/  ISETP.LT.OR P5, PT, R6.reuse, 0x1, P2 ;  /* 0x000000010600780c */ /* 0x040fe200017a1670 */
[----:B------:R-:W-:Y:S01]  /*0a00*/  UIMAD UR4, UR19, UR4, URZ ;  /* 0x00000004130472a4 */ /* 0x000fe2000f8e023f */
[----:B------:R-:W-:Y:S01]  /*0a10*/  ISETP.LT.OR P4, PT, R6, 0x1, P1 ;  /* 0x000000010600780c */ /* 0x000fe20000f81670 */
[----:B------:R-:W-:Y:S01]  /*0a20*/  IMAD.WIDE.U32 R42, R248, c[0x0][0x208], R38 ;  /* 0x00008200f82a7a25 */ /* 0x000fe200078e0026 */
[C---:B------:R-:W-:Y:S01]  /*0a30*/  ISETP.LT.OR P3, PT, R6.reuse, 0x41, P3 ;  /* 0x000000410600780c */ /* 0x040fe20001f61670 */
[----:B------:R-:W-:Y:S01]  /*0a40*/  UIMAD UR7, UR20, UR5, UR4 ;  /* 0x00000005140772a4 */ /* 0x000fe2000f8e0204 */
[C---:B------:R-:W-:Y:S01]  /*0a50*/  ISETP.LT.OR P2, PT, R6.reuse, 0x41, P2 ;  /* 0x000000410600780c */ /* 0x040fe20001741670 */
[----:B------:R-:W-:Y:S01]  /*0a60*/  IMAD.MOV.U32 R44, RZ, RZ, R46 ;  /* 0x000000ffff2c7224 */ /* 0x000fe200078e002e */
[----:B------:R-:W-:Y:S01]  /*0a70*/  SHF.R.S32.HI R7, RZ, 0x4, R0 ;  /* 0x00000004ff077819 */ /* 0x000fe20000011400 */
[----:B------:R-:W-:Y:S01]  /*0a80*/  ULDC.64 UR4, c[0x0][0x210] ;  /* 0x0000840000047ab9 */ /* 0x000fe20000000a00 */
[----:B------:R-:W-:Y:S01]  /*0a90*/  ISETP.LT.OR P1, PT, R6, 0x41, P1 ;  /* 0x000000410600780c */ /* 0x000fe20000f21670 */
[----:B------:R1:W-:Y:S01]  /*0aa0*/  LDGSTS.E.BYPASS.LTC128B.128 [R251+0x6080], [R2.64], !P6 ;  /* 0x0608000002fb7fae */ /* 0x0003e2000f101d50 */
[C---:B------:R-:W-:Y:S01]  /*0ab0*/  LEA.HI R8, R0.reuse, R7, RZ, 0x1 ;  /* 0x0000000700087211 */ /* 0x040fe200078f08ff */
[----:B------:R-:W-:Y:S01]  /*0ac0*/  UIMAD UR4, UR19, UR4, URZ ;  /* 0x00000004130472a4 */ /* 0x000fe2000f8e023f */
[----:B------:R-:W-:Y:S01]  /*0ad0*/  LOP3.LUT R0, R0, 0xfffffff0, RZ, 0xc0, !PT ;  /* 0xfffffff000007812 */ /* 0x000fe200078ec0ff */
[----:B------:R1:W-:Y:S01]  /*0ae0*/  LDGSTS.E.BYPASS.LTC128B.128 [R251+0x8080], [R2.64+0x40], !P5 ;  /* 0x0808004002fb7fae */ /* 0x0003e2000e901d50 */
[----:B------:R-:W-:Y:S01]  /*0af0*/  LOP3.LUT R8, R8, 0xfffffffe, RZ, 0xc0, !PT ;  /* 0xfffffffe08087812 */ /* 0x000fe200078ec0ff */
[----:B------:R-:W-:Y:S01]  /*0b00*/  IMAD.MOV.U32 R40, RZ, RZ, R42 ;  /* 0x000000ffff287224 */ /* 0x000fe200078e002a */
[----:B------:R-:W-:Y:S01]  /*0b10*/  LEA R28, P0, R16, c[0x0][0x280], 0x2 ;  /* 0x0000a000101c7a11 */ /* 0x000fe200078010ff */
[----:B------:R1:W-:Y:S01]  /*0b20*/  LDGSTS.E.BYPASS.LTC128B.128 [R251+0xa080], [R2.64+0x80], !P4 ;  /* 0x0a08008002fb7fae */ /* 0x0003e2000e101d50 */
[----:B------:R-:W-:Y:S01]  /*0b30*/  IMAD.IADD R0, R36, 0x1, -R0 ;  /* 0x0000000124007824 */ /* 0x000fe200078e0a00 */
[----:B------:R-:W-:Y:S01]  /*0b40*/  ISETP.GE.AND P5, PT, R38, c[0x0][0x19c], PT ;  /* 0x0000670026007a0c */ /* 0x000fe20003fa6270 */
[----:B------:R-:W-:Y:S01]  /*0b50*/  IMAD.IADD R17, R7, 0x1, -R8 ;  /* 0x0000000107117824 */ /* 0x000fe200078e0a08 */
[----:B------:R2:W-:Y:S01]  /*0b60*/  LDGSTS.E.BYPASS.LTC128B.128 [R251+0x7080], [R4.64], !P3 ;  /* 0x0708000004fb7fae */ /* 0x0005e2000d901d50 */
[C---:B------:R-:W-:Y:S01]  /*0b70*/  ISETP.GE.AND P3, PT, R252.reuse, c[0x0][0x16c], PT ;  /* 0x00005b00fc007a0c */ /* 0x040fe20003f66270 */
[----:B------:R-:W-:Y:S01]  /*0b80*/  UIMAD UR4, UR20, UR5, UR4 ;  /* 0x00000005140472a4 */ /* 0x000fe2000f8e0204 */
[----:B------:R-:W-:Y:S01]  /*0b90*/  ISETP.GE.AND P4, PT, R252, c[0x0][0x19c], PT ;  /* 0x00006700fc007a0c */ /* 0x000fe20003f86270 */
[----:B------:R2:W-:Y:S01]  /*0ba0*/  LDGSTS.E.BYPASS.LTC128B.128 [R251+0x9080], [R4.64+0x40], !P2 ;  /* 0x0908004004fb7fae */ /* 0x0005e2000d101d50 */
[----:B------:R-:W-:Y:S01]  /*0bb0*/  ISETP.GE.AND P2, PT, R38, c[0x0][0x16c], PT ;  /* 0x00005b0026007a0c */ /* 0x000fe20003f46270 */
[----:B------:R-:W-:Y:S01]  /*0bc0*/  UIADD3 UR5, UR15, UR6, URZ ;  /* 0x000000060f057290 */ /* 0x000fe2000fffe03f */
[----:B------:R-:W-:Y:S01]  /*0bd0*/  LEA.HI.X R29, R16, c[0x0][0x284], R18, 0x2, P0 ;  /* 0x0000a100101d7a11 */ /* 0x000fe200000f1412 */
[----:B------:R2:W-:Y:S01]  /*0be0*/  LDGSTS.E.BYPASS.LTC128B.128 [R251+0xb080], [R4.64+0x80], !P1 ;  /* 0x0b08008004fb7fae */ /* 0x0005e2000c901d50 */
[----:B------:R-:W-:Y:S01]  /*0bf0*/  SEL R8, RZ, 0x1, P2 ;  /* 0x00000001ff087807 */ /* 0x000fe20001000000 */
[----:B------:R-:W-:Y:S01]  /*0c00*/  UIADD3 UR8, UR23, UR8, URZ ;  /* 0x0000000817087290 */ /* 0x000fe2000fffe03f */
[C---:B------:R-:W-:Y:S01]  /*0c10*/  ISETP.GE.AND P2, PT, R35.reuse, c[0x0][0x16c], PT ;  /* 0x00005b0023007a0c */ /* 0x040fe20003f46270 */
[----:B------:R-:W0:Y:S01]  /*0c20*/  LDGDEPBAR ;  /* 0x00000000000079af */ /* 0x000e220000000000 */
[----:B------:R-:W-:Y:S01]  /*0c30*/  ISETP.GE.AND P1, PT, R35, c[0x0][0x19c], PT ;  /* 0x0000670023007a0c */ /* 0x000fe20003f26270 */
[----:B------:R-:W-:Y:S01]  /*0c40*/  UISETP.GE.AND UP0, UPT, UR21, 0x1, UPT ;  /* 0x000000011500788c */ /* 0x000fe2000bf06270 */
[C---:B------:R-:W-:Y:S01]  /*0c50*/  ISETP.LT.OR P0, PT, R6.reuse, 0x1, P5 ;  /* 0x000000010600780c */ /* 0x040fe20002f01670 */
[----:B------:R-:W-:Y:S01]  /*0c60*/  STL.64 [R1+0x38], R46 ;  /* 0x0000382e01007387 */ /* 0x000fe20000100a00 */
[----:B------:R-:W-:Y:S01]  /*0c70*/  SEL R14, RZ, 0x2, P3 ;  /* 0x00000002ff0e7807 */ /* 0x000fe20001800000 */
[----:B------:R-:W-:Y:S01]  /*0c80*/  CS2R R150, SRZ ;  /* 0x0000000000967805 */ /* 0x000fe2000001ff00 */
[----:B------:R-:W-:Y:S01]  /*0c90*/  ISETP.LT.OR P3, PT, R6, 0x1, P4 ;  /* 0x000000010600780c */ /* 0x000fe20002761670 */
[----:B------:R-:W-:Y:S01]  /*0ca0*/  STL.64 [R1+0x30], R42 ;  /* 0x0000302a01007387 */ /* 0x000fe20000100a00 */
[----:B------:R-:W-:Y:S01]  /*0cb0*/  SEL R9, RZ, 0x4, P2 ;  /* 0x00000004ff097807 */ /* 0x000fe20001000000 */
[----:B------:R-:W-:Y:S01]  /*0cc0*/  CS2R R148, SRZ ;  /* 0x0000000000947805 */ /* 0x000fe2000001ff00 */
[----:B-1----:R-:W-:Y:S01]  /*0cd0*/  LOP3.LUT R2, R23, 0xfffffff8, RZ, 0xc0, !PT ;  /* 0xfffffff817027812 */ /* 0x002fe200078ec0ff */
[----:B------:R-:W-:Y:S01]  /*0ce0*/  CS2R R142, SRZ ;  /* 0x00000000008e7805 */ /* 0x000fe2000001ff00 */
[----:B------:R-:W-:Y:S01]  /*0cf0*/  SHF.R.S32.HI R3, RZ, 0x1f, R0 ;  /* 0x0000001fff037819 */ /* 0x000fe20000011400 */
[----:B------:R-:W-:Y:S01]  /*0d00*/  CS2R R140, SRZ ;  /* 0x00000000008c7805 */ /* 0x000fe2000001ff00 */
[-C--:B------:R-:W-:Y:S01]  /*0d10*/  LEA.HI R18, R0, R0.reuse, RZ, 0x1 ;  /* 0x0000000000127211 */ /* 0x080fe200078f08ff */
[----:B------:R-:W-:Y:S01]  /*0d20*/  IMAD.IADD R19, R36, 0x1, -R2 ;  /* 0x0000000124137824 */ /* 0x000fe200078e0a02 */
[----:B------:R-:W-:Y:S01]  /*0d30*/  LEA.HI R3, R3, R0, RZ, 0x3 ;  /* 0x0000000003037211 */ /* 0x000fe200078f18ff */
[----:B------:R1:W-:Y:S01]  /*0d40*/  LDGSTS.E.BYPASS.LTC128B.128 [R251+0x80], [R10.64], !P0 ;  /* 0x000800000afb7fae */ /* 0x0003e2000c101d50 */
[C---:B------:R-:W-:Y:S01]  /*0d50*/  ISETP.LT.OR P2, PT, R6.reuse, 0x1, P1 ;  /* 0x000000010600780c */ /* 0x040fe20000f41670 */
[----:B------:R-:W-:Y:S01]  /*0d60*/  CS2R R146, SRZ ;  /* 0x0000000000927805 */ /* 0x000fe2000001ff00 */
[C---:B------:R-:W-:Y:S01]  /*0d70*/  ISETP.LT.OR P5, PT, R6.reuse, 0x41, P5 ;  /* 0x000000410600780c */ /* 0x040fe20002fa1670 */
[----:B------:R1:W-:Y:S01]  /*0d80*/  LDGSTS.E.BYPASS.LTC128B.128 [R251+0x2080], [R10.64+0x40], !P3 ;  /* 0x020800400afb7fae */ /* 0x0003e2000d901d50 */
[----:B--2---:R-:W-:Y:S01]  /*0d90*/  LEA.HI R5, R33, R36, RZ, 0x6 ;  /* 0x0000002421057211 */ /* 0x004fe200078f30ff */
[----:B------:R-:W-:Y:S01]  /*0da0*/  CS2R R144, SRZ ;  /* 0x0000000000907805 */ /* 0x000fe2000001ff00 */
[C---:B------:R-:W-:Y:S01]  /*0db0*/  ISETP.LT.OR P4, PT, R6.reuse, 0x41, P4 ;  /* 0x000000410600780c */ /* 0x040fe20002781670 */
[----:B------:R-:W-:Y:S01]  /*0dc0*/  CS2R R138, SRZ ;  /* 0x00000000008a7805 */ /* 0x000fe2000001ff00 */
[----:B------:R-:W-:Y:S01]  /*0dd0*/  SHF.R.S32.HI R21, RZ, 0x6, R5 ;  /* 0x00000006ff157819 */ /* 0x000fe20000011405 */
[----:B------:R-:W-:Y:S01]  /*0de0*/  CS2R R136, SRZ ;  /* 0x0000000000887805 */ /* 0x000fe2000001ff00 */
[----:B------:R-:W-:Y:S01]  /*0df0*/  ISETP.LT.OR P1, PT, R6, 0x41, P1 ;  /* 0x000000410600780c */ /* 0x000fe20000f21670 */
[----:B------:R-:W-:Y:S01]  /*0e00*/  CS2R R134, SRZ ;  /* 0x0000000000867805 */ /* 0x000fe2000001ff00 */
[----:B------:R-:W-:Y:S01]  /*0e10*/  LOP3.LUT R7, R18, 0x7fffffe, RZ, 0xc0, !PT ;  /* 0x07fffffe12077812 */ /* 0x000fe200078ec0ff */
[----:B------:R1:W-:Y:S01]  /*0e20*/  LDGSTS.E.BYPASS.LTC128B.128 [R251+0x4080], [R10.64+0x80], !P2 ;  /* 0x040800800afb7fae */ /* 0x0003e2000d101d50 */
[----:B------:R-:W-:Y:S01]  /*0e30*/  LOP3.LUT R5, R3, 0xfffffff8, RZ, 0xc0, !PT ;  /* 0xfffffff803057812 */ /* 0x000fe200078ec0ff */
[----:B------:R-:W-:Y:S01]  /*0e40*/  CS2R R132, SRZ ;  /* 0x0000000000847805 */ /* 0x000fe2000001ff00 */
[C---:B------:R-:W-:Y:S01]  /*0e50*/  LEA.HI R2, R19.reuse, R19, RZ, 0x1 ;  /* 0x0000001313027211 */ /* 0x040fe200078f08ff */
[C---:B------:R-:W-:Y:S01]  /*0e60*/  IMAD.IADD R7, R0.reuse, 0x1, -R7 ;  /* 0x0000000100077824 */ /* 0x040fe200078e0a07 */
[----:B------:R2:W-:Y:S01]  /*0e70*/  LDGSTS.E.BYPASS.LTC128B.128 [R251+0x1080], [R12.64], !P5 ;  /* 0x010800000cfb7fae */ /* 0x0005e2000e901d50 */
[----:B------:R-:W-:Y:S01]  /*0e80*/  IMAD.IADD R16, R0, 0x1, -R5 ;  /* 0x0000000100107824 */ /* 0x000fe200078e0a05 */
[----:B------:R-:W-:Y:S01]  /*0e90*/  SHF.R.S32.HI R0, RZ, 0x1, R2 ;  /* 0x00000001ff007819 */ /* 0x000fe20000011402 */
[----:B------:R-:W-:Y:S01]  /*0ea0*/  CS2R R126, SRZ ;  /* 0x00000000007e7805 */ /* 0x000fe2000001ff00 */
[----:B------:R-:W-:Y:S01]  /*0eb0*/  LOP3.LUT R4, R2, 0x7fffffe, RZ, 0xc0, !PT ;  /* 0x07fffffe02047812 */ /* 0x000fe200078ec0ff */
[----:B------:R2:W-:Y:S01]  /*0ec0*/  LDGSTS.E.BYPASS.LTC128B.128 [R251+0x3080], [R12.64+0x40], !P4 ;  /* 0x030800400cfb7fae */ /* 0x0005e2000e101d50 */
[C---:B------:R-:W-:Y:S01]  /*0ed0*/  LOP3.LUT P0, RZ, R0.reuse, 0x2, RZ, 0xc0, !PT ;  /* 0x0000000200ff7812 */ /* 0x040fe2000780c0ff */
[----:B------:R-:W-:Y:S01]  /*0ee0*/  IMAD.SHL.U32 R2, R0, 0x40, RZ ;  /* 0x0000004000027824 */ /* 0x000fe200078e00ff */
[----:B------:R-:W-:Y:S01]  /*0ef0*/  SHF.R.S32.HI R3, RZ, 0x3, R3 ;  /* 0x00000003ff037819 */ /* 0x000fe20000011403 */
[----:B------:R2:W-:Y:S01]  /*0f00*/  LDGSTS.E.BYPASS.LTC128B.128 [R251+0x5080], [R12.64+0x80], !P1 ;  /* 0x050800800cfb7fae */ /* 0x0005e2000c901d50 */
[----:B------:R-:W-:Y:S01]  /*0f10*/  IMAD.SHL.U32 R0, R22, 0x400, RZ ;  /* 0x0000040016007824 */ /* 0x000fe200078e00ff */
[----:B------:R-:W-:Y:S01]  /*0f20*/  LOP3.LUT P6, RZ, R16, 0x2, RZ, 0xc0, !PT ;  /* 0x0000000210ff7812 */ /* 0x000fe200078cc0ff */
[----:B------:R-:W-:Y:S01]  /*0f30*/  IMAD.IADD R6, R19, 0x1, -R4 ;  /* 0x0000000113067824 */ /* 0x000fe200078e0a04 */
[----:B------:R-:W0:Y:S01]  /*0f40*/  LDGDEPBAR ;  /* 0x00000000000079af */ /* 0x000e220000000000 */
[----:B------:R-:W-:Y:S01]  /*0f50*/  LOP3.LUT R2, R2, 0xc0, RZ, 0xc0, !PT ;  /* 0x000000c002027812 */ /* 0x000fe200078ec0ff */
[----:B------:R-:W-:Y:S01]  /*0f60*/  IMAD R30, R3, 0x8, R7 ;  /* 0x00000008031e7824 */ /* 0x000fe200078e0207 */
[----:B------:R-:W-:Y:S01]  /*0f70*/  SEL R232, R233, 0xfffffff0, !P6 ;  /* 0xfffffff0e9e87807 */ /* 0x000fe20007000000 */
[--C-:B------:R-:W-:Y:S01]  /*0f80*/  IMAD R31, R3, 0x200, R0.reuse ;  /* 0x00000200031f7824 */ /* 0x100fe200078e0200 */
[----:B------:R-:W-:Y:S01]  /*0f90*/  LOP3.LUT R3, R2, 0x8, R23, 0xf8, !PT ;  /* 0x0000000802037812 */ /* 0x000fe200078ef817 */
[----:B------:R-:W-:Y:S01]  /*0fa0*/  IMAD R20, R20, 0x2, R0 ;  /* 0x0000000214147824 */ /* 0x000fe200078e0200 */
[----:B------:R-:W-:Y:S01]  /*0fb0*/  SHF.R.U32.HI R2, RZ, 0x3, R2 ;  /* 0x00000003ff027819 */ /* 0x000fe20000011602 */
[----:B------:R-:W-:Y:S01]  /*0fc0*/  IMAD R4, R17, 0x4, R21 ;  /* 0x0000000411047824 */ /* 0x000fe200078e0215 */
[----:B------:R-:W-:Y:S01]  /*0fd0*/  IADD3 R0, R9, R14, R8 ;  /* 0x0000000e09007210 */ /* 0x000fe20007ffe008 */
[----:B------:R-:W-:Y:S01]  /*0fe0*/  IMAD.U32 R7, RZ, RZ, UR4 ;  /* 0x00000004ff077e24 */ /* 0x000fe2000f8e00ff */
[----:B------:R-:W-:Y:S01]  /*0ff0*/  LOP3.LUT R8, R3, R2, RZ, 0x3c, !PT ;  /* 0x0000000203087212 */ /* 0x000fe200078e3cff */
[C---:B------:R-:W-:Y:S01]  /*1000*/  IMAD R2, R249.reuse, c[0x0][0x178], RZ ;  /* 0x00005e00f9027a24 */ /* 0x040fe200078e02ff */
[----:B------:R-:W-:Y:S01]  /*1010*/  LOP3.LUT P3, RZ, R0, 0x2, RZ, 0xc0, !PT ;  /* 0x0000000200ff7812 */ /* 0x000fe2000786c0ff */
[----:B------:R-:W-:Y:S01]  /*1020*/  IMAD R15, R4, 0x8, R6 ;  /* 0x00000008040f7824 */ /* 0x000fe200078e0206 */
[----:B------:R-:W-:Y:S01]  /*1030*/  LOP3.LUT P2, RZ, R0, 0x4, RZ, 0xc0, !PT ;  /* 0x0000000400ff7812 */ /* 0x000fe2000784c0ff */
[----:B------:R-:W-:Y:S01]  /*1040*/  IMAD R0, R249, c[0x0][0x208], RZ ;  /* 0x00008200f9007a24 */ /* 0x000fe200078e02ff */
[----:B------:R-:W-:Y:S01]  /*1050*/  CS2R R124, SRZ ;  /* 0x00000000007c7805 */ /* 0x000fe2000001ff00 */
[C---:B------:R-:W-:Y:S01]  /*1060*/  IMAD R2, R248.reuse, c[0x0][0x17c], R2 ;  /* 0x00005f00f8027a24 */ /* 0x040fe200078e0202 */
[----:B------:R-:W-:Y:S01]  /*1070*/  CS2R R130, SRZ ;  /* 0x0000000000827805 */ /* 0x000fe2000001ff00 */
[----:B------:R-:W-:Y:S01]  /*1080*/  IMAD R0, R248, c[0x0][0x20c], R0 ;  /* 0x00008300f8007a24 */ /* 0x000fe200078e0200 */
[----:B------:R-:W-:Y:S01]  /*1090*/  CS2R R128, SRZ ;  /* 0x0000000000807805 */ /* 0x000fe2000001ff00 */
[----:B------:R-:W-:Y:S01]  /*10a0*/  IMAD.IADD R45, R47, 0x1, R2 ;  /* 0x000000012f2d7824 */ /* 0x000fe200078e0202 */
[----:B------:R-:W-:Y:S01]  /*10b0*/  CS2R R122, SRZ ;  /* 0x00000000007a7805 */ /* 0x000fe2000001ff00 */
[----:B------:R-:W-:Y:S01]  /*10c0*/  IMAD.U32 R4, RZ, RZ, UR20 ;  /* 0x00000014ff047e24 */ /* 0x000fe2000f8e00ff */
[----:B------:R-:W-:-:S04]  /*10d0*/  DEPBAR.LE SB0, 0x1 ;  /* 0x000080400000791a */ /* 0x000fc80000000000 */
[----:B------:R-:W-:Y:S01]  /*10e0*/  IMAD.IADD R41, R43, 0x1, R0 ;  /* 0x000000012b297824 */ /* 0x000fe200078e0200 */
[----:B------:R-:W-:Y:S01]  /*10f0*/  STL.64 [R1+0x28], R44 ;  /* 0x0000282c01007387 */ /* 0x000fe20000100a00 */
[----:B------:R-:W-:Y:S01]  /*1100*/  IMAD.U32 R2, RZ, RZ, UR20 ;  /* 0x00000014ff027e24 */ /* 0x000fe2000f8e00ff */
[----:B------:R-:W-:Y:S01]  /*1110*/  CS2R R120, SRZ ;  /* 0x0000000000787805 */ /* 0x000fe2000001ff00 */
[----:B------:R-:W-:Y:S01]  /*1120*/  IMAD.WIDE.U32 R4, R4, c[0x0][0x180], R44 ;  /* 0x0000600004047a25 */ /* 0x000fe200078e002c */
[----:B------:R-:W-:Y:S01]  /*1130*/  STL.64 [R1+0x20], R40 ;  /* 0x0000202801007387 */ /* 0x000fe20000100a00 */
[----:B------:R-:W-:Y:S01]  /*1140*/  CS2R R118, SRZ ;  /* 0x0000000000767805 */ /* 0x000fe2000001ff00 */
[----:B------:R-:W-:Y:S01]  /*1150*/  CS2R R116, SRZ ;  /* 0x0000000000747805 */ /* 0x000fe2000001ff00 */
[----:B------:R-:W-:Y:S01]  /*1160*/  IMAD.WIDE.U32 R2, R2, c[0x0][0x210], R40 ;  /* 0x0000840002027a25 */ /* 0x000fe200078e0028 */
[----:B------:R-:W-:Y:S01]  /*1170*/  IADD3 R0, P4, R4, UR14, RZ ;  /* 0x0000000e04007c10 */ /* 0x000fe2000ff9e0ff */
[----:B------:R-:W-:Y:S01]  /*1180*/  CS2R R110, SRZ ;  /* 0x00000000006e7805 */ /* 0x000fe2000001ff00 */
[----:B------:R-:W-:Y:S01]  /*1190*/  CS2R R108, SRZ ;  /* 0x00000000006c7805 */ /* 0x000fe2000001ff00 */
[----:B------:R-:W-:Y:S01]  /*11a0*/  IMAD.U32 R6, RZ, RZ, UR7 ;  /* 0x00000007ff067e24 */ /* 0x000fe2000f8e00ff */
[----:B------:R-:W-:Y:S01]  /*11b0*/  IADD3 R4, P1, R2, UR22, RZ ;  /* 0x0000001602047c10 */ /* 0x000fe2000ff3e0ff */
[----:B------:R-:W-:Y:S01]  /*11c0*/  IMAD.U32 R2, R15, 0x20, R8 ;  /* 0x000000200f027824 */ /* 0x000fe200078e0008 */
[----:B------:R-:W-:Y:S01]  /*11d0*/  CS2R R114, SRZ ;  /* 0x0000000000727805 */ /* 0x000fe2000001ff00 */
[----:B------:R-:W-:Y:S01]  /*11e0*/  CS2R R112, SRZ ;  /* 0x0000000000707805 */ /* 0x000fe2000001ff00 */
[----:B------:R-:W-:Y:S01]  /*11f0*/  IADD3.X R5, R5, UR5, R6, P4, !PT ;  /* 0x0000000505057c10 */ /* 0x000fe2000a7fe406 */
[----:B------:R-:W-:Y:S01]  /*1200*/  IMAD.SHL.U32 R222, R2, 0x2, RZ ;  /* 0x0000000202de7824 */ /* 0x000fe200078e00ff */
[----:B------:R-:W-:Y:S01]  /*1210*/  BAR.SYNC.DEFER_BLOCKING 0x0 ;  /* 0x0000000000007b1d */ /* 0x000fe20000010000 */
[C---:B------:R-:W-:Y:S01]  /*1220*/  LEA R8, P4, R0.reuse, c[0x0][0x160], 0x1 ;  /* 0x0000580000087a11 */ /* 0x040fe200078808ff */
[----:B------:R-:W-:Y:S01]  /*1230*/  IMAD.SHL.U32 R2, R19, 0x40, RZ ;  /* 0x0000004013027824 */ /* 0x000fe200078e00ff */
[----:B------:R-:W-:Y:S01]  /*1240*/  IADD3.X R3, R3, UR8, R7, P1, !PT ;  /* 0x0000000803037c10 */ /* 0x000fe20008ffe407 */
[----:B------:R-:W-:Y:S01]  /*1250*/  CS2R R106, SRZ ;  /* 0x00000000006a7805 */ /* 0x000fe2000001ff00 */
[----:B------:R-:W-:Y:S01]  /*1260*/  LEA.HI.X R9, R0, c[0x0][0x164], R5, 0x1, P4 ;  /* 0x0000590000097a11 */ /* 0x000fe200020f0c05 */
[----:B------:R-:W-:Y:S01]  /*1270*/  CS2R R104, SRZ ;  /* 0x0000000000687805 */ /* 0x000fe2000001ff00 */
[----:B------:R-:W-:Y:S01]  /*1280*/  SEL R0, R231, 0xffffffe0, !P0 ;  /* 0xffffffe0e7007807 */ /* 0x000fe20004000000 */
[----:B------:R-:W-:Y:S01]  /*1290*/  CS2R R102, SRZ ;  /* 0x0000000000667805 */ /* 0x000fe2000001ff00 */
[----:B------:R-:W-:Y:S01]  /*12a0*/  LEA R6, P1, R4, c[0x0][0x1f0], 0x1 ;  /* 0x00007c0004067a11 */ /* 0x000fe200078208ff */
[----:B------:R-:W-:Y:S01]  /*12b0*/  CS2R R100, SRZ ;  /* 0x0000000000647805 */ /* 0x000fe2000001ff00 */
[----:B------:R-:W-:Y:S01]  /*12c0*/  ISETP.GE.AND P4, PT, R38, c[0x0][0x16c], PT ;  /* 0x00005b0026007a0c */ /* 0x000fe20003f86270 */
[----:B------:R-:W-:Y:S01]  /*12d0*/  IMAD.IADD R223, R222, 0x1, R0 ;  /* 0x00000001dedf7824 */ /* 0x000fe200078e0200 */
[----:B------:R-:W-:Y:S01]  /*12e0*/  LEA.HI.X R7, R4, c[0x0][0x1f4], R3, 0x1, P1 ;  /* 0x00007d0004077a11 */ /* 0x000fe200008f0c03 */
[----:B------:R-:W-:Y:S01]  /*12f0*/  IMAD.SHL.U32 R3, R32, 0x10, RZ ;  /* 0x0000001020037824 */ /* 0x000fe200078e00ff */
[C---:B------:R-:W-:Y:S01]  /*1300*/  ISETP.GE.OR P5, PT, R248.reuse, c[0x0][0x168], P4 ;  /* 0x00005a00f8007a0c */ /* 0x040fe200027a6670 */
[----:B------:R-:W-:Y:S01]  /*1310*/  CS2R R94, SRZ ;  /* 0x00000000005e7805 */ /* 0x000fe2000001ff00 */
[C---:B------:R-:W-:Y:S01]  /*1320*/  ISETP.GE.OR P1, PT, R248.reuse, c[0x0][0x168], !P3 ;  /* 0x00005a00f8007a0c */ /* 0x040fe20005f26670 */
[----:B------:R-:W-:Y:S01]  /*1330*/  CS2R R92, SRZ ;  /* 0x00000000005c7805 */ /* 0x000fe2000001ff00 */
[----:B------:R-:W-:Y:S01]  /*1340*/  ISETP.GE.OR P0, PT, R248, c[0x0][0x168], !P2 ;  /* 0x00005a00f8007a0c */ /* 0x000fe20005706670 */
[----:B------:R-:W-:Y:S01]  /*1350*/  CS2R R98, SRZ ;  /* 0x0000000000627805 */ /* 0x000fe2000001ff00 */
[--C-:B------:R-:W-:Y:S01]  /*1360*/  SHF.R.S32.HI R0, RZ, 0x1, R18.reuse ;  /* 0x00000001ff007819 */ /* 0x100fe20000011412 */
[----:B------:R-:W-:Y:S01]  /*1370*/  CS2R R96, SRZ ;  /* 0x0000000000607805 */ /* 0x000fe2000001ff00 */
[----:B------:R-:W-:Y:S01]  /*1380*/  SHF.R.S32.HI R4, RZ, 0x1f, R18 ;  /* 0x0000001fff047819 */ /* 0x000fe20000011412 */
[----:B------:R-:W3:Y:S01]  /*1390*/  LDSM.16.M88.4 R164, [R222+0x6080] ;  /* 0x00608000dea4783b */ /* 0x000ee20000000200 */
[----:B------:R-:W-:Y:S01]  /*13a0*/  LOP3.LUT R2, R2, 0x1c0, RZ, 0xc0, !PT ;  /* 0x000001c002027812 */ /* 0x000fe200078ec0ff */
[----:B------:R-:W-:Y:S01]  /*13b0*/  CS2R R90, SRZ ;  /* 0x00000000005a7805 */ /* 0x000fe2000001ff00 */
[----:B------:R-:W-:Y:S01]  /*13c0*/  LEA.HI R4, R4, R0, RZ, 0x2 ;  /* 0x0000000004047211 */ /* 0x000fe200078f10ff */
[----:B------:R-:W4:Y:S01]  /*13d0*/  LDSM.16.M88.4 R168, [R222+0x7080] ;  /* 0x00708000dea8783b */ /* 0x000f220000000200 */
[----:B------:R-:W-:Y:S01]  /*13e0*/  LOP3.LUT R5, R2, 0x30, R3, 0xf8, !PT ;  /* 0x0000003002057812 */ /* 0x000fe200078ef803 */
[----:B------:R-:W-:Y:S01]  /*13f0*/  CS2R R88, SRZ ;  /* 0x0000000000587805 */ /* 0x000fe2000001ff00 */
[----:B------:R-:W-:Y:S01]  /*1400*/  LOP3.LUT R3, R4, 0xfffffffc, RZ, 0xc0, !PT ;  /* 0xfffffffc04037812 */ /* 0x000fe200078ec0ff */
[----:B------:R-:W1:Y:S01]  /*1410*/  LDSM.16.M88.4 R176, [R223+0x6080] ;  /* 0x00608000dfb0783b */ /* 0x000e620000000200 */
[----:B------:R-:W-:Y:S01]  /*1420*/  SHF.R.U32.HI R221, RZ, 0x3, R2 ;  /* 0x00000003ffdd7819 */ /* 0x000fe20000011602 */
[----:B------:R-:W-:Y:S01]  /*1430*/  CS2R R86, SRZ ;  /* 0x0000000000567805 */ /* 0x000fe2000001ff00 */
[----:B------:R-:W-:Y:S01]  /*1440*/  LOP3.LUT R2, R27, 0xffffffe0, RZ, 0xc0, !PT ;  /* 0xffffffe01b027812 */ /* 0x000fe200078ec0ff */
[----:B------:R-:W1:Y:S01]  /*1450*/  LDSM.16.M88.4 R184, [R223+0x7080] ;  /* 0x00708000dfb8783b */ /* 0x000e620000000200 */
[----:B------:R-:W-:Y:S01]  /*1460*/  IMAD.IADD R3, R0, 0x1, -R3 ;  /* 0x0000000100037824 */ /* 0x000fe200078e0a03 */
[----:B------:R-:W-:Y:S01]  /*1470*/  CS2R R84, SRZ ;  /* 0x0000000000547805 */ /* 0x000fe2000001ff00 */
[----:B------:R-:W-:Y:S01]  /*1480*/  CS2R R78, SRZ ;  /* 0x00000000004e7805 */ /* 0x000fe2000001ff00 */
[----:B------:R-:W1:Y:S01]  /*1490*/  LDSM.16.M88.4 R188, [R222+0x8080] ;  /* 0x00808000debc783b */ /* 0x000e620000000200 */
[----:B------:R-:W-:Y:S01]  /*14a0*/  CS2R R76, SRZ ;  /* 0x00000000004c7805 */ /* 0x000fe2000001ff00 */
[----:B------:R-:W-:Y:S01]  /*14b0*/  CS2R R82, SRZ ;  /* 0x0000000000527805 */ /* 0x000fe2000001ff00 */
[----:B------:R-:W-:Y:S01]  /*14c0*/  CS2R R80, SRZ ;  /* 0x0000000000507805 */ /* 0x000fe2000001ff00 */
[----:B------:R-:W1:Y:S01]  /*14d0*/  LDSM.16.M88.4 R192, [R222+0x9080] ;  /* 0x00908000dec0783b */ /* 0x000e620000000200 */
[----:B------:R-:W-:Y:S01]  /*14e0*/  CS2R R74, SRZ ;  /* 0x00000000004a7805 */ /* 0x000fe2000001ff00 */
[----:B------:R-:W-:Y:S01]  /*14f0*/  CS2R R72, SRZ ;  /* 0x0000000000487805 */ /* 0x000fe2000001ff00 */
[----:B------:R-:W-:Y:S01]  /*1500*/  CS2R R70, SRZ ;  /* 0x0000000000467805 */ /* 0x000fe2000001ff00 */
[----:B------:R-:W1:Y:S01]  /*1510*/  LDSM.16.M88.4 R196, [R223+0x8080] ;  /* 0x00808000dfc4783b */ /* 0x000e620000000200 */
[----:B------:R-:W-:-:S03]  /*1520*/  CS2R R68, SRZ ;  /* 0x0000000000447805 */ /* 0x000fc6000001ff00 */
[----:B------:R-:W1:Y:S04]  /*1530*/  LDSM.16.M88.4 R200, [R223+0x9080] ;  /* 0x00908000dfc8783b */ /* 0x000e680000000200 */
[----:B------:R-:W1:Y:S04]  /*1540*/  LDSM.16.M88.4 R204, [R222+0xa080] ;  /* 0x00a08000decc783b */ /* 0x000e680000000200 */
[----:B------:R-:W1:Y:S04]  /*1550*/  LDSM.16.M88.4 R208, [R222+0xb080] ;  /* 0x00b08000ded0783b */ /* 0x000e680000000200 */
[----:B------:R-:W1:Y:S04]  /*1560*/  LDSM.16.M88.4 R212, [R223+0xa080] ;  /* 0x00a08000dfd4783b */ /* 0x000e680000000200 */
[----:B------:R-:W1:Y:S04]  /*1570*/  LDSM.16.M88.4 R216, [R223+0xb080] ;  /* 0x00b08000dfd8783b */ /* 0x000e680000000200 */
[----:B------:R-:W-:Y:S06]  /*1580*/  BAR.SYNC.DEFER_BLOCKING 0x0 ;  /* 0x0000000000007b1d */ /* 0x000fec0000010000 */
[----:B------:R-:W-:Y:S01]  /*1590*/  @!PT LDS RZ, [RZ] ;  /* 0x00000000fffff984 */ /* 0x000fe20000000800 */
[----:B------:R-:W-:Y:S01]  /*15a0*/  @!PT LDS RZ, [RZ] ;  /* 0x00000000fffff984 */ /* 0x000fe20000000800 */
[----:B------:R-:W-:Y:S01]  /*15b0*/  @!PT LDS RZ, [RZ] ;  /* 0x00000000fffff984 */ /* 0x000fe20000000800 */
[----:B------:R5:W-:Y:S04]  /*15c0*/  LDGSTS.E.BYPASS.LTC128B.128 [R251+0x6080], [R8.64], !P5 ;  /* 0x0608000008fb7fae */ /* 0x000be8000e901d50 */
[----:B------:R5:W-:Y:S01]  /*15d0*/  LDGSTS.E.BYPASS.LTC128B.128 [R251+0x7080], [R8.64+0x40], !P1 ;  /* 0x0708004008fb7fae */ /* 0x000be2000c901d50 */
[----:B------:R-:W-:-:S03]  /*15e0*/  ISETP.GT.AND P1, PT, R36, 0xf, PT ;  /* 0x0000000f2400780c */ /* 0x000fc60003f24270 */
[----:B------:R5:W-:Y:S01]  /*15f0*/  LDGSTS.E.BYPASS.LTC128B.128 [R251+0x8080], [R8.64+0x80], !P0 ;  /* 0x0808008008fb7fae */ /* 0x000be2000c101d50 */
[----:B------:R-:W-:-:S04]  /*1600*/  ISETP.GE.AND P0, PT, R248, c[0x0][0x168], PT ;  /* 0x00005a00f8007a0c */ /* 0x000fc80003f06270 */
[----:B------:R-:W-:-:S05]  /*1610*/  ISETP.GE.OR P5, PT, R38, c[0x0][0x1fc], P0 ;  /* 0x00007f0026007a0c */ /* 0x000fca00007a6670 */
[----:B------:R-:W-:-:S05]  /*1620*/  @!P1 IMAD.SHL.U32 R4, R36, 0x10, RZ ;  /* 0x0000001024049824 */ /* 0x000fca00078e00ff */
[----:B------:R2:W-:Y:S04]  /*1630*/  @!P1 LDGSTS.E.BYPASS.LTC128B.128 [R4+0xf080], [R24.64] ;  /* 0x0f08000018049fae */ /* 0x0005e8000b901d50 */
[----:B------:R-:W0:Y:S04]  /*1640*/  LDGDEPBAR ;  /* 0x00000000000079af */ /* 0x000e280000000000 */
[----:B------:R3:W-:Y:S01]  /*1650*/  LDGSTS.E.BYPASS.LTC128B.128 [R251+0xc080], [R6.64], !P5 ;  /* 0x0c08000006fb7fae */ /* 0x0007e2000e901d50 */
[----:B------:R-:W-:Y:S02]  /*1660*/  ISETP.GE.OR P5, PT, R252, c[0x0][0x1fc], P0 ;  /* 0x00007f00fc007a0c */ /* 0x000fe400007a6670 */
[----:B------:R-:W-:-:S02]  /*1670*/  ISETP.GE.OR P0, PT, R35, c[0x0][0x1fc], P0 ;  /* 0x00007f0023007a0c */ /* 0x000fc40000706670 */
[----:B-----5:R-:W-:Y:S02]  /*1680*/  SHF.R.S32.HI R8, RZ, 0x1f, R26 ;  /* 0x0000001fff087819 */ /* 0x020fe4000001141a */
[----:B------:R-:W-:Y:S01]  /*1690*/  LOP3.LUT R9, R5, 0x8, R23, 0xf8, !PT ;  /* 0x0000000805097812 */ /* 0x000fe200078ef817 */
[----:B------:R-:W-:Y:S01]  /*16a0*/  IMAD.SHL.U32 R5, R17, 0x10, RZ ;  /* 0x0000001011057824 */ /* 0x000fe200078e00ff */
[----:B------:R-:W-:Y:S02]  /*16b0*/  LEA.HI R8, R8, R248, RZ, 0x3 ;  /* 0x000000f808087211 */ /* 0x000fe400078f18ff */
[----:B------:R-:W-:Y:S01]  /*16c0*/  LOP3.LUT R221, R9, R221, RZ, 0x3c, !PT ;  /* 0x000000dd09dd7212 */ /* 0x000fe200078e3cff */
[----:B------:R-:W-:Y:S01]  /*16d0*/  IMAD.IADD R9, R36, 0x1, -R2 ;  /* 0x0000000124097824 */ /* 0x000fe200078e0a02 */
[----:B------:R-:W-:Y:S01]  /*16e0*/  LOP3.LUT R8, R8, 0xfffffff8, RZ, 0xc0, !PT ;  /* 0xfffffff808087812 */ /* 0x000fe200078ec0ff */
[----:B------:R-:W-:Y:S01]  /*16f0*/  IMAD.SHL.U32 R2, R16, 0x40, RZ ;  /* 0x0000004010027824 */ /* 0x000fe200078e00ff */
[----:B------:R-:W-:Y:S01]  /*1700*/  LOP3.LUT R5, R5, 0x10, RZ, 0xc0, !PT ;  /* 0x0000001005057812 */ /* 0x000fe200078ec0ff */
[----:B------:R-:W-:Y:S01]  /*1710*/  IMAD R221, R17, 0x200, R221 ;  /* 0x0000020011dd7824 */ /* 0x000fe200078e02dd */
[----:B------:R3:W-:Y:S01]  /*1720*/  LDGSTS.E.BYPASS.LTC128B.128 [R251+0xd080], [R6.64+0x40], !P5 ;  /* 0x0d08004006fb7fae */ /* 0x0007e2000e901d50 */
[----:B-1----:R-:W-:Y:S01]  /*1730*/  IMAD.IADD R10, R248, 0x1, -R8 ;  /* 0x00000001f80a7824 */ /* 0x002fe200078e0a08 */
[----:B--2---:R-:W-:Y:S01]  /*1740*/  LEA.HI R4, R33, R36, RZ, 0x7 ;  /* 0x0000002421047211 */ /* 0x004fe200078f38ff */
[----:B------:R-:W-:Y:S01]  /*1750*/  IMAD.SHL.U32 R8, R21, 0x8, RZ ;  /* 0x0000000815087824 */ /* 0x000fe200078e00ff */
[----:B------:R-:W-:Y:S01]  /*1760*/  LOP3.LUT P5, RZ, R16, 0x4, RZ, 0xc0, !PT ;  /* 0x0000000410ff7812 */ /* 0x000fe200078ac0ff */
[----:B------:R-:W-:Y:S01]  /*1770*/  IMAD.SHL.U32 R0, R10, 0x40, RZ ;  /* 0x000000400a007824 */ /* 0x000fe200078e00ff */
[----:B------:R1:W-:Y:S01]  /*1780*/  STL [R1+0x1c], R10 ;  /* 0x00001c0a01007387 */ /* 0x0003e20000100800 */
[----:B------:R-:W-:Y:S01]  /*1790*/  IMAD.SHL.U32 R17, R17, 0x8, RZ ;  /* 0x0000000811117824 */ /* 0x000fe200078e00ff */
[----:B------:R-:W-:-:S02]  /*17a0*/  LOP3.LUT R8, R8, 0x18, RZ, 0xc0, !PT ;  /* 0x0000001808087812 */ /* 0x000fc400078ec0ff */
[----:B------:R-:W-:Y:S01]  /*17b0*/  LOP3.LUT R0, R0, 0x1c0, RZ, 0xc0, !PT ;  /* 0x000001c000007812 */ /* 0x000fe200078ec0ff */
[----:B------:R3:W-:Y:S01]  /*17c0*/  LDGSTS.E.BYPASS.LTC128B.128 [R251+0xe080], [R6.64+0x80], !P0 ;  /* 0x0e08008006fb7fae */ /* 0x0007e2000c101d50 */
[----:B------:R-:W-:Y:S02]  /*17d0*/  LOP3.LUT R2, R2, 0x1c0, RZ, 0xc0, !PT ;  /* 0x000001c002027812 */ /* 0x000fe400078ec0ff */
[----:B------:R-:W-:Y:S02]  /*17e0*/  LOP3.LUT P0, RZ, R3, 0x2, RZ, 0xc0, !PT ;  /* 0x0000000203ff7812 */ /* 0x000fe4000780c0ff */
[----:B------:R-:W-:Y:S02]  /*17f0*/  SEL R231, R231, 0xffffffe0, !P5 ;  /* 0xffffffe0e7e77807 */ /* 0x000fe40006800000 */
[----:B------:R-:W-:Y:S02]  /*1800*/  PLOP3.LUT P5, PT, PT, PT, UP0, 0x80, 0x0 ;  /* 0x000000000000781c */ /* 0x000fe40003faf008 */
[----:B------:R-:W-:-:S02]  /*1810*/  SEL R233, R233, 0xfffffff0, !P0 ;  /* 0xfffffff0e9e97807 */ /* 0x000fc40004000000 */
[----:B-1----:R-:W-:Y:S02]  /*1820*/  SHF.R.U32.HI R10, RZ, 0x4, R4 ;  /* 0x00000004ff0a7819 */ /* 0x002fe40000011604 */
[----:B------:R-:W-:Y:S02]  /*1830*/  SHF.R.U32.HI R4, RZ, 0x3, R0 ;  /* 0x00000003ff047819 */ /* 0x000fe40000011600 */
[----:B------:R-:W-:Y:S01]  /*1840*/  LOP3.LUT R10, R5, 0x8, R10, 0xf8, !PT ;  /* 0x00000008050a7812 */ /* 0x000fe200078ef80a */
[----:B------:R-:W-:Y:S01]  /*1850*/  IMAD.SHL.U32 R5, R3, 0x40, RZ ;  /* 0x0000004003057824 */ /* 0x000fe200078e00ff */
[----:B------:R-:W-:Y:S02]  /*1860*/  LOP3.LUT R0, R4, R0, R8, 0x1e, !PT ;  /* 0x0000000004007212 */ /* 0x000fe400078e1e08 */
[----:B------:R-:W-:Y:S02]  /*1870*/  LOP3.LUT R3, R17, 0x8, RZ, 0xc0, !PT ;  /* 0x0000000811037812 */ /* 0x000fe400078ec0ff */
[----:B------:R-:W-:Y:S01]  /*1880*/  LOP3.LUT R5, R5, 0xc0, RZ, 0xc0, !PT ;  /* 0x000000c005057812 */ /* 0x000fe200078ec0ff */
[----:B------:R-:W-:Y:S01]  /*1890*/  IMAD.IADD R20, R20, 0x1, R0 ;  /* 0x0000000114147824 */ /* 0x000fe200078e0200 */
[----:B------:R-:W-:-:S02]  /*18a0*/  SHF.R.U32.HI R4, RZ, 0x3, R2 ;  /* 0x00000003ff047819 */ /* 0x000fc40000011602 */
[----:B---3--:R-:W-:Y:S02]  /*18b0*/  SHF.R.U32.HI R6, RZ, 0x3, R5 ;  /* 0x00000003ff067819 */ /* 0x008fe40000011605 */
[----:B------:R-:W-:Y:S02]  /*18c0*/  SHF.R.S32.HI R0, RZ, 0x1f, R9 ;  /* 0x0000001fff007819 */ /* 0x000fe40000011409 */
[----:B------:R-:W-:Y:S02]  /*18d0*/  LOP3.LUT R226, R4, R2, R3, 0x1e, !PT ;  /* 0x0000000204e27212 */ /* 0x000fe400078e1e03 */
[C---:B------:R-:W-:Y:S02]  /*18e0*/  LOP3.LUT R2, R6.reuse, R10, R5, 0x1e, !PT ;  /* 0x0000000a06027212 */ /* 0x040fe400078e1e05 */
[CC--:B------:R-:W-:Y:S01]  /*18f0*/  LOP3.LUT R3, R6.reuse, R5.reuse, R3, 0x1e, !PT ;  /* 0x0000000506037212 */ /* 0x0c0fe200078e1e03 */
[----:B------:R-:W-:Y:S01]  /*1900*/  IMAD.IADD R226, R31, 0x1, R226 ;  /* 0x000000011fe27824 */ /* 0x000fe200078e02e2 */
[----:B------:R-:W-:Y:S01]  /*1910*/  LOP3.LUT R220, R6, R5, R8, 0x1e, !PT ;  /* 0x0000000506dc7212 */ /* 0x000fe200078e1e08 */
[----:B------:R-:W-:Y:S01]  /*1920*/  @!P1 IMAD.SHL.U32 R5, R36, 0x10, RZ ;  /* 0x0000001024059824 */ /* 0x000fe200078e00ff */
[----:B------:R-:W-:Y:S01]  /*1930*/  LEA.HI R247, R0, R9, RZ, 0x2 ;  /* 0x0000000900f77211 */ /* 0x000fe200078f10ff */
[----:B------:R-:W-:-:S03]  /*1940*/  IMAD.SHL.U32 R0, R30, 0x20, RZ ;  /* 0x000000201e007824 */ /* 0x000fc600078e00ff */
[----:B------:R-:W-:Y:S01]  /*1950*/  SHF.R.S32.HI R250, RZ, 0x2, R247 ;  /* 0x00000002fffa7819 */ /* 0x000fe200000114f7 */
[----:B------:R1:W-:Y:S01]  /*1960*/  @!P1 LDGSTS.E.BYPASS.LTC128B.128 [R5+0xf280], [R28.64] ;  /* 0x0f2800001c059fae */ /* 0x0003e2000b901d50 */
[----:B------:R-:W-:Y:S02]  /*1970*/  IMAD R4, R22, 0x200, R0 ;  /* 0x0000020016047824 */ /* 0x000fe400078e0200 */
[----:B------:R-:W-:Y:S01]  /*1980*/  IMAD.IADD R229, R0, 0x1, R2 ;  /* 0x0000000100e57824 */ /* 0x000fe200078e0202 */
[----:B------:R-:W0:Y:S01]  /*1990*/  LDGDEPBAR ;  /* 0x00000000000079af */ /* 0x000e220000000000 */
[----:B------:R-:W-:Y:S02]  /*19a0*/  IMAD R250, R22, 0x10, R250 ;  /* 0x0000001016fa7824 */ /* 0x000fe400078e02fa */
[----:B------:R-:W-:Y:S01]  /*19b0*/  IMAD.IADD R230, R4, 0x1, R3 ;  /* 0x0000000104e67824 */ /* 0x000fe200078e0203 */
[----:B------:R-:W0:Y:S01]  /*19c0*/  LDGDEPBAR ;  /* 0x00000000000079af */ /* 0x000e220000000000 */
[----:B------:R-:W-:Y:S01]  /*19d0*/  IMAD.IADD R220, R0, 0x1, R220 ;  /* 0x0000000100dc7824 */ /* 0x000fe200078e02dc */
[----:B------:R-:W-:Y:S05]  /*19e0*/  @!P5 BRA `(.L_x_0) ;  /* 0x000037a00000d947 */ /* 0x000fea0003800000 */
[----:B----4-:R-:W-:Y:S01]  /*19f0*/  SHF.R.S32.HI R0, RZ, 0x1f, R21 ;  /* 0x0000001fff007819 */ /* 0x010fe20000011415 */
[----:B------:R-:W-:Y:S01]  /*1a00*/  ULDC.64 UR6, c[0x0][0x238] ;  /* 0x00008e0000067ab9 */ /* 0x000fe20000000a00 */
[--C-:B------:R-:W-:Y:S01]  /*1a10*/  SHF.R.S32.HI R37, RZ, 0x1f, R36.reuse ;  /* 0x0000001fff257819 */ /* 0x100fe20000011424 */
[----:B------:R-:W-:Y:S01]  /*1a20*/  UIMAD UR6, UR19, UR6, URZ ;  /* 0x00000006130672a4 */ /* 0x000fe2000f8e023f */
[----:B------:R-:W-:Y:S01]  /*1a30*/  LEA.HI R0, R0, R21, RZ, 0x2 ;  /* 0x0000001500007211 */ /* 0x000fe200078f10ff */
[----:B------:R-:W-:Y:S01]  /*1a40*/  IMAD.U32 R2, RZ, RZ, UR20 ;  /* 0x00000014ff027e24 */ /* 0x000fe2000f8e00ff */
[----:B------:R-:W-:Y:S01]  /*1a50*/  LOP3.LUT R247, R247, 0xfffffffc, RZ, 0xc0, !PT ;  /* 0xfffffffcf7f77812 */ /* 0x000fe200078ec0ff */
[----:B------:R-:W-:Y:S01]  /*1a60*/  UIMAD UR20, UR20, UR7, UR6 ;  /* 0x00000007141472a4 */ /* 0x000fe2000f8e0206 */
[----:B------:R-:W-:Y:S01]  /*1a70*/  LOP3.LUT R0, R0, 0xfffffffc, RZ, 0xc0, !PT ;  /* 0xfffffffc00007812 */ /* 0x000fe200078ec0ff */
[----:B------:R-:W-:Y:S01]  /*1a80*/  IMAD.WIDE.U32 R2, R2, c[0x0][0x238], R36 ;  /* 0x00008e0002027a25 */ /* 0x000fe200078e0024 */
[----:B------:R-:W-:Y:S01]  /*1a90*/  MOV R4, UR11 ;  /* 0x0000000b00047c02 */ /* 0x000fe20008000f00 */
[----:B------:R-:W-:Y:S01]  /*1aa0*/  ULDC.64 UR6, c[0x0][0x240] ;  /* 0x0000900000067ab9 */ /* 0x000fe20000000a00 */
[----:B------:R-:W-:Y:S01]  /*1ab0*/  STL [R1+0x14], R37 ;  /* 0x0000142501007387 */ /* 0x000fe20000100800 */
[----:B------:R-:W-:Y:S01]  /*1ac0*/  IMAD.IADD R0, R21, 0x1, -R0 ;  /* 0x0000000115007824 */ /* 0x000fe200078e0a00 */
[----:B------:R-:W-:Y:S01]  /*1ad0*/  IADD3 R3, R3, UR20, RZ ;  /* 0x0000001403037c10 */ /* 0x000fe2000fffe0ff */
[----:B------:R-:W-:Y:S01]  /*1ae0*/  IMAD.IADD R247, R9, 0x1, -R247 ;  /* 0x0000000109f77824 */ /* 0x000fe200078e0af7 */
[----:B------:R-:W-:Y:S01]  /*1af0*/  UIMAD UR6, UR18, UR6, URZ ;  /* 0x00000006120672a4 */ /* 0x000fe2000f8e023f */
[----:B------:R-:W-:Y:S01]  /*1b00*/  IMAD R0, R0, -0x8, R34 ;  /* 0xfffffff800007824 */ /* 0x000fe200078e0222 */
[----:B------:R-:W-:Y:S01]  /*1b10*/  LEA R226, R226, 0x13480, 0x1 ;  /* 0x00013480e2e27811 */ /* 0x000fe200078e08ff */
[----:B------:R-:W-:Y:S01]  /*1b20*/  IMAD.WIDE.U32 R6, R4, c[0x0][0x240], R2 ;  /* 0x0000900004067a25 */ /* 0x000fe200078e0002 */
[----:B------:R-:W-:Y:S01]  /*1b30*/  UIMAD UR7, UR11, UR7, UR6 ;  /* 0x000000070b0772a4 */ /* 0x000fe2000f8e0206 */
[----:B------:R-:W-:Y:S01]  /*1b40*/  SHF.L.U32 R224, R230, 0x1, RZ ;  /* 0x00000001e6e07819 */ /* 0x000fe200000006ff */
[----:B------:R-:W-:Y:S01]  /*1b50*/  UIADD3 UR18, UR21, 0x3f, URZ ;  /* 0x0000003f15127890 */ /* 0x000fe2000fffe03f */
[----:B------:R-:W-:Y:S01]  /*1b60*/  IMAD R247, R247, -0x2, R0 ;  /* 0xfffffffef7f77824 */ /* 0x000fe200078e0200 */
[----:B------:R-:W-:Y:S01]  /*1b70*/  IADD3 R0, R251, 0x6080, RZ ;  /* 0x00006080fb007810 */ /* 0x000fe20007ffe0ff */
[----:B------:R-:W-:Y:S01]  /*1b80*/  IMAD.SHL.U32 R239, R20, 0x2, RZ ;  /* 0x0000000214ef7824 */ /* 0x000fe200078e00ff */
[----:B------:R-:W-:Y:S01]  /*1b90*/  STL.64 [R1+0x40], R6 ;  /* 0x0000400601007387 */ /* 0x000fe20000100a00 */
[----:B------:R-:W-:Y:S01]  /*1ba0*/  USHF.R.S32.HI UR6, URZ, 0x1f, UR18 ;  /* 0x0000001f3f067899 */ /* 0x000fe20008011412 */
[--C-:B------:R-:W-:Y:S01]  /*1bb0*/  IMAD R227, R231, 0x2, R226.reuse ;  /* 0x00000002e7e37824 */ /* 0x100fe200078e02e2 */
[----:B------:R-:W-:Y:S01]  /*1bc0*/  IADD3 R225, R224, 0xc080, RZ ;  /* 0x0000c080e0e17810 */ /* 0x000fe20007ffe0ff */
[----:B------:R2:W-:Y:S01]  /*1bd0*/  STL [R1+0x50], R0 ;  /* 0x0000500001007387 */ /* 0x0005e20000100800 */
[----:B------:R-:W-:Y:S01]  /*1be0*/  IMAD R228, R232, 0x2, R226 ;  /* 0x00000002e8e47824 */ /* 0x000fe200078e02e2 */
[----:B------:R-:W-:Y:S01]  /*1bf0*/  ULEA.HI UR6, UR6, UR18, URZ, 0x6 ;  /* 0x0000001206067291 */ /* 0x000fe2000f8f303f */
[----:B------:R-:W-:Y:S01]  /*1c00*/  IMAD.SHL.U32 R221, R221, 0x2, RZ ;  /* 0x00000002dddd7824 */ /* 0x000fe200078e00ff */
[----:B------:R-:W-:Y:S01]  /*1c10*/  LEA R220, R220, 0x80, 0x1 ;  /* 0x00000080dcdc7811 */ /* 0x000fe200078e08ff */
[----:B------:R-:W-:Y:S01]  /*1c20*/  CS2R R162, SRZ ;  /* 0x0000000000a27805 */ /* 0x000fe2000001ff00 */
        /* <DEDUP_REMOVED lines=19> */
[----:B--2---:R-:W-:Y:S01]  /*1d60*/  IADD3 R0, R239, 0xf480, RZ ;  /* 0x0000f480ef007810 */ /* 0x004fe20007ffe0ff */
[----:B------:R-:W-:Y:S01]  /*1d70*/  CS2R R122, SRZ ;  /* 0x00000000007a7805 */ /* 0x000fe2000001ff00 */
[----:B------:R-:W-:Y:S01]  /*1d80*/  CS2R R120, SRZ ;  /* 0x0000000000787805 */ /* 0x000fe2000001ff00 */
[----:B------:R-:W-:Y:S01]  /*1d90*/  CS2R R118, SRZ ;  /* 0x0000000000767805 */ /* 0x000fe2000001ff00 */
[----:B------:R-:W-:Y:S01]  /*1da0*/  CS2R R116, SRZ ;  /* 0x0000000000747805 */ /* 0x000fe2000001ff00 */
[----:B------:R2:W-:Y:S01]  /*1db0*/  STL [R1+0x4c], R0 ;  /* 0x00004c0001007387 */ /* 0x0005e20000100800 */
        /* <DEDUP_REMOVED lines=24> */
[----:B--2---:R-:W-:Y:S01]  /*1f40*/  IADD3 R0, R7, UR7, RZ ;  /* 0x0000000707007c10 */ /* 0x004fe2000fffe0ff */
[----:B------:R-:W-:Y:S01]  /*1f50*/  IMAD R231, R231, 0x2, R228 ;  /* 0x00000002e7e77824 */ /* 0x000fe200078e02e4 */
[----:B------:R-:W-:Y:S01]  /*1f60*/  LEA R232, R232, R227, 0x1 ;  /* 0x000000e3e8e87211 */ /* 0x000fe200078e08ff */
[----:B------:R-:W-:Y:S01]  /*1f70*/  IMAD R225, R233, 0x2, R225 ;  /* 0x00000002e9e17824 */ /* 0x000fe200078e02e1 */
[----:B------:R-:W-:Y:S01]  /*1f80*/  IADD3 R234, R230, R233, RZ ;  /* 0x000000e9e6ea7210 */ /* 0x000fe20007ffe0ff */
[----:B------:R2:W-:Y:S01]  /*1f90*/  STL [R1+0x48], R0 ;  /* 0x0000480001007387 */ /* 0x0005e20000100800 */
[----:B------:R-:W-:-:S02]  /*1fa0*/  ULDC UR20, c[0x0][0x218] ;  /* 0x0000860000147ab9 */ /* 0x000fc40000000800 */
[----:B------:R-:W-:Y:S02]  /*1fb0*/  ULDC UR19, c[0x0][0x290] ;  /* 0x0000a40000137ab9 */ /* 0x000fe40000000800 */
[----:B------:R-:W-:Y:S02]  /*1fc0*/  UMOV UR25, 0x1 ;  /* 0x0000000100197882 */ /* 0x000fe40000000000 */
[----:B------:R-:W-:Y:S02]  /*1fd0*/  UMOV UR4, URZ ;  /* 0x0000003f00047c82 */ /* 0x000fe40008000000 */
[----:B------:R-:W-:Y:S02]  /*1fe0*/  UMOV UR22, URZ ;  /* 0x0000003f00167c82 */ /* 0x000fe40008000000 */
[----:B------:R-:W-:Y:S02]  /*1ff0*/  ULDC UR21, c[0x0][0x168] ;  /* 0x00005a0000157ab9 */ /* 0x000fe40000000800 */
[----:B------:R-:W-:-:S02]  /*2000*/  UIMAD UR20, UR11, UR20, URZ ;  /* 0x000000140b1472a4 */ /* 0x000fc4000f8e023f */
[----:B------:R-:W-:Y:S02]  /*2010*/  UIMAD UR19, UR11, UR19, URZ ;  /* 0x000000130b1372a4 */ /* 0x000fe4000f8e023f */
[----:B------:R-:W-:Y:S02]  /*2020*/  USHF.R.S32.HI UR23, URZ, 0x6, UR6 ;  /* 0x000000063f177899 */ /* 0x000fe40008011406 */
[----:B------:R-:W-:Y:S02]  /*2030*/  ULDC UR18, c[0x0][0x168] ;  /* 0x00005a0000127ab9 */ /* 0x000fe40000000800 */
.L_x_3:
[----:B------:R-:W-:Y:S04]  /*2040*/  DEPBAR.LE SB0, 0x1 ;  /* 0x000080400000791a */ /* 0x000fe80000000000 */
[----:B------:R-:W-:Y:S01]  /*2050*/  BAR.SYNC.DEFER_BLOCKING 0x0 ;  /* 0x0000000000007b1d */ /* 0x000fe20000010000 */
[----:B--2---:R-:W-:Y:S01]  /*2060*/  MOV R0, UR4 ;  /* 0x0000000400007c02 */ /* 0x004fe20008000f00 */
[----:B------:R-:W-:Y:S01]  /*2070*/  IMAD.U32 R2, RZ, RZ, UR4 ;  /* 0x00000004ff027e24 */ /* 0x000fe2000f8e00ff */
[----:B------:R-:W-:Y:S03]  /*2080*/  UIADD3 UR24, UR22, 0x1, URZ ;  /* 0x0000000116187890 */ /* 0x000fe6000fffe03f */
[----:B------:R-:W-:Y:S01]  /*2090*/  IMAD R0, R0, 0x1800, R230 ;  /* 0x0000180000007824 */ /* 0x000fe200078e02e6 */
[----:B------:R-:W-:Y:S01]  /*20a0*/  UISETP.GE.AND UP0, UPT, UR24, UR23, UPT ;  /* 0x000000171800728c */ /* 0x000fe2000bf06270 */
[----:B------:R-:W-:Y:S03]  /*20b0*/  IMAD R2, R2, 0x1800, R233 ;  /* 0x0000180002027824 */ /* 0x000fe600078e02e9 */
[----:B------:R-:W-:Y:S02]  /*20c0*/  SHF.L.U32 R0, R0, 0x1, RZ ;  /* 0x0000000100007819 */ /* 0x000fe400000006ff */
[----:B------:R-:W-:Y:S02]  /*20d0*/  IADD3 R2, R230, R2, RZ ;  /* 0x00000002e6027210 */ /* 0x000fe40007ffe0ff */
[----:B------:R-:W-:Y:S03]  /*20e0*/  PLOP3.LUT P0, PT, PT, PT, UP0, 0x80, 0x0 ;  /* 0x000000000000781c */ /* 0x000fe60003f0f008 */
[----:B------:R-:W-:Y:S01]  /*20f0*/  IMAD.SHL.U32 R3, R2, 0x2, RZ ;  /* 0x0000000202037824 */ /* 0x000fe200078e00ff */
[----:B------:R-:W-:Y:S01]  /*2100*/  MOV R2, UR4 ;  /* 0x0000000400027c02 */ /* 0x000fe20008000f00 */
[----:B------:R-:W-:Y:S04]  /*2110*/  LDSM.16.M88.4 R16, [R222+0x80] ;  /* 0x00008000de10783b */ /* 0x000fe80000000200 */
[----:B------:R-:W-:Y:S01]  /*2120*/  IMAD R2, R2, 0x1800, R234 ;  /* 0x0000180002027824 */ /* 0x000fe200078e02ea */
[----:B------:R-:W2:Y:S03]  /*2130*/  LDSM.16.M88.4 R32, [R0+0x6080] ;  /* 0x006080000020783b */ /* 0x000ea60000000200 */
[----:B------:R-:W-:Y:S02]  /*2140*/  IMAD.SHL.U32 R2, R2, 0x2, RZ ;  /* 0x0000000202027824 */ /* 0x000fe400078e00ff */
[----:B-1----:R-:W1:Y:S05]  /*2150*/  LDSM.16.M88.4 R28, [R0+0x6880] ;  /* 0x00688000001c783b */ /* 0x002e6a0000000200 */
[----:B------:R-:W3:Y:S05]  /*2160*/  LDSM.16.M88.4 R36, [R222+0x1080] ;  /* 0x00108000de24783b */ /* 0x000eea0000000200 */
[----:B------:R-:W-:Y:S05]  /*2170*/  LDSM.16.M88.4 R44, [R223+0x80] ;  /* 0x00008000df2c783b */ /* 0x000fea0000000200 */
[----:B------:R-:W4:Y:S05]  /*2180*/  LDSM.16.M88.4 R40, [R3+0x6080] ;  /* 0x006080000328783b */ /* 0x000f2a0000000200 */
[----:B------:R-:W5:Y:S05]  /*2190*/  LDSM.16.M88.4 R48, [R3+0x6880] ;  /* 0x006880000330783b */ /* 0x000f6a0000000200 */
[----:B------:R-:W3:Y:S05]  /*21a0*/  LDSM.16.M88.4 R52, [R223+0x1080] ;  /* 0x00108000df34783b */ /* 0x000eea0000000200 */
[----:B------:R-:W-:Y:S01]  /*21b0*/  LDSM.16.M88.4 R60, [R222+0x2080] ;  /* 0x00208000de3c783b */ /* 0x000fe20000000200 */
[-C--:B--2---:R-:W-:Y:S04]  /*21c0*/  HMMA.16816.F32 R4, R32, R16.reuse, RZ ;  /* 0x000000102004723c */ /* 0x084fe800000018ff */
[----:B------:R-:W2:Y:S05]  /*21d0*/  LDSM.16.M88.4 R56, [R0+0x7080] ;  /* 0x007080000038783b */ /* 0x000eaa0000000200 */
[----:B------:R-:W2:Y:S01]  /*21e0*/  LDSM.16.M88.4 R64, [R0+0x7880] ;  /* 0x007880000040783b */ /* 0x000ea20000000200 */
[C---:B-1----:R-:W-:Y:S08]  /*21f0*/  HMMA.16816.F32 R8, R28.reuse, R16, RZ ;  /* 0x000000101c08723c */ /* 0x042ff000000018ff */
[-C--:B------:R-:W-:Y:S08]  /*2200*/  HMMA.16816.F32 R12, R28, R18.reuse, RZ ;  /* 0x000000121c0c723c */ /* 0x080ff000000018ff */
[C---:B------:R-:W-:Y:S08]  /*2210*/  HMMA.16816.F32 R16, R32.reuse, R18, RZ ;  /* 0x000000122010723c */ /* 0x040ff000000018ff */
[-C--:B---3--:R-:W-:Y:S08]  /*2220*/  HMMA.16816.F32 R20, R32, R36.reuse, RZ ;  /* 0x000000242014723c */ /* 0x088ff000000018ff */
[C---:B------:R-:W-:Y:S08]  /*2230*/  HMMA.16816.F32 R24, R28.reuse, R36, RZ ;  /* 0x000000241c18723c */ /* 0x040ff000000018ff */
[-C--:B------:R-:W-:Y:S08]  /*2240*/  HMMA.16816.F32 R28, R28, R38.reuse, RZ ;  /* 0x000000261c1c723c */ /* 0x080ff000000018ff */
[----:B------:R-:W-:Y:S01]  /*2250*/  HMMA.16816.F32 R32, R32, R38, RZ ;  /* 0x000000262020723c */ /* 0x000fe200000018ff */
[----:B------:R-:W1:Y:S07]  /*2260*/  LDSM.16.M88.4 R36, [R222+0x3080] ;  /* 0x00308000de24783b */ /* 0x000e6e0000000200 */
[-C--:B----4-:R-:W-:Y:S08]  /*2270*/  HMMA.16816.F32 R4, R40, R44.reuse, R4 ;  /* 0x0000002c2804723c */ /* 0x090ff00000001804 */
[C---:B-----5:R-:W-:Y:S08]  /*2280*/  HMMA.16816.F32 R8, R48.reuse, R44, R8 ;  /* 0x0000002c3008723c */ /* 0x060ff00000001808 */
[-C--:B------:R-:W-:Y:S08]  /*2290*/  HMMA.16816.F32 R12, R48, R46.reuse, R12 ;  /* 0x0000002e300c723c */ /* 0x080ff0000000180c */
[C---:B------:R-:W-:Y:S01]  /*22a0*/  HMMA.16816.F32 R16, R40.reuse, R46, R16 ;  /* 0x0000002e2810723c */ /* 0x040fe20000001810 */
[----:B------:R-:W-:Y:S07]  /*22b0*/  LDSM.16.M88.4 R44, [R223+0x2080] ;  /* 0x00208000df2c783b */ /* 0x000fee0000000200 */
[-C--:B------:R-:W-:Y:S08]  /*22c0*/  HMMA.16816.F32 R20, R40, R52.reuse, R20 ;  /* 0x000000342814723c */ /* 0x080ff00000001814 */
[C---:B------:R-:W-:Y:S08]  /*22d0*/  HMMA.16816.F32 R24, R48.reuse, R52, R24 ;  /* 0x000000343018723c */ /* 0x040ff00000001818 */
[-C--:B------:R-:W-:Y:S01]  /*22e0*/  HMMA.16816.F32 R28, R48, R54.reuse, R28 ;  /* 0x00000036301c723c */ /* 0x080fe2000000181c */
[----:B------:R-:W-:Y:S07]  /*22f0*/  LDSM.16.M88.4 R48, [R3+0x7880] ;  /* 0x007880000330783b */ /* 0x000fee0000000200 */
[----:B------:R-:W-:Y:S01]  /*2300*/  HMMA.16816.F32 R32, R40, R54, R32 ;  /* 0x000000362820723c */ /* 0x000fe20000001820 */
[----:B------:R-:W3:Y:S05]  /*2310*/  LDSM.16.M88.4 R40, [R2+0x7080] ;  /* 0x007080000228783b */ /* 0x000eea0000000200 */
[----:B------:R-:W4:Y:S02]  /*2320*/  LDSM.16.M88.4 R52, [R223+0x3080] ;  /* 0x00308000df34783b */ /* 0x000f240000000200 */
[-C--:B--2---:R-:W-:Y:S08]  /*2330*/  HMMA.16816.F32 R4, R56, R60.reuse, R4 ;  /* 0x0000003c3804723c */ /* 0x084ff00000001804 */
[C---:B------:R-:W-:Y:S08]  /*2340*/  HMMA.16816.F32 R8, R64.reuse, R60, R8 ;  /* 0x0000003c4008723c */ /* 0x040ff00000001808 */
[-C--:B------:R-:W-:Y:S08]  /*2350*/  HMMA.16816.F32 R12, R64, R62.reuse, R12 ;  /* 0x0000003e400c723c */ /* 0x080ff0000000180c */
[C---:B------:R-:W-:Y:S01]  /*2360*/  HMMA.16816.F32 R16, R56.reuse, R62, R16 ;  /* 0x0000003e3810723c */ /* 0x040fe20000001810 */
[----:B------:R-:W-:Y:S07]  /*2370*/  LDSM.16.M88.4 R60, [R0+0x8080] ;  /* 0x00808000003c783b */ /* 0x000fee0000000200 */
[-C--:B-1----:R-:W-:Y:S08]  /*2380*/  HMMA.16816.F32 R20, R56, R36.reuse, R20 ;  /* 0x000000243814723c */ /* 0x082ff00000001814 */
[C---:B------:R-:W-:Y:S08]  /*2390*/  HMMA.16816.F32 R24, R64.reuse, R36, R24 ;  /* 0x000000244018723c */ /* 0x040ff00000001818 */
[-C--:B------:R-:W-:Y:S01]  /*23a0*/  HMMA.16816.F32 R28, R64, R38.reuse, R28 ;  /* 0x00000026401c723c */ /* 0x080fe2000000181c */
[----:B------:R-:W1:Y:S07]  /*23b0*/  LDSM.16.M88.4 R64, [R222+0x4080] ;  /* 0x00408000de40783b */ /* 0x000e6e0000000200 */
[----:B------:R-:W-:Y:S01]  /*23c0*/  HMMA.16816.F32 R32, R56, R38, R32 ;  /* 0x000000263820723c */ /* 0x000fe20000001820 */
[----:B------:R2:W5:Y:S05]  /*23d0*/  LDSM.16.M88.4 R36, [R0+0x8880] ;  /* 0x008880000024783b */ /* 0x00056a0000000200 */
[----:B------:R-:W1:Y:S02]  /*23e0*/  LDSM.16.M88.4 R56, [R222+0x5080] ;  /* 0x00508000de38783b */ /* 0x000e640000000200 */
[-C--:B---3--:R-:W-:Y:S08]  /*23f0*/  HMMA.16816.F32 R4, R40, R44.reuse, R4 ;  /* 0x0000002c2804723c */ /* 0x088ff00000001804 */
[C---:B------:R-:W-:Y:S08]  /*2400*/  HMMA.16816.F32 R8, R48.reuse, R44, R8 ;  /* 0x0000002c3008723c */ /* 0x040ff00000001808 */
[-C--:B------:R-:W-:Y:S01]  /*2410*/  HMMA.16816.F32 R12, R48, R46.reuse, R12 ;  /* 0x0000002e300c723c */ /* 0x080fe2000000180c */
[----:B--2---:R-:W-:Y:S04]  /*2420*/  MOV R0, UR4 ;  /* 0x0000000400007c02 */ /* 0x004fe80008000f00 */
[----:B------:R-:W-:Y:S03]  /*2430*/  LEA R0, R0, R250, 0x6 ;  /* 0x000000fa00007211 */ /* 0x000fe600078e30ff */
[C---:B------:R-:W-:Y:S01]  /*2440*/  HMMA.16816.F32 R16, R40.reuse, R46, R16 ;  /* 0x0000002e2810723c */ /* 0x040fe20000001810 */
[----:B------:R-:W-:Y:S05]  /*2450*/  LDSM.16.M88.4 R44, [R2+0x8080] ;  /* 0x00808000022c783b */ /* 0x000fea0000000200 */
[----:B------:R-:W-:Y:S02]  /*2460*/  LDS R236, [R0.X4+0xf080] ;  /* 0x00f0800000ec7984 */ /* 0x000fe40000004800 */
[-C--:B----4-:R-:W-:Y:S03]  /*2470*/  HMMA.16816.F32 R20, R40, R52.reuse, R20 ;  /* 0x000000342814723c */ /* 0x090fe60000001814 */
[----:B------:R-:W-:Y:S05]  /*2480*/  LDS R235, [R0.X4+0xf0a0] ;  /* 0x00f0a00000eb7984 */ /* 0x000fea0000004800 */
[C---:B------:R-:W-:Y:S01]  /*2490*/  HMMA.16816.F32 R24, R48.reuse, R52, R24 ;  /* 0x000000343018723c */ /* 0x040fe20000001818 */
[----:B------:R-:W-:Y:S05]  /*24a0*/  LDS R237, [R0.X4+0xf100] ;  /* 0x00f1000000ed7984 */ /* 0x000fea0000004800 */
[----:B------:R-:W-:Y:S02]  /*24b0*/  LDS R238, [R0.X4+0xf120] ;  /* 0x00f1200000ee7984 */ /* 0x000fe40000004800 */
[-C--:B------:R-:W-:Y:S03]  /*24c0*/  HMMA.16816.F32 R28, R48, R54.reuse, R28 ;  /* 0x00000036301c723c */ /* 0x080fe6000000181c */
[----:B------:R-:W2:Y:S05]  /*24d0*/  LDSM.16.M88.4 R48, [R223+0x4080] ;  /* 0x00408000df30783b */ /* 0x000eaa0000000200 */
[----:B------:R-:W-:Y:S01]  /*24e0*/  HMMA.16816.F32 R32, R40, R54, R32 ;  /* 0x000000362820723c */ /* 0x000fe20000001820 */
[----:B------:R-:W3:Y:S05]  /*24f0*/  LDSM.16.M88.4 R40, [R3+0x8880] ;  /* 0x008880000328783b */ /* 0x000eea0000000200 */
[----:B------:R-:W4:Y:S02]  /*2500*/  LDSM.16.M88.4 R52, [R223+0x5080] ;  /* 0x00508000df34783b */ /* 0x000f240000000200 */
[-C--:B-1----:R-:W-:Y:S01]  /*2510*/  HMMA.16816.F32 R4, R60, R64.reuse, R4 ;  /* 0x000000403c04723c */ /* 0x082fe20000001804 */
[----:B------:R-:W-:Y:S04]  /*2520*/  DEPBAR.LE SB0, 0x0 ;  /* 0x000080000000791a */ /* 0x000fe80000000000 */
[----:B------:R-:W-:Y:S03]  /*2530*/  BAR.SYNC.DEFER_BLOCKING 0x0 ;  /* 0x0000000000007b1d */ /* 0x000fe60000010000 */
[C---:B-----5:R-:W-:Y:S08]  /*2540*/  HMMA.16816.F32 R8, R36.reuse, R64, R8 ;  /* 0x000000402408723c */ /* 0x060ff00000001808 */
[-C--:B------:R-:W-:Y:S08]  /*2550*/  HMMA.16816.F32 R12, R36, R66.reuse, R12 ;  /* 0x00000042240c723c */ /* 0x080ff0000000180c */
[C---:B------:R-:W-:Y:S08]  /*2560*/  HMMA.16816.F32 R16, R60.reuse, R66, R16 ;  /* 0x000000423c10723c */ /* 0x040ff00000001810 */
[-C--:B------:R-:W-:Y:S08]  /*2570*/  HMMA.16816.F32 R20, R60, R56.reuse, R20 ;  /* 0x000000383c14723c */ /* 0x080ff00000001814 */
[C---:B------:R-:W-:Y:S01]  /*2580*/  HMMA.16816.F32 R24, R36.reuse, R56, R24 ;  /* 0x000000382418723c */ /* 0x040fe20000001818 */
[----:B------:R1:W1:Y:S05]  /*2590*/  LDSM.16.M88.4 R64, [R224+0xc080] ;  /* 0x00c08000e040783b */ /* 0x00026a0000000200 */
[----:B------:R1:W1:Y:S02]  /*25a0*/  LDSM.16.M88.4 R172, [R225] ;  /* 0x00000000e1ac783b */ /* 0x0002640000000200 */
[-C--:B------:R-:W-:Y:S03]  /*25b0*/  HMMA.16816.F32 R28, R36, R58.reuse, R28 ;  /* 0x0000003a241c723c */ /* 0x080fe6000000181c */
[----:B------:R1:W1:Y:S05]  /*25c0*/  LDSM.16.M88.4 R180, [R225+0x800] ;  /* 0x00080000e1b4783b */ /* 0x00026a0000000200 */
[----:B------:R-:W-:Y:S01]  /*25d0*/  HMMA.16816.F32 R32, R60, R58, R32 ;  /* 0x0000003a3c20723c */ /* 0x000fe20000001820 */
[----:B------:R1:W1:Y:S07]  /*25e0*/  LDSM.16.M88.4 R60, [R224+0xc880] ;  /* 0x00c88000e03c783b */ /* 0x00026e0000000200 */
[-C--:B--2---:R-:W-:Y:S08]  /*25f0*/  HMMA.16816.F32 R4, R44, R48.reuse, R4 ;  /* 0x000000302c04723c */ /* 0x084ff00000001804 */
[C---:B---3--:R-:W-:Y:S08]  /*2600*/  HMMA.16816.F32 R8, R40.reuse, R48, R8 ;  /* 0x000000302808723c */ /* 0x048ff00000001808 */
[-C--:B------:R-:W-:Y:S08]  /*2610*/  HMMA.16816.F32 R12, R40, R50.reuse, R12 ;  /* 0x00000032280c723c */ /* 0x080ff0000000180c */
[C---:B------:R-:W-:Y:S08]  /*2620*/  HMMA.16816.F32 R16, R44.reuse, R50, R16 ;  /* 0x000000322c10723c */ /* 0x040ff00000001810 */
[-C--:B----4-:R-:W-:Y:S08]  /*2630*/  HMMA.16816.F32 R20, R44, R52.reuse, R20 ;  /* 0x000000342c14723c */ /* 0x090ff00000001814 */
[C---:B------:R-:W-:Y:S08]  /*2640*/  HMMA.16816.F32 R24, R40.reuse, R52, R24 ;  /* 0x000000342818723c */ /* 0x040ff00000001818 */
[-C--:B------:R-:W-:Y:S08]  /*2650*/  HMMA.16816.F32 R28, R40, R54.reuse, R28 ;  /* 0x00000036281c723c */ /* 0x080ff0000000181c */
[----:B------:R-:W-:Y:S01]  /*2660*/  HMMA.16816.F32 R32, R44, R54, R32 ;  /* 0x000000362c20723c */ /* 0x000fe20000001820 */
[----:B------:R-:W-:-:S07]  /*2670*/  @P0 BRA `(.L_x_1) ;  /* 0x0000035000000947 */ /* 0x000fce0003800000 */
[----:B-1----:R-:W2:Y:S01]  /*2680*/  LDL.64 R244, [R1+0x28] ;  /* 0x0000280001f47983 */ /* 0x002ea20000100a00 */
[----:B------:R-:W-:Y:S02]  /*2690*/  USHF.R.S32.HI UR26, URZ, 0x1f, UR24 ;  /* 0x0000001f3f1a7899 */ /* 0x000fe40008011418 */
[----:B------:R-:W-:Y:S01]  /*26a0*/  ULDC.64 UR6, c[0x0][0x178] ;  /* 0x00005e0000067ab9 */ /* 0x000fe20000000a00 */
[----:B------:R-:W3:Y:S01]  /*26b0*/  LDL.64 R242, [R1+0x38] ;  /* 0x0000380001f27983 */ /* 0x000ee20000100a00 */
[----:B------:R-:W-:Y:S02]  /*26c0*/  UIMAD UR26, UR26, UR6, URZ ;  /* 0x000000061a1a72a4 */ /* 0x000fe4000f8e023f */
[----:B------:R-:W-:Y:S01]  /*26d0*/  UIMAD.WIDE.U32 UR28, UR24, UR6, URZ ;  /* 0x00000006181c72a5 */ /* 0x000fe2000f8e003f */
[----:B------:R-:W4:Y:S01]  /*26e0*/  LDL.64 R240, [R1] ;  /* 0x0000000001f07983 */ /* 0x000f220000100a00 */
[----:B------:R-:W-:Y:S02]  /*26f0*/  UIMAD UR6, UR24, -0x40, UR21 ;  /* 0xffffffc0180678a4 */ /* 0x000fe4000f8e0215 */
[----:B------:R-:W-:Y:S01]  /*2700*/  UIMAD UR26, UR24, UR7, UR26 ;  /* 0x00000007181a72a4 */ /* 0x000fe2000f8e021a */
[----:B------:R-:W5:Y:S03]  /*2710*/  LDL R41, [R1+0x50] ;  /* 0x0000500001297983 */ /* 0x000f660000100800 */
[----:B------:R-:W-:Y:S01]  /*2720*/  UIADD3 UR26, UR29, UR26, URZ ;  /* 0x0000001a1d1a7290 */ /* 0x000fe2000fffe03f */
[----:B------:R-:W1:Y:S01]  /*2730*/  S2R R40, SR_CTAID.Y ;  /* 0x0000000000287919 */ /* 0x000e620000002600 */
[----:B--2---:R-:W-:Y:S01]  /*2740*/  IMAD.MOV.U32 R37, RZ, RZ, R245 ;  /* 0x000000ffff257224 */ /* 0x004fe200078e00f5 */
[----:B-1----:R-:W-:Y:S01]  /*2750*/  SHF.R.S32.HI R38, RZ, 0x1f, R40 ;  /* 0x0000001fff267819 */ /* 0x002fe20000011428 */
[----:B---3--:R-:W-:Y:S04]  /*2760*/  IMAD.MOV.U32 R36, RZ, RZ, R242 ;  /* 0x000000ffff247224 */ /* 0x008fe800078e00f2 */
[----:B------:R-:W-:Y:S01]  /*2770*/  IMAD R39, R38, c[0x0][0x180], RZ ;  /* 0x0000600026277a24 */ /* 0x000fe200078e02ff */
[----:B----4-:R-:W-:Y:S01]  /*2780*/  @!P1 MOV R3, R241 ;  /* 0x000000f100039202 */ /* 0x010fe20000000f00 */
[----:B------:R-:W-:Y:S04]  /*2790*/  IMAD.WIDE.U32 R36, R40, c[0x0][0x180], R36 ;  /* 0x0000600028247a25 */ /* 0x000fe800078e0024 */
[----:B------:R-:W-:Y:S01]  /*27a0*/  @!P1 IMAD.MOV.U32 R2, RZ, RZ, R240 ;  /* 0x000000ffff029224 */ /* 0x000fe200078e00f0 */
[----:B------:R-:W-:Y:S01]  /*27b0*/  IADD3 R0, P6, R36, UR14, RZ ;  /* 0x0000000e24007c10 */ /* 0x000fe2000ffde0ff */
[----:B------:R-:W-:Y:S02]  /*27c0*/  @!P1 IMAD R38, R38, c[0x0][0x270], RZ ;  /* 0x00009c0026269a24 */ /* 0x000fe400078e02ff */
[C---:B------:R-:W-:Y:S04]  /*27d0*/  @!P1 IMAD.WIDE.U32 R2, R40.reuse, c[0x0][0x270], R2 ;  /* 0x00009c0028029a25 */ /* 0x040fe800078e0002 */
[C---:B------:R-:W-:Y:S02]  /*27e0*/  IMAD R39, R40.reuse, c[0x0][0x184], R39 ;  /* 0x0000610028277a24 */ /* 0x040fe400078e0227 */
[----:B------:R-:W-:Y:S01]  /*27f0*/  @!P1 IMAD R36, R40, c[0x0][0x274], R38 ;  /* 0x00009d0028249a24 */ /* 0x000fe200078e0226 */
[----:B------:R-:W-:Y:S01]  /*2800*/  @!P1 IADD3 R38, P0, R2, UR12, RZ ;  /* 0x0000000c02269c10 */ /* 0x000fe2000ff1e0ff */
[----:B------:R-:W-:Y:S01]  /*2810*/  IMAD.U32 R40, RZ, RZ, UR28 ;  /* 0x0000001cff287e24 */ /* 0x000fe2000f8e00ff */
[----:B------:R-:W-:Y:S02]  /*2820*/  LEA R2, P5, R0, c[0x0][0x160], 0x1 ;  /* 0x0000580000027a11 */ /* 0x000fe400078a08ff */
[----:B------:R-:W-:Y:S01]  /*2830*/  IADD3.X R37, R37, UR5, R39, P6, !PT ;  /* 0x0000000525257c10 */ /* 0x000fe2000b7fe427 */
[----:B------:R-:W-:Y:S01]  /*2840*/  IMAD.U32 R39, RZ, RZ, UR26 ;  /* 0x0000001aff277e24 */ /* 0x000fe2000f8e00ff */
[----:B------:R-:W-:Y:S02]  /*2850*/  @!P1 IADD3.X R3, R3, UR9, R36, P0, !PT ;  /* 0x0000000903039c10 */ /* 0x000fe400087fe424 */
[----:B------:R-:W-:Y:S02]  /*2860*/  LEA R2, P0, R40, R2, 0x7 ;  /* 0x0000000228027211 */ /* 0x000fe400078038ff */
[----:B------:R-:W-:Y:S02]  /*2870*/  LEA.HI.X R0, R0, c[0x0][0x164], R37, 0x1, P5 ;  /* 0x0000590000007a11 */ /* 0x000fe400028f0c25 */
[----:B------:R-:W-:Y:S02]  /*2880*/  @!P1 LEA R36, P5, R38, c[0x0][0x258], 0x2 ;  /* 0x0000960026249a11 */ /* 0x000fe400078a10ff */
[----:B------:R-:W-:Y:S02]  /*2890*/  ISETP.GE.OR P6, PT, R248, UR6, P4 ;  /* 0x00000006f8007c0c */ /* 0x000fe4000a7c6670 */
[----:B------:R-:W-:Y:S02]  /*28a0*/  @!P1 LEA.HI.X R37, R38, c[0x0][0x25c], R3, 0x2, P5 ;  /* 0x0000970026259a11 */ /* 0x000fe400028f1403 */
[----:B------:R-:W-:Y:S01]  /*28b0*/  LEA.HI.X R3, R40, R0, R39, 0x7, P0 ;  /* 0x0000000028037211 */ /* 0x000fe200000f3c27 */
[----:B------:R-:W-:Y:S01]  /*28c0*/  IMAD.U32 R0, RZ, RZ, UR25 ;  /* 0x00000019ff007e24 */ /* 0x000fe2000f8e00ff */
[C---:B------:R-:W-:Y:S01]  /*28d0*/  ISETP.GE.OR P5, PT, R248.reuse, UR6, !P3 ;  /* 0x00000006f8007c0c */ /* 0x040fe2000dfa6670 */
[----:B------:R-:W-:Y:S01]  /*28e0*/  IMAD.U32 R39, RZ, RZ, UR25 ;  /* 0x00000019ff277e24 */ /* 0x000fe2000f8e00ff */
[----:B------:R-:W-:Y:S02]  /*28f0*/  ISETP.GE.OR P0, PT, R248, UR6, !P2 ;  /* 0x00000006f8007c0c */ /* 0x000fe4000d706670 */
[----:B------:R-:W-:Y:S01]  /*2900*/  @!P1 LEA R40, R0, R240, 0x6 ;  /* 0x000000f000289211 */ /* 0x000fe200078e30ff */
[----:B-----5:R-:W-:Y:S01]  /*2910*/  IMAD R0, R39, 0x3000, R41 ;  /* 0x0000300027007824 */ /* 0x020fe200078e0229 */
[----:B------:R-:W-:Y:S04]  /*2920*/  MOV R38, UR22 ;  /* 0x0000001600267c02 */ /* 0x000fe80008000f00 */
[----:B------:R-:W-:Y:S01]  /*2930*/  @!PT LDS RZ, [RZ] ;  /* 0x00000000fffff984 */ /* 0x000fe20000000800 */
[----:B------:R-:W-:Y:S01]  /*2940*/  @!PT LDS RZ, [RZ] ;  /* 0x00000000fffff984 */ /* 0x000fe20000000800 */
[----:B------:R-:W-:Y:S01]  /*2950*/  @!PT LDS RZ, [RZ] ;  /* 0x00000000fffff984 */ /* 0x000fe20000000800 */
[----:B------:R1:W-:Y:S01]  /*2960*/  LDGSTS.E.BYPASS.LTC128B.128 [R0], [R2.64], !P6 ;  /* 0x0000000002007fae */ /* 0x0003e2000f101d50 */
[----:B------:R-:W-:Y:S03]  /*2970*/  @!P1 LEA R38, R38, 0x40, 0x6 ;  /* 0x0000004026269811 */ /* 0x000fe600078e30ff */
[----:B------:R1:W-:Y:S02]  /*2980*/  LDGSTS.E.BYPASS.LTC128B.128 [R0+0x1000], [R2.64+0x40], !P5 ;  /* 0x0100004002007fae */ /* 0x0003e4000e901d50 */
[----:B------:R-:W-:Y:S02]  /*2990*/  @!P1 IMAD.WIDE R36, R38, 0x4, R36 ;  /* 0x0000000426249825 */ /* 0x000fe400078e0224 */
[----:B------:R1:W-:Y:S02]  /*29a0*/  LDGSTS.E.BYPASS.LTC128B.128 [R0+0x2000], [R2.64+0x80], !P0 ;  /* 0x0200008002007fae */ /* 0x0003e4000c101d50 */
[----:B------:R-:W-:Y:S05]  /*29b0*/  @!P1 IMAD.SHL.U32 R38, R40, 0x4, RZ ;  /* 0x0000000428269824 */ /* 0x000fea00078e00ff */
[----:B------:R1:W-:Y:S02]  /*29c0*/  @!P1 LDGSTS.E.BYPASS.LTC128B.128 [R38+0xf080], [R36.64] ;  /* 0x0f08000024269fae */ /* 0x0003e4000b901d50 */
.L_x_1:
[-C--:B-1----:R-:W-:Y:S01]  /*29d0*/  HMMA.16816.F32 R36, R64, R164.reuse, RZ ;  /* 0x000000a44024723c */ /* 0x082fe200000018ff */
[----:B------:R-:W0:Y:S02]  /*29e0*/  LDGDEPBAR ;  /* 0x00000000000079af */ /* 0x000e240000000000 */
[C---:B------:R-:W-:Y:S02]  /*29f0*/  ISETP.GT.AND P0, PT, R247.reuse, RZ, PT ;  /* 0x000000fff700720c */ /* 0x040fe40003f04270 */
[C---:B------:R-:W-:Y:S02]  /*2a00*/  ISETP.GT.AND P5, PT, R247.reuse, 0x1, PT ;  /* 0x00000001f700780c */ /* 0x040fe40003fa4270 */
[----:B------:R-:W-:Y:S01]  /*2a10*/  FSEL R3, R8, -INF , P0 ;  /* 0xff80000008037808 */ /* 0x000fe20000000000 */
[C---:B------:R-:W-:Y:S02]  /*2a20*/  HMMA.16816.F32 R40, R60.reuse, R164, RZ ;  /* 0x000000a43c28723c */ /* 0x040fe400000018ff */
[----:B------:R-:W-:Y:S02]  /*2a30*/  ISETP.GT.AND P6, PT, R247, 0x20, PT ;  /* 0x00000020f700780c */ /* 0x000fe40003fc4270 */
[----:B------:R-:W-:Y:S02]  /*2a40*/  FSEL R246, R11, -INF , P5 ;  /* 0xff8000000bf67808 */ /* 0x000fe40002800000 */
[----:B------:R-:W-:Y:S02]  /*2a50*/  FSEL R12, R12, -INF , P6 ;  /* 0xff8000000c0c7808 */ /* 0x000fe40003000000 */
[-C--:B------:R-:W-:Y:S01]  /*2a60*/  HMMA.16816.F32 R44, R60, R166.reuse, RZ ;  /* 0x000000a63c2c723c */ /* 0x080fe200000018ff */
[----:B------:R-:W-:Y:S03]  /*2a70*/  FSEL R6, R6, -INF , P0 ;  /* 0xff80000006067808 */ /* 0x000fe60000000000 */
[----:B------:R-:W-:Y:S02]  /*2a80*/  FSEL R245, R10, -INF , P0 ;  /* 0xff8000000af57808 */ /* 0x000fe40000000000 */
[----:B------:R-:W-:Y:S02]  /*2a90*/  FSEL R243, R14, -INF , P6 ;  /* 0xff8000000ef37808 */ /* 0x000fe40003000000 */
[C---:B------:R-:W-:Y:S04]  /*2aa0*/  HMMA.16816.F32 R48, R64.reuse, R166, RZ ;  /* 0x000000a64030723c */ /* 0x040fe800000018ff */
[----:B------:R-:W-:Y:S02]  /*2ab0*/  FSEL R18, R18, -INF , P6 ;  /* 0xff80000012127808 */ /* 0x000fe40003000000 */
[----:B------:R-:W-:Y:S02]  /*2ac0*/  FSEL R0, R4, -INF , P0 ;  /* 0xff80000004007808 */ /* 0x000fe40000000000 */
[-C--:B------:R-:W-:Y:S01]  /*2ad0*/  HMMA.16816.F32 R52, R64, R168.reuse, RZ ;  /* 0x000000a84034723c */ /* 0x080fe200000018ff */
[----:B------:R-:W-:Y:S03]  /*2ae0*/  ISETP.GT.AND P0, PT, R247, 0x40, PT ;  /* 0x00000040f700780c */ /* 0x000fe60003f04270 */
[--C-:B------:R-:W-:Y:S01]  /*2af0*/  FFMA.FTZ R0, R0, c[0x0][0x29c], -R236.reuse ;  /* 0x0000a70000007a23 */ /* 0x100fe200000108ec */
[----:B------:R-:W-:Y:S02]  /*2b00*/  FSEL R22, R22, -INF , P0 ;  /* 0xff80000016167808 */ /* 0x000fe40000000000 */
[----:B------:R-:W-:Y:S01]  /*2b10*/  FSEL R24, R24, -INF , P0 ;  /* 0xff80000018187808 */ /* 0x000fe20000000000 */
[C---:B------:R-:W-:Y:S01]  /*2b20*/  HMMA.16816.F32 R56, R60.reuse, R168, RZ ;  /* 0x000000a83c38723c */ /* 0x040fe200000018ff */
[----:B------:R1:W-:Y:S03]  /*2b30*/  MUFU.EX2 R242, R0 ;  /* 0x0000000000f27308 */ /* 0x0003e60000000800 */
[----:B------:R-:W-:Y:S02]  /*2b40*/  FSEL R26, R26, -INF , P0 ;  /* 0xff8000001a1a7808 */ /* 0x000fe40000000000 */
[----:B------:R-:W-:Y:S02]  /*2b50*/  FSEL R2, R7, -INF , P5 ;  /* 0xff80000007027808 */ /* 0x000fe40002800000 */
[-C--:B------:R-:W-:Y:S04]  /*2b60*/  HMMA.16816.F32 R60, R60, R170.reuse, RZ ;  /* 0x000000aa3c3c723c */ /* 0x080fe800000018ff */
[----:B------:R-:W-:Y:S04]  /*2b70*/  FFMA.FTZ R2, R2, c[0x0][0x29c], -R235 ;  /* 0x0000a70002027a23 */ /* 0x000fe800000108eb */
[----:B------:R-:W-:Y:S08]  /*2b80*/  HMMA.16816.F32 R64, R64, R170, RZ ;  /* 0x000000aa4040723c */ /* 0x000ff000000018ff */
[-C--:B------:R-:W-:Y:S05]  /*2b90*/  HMMA.16816.F32 R36, R172, R176.reuse, R36 ;  /* 0x000000b0ac24723c */ /* 0x080fea0000001824 */
[----:B-1----:R-:W-:Y:S02]  /*2ba0*/  FSEL R0, R5, -INF , P5 ;  /* 0xff80000005007808 */ /* 0x002fe40002800000 */
[----:B------:R-:W-:Y:S01]  /*2bb0*/  FSEL R5, R9, -INF , P5 ;  /* 0xff80000009057808 */ /* 0x000fe20002800000 */
[C---:B------:R-:W-:Y:S04]  /*2bc0*/  HMMA.16816.F32 R40, R180.reuse, R176, R40 ;  /* 0x000000b0b428723c */ /* 0x040fe80000001828 */
[----:B------:R-:W-:Y:S01]  /*2bd0*/  FFMA.FTZ R0, R0, c[0x0][0x29c], -R236 ;  /* 0x0000a70000007a23 */ /* 0x000fe200000108ec */
[----:B------:R-:W-:Y:S03]  /*2be0*/  ISETP.GT.AND P5, PT, R247, 0x21, PT ;  /* 0x00000021f700780c */ /* 0x000fe60003fa4270 */
[-C--:B------:R-:W-:Y:S01]  /*2bf0*/  HMMA.16816.F32 R44, R180, R178.reuse, R44 ;  /* 0x000000b2b42c723c */ /* 0x080fe2000000182c */
[----:B------:R1:W2:Y:S03]  /*2c00*/  MUFU.EX2 R240, R0 ;  /* 0x0000000000f07308 */ /* 0x0002a60000000800 */
[----:B------:R-:W-:Y:S02]  /*2c10*/  FSEL R19, R19, -INF , P5 ;  /* 0xff80000013137808 */ /* 0x000fe40002800000 */
[----:B------:R-:W-:Y:S02]  /*2c20*/  FSEL R4, R13, -INF , P5 ;  /* 0xff8000000d047808 */ /* 0x000fe40002800000 */
[C---:B------:R-:W-:Y:S04]  /*2c30*/  HMMA.16816.F32 R48, R172.reuse, R178, R48 ;  /* 0x000000b2ac30723c */ /* 0x040fe80000001830 */
[--C-:B------:R-:W-:Y:S01]  /*2c40*/  FFMA.FTZ R4, R4, c[0x0][0x29c], -R237.reuse ;  /* 0x0000a70004047a23 */ /* 0x100fe200000108ed */
[----:B------:R-:W-:Y:S03]  /*2c50*/  FSEL R7, R15, -INF , P5 ;  /* 0xff8000000f077808 */ /* 0x000fe60002800000 */
[-C--:B------:R-:W-:Y:S04]  /*2c60*/  HMMA.16816.F32 R52, R172, R184.reuse, R52 ;  /* 0x000000b8ac34723c */ /* 0x080fe80000001834 */
[----:B------:R-:W-:Y:S04]  /*2c70*/  FFMA.FTZ R7, R7, c[0x0][0x29c], -R238 ;  /* 0x0000a70007077a23 */ /* 0x000fe800000108ee */
[C---:B------:R-:W-:Y:S04]  /*2c80*/  HMMA.16816.F32 R56, R180.reuse, R184, R56 ;  /* 0x000000b8b438723c */ /* 0x040fe80000001838 */
[----:B-1----:R-:W-:Y:S02]  /*2c90*/  FSEL R0, R16, -INF , P6 ;  /* 0xff80000010007808 */ /* 0x002fe40003000000 */
[----:B------:R-:W-:Y:S02]  /*2ca0*/  ISETP.GT.AND P6, PT, R247, 0x41, PT ;  /* 0x00000041f700780c */ /* 0x000fe40003fc4270 */
[-C--:B------:R-:W-:Y:S01]  /*2cb0*/  HMMA.16816.F32 R60, R180, R186.reuse, R60 ;  /* 0x000000bab43c723c */ /* 0x080fe2000000183c */
[----:B------:R-:W-:Y:S03]  /*2cc0*/  LDSM.16.M88.4 R180, [R224+0xd880] ;  /* 0x00d88000e0b4783b */ /* 0x000fe60000000200 */
[----:B------:R-:W-:Y:S01]  /*2cd0*/  FFMA.FTZ R0, R0, c[0x0][0x29c], -R236 ;  /* 0x0000a70000007a23 */ /* 0x000fe200000108ec */
[----:B------:R-:W-:Y:S03]  /*2ce0*/  FSEL R27, R27, -INF , P6 ;  /* 0xff8000001b1b7808 */ /* 0x000fe60003000000 */
[----:B------:R-:W-:Y:S01]  /*2cf0*/  HMMA.16816.F32 R64, R172, R186, R64 ;  /* 0x000000baac40723c */ /* 0x000fe20000001840 */
[----:B------:R-:W1:Y:S03]  /*2d00*/  LDSM.16.M88.4 R172, [R224+0xd080] ;  /* 0x00d08000e0ac783b */ /* 0x000e660000000200 */
[----:B------:R-:W-:Y:S04]  /*2d10*/  FFMA.FTZ R27, R27, c[0x0][0x29c], -R238 ;  /* 0x0000a7001b1b7a23 */ /* 0x000fe800000108ee */
[-C--:B-1----:R-:W-:Y:S08]  /*2d20*/  HMMA.16816.F32 R36, R172, R188.reuse, R36 ;  /* 0x000000bcac24723c */ /* 0x082ff00000001824 */
[C---:B------:R-:W-:Y:S08]  /*2d30*/  HMMA.16816.F32 R40, R180.reuse, R188, R40 ;  /* 0x000000bcb428723c */ /* 0x040ff00000001828 */
[-C--:B------:R-:W-:Y:S08]  /*2d40*/  HMMA.16816.F32 R44, R180, R190.reuse, R44 ;  /* 0x000000beb42c723c */ /* 0x080ff0000000182c */
[C---:B------:R-:W-:Y:S08]  /*2d50*/  HMMA.16816.F32 R48, R172.reuse, R190, R48 ;  /* 0x000000beac30723c */ /* 0x040ff00000001830 */
[-C--:B------:R-:W-:Y:S08]  /*2d60*/  HMMA.16816.F32 R52, R172, R192.reuse, R52 ;  /* 0x000000c0ac34723c */ /* 0x080ff00000001834 */
[C---:B------:R-:W-:Y:S08]  /*2d70*/  HMMA.16816.F32 R56, R180.reuse, R192, R56 ;  /* 0x000000c0b438723c */ /* 0x040ff00000001838 */
[-C--:B------:R-:W-:Y:S01]  /*2d80*/  HMMA.16816.F32 R60, R180, R194.reuse, R60 ;  /* 0x000000c2b43c723c */ /* 0x080fe2000000183c */
[----:B------:R-:W-:Y:S07]  /*2d90*/  LDSM.16.M88.4 R180, [R225+0x1800] ;  /* 0x00180000e1b4783b */ /* 0x000fee0000000200 */
[----:B------:R-:W-:Y:S01]  /*2da0*/  HMMA.16816.F32 R64, R172, R194, R64 ;  /* 0x000000c2ac40723c */ /* 0x000fe20000001840 */
[----:B------:R-:W1:Y:S07]  /*2db0*/  LDSM.16.M88.4 R172, [R225+0x1000] ;  /* 0x00100000e1ac783b */ /* 0x000e6e0000000200 */
        /* <DEDUP_REMOVED lines=27> */
[----:B------:R1:W-:Y:S07]  /*2f70*/  MUFU.EX2 R181, R0 ;  /* 0x0000000000b57308 */ /* 0x0003ee0000000800 */
[----:B------:R-:W-:Y:S01]  /*2f80*/  HMMA.16816.F32 R64, R172, R218, R64 ;  /* 0x000000daac40723c */ /* 0x000fe20000001840 */
[----:B------:R-:W3:Y:S02]  /*2f90*/  LDL R174, [R1+0x1c] ;  /* 0x00001c0001ae7983 */ /* 0x000ee40000100800 */
[----:B------:R2:W-:Y:S02]  /*2fa0*/  MUFU.EX2 R182, R4 ;  /* 0x0000000400b67308 */ /* 0x0005e40000000800 */
[----:B------:R-:W4:Y:S01]  /*2fb0*/  LDL R175, [R1+0x4c] ;  /* 0x00004c0001af7983 */ /* 0x000f220000100800 */
[----:B-1----:R-:W-:Y:S02]  /*2fc0*/  FSEL R0, R17, -INF , P5 ;  /* 0xff80000011007808 */ /* 0x002fe40002800000 */
[C---:B------:R-:W-:Y:S04]  /*2fd0*/  ISETP.GT.AND P5, PT, R247.reuse, 0x60, PT ;  /* 0x00000060f700780c */ /* 0x040fe80003fa4270 */
[----:B------:R-:W-:Y:S01]  /*2fe0*/  FFMA.FTZ R0, R0, c[0x0][0x29c], -R236 ;  /* 0x0000a70000007a23 */ /* 0x000fe200000108ec */
[----:B------:R-:W-:Y:S02]  /*2ff0*/  FSEL R30, R30, -INF , P5 ;  /* 0xff8000001e1e7808 */ /* 0x000fe40002800000 */
[----:B------:R-:W-:Y:S01]  /*3000*/  FSEL R28, R28, -INF , P5 ;  /* 0xff8000001c1c7808 */ /* 0x000fe20002800000 */
[----:B------:R1:W5:Y:S01]  /*3010*/  MUFU.EX2 R17, R0 ;  /* 0x0000000000117308 */ /* 0x0003620000000800 */
[----:B--2---:R-:W-:Y:S01]  /*3020*/  F2FP.PACK_AB R4, R240, R242 ;  /* 0x000000f2f004723e */ /* 0x004fe200000000ff */
[----:B------:R-:W-:Y:S02]  /*3030*/  FFMA.FTZ R172, R30, c[0x0][0x29c], -R238 ;  /* 0x0000a7001eac7a23 */ /* 0x000fe400000108ee */
[--C-:B------:R-:W-:Y:S06]  /*3040*/  FFMA.FTZ R28, R28, c[0x0][0x29c], -R237.reuse ;  /* 0x0000a7001c1c7a23 */ /* 0x100fec00000108ed */
[----:B------:R-:W-:Y:S10]  /*3050*/  MUFU.EX2 R30, R7 ;  /* 0x00000007001e7308 */ /* 0x000ff40000000800 */
[----:B------:R-:W-:Y:S01]  /*3060*/  MUFU.EX2 R10, R28 ;  /* 0x0000001c000a7308 */ /* 0x000fe20000000800 */
[----:B-1----:R-:W-:Y:S02]  /*3070*/  FSEL R0, R20, -INF , P0 ;  /* 0xff80000014007808 */ /* 0x002fe40000000000 */
[----:B------:R-:W-:Y:S03]  /*3080*/  ISETP.GT.AND P0, PT, R247, 0x61, PT ;  /* 0x00000061f700780c */ /* 0x000fe60003f04270 */
[--C-:B------:R-:W-:Y:S01]  /*3090*/  FFMA.FTZ R0, R0, c[0x0][0x29c], -R236.reuse ;  /* 0x0000a70000007a23 */ /* 0x100fe200000108ec */
[----:B------:R-:W-:Y:S03]  /*30a0*/  FSEL R35, R35, -INF , P0 ;  /* 0xff80000023237808 */ /* 0x000fe60000000000 */
[----:B------:R1:W-:Y:S01]  /*30b0*/  MUFU.EX2 R20, R2 ;  /* 0x0000000200147308 */ /* 0x0003e20000000800 */
[----:B------:R-:W-:Y:S02]  /*30c0*/  FSEL R33, R33, -INF , P0 ;  /* 0xff80000021217808 */ /* 0x000fe40000000000 */
[----:B------:R-:W-:Y:S02]  /*30d0*/  FSEL R31, R31, -INF , P0 ;  /* 0xff8000001f1f7808 */ /* 0x000fe40000000000 */
[----:B------:R-:W-:Y:S05]  /*30e0*/  FSEL R29, R29, -INF , P0 ;  /* 0xff8000001d1d7808 */ /* 0x000fea0000000000 */
[----:B------:R2:W-:Y:S10]  /*30f0*/  MUFU.EX2 R14, R0 ;  /* 0x00000000000e7308 */ /* 0x0005f40000000800 */
[----:B------:R-:W-:Y:S01]  /*3100*/  MUFU.EX2 R28, R27 ;  /* 0x0000001b001c7308 */ /* 0x000fe20000000800 */
[----:B-1----:R-:W-:Y:S01]  /*3110*/  FFMA.FTZ R2, R24, c[0x0][0x29c], -R237 ;  /* 0x0000a70018027a23 */ /* 0x002fe200000108ed */
[----:B-----5:R-:W-:Y:S08]  /*3120*/  F2FP.PACK_AB R24, R17, R181 ;  /* 0x000000b51118723e */ /* 0x020ff000000000ff */
[----:B------:R1:W-:Y:S01]  /*3130*/  MUFU.EX2 R244, R2 ;  /* 0x0000000200f47308 */ /* 0x0003e20000000800 */
[----:B--2---:R-:W-:Y:S05]  /*3140*/  FSEL R0, R21, -INF , P6 ;  /* 0xff80000015007808 */ /* 0x004fea0003000000 */
[----:B------:R-:W-:Y:S04]  /*3150*/  FFMA.FTZ R0, R0, c[0x0][0x29c], -R236 ;  /* 0x0000a70000007a23 */ /* 0x000fe800000108ec */
[----:B------:R-:W-:Y:S10]  /*3160*/  MUFU.EX2 R27, R172 ;  /* 0x000000ac001b7308 */ /* 0x000ff40000000800 */
[----:B------:R2:W-:Y:S01]  /*3170*/  MUFU.EX2 R9, R0 ;  /* 0x0000000000097308 */ /* 0x0005e20000000800 */
[----:B-1----:R-:W-:Y:S01]  /*3180*/  FFMA.FTZ R2, R246, c[0x0][0x29c], -R238 ;  /* 0x0000a700f6027a23 */ /* 0x002fe200000108ee */
[----:B--2---:R-:W-:Y:S05]  /*3190*/  FSEL R0, R32, -INF , P5 ;  /* 0xff80000020007808 */ /* 0x004fea0002800000 */
[--C-:B------:R-:W-:Y:S02]  /*31a0*/  FFMA.FTZ R0, R0, c[0x0][0x29c], -R236.reuse ;  /* 0x0000a70000007a23 */ /* 0x100fe400000108ec */
[----:B------:R-:W-:Y:S02]  /*31b0*/  FFMA.FTZ R236, R33, c[0x0][0x29c], -R236 ;  /* 0x0000a70021ec7a23 */ /* 0x000fe400000108ec */
[----:B------:R1:W-:Y:S10]  /*31c0*/  MUFU.EX2 R11, R0 ;  /* 0x00000000000b7308 */ /* 0x0003f40000000800 */
[----:B------:R2:W-:Y:S10]  /*31d0*/  MUFU.EX2 R33, R2 ;  /* 0x0000000200217308 */ /* 0x0005f40000000800 */
[----:B------:R-:W5:Y:S01]  /*31e0*/  MUFU.EX2 R236, R236 ;  /* 0x000000ec00ec7308 */ /* 0x000f620000000800 */
[--C-:B-1----:R-:W-:Y:S02]  /*31f0*/  FFMA.FTZ R0, R6, c[0x0][0x29c], -R235.reuse ;  /* 0x0000a70006007a23 */ /* 0x102fe400000108eb */
[----:B------:R-:W-:Y:S07]  /*3200*/  FFMA.FTZ R6, R243, c[0x0][0x29c], -R238 ;  /* 0x0000a700f3067a23 */ /* 0x000fee00000108ee */
[----:B------:R1:W-:Y:S01]  /*3210*/  MUFU.EX2 R8, R0 ;  /* 0x0000000000087308 */ /* 0x0003e20000000800 */
[----:B--2---:R-:W2:Y:S01]  /*3220*/  LDS R2, [R250.X4+0xf300] ;  /* 0x00f30000fa027984 */ /* 0x004ea20000004800 */
[--C-:B-1----:R-:W-:Y:S08]  /*3230*/  FFMA.FTZ R0, R18, c[0x0][0x29c], -R235.reuse ;  /* 0x0000a70012007a23 */ /* 0x102ff000000108eb */
[----:B------:R1:W-:Y:S01]  /*3240*/  MUFU.EX2 R18, R0 ;  /* 0x0000000000127308 */ /* 0x0003e20000000800 */
[--C-:B--2---:R-:W-:Y:S02]  /*3250*/  FADD.FTZ R41, R41, -R2.reuse ;  /* 0x8000000229297221 */ /* 0x104fe40000010000 */
[--C-:B------:R-:W-:Y:S02]  /*3260*/  FADD.FTZ R45, R45, -R2.reuse ;  /* 0x800000022d2d7221 */ /* 0x100fe40000010000 */
[--C-:B------:R-:W-:Y:S02]  /*3270*/  FADD.FTZ R40, R40, -R2.reuse ;  /* 0x8000000228287221 */ /* 0x100fe40000010000 */
[--C-:B------:R-:W-:Y:S02]  /*3280*/  FADD.FTZ R44, R44, -R2.reuse ;  /* 0x800000022c2c7221 */ /* 0x100fe40000010000 */
[--C-:B-1----:R-:W-:Y:S01]  /*3290*/  FFMA.FTZ R0, R19, c[0x0][0x29c], -R235.reuse ;  /* 0x0000a70013007a23 */ /* 0x102fe200000108eb */
[----:B-----5:R-:W-:Y:S01]  /*32a0*/  F2FP.PACK_AB R19, R236, R11 ;  /* 0x0000000bec13723e */ /* 0x020fe200000000ff */
[--C-:B------:R-:W-:Y:S02]  /*32b0*/  FADD.FTZ R56, R56, -R2.reuse ;  /* 0x8000000238387221 */ /* 0x100fe40000010000 */
[----:B------:R1:W-:Y:S01]  /*32c0*/  MUFU.EX2 R16, R0 ;  /* 0x0000000000107308 */ /* 0x0003e20000000800 */
[--C-:B------:R-:W-:Y:S02]  /*32d0*/  FADD.FTZ R57, R57, -R2.reuse ;  /* 0x8000000239397221 */ /* 0x100fe40000010000 */
[--C-:B------:R-:W-:Y:S02]  /*32e0*/  FADD.FTZ R60, R60, -R2.reuse ;  /* 0x800000023c3c7221 */ /* 0x100fe40000010000 */
[----:B------:R-:W-:Y:S01]  /*32f0*/  FADD.FTZ R61, R61, -R2 ;  /* 0x800000023d3d7221 */ /* 0x000fe20000010000 */
[----:B------:R-:W-:Y:S01]  /*3300*/  IADD3 R2, R239, 0xf4c0, RZ ;  /* 0x0000f4c0ef027810 */ /* 0x000fe20007ffe0ff */
[----:B------:R-:W-:Y:S02]  /*3310*/  FMUL.FTZ R56, R244, R56 ;  /* 0x00000038f4387220 */ /* 0x000fe40000410000 */
[----:B------:R-:W-:Y:S02]  /*3320*/  FMUL.FTZ R60, R10, R60 ;  /* 0x0000003c0a3c7220 */ /* 0x000fe40000410000 */
[--C-:B-1----:R-:W-:Y:S01]  /*3330*/  FFMA.FTZ R0, R22, c[0x0][0x29c], -R235.reuse ;  /* 0x0000a70016007a23 */ /* 0x102fe200000108eb */
[----:B------:R-:W-:Y:S03]  /*3340*/  F2FP.PACK_AB R22, R9, R14 ;  /* 0x0000000e0916723e */ /* 0x000fe600000000ff */
[----:B------:R1:W-:Y:S02]  /*3350*/  MUFU.EX2 R180, R0 ;  /* 0x0000000000b47308 */ /* 0x0003e40000000800 */
[----:B-1----:R-:W-:Y:S05]  /*3360*/  FSEL R0, R23, -INF , P6 ;  /* 0xff80000017007808 */ /* 0x002fea0003000000 */
[--C-:B------:R-:W-:Y:S04]  /*3370*/  FFMA.FTZ R0, R0, c[0x0][0x29c], -R235.reuse ;  /* 0x0000a70000007a23 */ /* 0x100fe800000108eb */
[----:B------:R1:W-:Y:S01]  /*3380*/  MUFU.EX2 R13, R0 ;  /* 0x00000000000d7308 */ /* 0x0003e20000000800 */
[----:B---3--:R-:W-:Y:S02]  /*3390*/  LOP3.LUT P0, RZ, R174, 0x4, RZ, 0xc0, !PT ;  /* 0x00000004aeff7812 */ /* 0x008fe4000780c0ff */
[----:B-1----:R-:W-:Y:S11]  /*33a0*/  FSEL R0, R34, -INF , P5 ;  /* 0xff80000022007808 */ /* 0x002ff60002800000 */
[----:B----4-:R-:W-:Y:S01]  /*33b0*/  @P0 IADD3 R2, R175, -0x40, RZ ;  /* 0xffffffc0af020810 */ /* 0x010fe20007ffe0ff */
[--C-:B------:R-:W-:Y:S01]  /*33c0*/  FFMA.FTZ R0, R0, c[0x0][0x29c], -R235.reuse ;  /* 0x0000a70000007a23 */ /* 0x100fe200000108eb */
[----:B------:R-:W-:Y:S01]  /*33d0*/  PLOP3.LUT P0, PT, PT, PT, UP0, 0x80, 0x0 ;  /* 0x000000000000781c */ /* 0x000fe20003f0f008 */
[----:B------:R-:W-:Y:S02]  /*33e0*/  FFMA.FTZ R235, R35, c[0x0][0x29c], -R235 ;  /* 0x0000a70023eb7a23 */ /* 0x000fe400000108eb */
[----:B------:R1:W-:Y:S10]  /*33f0*/  MUFU.EX2 R15, R0 ;  /* 0x00000000000f7308 */ /* 0x0003f40000000800 */
[----:B------:R-:W-:Y:S01]  /*3400*/  MUFU.EX2 R235, R235 ;  /* 0x000000eb00eb7308 */ /* 0x000fe20000000800 */
[--C-:B-1----:R-:W-:Y:S02]  /*3410*/  FFMA.FTZ R0, R3, c[0x0][0x29c], -R237.reuse ;  /* 0x0000a70003007a23 */ /* 0x102fe400000108ed */
[----:B------:R-:W1:Y:S07]  /*3420*/  LDS R3, [R250.X4+0xf280] ;  /* 0x00f28000fa037984 */ /* 0x000e6e0000004800 */
[----:B------:R2:W3:Y:S02]  /*3430*/  MUFU.EX2 R35, R0 ;  /* 0x0000000000237308 */ /* 0x0004e40000000800 */
[----:B--2---:R-:W-:Y:S02]  /*3440*/  FFMA.FTZ R0, R5, c[0x0][0x29c], -R237 ;  /* 0x0000a70005007a23 */ /* 0x004fe400000108ed */
[--C-:B------:R-:W-:Y:S06]  /*3450*/  FFMA.FTZ R5, R245, c[0x0][0x29c], -R238.reuse ;  /* 0x0000a700f5057a23 */ /* 0x100fec00000108ee */
[----:B------:R2:W4:Y:S01]  /*3460*/  MUFU.EX2 R34, R0 ;  /* 0x0000000000227308 */ /* 0x0005220000000800 */
[----:B---3--:R-:W-:Y:S02]  /*3470*/  FMUL.FTZ R40, R35, R40 ;  /* 0x0000002823287220 */ /* 0x008fe40000410000 */
[--C-:B-1----:R-:W-:Y:S07]  /*3480*/  FADD.FTZ R37, R37, -R3.reuse ;  /* 0x8000000325257221 */ /* 0x102fee0000010000 */
[----:B------:R-:W-:Y:S01]  /*3490*/  MUFU.EX2 R32, R5 ;  /* 0x0000000500207308 */ /* 0x000fe20000000800 */
[--C-:B------:R-:W-:Y:S02]  /*34a0*/  FADD.FTZ R49, R49, -R3.reuse ;  /* 0x8000000331317221 */ /* 0x100fe40000010000 */
[--C-:B------:R-:W-:Y:S02]  /*34b0*/  FADD.FTZ R53, R53, -R3.reuse ;  /* 0x8000000335357221 */ /* 0x100fe40000010000 */
[--C-:B------:R-:W-:Y:S02]  /*34c0*/  FADD.FTZ R36, R36, -R3.reuse ;  /* 0x8000000324247221 */ /* 0x100fe40000010000 */
[--C-:B------:R-:W-:Y:S02]  /*34d0*/  FADD.FTZ R48, R48, -R3.reuse ;  /* 0x8000000330307221 */ /* 0x100fe40000010000 */
[--C-:B------:R-:W-:Y:S02]  /*34e0*/  FADD.FTZ R52, R52, -R3.reuse ;  /* 0x8000000334347221 */ /* 0x100fe40000010000 */
[----:B------:R-:W-:Y:S02]  /*34f0*/  FADD.FTZ R64, R64, -R3 ;  /* 0x8000000340407221 */ /* 0x000fe40000010000 */
[----:B--2---:R-:W-:Y:S02]  /*3500*/  FFMA.FTZ R0, R12, c[0x0][0x29c], -R237 ;  /* 0x0000a7000c007a23 */ /* 0x004fe400000108ed */
[----:B------:R-:W-:Y:S01]  /*3510*/  FADD.FTZ R65, R65, -R3 ;  /* 0x8000000341417221 */ /* 0x000fe20000010000 */
[----:B------:R-:W-:Y:S01]  /*3520*/  F2FP.PACK_AB R3, R20, R8 ;  /* 0x000000081403723e */ /* 0x000fe200000000ff */
[----:B------:R1:W2:Y:S01]  /*3530*/  MUFU.EX2 R183, R0 ;  /* 0x0000000000b77308 */ /* 0x0002a20000000800 */
[----:B------:R-:W-:Y:S01]  /*3540*/  FMUL.FTZ R64, R11, R64 ;  /* 0x000000400b407220 */ /* 0x000fe20000410000 */
[----:B----4-:R-:W-:Y:S01]  /*3550*/  F2FP.PACK_AB R11, R34, R35 ;  /* 0x00000023220b723e */ /* 0x010fe200000000ff */
[----:B------:R-:W-:Y:S01]  /*3560*/  FMUL.FTZ R52, R14, R52 ;  /* 0x000000340e347220 */ /* 0x000fe20000410000 */
[----:B------:R-:W-:Y:S01]  /*3570*/  F2FP.PACK_AB R14, R13, R180 ;  /* 0x000000b40d0e723e */ /* 0x000fe200000000ff */
[----:B------:R-:W-:Y:S02]  /*3580*/  FMUL.FTZ R36, R242, R36 ;  /* 0x00000024f2247220 */ /* 0x000fe40000410000 */
[----:B------:R-:W-:Y:S02]  /*3590*/  FMUL.FTZ R48, R181, R48 ;  /* 0x00000030b5307220 */ /* 0x000fe40000410000 */
[----:B------:R-:W-:Y:S02]  /*35a0*/  FMUL.FTZ R12, R34, R41 ;  /* 0x00000029220c7220 */ /* 0x000fe40000410000 */
[----:B------:R-:W-:Y:S02]  /*35b0*/  FMUL.FTZ R23, R9, R53 ;  /* 0x0000003509177220 */ /* 0x000fe40000410000 */
[----:B------:R-:W-:Y:S01]  /*35c0*/  FMUL.FTZ R9, R182, R45 ;  /* 0x0000002db6097220 */ /* 0x000fe20000410000 */
[----:B------:R-:W-:Y:S01]  /*35d0*/  F2FP.PACK_AB R12, R12, R40 ;  /* 0x000000280c0c723e */ /* 0x000fe200000000ff */
[----:B------:R-:W-:Y:S01]  /*35e0*/  FMUL.FTZ R21, R236, R65 ;  /* 0x00000041ec157220 */ /* 0x000fe20000410000 */
[----:B------:R-:W-:Y:S04]  /*35f0*/  F2FP.PACK_AB R23, R23, R52 ;  /* 0x000000341717723e */ /* 0x000fe800000000ff */
[----:B------:R-:W-:Y:S02]  /*3600*/  F2FP.PACK_AB R21, R21, R64 ;  /* 0x000000401515723e */ /* 0x000fe400000000ff */
[----:B-1----:R-:W-:Y:S01]  /*3610*/  FSEL R0, R25, -INF , P6 ;  /* 0xff80000019007808 */ /* 0x002fe20003000000 */
[----:B------:R-:W-:Y:S01]  /*3620*/  FMUL.FTZ R25, R240, R37 ;  /* 0x00000025f0197220 */ /* 0x000fe20000410000 */
[----:B--2---:R-:W-:Y:S01]  /*3630*/  F2FP.PACK_AB R7, R182, R183 ;  /* 0x000000b7b607723e */ /* 0x004fe200000000ff */
[----:B------:R-:W-:Y:S02]  /*3640*/  FMUL.FTZ R44, R183, R44 ;  /* 0x0000002cb72c7220 */ /* 0x000fe40000410000 */
[--C-:B------:R-:W-:Y:S01]  /*3650*/  FFMA.FTZ R0, R0, c[0x0][0x29c], -R237.reuse ;  /* 0x0000a70000007a23 */ /* 0x100fe200000108ed */
[----:B------:R-:W-:Y:S01]  /*3660*/  F2FP.PACK_AB R25, R25, R36 ;  /* 0x000000241919723e */ /* 0x000fe200000000ff */
[----:B------:R-:W-:Y:S01]  /*3670*/  FFMA.FTZ R237, R29, c[0x0][0x29c], -R237 ;  /* 0x0000a7001ded7a23 */ /* 0x000fe200000108ed */
[----:B------:R-:W-:Y:S01]  /*3680*/  F2FP.PACK_AB R9, R9, R44 ;  /* 0x0000002c0909723e */ /* 0x000fe200000000ff */
[----:B------:R1:W2:Y:S01]  /*3690*/  MUFU.EX2 R241, R0 ;  /* 0x0000000000f17308 */ /* 0x0002a20000000800 */
[--C-:B------:R-:W-:Y:S02]  /*36a0*/  FFMA.FTZ R29, R26, c[0x0][0x29c], -R238.reuse ;  /* 0x0000a7001a1d7a23 */ /* 0x100fe400000108ee */
[----:B------:R-:W-:Y:S02]  /*36b0*/  FFMA.FTZ R238, R31, c[0x0][0x29c], -R238 ;  /* 0x0000a7001fee7a23 */ /* 0x000fe400000108ee */
[----:B------:R-:W-:Y:S05]  /*36c0*/  FMUL.FTZ R26, R17, R49 ;  /* 0x00000031111a7220 */ /* 0x000fea0000410000 */
[----:B------:R-:W-:Y:S01]  /*36d0*/  MUFU.EX2 R31, R6 ;  /* 0x00000006001f7308 */ /* 0x000fe20000000800 */
[----:B------:R-:W-:Y:S09]  /*36e0*/  F2FP.PACK_AB R26, R26, R48 ;  /* 0x000000301a1a723e */ /* 0x000ff200000000ff */
[----:B------:R-:W-:Y:S01]  /*36f0*/  MUFU.EX2 R29, R29 ;  /* 0x0000001d001d7308 */ /* 0x000fe20000000800 */
[----:B-1----:R-:W1:Y:S01]  /*3700*/  LDS R0, [R250.X4+0xf2a0] ;  /* 0x00f2a000fa007984 */ /* 0x002e620000004800 */
[----:B--2---:R-:W-:Y:S08]  /*3710*/  F2FP.PACK_AB R5, R241, R244 ;  /* 0x000000f4f105723e */ /* 0x004ff000000000ff */
[----:B------:R-:W2:Y:S10]  /*3720*/  MUFU.EX2 R237, R237 ;  /* 0x000000ed00ed7308 */ /* 0x000eb40000000800 */
[----:B------:R-:W3:Y:S01]  /*3730*/  MUFU.EX2 R238, R238 ;  /* 0x000000ee00ee7308 */ /* 0x000ee20000000800 */
[C---:B--2---:R-:W-:Y:S01]  /*3740*/  F2FP.PACK_AB R6, R237.reuse, R10 ;  /* 0x0000000aed06723e */ /* 0x044fe200000000ff */
[----:B------:R-:W-:Y:S05]  /*3750*/  FMUL.FTZ R10, R237, R61 ;  /* 0x0000003ded0a7220 */ /* 0x000fea0000410000 */
[----:B------:R-:W-:Y:S01]  /*3760*/  F2FP.PACK_AB R10, R10, R60 ;  /* 0x0000003c0a0a723e */ /* 0x000fe200000000ff */
[--C-:B-1----:R-:W-:Y:S02]  /*3770*/  FADD.FTZ R38, R38, -R0.reuse ;  /* 0x8000000026267221 */ /* 0x102fe40000010000 */
[--C-:B------:R-:W-:Y:S02]  /*3780*/  FADD.FTZ R39, R39, -R0.reuse ;  /* 0x8000000027277221 */ /* 0x100fe40000010000 */
[--C-:B------:R-:W-:Y:S02]  /*3790*/  FADD.FTZ R50, R50, -R0.reuse ;  /* 0x8000000032327221 */ /* 0x100fe40000010000 */
[--C-:B------:R-:W-:Y:S02]  /*37a0*/  FADD.FTZ R51, R51, -R0.reuse ;  /* 0x8000000033337221 */ /* 0x100fe40000010000 */
[--C-:B------:R-:W-:Y:S02]  /*37b0*/  FADD.FTZ R54, R54, -R0.reuse ;  /* 0x8000000036367221 */ /* 0x100fe40000010000 */
[--C-:B------:R-:W-:Y:S02]  /*37c0*/  FADD.FTZ R55, R55, -R0.reuse ;  /* 0x8000000037377221 */ /* 0x100fe40000010000 */
[--C-:B------:R-:W-:Y:S02]  /*37d0*/  FADD.FTZ R66, R66, -R0.reuse ;  /* 0x8000000042427221 */ /* 0x100fe40000010000 */
[----:B------:R-:W-:Y:S02]  /*37e0*/  FADD.FTZ R67, R67, -R0 ;  /* 0x8000000043437221 */ /* 0x000fe40000010000 */
[----:B------:R-:W1:Y:S01]  /*37f0*/  LDS R0, [R250.X4+0xf320] ;  /* 0x00f32000fa007984 */ /* 0x000e620000004800 */
[----:B------:R-:W-:Y:S01]  /*3800*/  FMUL.FTZ R50, R18, R50 ;  /* 0x0000003212327220 */ /* 0x000fe20000410000 */
[----:B------:R-:W-:Y:S01]  /*3810*/  F2FP.PACK_AB R18, R16, R18 ;  /* 0x000000121012723e */ /* 0x000fe200000000ff */
[----:B------:R-:W-:Y:S01]  /*3820*/  FMUL.FTZ R17, R13, R55 ;  /* 0x000000370d117220 */ /* 0x000fe20000410000 */
[----:B------:R2:W-:Y:S01]  /*3830*/  STS [R239+0xf480], R4 ;  /* 0x00f48004ef007388 */ /* 0x0005e20000000800 */
[----:B------:R-:W-:Y:S01]  /*3840*/  F2FP.PACK_AB R13, R235, R15 ;  /* 0x0000000feb0d723e */ /* 0x000fe200000000ff */
[----:B------:R-:W-:Y:S02]  /*3850*/  FMUL.FTZ R38, R8, R38 ;  /* 0x0000002608267220 */ /* 0x000fe40000410000 */
[----:B------:R4:W-:Y:S01]  /*3860*/  STS [R239+0xf880], R3 ;  /* 0x00f88003ef007388 */ /* 0x0009e20000000800 */
[----:B------:R-:W-:Y:S02]  /*3870*/  FMUL.FTZ R20, R20, R39 ;  /* 0x0000002714147220 */ /* 0x000fe40000410000 */
[----:B------:R-:W-:Y:S01]  /*3880*/  FMUL.FTZ R16, R16, R51 ;  /* 0x0000003310107220 */ /* 0x000fe20000410000 */
[----:B------:R-:W-:Y:S01]  /*3890*/  STS [R2], R24 ;  /* 0x0000001802007388 */ /* 0x000fe20000000800 */
[----:B------:R-:W-:Y:S01]  /*38a0*/  FMUL.FTZ R54, R180, R54 ;  /* 0x00000036b4367220 */ /* 0x000fe20000410000 */
[----:B------:R-:W-:Y:S01]  /*38b0*/  F2FP.PACK_AB R20, R20, R38 ;  /* 0x000000261414723e */ /* 0x000fe200000000ff */
[----:B------:R-:W-:Y:S01]  /*38c0*/  FMUL.FTZ R66, R15, R66 ;  /* 0x000000420f427220 */ /* 0x000fe20000410000 */
[----:B------:R-:W-:Y:S01]  /*38d0*/  STS [R2+0x400], R18 ;  /* 0x0004001202007388 */ /* 0x000fe20000000800 */
[----:B------:R-:W-:Y:S01]  /*38e0*/  F2FP.PACK_AB R16, R16, R50 ;  /* 0x000000321010723e */ /* 0x000fe200000000ff */
[----:B------:R-:W-:Y:S01]  /*38f0*/  FMUL.FTZ R15, R235, R67 ;  /* 0x00000043eb0f7220 */ /* 0x000fe20000410000 */
[----:B------:R-:W-:Y:S01]  /*3900*/  F2FP.PACK_AB R17, R17, R54 ;  /* 0x000000361111723e */ /* 0x000fe200000000ff */
[----:B------:R-:W-:Y:S01]  /*3910*/  STS [R239+0x10480], R11 ;  /* 0x0104800bef007388 */ /* 0x000fe20000000800 */
[----:B------:R-:W-:Y:S02]  /*3920*/  FMUL.FTZ R8, R241, R57 ;  /* 0x00000039f1087220 */ /* 0x000fe40000410000 */
[----:B------:R-:W-:Y:S03]  /*3930*/  F2FP.PACK_AB R15, R15, R66 ;  /* 0x000000420f0f723e */ /* 0x000fe600000000ff */
[----:B------:R-:W-:Y:S02]  /*3940*/  F2FP.PACK_AB R8, R8, R56 ;  /* 0x000000380808723e */ /* 0x000fe400000000ff */
[----:B--2---:R-:W-:Y:S02]  /*3950*/  F2FP.PACK_AB R4, R33, R32 ;  /* 0x000000202104723e */ /* 0x004fe400000000ff */
[----:B----4-:R-:W-:Y:S03]  /*3960*/  F2FP.PACK_AB R3, R30, R31 ;  /* 0x0000001f1e03723e */ /* 0x010fe600000000ff */
[----:B------:R2:W-:Y:S04]  /*3970*/  STS [R239+0x10880], R4 ;  /* 0x01088004ef007388 */ /* 0x0005e80000000800 */
[----:B------:R4:W-:Y:S01]  /*3980*/  STS [R2+0x1400], R3 ;  /* 0x0014000302007388 */ /* 0x0009e20000000800 */
[--C-:B-1----:R-:W-:Y:S03]  /*3990*/  FADD.FTZ R42, R42, -R0.reuse ;  /* 0x800000002a2a7221 */ /* 0x102fe60000010000 */
[----:B------:R-:W-:Y:S01]  /*39a0*/  STS [R2+0x1000], R7 ;  /* 0x0010000702007388 */ /* 0x000fe20000000800 */
[--C-:B------:R-:W-:Y:S02]  /*39b0*/  FADD.FTZ R43, R43, -R0.reuse ;  /* 0x800000002b2b7221 */ /* 0x100fe40000010000 */
[----:B------:R-:W-:Y:S01]  /*39c0*/  FMUL.FTZ R42, R32, R42 ;  /* 0x0000002a202a7220 */ /* 0x000fe20000410000 */
[----:B------:R-:W-:Y:S01]  /*39d0*/  STS [R239+0x11480], R22 ;  /* 0x01148016ef007388 */ /* 0x000fe20000000800 */
[----:B------:R-:W-:Y:S02]  /*39e0*/  FMUL.FTZ R43, R33, R43 ;  /* 0x0000002b212b7220 */ /* 0x000fe40000410000 */
[--C-:B------:R-:W-:Y:S01]  /*39f0*/  FADD.FTZ R47, R47, -R0.reuse ;  /* 0x800000002f2f7221 */ /* 0x100fe20000010000 */
[----:B------:R-:W-:Y:S01]  /*3a00*/  STS [R239+0x11880], R14 ;  /* 0x0118800eef007388 */ /* 0x000fe20000000800 */
[--C-:B------:R-:W-:Y:S02]  /*3a10*/  FADD.FTZ R46, R46, -R0.reuse ;  /* 0x800000002e2e7221 */ /* 0x100fe40000010000 */
[--C-:B------:R-:W-:Y:S01]  /*3a20*/  FADD.FTZ R58, R58, -R0.reuse ;  /* 0x800000003a3a7221 */ /* 0x100fe20000010000 */
[----:B------:R-:W-:Y:S01]  /*3a30*/  STS [R2+0x2000], R19 ;  /* 0x0020001302007388 */ /* 0x000fe20000000800 */
[----:B------:R-:W-:Y:S02]  /*3a40*/  FMUL.FTZ R46, R31, R46 ;  /* 0x0000002e1f2e7220 */ /* 0x000fe40000410000 */
[--C-:B------:R-:W-:Y:S01]  /*3a50*/  FADD.FTZ R59, R59, -R0.reuse ;  /* 0x800000003b3b7221 */ /* 0x100fe20000010000 */
[----:B------:R-:W-:Y:S01]  /*3a60*/  STS [R2+0x2400], R13 ;  /* 0x0024000d02007388 */ /* 0x000fe20000000800 */
[----:B------:R-:W-:Y:S02]  /*3a70*/  FMUL.FTZ R58, R29, R58 ;  /* 0x0000003a1d3a7220 */ /* 0x000fe40000410000 */
[C---:B--2---:R-:W-:Y:S01]  /*3a80*/  FMUL.FTZ R4, R28.reuse, R59 ;  /* 0x0000003b1c047220 */ /* 0x044fe20000410000 */
[----:B------:R1:W-:Y:S01]  /*3a90*/  STS [R239+0x12480], R5 ;  /* 0x01248005ef007388 */ /* 0x0003e20000000800 */
[----:B----4-:R-:W-:Y:S01]  /*3aa0*/  F2FP.PACK_AB R3, R28, R29 ;  /* 0x0000001d1c03723e */ /* 0x010fe200000000ff */
[--C-:B------:R-:W-:Y:S02]  /*3ab0*/  FADD.FTZ R62, R62, -R0.reuse ;  /* 0x800000003e3e7221 */ /* 0x100fe40000010000 */
[----:B------:R-:W-:Y:S01]  /*3ac0*/  FADD.FTZ R63, R63, -R0 ;  /* 0x800000003f3f7221 */ /* 0x000fe20000010000 */
[----:B------:R-:W-:Y:S01]  /*3ad0*/  F2FP.PACK_AB R4, R4, R58 ;  /* 0x0000003a0404723e */ /* 0x000fe200000000ff */
[----:B------:R2:W-:Y:S01]  /*3ae0*/  STS [R239+0x12880], R3 ;  /* 0x01288003ef007388 */ /* 0x0005e20000000800 */
[----:B------:R-:W-:Y:S01]  /*3af0*/  FMUL.FTZ R62, R27, R62 ;  /* 0x0000003e1b3e7220 */ /* 0x000fe20000410000 */
[----:B------:R-:W-:Y:S01]  /*3b00*/  SHF.L.U32 R0, R229, 0x1, RZ ;  /* 0x00000001e5007819 */ /* 0x000fe200000006ff */
[----:B---3--:R-:W-:Y:S01]  /*3b10*/  FMUL.FTZ R63, R238, R63 ;  /* 0x0000003fee3f7220 */ /* 0x008fe20000410000 */
[----:B------:R-:W-:Y:S01]  /*3b20*/  STS [R2+0x3000], R6 ;  /* 0x0030000602007388 */ /* 0x000fe20000000800 */
[----:B-1----:R-:W-:Y:S05]  /*3b30*/  FMUL.FTZ R5, R30, R47 ;  /* 0x0000002f1e057220 */ /* 0x002fea0000410000 */
[----:B------:R-:W-:Y:S02]  /*3b40*/  F2FP.PACK_AB R5, R5, R46 ;  /* 0x0000002e0505723e */ /* 0x000fe400000000ff */
[----:B--2---:R-:W-:Y:S05]  /*3b50*/  F2FP.PACK_AB R3, R238, R27 ;  /* 0x0000001bee03723e */ /* 0x004fea00000000ff */
[----:B------:R1:W-:Y:S04]  /*3b60*/  STS [R2+0x3400], R3 ;  /* 0x0034000302007388 */ /* 0x0003e80000000800 */
[----:B------:R-:W-:Y:S01]  /*3b70*/  BAR.SYNC.DEFER_BLOCKING 0x0 ;  /* 0x0000000000007b1d */ /* 0x000fe20000010000 */
[----:B-1----:R-:W-:Y:S07]  /*3b80*/  F2FP.PACK_AB R3, R43, R42 ;  /* 0x0000002a2b03723e */ /* 0x002fee00000000ff */
[----:B------:R-:W-:Y:S04]  /*3b90*/  STS [R239+0x13480], R25 ;  /* 0x01348019ef007388 */ /* 0x000fe80000000800 */
[----:B------:R-:W-:Y:S04]  /*3ba0*/  STS [R239+0x13880], R20 ;  /* 0x01388014ef007388 */ /* 0x000fe80000000800 */
[----:B------:R-:W-:Y:S04]  /*3bb0*/  STS [R2+0x4000], R26 ;  /* 0x0040001a02007388 */ /* 0x000fe80000000800 */
[----:B------:R-:W-:Y:S04]  /*3bc0*/  STS [R2+0x4400], R16 ;  /* 0x0044001002007388 */ /* 0x000fe80000000800 */
[----:B------:R1:W-:Y:S04]  /*3bd0*/  STS [R239+0x14880], R3 ;  /* 0x01488003ef007388 */ /* 0x0003e80000000800 */
[----:B------:R-:W-:Y:S04]  /*3be0*/  STS [R239+0x14480], R12 ;  /* 0x0144800cef007388 */ /* 0x000fe80000000800 */
[----:B------:R-:W-:Y:S04]  /*3bf0*/  STS [R2+0x5000], R9 ;  /* 0x0050000902007388 */ /* 0x000fe80000000800 */
[----:B------:R-:W-:Y:S04]  /*3c00*/  STS [R2+0x5400], R5 ;  /* 0x0054000502007388 */ /* 0x000fe80000000800 */
[----:B------:R-:W-:Y:S04]  /*3c10*/  STS [R239+0x15480], R23 ;  /* 0x01548017ef007388 */ /* 0x000fe80000000800 */
[----:B------:R-:W-:Y:S04]  /*3c20*/  STS [R239+0x15880], R17 ;  /* 0x01588011ef007388 */ /* 0x000fe80000000800 */
[----:B------:R-:W-:Y:S01]  /*3c30*/  STS [R2+0x6000], R21 ;  /* 0x0060001502007388 */ /* 0x000fe20000000800 */
[----:B-1----:R-:W-:Y:S03]  /*3c40*/  F2FP.PACK_AB R3, R63, R62 ;  /* 0x0000003e3f03723e */ /* 0x002fe600000000ff */
[----:B------:R-:W-:Y:S04]  /*3c50*/  STS [R2+0x6400], R15 ;  /* 0x0064000f02007388 */ /* 0x000fe80000000800 */
[----:B------:R-:W-:Y:S04]  /*3c60*/  STS [R239+0x16480], R8 ;  /* 0x01648008ef007388 */ /* 0x000fe80000000800 */
[----:B------:R-:W-:Y:S04]  /*3c70*/  STS [R239+0x16880], R4 ;  /* 0x01688004ef007388 */ /* 0x000fe80000000800 */
[----:B------:R-:W-:Y:S04]  /*3c80*/  STS [R2+0x7000], R10 ;  /* 0x0070000a02007388 */ /* 0x000fe80000000800 */
[----:B------:R-:W-:Y:S04]  /*3c90*/  STS [R2+0x7400], R3 ;  /* 0x0074000302007388 */ /* 0x000fe80000000800 */
[----:B------:R-:W-:Y:S08]  /*3ca0*/  LDSM.16.MT88.4 R4, [R221+0xf480] ;  /* 0x00f48000dd04783b */ /* 0x000ff00000004200 */
[----:B------:R-:W1:Y:S08]  /*3cb0*/  LDSM.16.MT88.4 R8, [R0+0xc080] ;  /* 0x00c080000008783b */ /* 0x000e700000004200 */
[----:B------:R-:W2:Y:S08]  /*3cc0*/  LDSM.16.MT88.4 R12, [R221+0x11480] ;  /* 0x01148000dd0c783b */ /* 0x000eb00000004200 */
[----:B------:R-:W3:Y:S08]  /*3cd0*/  LDSM.16.MT88.4 R16, [R0+0xd080] ;  /* 0x00d080000010783b */ /* 0x000ef00000004200 */
[----:B------:R-:W4:Y:S08]  /*3ce0*/  LDSM.16.MT88.4 R20, [R0+0xe080] ;  /* 0x00e080000014783b */ /* 0x000f300000004200 */
[----:B------:R-:W-:Y:S01]  /*3cf0*/  LDSM.16.MT88.4 R24, [R221+0xfc80] ;  /* 0x00fc8000dd18783b */ /* 0x000fe20000004200 */
[-C--:B-1----:R-:W-:Y:S07]  /*3d00*/  HMMA.16816.F32 R68, R4, R8.reuse, R68 ;  /* 0x000000080444723c */ /* 0x082fee0000001844 */
[----:B------:R-:W1:Y:S01]  /*3d10*/  LDSM.16.MT88.4 R28, [R0+0xc480] ;  /* 0x00c48000001c783b */ /* 0x000e620000004200 */
[C---:B--2---:R-:W-:Y:S07]  /*3d20*/  HMMA.16816.F32 R72, R12.reuse, R8, R72 ;  /* 0x000000080c48723c */ /* 0x044fee0000001848 */
[----:B------:R-:W2:Y:S01]  /*3d30*/  LDSM.16.MT88.4 R32, [R221+0x11c80] ;  /* 0x011c8000dd20783b */ /* 0x000ea20000004200 */
[-C--:B------:R-:W-:Y:S07]  /*3d40*/  HMMA.16816.F32 R76, R12, R10.reuse, R76 ;  /* 0x0000000a0c4c723c */ /* 0x080fee000000184c */
[----:B------:R-:W5:Y:S01]  /*3d50*/  LDSM.16.MT88.4 R36, [R0+0xd480] ;  /* 0x00d480000024783b */ /* 0x000f620000004200 */
[C---:B------:R-:W-:Y:S07]  /*3d60*/  HMMA.16816.F32 R80, R4.reuse, R10, R80 ;  /* 0x0000000a0450723c */ /* 0x040fee0000001850 */
[----:B------:R-:W1:Y:S01]  /*3d70*/  LDSM.16.MT88.4 R8, [R0+0xe480] ;  /* 0x00e480000008783b */ /* 0x000e620000004200 */
[-C--:B---3--:R-:W-:Y:S07]  /*3d80*/  HMMA.16816.F32 R84, R4, R16.reuse, R84 ;  /* 0x000000100454723c */ /* 0x088fee0000001854 */
[----:B------:R-:W-:Y:S01]  /*3d90*/  LDSM.16.MT88.4 R40, [R221+0x10c80] ;  /* 0x010c8000dd28783b */ /* 0x000fe20000004200 */
[C---:B------:R-:W-:Y:S07]  /*3da0*/  HMMA.16816.F32 R88, R12.reuse, R16, R88 ;  /* 0x000000100c58723c */ /* 0x040fee0000001858 */
[----:B------:R-:W-:Y:S01]  /*3db0*/  LDSM.16.MT88.4 R44, [R0+0xcc80] ;  /* 0x00cc8000002c783b */ /* 0x000fe20000004200 */
[-C--:B------:R-:W-:Y:S08]  /*3dc0*/  HMMA.16816.F32 R92, R12, R18.reuse, R92 ;  /* 0x000000120c5c723c */ /* 0x080ff0000000185c */
[C---:B------:R-:W-:Y:S01]  /*3dd0*/  HMMA.16816.F32 R96, R4.reuse, R18, R96 ;  /* 0x000000120460723c */ /* 0x040fe20000001860 */
[----:B------:R-:W-:Y:S07]  /*3de0*/  LDSM.16.MT88.4 R16, [R0+0xc880] ;  /* 0x00c880000010783b */ /* 0x000fee0000004200 */
[-C--:B----4-:R-:W-:Y:S08]  /*3df0*/  HMMA.16816.F32 R100, R4, R20.reuse, R100 ;  /* 0x000000140464723c */ /* 0x090ff00000001864 */
[C---:B------:R-:W-:Y:S08]  /*3e00*/  HMMA.16816.F32 R104, R12.reuse, R20, R104 ;  /* 0x000000140c68723c */ /* 0x040ff00000001868 */
[-C--:B------:R-:W-:Y:S01]  /*3e10*/  HMMA.16816.F32 R108, R12, R22.reuse, R108 ;  /* 0x000000160c6c723c */ /* 0x080fe2000000186c */
[----:B------:R-:W3:Y:S07]  /*3e20*/  LDSM.16.MT88.4 R12, [R221+0x10480] ;  /* 0x01048000dd0c783b */ /* 0x000eee0000004200 */
[----:B------:R-:W-:Y:S01]  /*3e30*/  HMMA.16816.F32 R112, R4, R22, R112 ;  /* 0x000000160470723c */ /* 0x000fe20000001870 */
[----:B------:R-:W4:Y:S07]  /*3e40*/  LDSM.16.MT88.4 R4, [R221+0x12480] ;  /* 0x01248000dd04783b */ /* 0x000f2e0000004200 */
[-C--:B-1----:R-:W-:Y:S01]  /*3e50*/  HMMA.16816.F32 R68, R24, R28.reuse, R68 ;  /* 0x0000001c1844723c */ /* 0x082fe20000001844 */
[----:B------:R-:W1:Y:S07]  /*3e60*/  LDSM.16.MT88.4 R20, [R0+0xd880] ;  /* 0x00d880000014783b */ /* 0x000e6e0000004200 */
[C---:B--2---:R-:W-:Y:S08]  /*3e70*/  HMMA.16816.F32 R72, R32.reuse, R28, R72 ;  /* 0x0000001c2048723c */ /* 0x044ff00000001848 */
[-C--:B------:R-:W-:Y:S08]  /*3e80*/  HMMA.16816.F32 R76, R32, R30.reuse, R76 ;  /* 0x0000001e204c723c */ /* 0x080ff0000000184c */
[C---:B------:R-:W-:Y:S01]  /*3e90*/  HMMA.16816.F32 R80, R24.reuse, R30, R80 ;  /* 0x0000001e1850723c */ /* 0x040fe20000001850 */
[----:B------:R-:W2:Y:S07]  /*3ea0*/  LDSM.16.MT88.4 R28, [R0+0xe880] ;  /* 0x00e88000001c783b */ /* 0x000eae0000004200 */
[-C--:B-----5:R-:W-:Y:S08]  /*3eb0*/  HMMA.16816.F32 R84, R24, R36.reuse, R84 ;  /* 0x000000241854723c */ /* 0x0a0ff00000001854 */
[C---:B------:R-:W-:Y:S08]  /*3ec0*/  HMMA.16816.F32 R88, R32.reuse, R36, R88 ;  /* 0x000000242058723c */ /* 0x040ff00000001858 */
[-C--:B------:R-:W-:Y:S08]  /*3ed0*/  HMMA.16816.F32 R92, R32, R38.reuse, R92 ;  /* 0x00000026205c723c */ /* 0x080ff0000000185c */
[C---:B------:R-:W-:Y:S01]  /*3ee0*/  HMMA.16816.F32 R96, R24.reuse, R38, R96 ;  /* 0x000000261860723c */ /* 0x040fe20000001860 */
[----:B------:R-:W5:Y:S07]  /*3ef0*/  LDSM.16.MT88.4 R36, [R221+0x12c80] ;  /* 0x012c8000dd24783b */ /* 0x000f6e0000004200 */
[-C--:B------:R-:W-:Y:S08]  /*3f00*/  HMMA.16816.F32 R100, R24, R8.reuse, R100 ;  /* 0x000000081864723c */ /* 0x080ff00000001864 */
[C---:B------:R-:W-:Y:S08]  /*3f10*/  HMMA.16816.F32 R104, R32.reuse, R8, R104 ;  /* 0x000000082068723c */ /* 0x040ff00000001868 */
[-C--:B------:R-:W-:Y:S08]  /*3f20*/  HMMA.16816.F32 R108, R32, R10.reuse, R108 ;  /* 0x0000000a206c723c */ /* 0x080ff0000000186c */
[----:B------:R-:W-:Y:S01]  /*3f30*/  HMMA.16816.F32 R112, R24, R10, R112 ;  /* 0x0000000a1870723c */ /* 0x000fe20000001870 */
[----:B------:R-:W2:Y:S07]  /*3f40*/  LDSM.16.MT88.4 R8, [R0+0xdc80] ;  /* 0x00dc80000008783b */ /* 0x000eae0000004200 */
[-C--:B---3--:R-:W-:Y:S08]  /*3f50*/  HMMA.16816.F32 R68, R12, R16.reuse, R68 ;  /* 0x000000100c44723c */ /* 0x088ff00000001844 */
[C---:B----4-:R-:W-:Y:S08]  /*3f60*/  HMMA.16816.F32 R72, R4.reuse, R16, R72 ;  /* 0x000000100448723c */ /* 0x050ff00000001848 */
[-C--:B------:R-:W-:Y:S08]  /*3f70*/  HMMA.16816.F32 R76, R4, R18.reuse, R76 ;  /* 0x00000012044c723c */ /* 0x080ff0000000184c */
[C---:B------:R-:W-:Y:S01]  /*3f80*/  HMMA.16816.F32 R80, R12.reuse, R18, R80 ;  /* 0x000000120c50723c */ /* 0x040fe20000001850 */
[----:B------:R-:W3:Y:S07]  /*3f90*/  LDSM.16.MT88.4 R16, [R0+0xec80] ;  /* 0x00ec80000010783b */ /* 0x000eee0000004200 */
[-C--:B-1----:R-:W-:Y:S01]  /*3fa0*/  HMMA.16816.F32 R84, R12, R20.reuse, R84 ;  /* 0x000000140c54723c */ /* 0x082fe20000001854 */
[----:B------:R-:W-:Y:S07]  /*3fb0*/  BAR.SYNC.DEFER_BLOCKING 0x0 ;  /* 0x0000000000007b1d */ /* 0x000fee0000010000 */
[C---:B------:R-:W-:Y:S08]  /*3fc0*/  HMMA.16816.F32 R88, R4.reuse, R20, R88 ;  /* 0x000000140458723c */ /* 0x040ff00000001858 */
[-C--:B------:R-:W-:Y:S08]  /*3fd0*/  HMMA.16816.F32 R92, R4, R22.reuse, R92 ;  /* 0x00000016045c723c */ /* 0x080ff0000000185c */
[C---:B------:R-:W-:Y:S01]  /*3fe0*/  HMMA.16816.F32 R96, R12.reuse, R22, R96 ;  /* 0x000000160c60723c */ /* 0x040fe20000001860 */
[----:B------:R1:W4:Y:S06]  /*3ff0*/  LDSM.16.MT88.2 R2, [R220] ;  /* 0x00000000dc02783b */ /* 0x00032c0000004100 */
[----:B------:R1:W1:Y:S01]  /*4000*/  LDSM.16.MT88.2 R52, [R220+0x2400] ;  /* 0x00240000dc34783b */ /* 0x0002620000004100 */
[-C--:B--2---:R-:W-:Y:S05]  /*4010*/  HMMA.16816.F32 R100, R12, R28.reuse, R100 ;  /* 0x0000001c0c64723c */ /* 0x084fea0000001864 */
[----:B------:R2:W1:Y:S03]  /*4020*/  LDSM.16.MT88.2 R54, [R220+0x4400] ;  /* 0x00440000dc36783b */ /* 0x0004660000004100 */
[C---:B------:R-:W-:Y:S03]  /*4030*/  HMMA.16816.F32 R104, R4.reuse, R28, R104 ;  /* 0x0000001c0468723c */ /* 0x040fe60000001868 */
[----:B------:R2:W1:Y:S05]  /*4040*/  LDSM.16.MT88.2 R28, [R220+0x2000] ;  /* 0x00200000dc1c783b */ /* 0x00046a0000004100 */
[-C--:B------:R-:W-:Y:S01]  /*4050*/  HMMA.16816.F32 R108, R4, R30.reuse, R108 ;  /* 0x0000001e046c723c */ /* 0x080fe2000000186c */
[----:B------:R2:W1:Y:S07]  /*4060*/  LDSM.16.M88.4 R20, [R226] ;  /* 0x00000000e214783b */ /* 0x00046e0000000200 */
[----:B------:R-:W-:Y:S01]  /*4070*/  HMMA.16816.F32 R112, R12, R30, R112 ;  /* 0x0000001e0c70723c */ /* 0x000fe20000001870 */
[----:B------:R2:W1:Y:S06]  /*4080*/  LDSM.16.MT88.2 R30, [R220+0x4000] ;  /* 0x00400000dc1e783b */ /* 0x00046c0000004100 */
[----:B------:R2:W1:Y:S01]  /*4090*/  LDSM.16.M88.4 R24, [R226+0x1000] ;  /* 0x00100000e218783b */ /* 0x0004620000000200 */
[-C--:B------:R-:W-:Y:S07]  /*40a0*/  HMMA.16816.F32 R68, R40, R44.reuse, R68 ;  /* 0x0000002c2844723c */ /* 0x080fee0000001844 */
[----:B------:R2:W1:Y:S01]  /*40b0*/  LDSM.16.M88.4 R32, [R228] ;  /* 0x00000000e420783b */ /* 0x0004620000000200 */
[C---:B-----5:R-:W-:Y:S07]  /*40c0*/  HMMA.16816.F32 R72, R36.reuse, R44, R72 ;  /* 0x0000002c2448723c */ /* 0x060fee0000001848 */
[----:B------:R2:W1:Y:S01]  /*40d0*/  LDSM.16.MT88.2 R44, [R220+0x400] ;  /* 0x00040000dc2c783b */ /* 0x0004620000004100 */
[-C--:B------:R-:W-:Y:S05]  /*40e0*/  HMMA.16816.F32 R76, R36, R46.reuse, R76 ;  /* 0x0000002e244c723c */ /* 0x080fea000000184c */
[----:B------:R2:W1:Y:S03]  /*40f0*/  LDSM.16.M88.4 R48, [R228+0x1000] ;  /* 0x00100000e430783b */ /* 0x0004660000000200 */
[C---:B------:R-:W-:Y:S08]  /*4100*/  HMMA.16816.F32 R80, R40.reuse, R46, R80 ;  /* 0x0000002e2850723c */ /* 0x040ff00000001850 */
[-C--:B------:R-:W-:Y:S08]  /*4110*/  HMMA.16816.F32 R84, R40, R8.reuse, R84 ;  /* 0x000000082854723c */ /* 0x080ff00000001854 */
[C---:B------:R-:W-:Y:S08]  /*4120*/  HMMA.16816.F32 R88, R36.reuse, R8, R88 ;  /* 0x000000082458723c */ /* 0x040ff00000001858 */
[-C--:B------:R-:W-:Y:S08]  /*4130*/  HMMA.16816.F32 R92, R36, R10.reuse, R92 ;  /* 0x0000000a245c723c */ /* 0x080ff0000000185c */
[C---:B------:R-:W-:Y:S08]  /*4140*/  HMMA.16816.F32 R96, R40.reuse, R10, R96 ;  /* 0x0000000a2860723c */ /* 0x040ff00000001860 */
[-C--:B---3--:R-:W-:Y:S08]  /*4150*/  HMMA.16816.F32 R100, R40, R16.reuse, R100 ;  /* 0x000000102864723c */ /* 0x088ff00000001864 */
[C---:B------:R-:W-:Y:S08]  /*4160*/  HMMA.16816.F32 R104, R36.reuse, R16, R104 ;  /* 0x000000102468723c */ /* 0x040ff00000001868 */
[-C--:B------:R-:W-:Y:S08]  /*4170*/  HMMA.16816.F32 R108, R36, R18.reuse, R108 ;  /* 0x00000012246c723c */ /* 0x080ff0000000186c */
[----:B------:R-:W-:Y:S01]  /*4180*/  HMMA.16816.F32 R112, R40, R18, R112 ;  /* 0x000000122870723c */ /* 0x000fe20000001870 */
[----:B------:R-:W-:-:S07]  /*4190*/  @P0 BRA `(.L_x_2) ;  /* 0x000003f000000947 */ /* 0x000fce0003800000 */
[----:B-12-4-:R-:W2:Y:S01]  /*41a0*/  LDL.64 R174, [R1] ;  /* 0x0000000001ae7983 */ /* 0x016ea20000100a00 */
[----:B------:R-:W-:Y:S02]  /*41b0*/  USHF.R.S32.HI UR26, URZ, 0x1f, UR24 ;  /* 0x0000001f3f1a7899 */ /* 0x000fe40008011418 */
[----:B------:R-:W-:Y:S01]  /*41c0*/  ULDC.64 UR6, c[0x0][0x208] ;  /* 0x0000820000067ab9 */ /* 0x000fe20000000a00 */
[----:B------:R-:W3:Y:S01]  /*41d0*/  LDL.64 R66, [R1+0x20] ;  /* 0x0000200001427983 */ /* 0x000ee20000100a00 */
[----:B------:R-:W-:Y:S02]  /*41e0*/  UIMAD UR26, UR26, UR6, URZ ;  /* 0x000000061a1a72a4 */ /* 0x000fe4000f8e023f */
[----:B------:R-:W-:Y:S01]  /*41f0*/  UIMAD.WIDE.U32 UR28, UR24, UR6, URZ ;  /* 0x00000006181c72a5 */ /* 0x000fe2000f8e003f */
[----:B------:R-:W4:Y:S01]  /*4200*/  LDL.64 R64, [R1+0x30] ;  /* 0x0000300001407983 */ /* 0x000f220000100a00 */
[----:B------:R-:W-:Y:S02]  /*4210*/  UIMAD UR7, UR24, UR7, UR26 ;  /* 0x00000007180772a4 */ /* 0x000fe4000f8e021a */
[----:B------:R-:W-:Y:S01]  /*4220*/  USHF.L.U32 UR26, UR24, 0x6, URZ ;  /* 0x00000006181a7899 */ /* 0x000fe2000800063f */
[----:B------:R-:W5:Y:S01]  /*4230*/  LDL R60, [R1+0x18] ;  /* 0x00001800013c7983 */ /* 0x000f620000100800 */
[----:B------:R-:W-:Y:S01]  /*4240*/  UIADD3 UR7, UR29, UR7, URZ ;  /* 0x000000071d077290 */ /* 0x000fe2000fffe03f */
[----:B------:R-:W-:Y:S01]  /*4250*/  IMAD.U32 R11, RZ, RZ, UR28 ;  /* 0x0000001cff0b7e24 */ /* 0x000fe2000f8e00ff */
[----:B------:R-:W-:Y:S01]  /*4260*/  UIADD3 UR6, -UR26, UR18, URZ ;  /* 0x000000121a067290 */ /* 0x000fe2000fffe13f */
[----:B------:R-:W5:Y:S01]  /*4270*/  LDL.64 R56, [R1+0x8] ;  /* 0x0000080001387983 */ /* 0x000f620000100a00 */
[----:B------:R-:W-:Y:S02]  /*4280*/  IMAD.U32 R12, RZ, RZ, UR26 ;  /* 0x0000001aff0c7e24 */ /* 0x000fe4000f8e00ff */
[----:B------:R-:W-:Y:S01]  /*4290*/  IMAD.U32 R13, RZ, RZ, UR26 ;  /* 0x0000001aff0d7e24 */ /* 0x000fe2000f8e00ff */
[----:B------:R-:W5:Y:S04]  /*42a0*/  LDL.64 R14, [R1+0x10] ;  /* 0x00001000010e7983 */ /* 0x000f680000100a00 */
[----:B------:R-:W1:Y:S02]  /*42b0*/  S2R R8, SR_CTAID.Y ;  /* 0x0000000000087919 */ /* 0x000e640000002600 */
[----:B-1----:R-:W-:Y:S05]  /*42c0*/  SHF.R.S32.HI R10, RZ, 0x1f, R8 ;  /* 0x0000001fff0a7819 */ /* 0x002fea0000011408 */
[C---:B------:R-:W-:Y:S02]  /*42d0*/  IMAD R9, R10.reuse, c[0x0][0x288], RZ ;  /* 0x0000a2000a097a24 */ /* 0x040fe400078e02ff */
[----:B------:R-:W-:Y:S02]  /*42e0*/  IMAD R10, R10, c[0x0][0x210], RZ ;  /* 0x000084000a0a7a24 */ /* 0x000fe400078e02ff */
[C---:B------:R-:W-:Y:S02]  /*42f0*/  IMAD R9, R8.reuse, c[0x0][0x28c], R9 ;  /* 0x0000a30008097a24 */ /* 0x040fe400078e0209 */
[C---:B------:R-:W-:Y:S02]  /*4300*/  IMAD R10, R8.reuse, c[0x0][0x214], R10 ;  /* 0x00008500080a7a24 */ /* 0x040fe400078e020a */
[----:B--2---:R-:W-:Y:S02]  /*4310*/  IMAD.MOV.U32 R4, RZ, RZ, R174 ;  /* 0x000000ffff047224 */ /* 0x004fe400078e00ae */
[----:B------:R-:W-:Y:S02]  /*4320*/  IMAD.MOV.U32 R5, RZ, RZ, R175 ;  /* 0x000000ffff057224 */ /* 0x000fe400078e00af */
[----:B---3--:R-:W-:Y:S02]  /*4330*/  IMAD.MOV.U32 R7, RZ, RZ, R67 ;  /* 0x000000ffff077224 */ /* 0x008fe400078e0043 */
[----:B------:R-:W-:Y:S04]  /*4340*/  IMAD.WIDE.U32 R4, R8, c[0x0][0x288], R4 ;  /* 0x0000a20008047a25 */ /* 0x000fe800078e0004 */
[----:B----4-:R-:W-:Y:S01]  /*4350*/  IMAD.MOV.U32 R6, RZ, RZ, R64 ;  /* 0x000000ffff067224 */ /* 0x010fe200078e0040 */
[----:B------:R-:W-:Y:S03]  /*4360*/  IADD3 R0, P0, R4, UR19, RZ ;  /* 0x0000001304007c10 */ /* 0x000fe6000ff1e0ff */
[----:B------:R-:W-:Y:S01]  /*4370*/  IMAD.WIDE.U32 R6, R8, c[0x0][0x210], R6 ;  /* 0x0000840008067a25 */ /* 0x000fe200078e0006 */
[----:B------:R-:W-:Y:S04]  /*4380*/  IADD3.X R9, R5, UR10, R9, P0, !PT ;  /* 0x0000000a05097c10 */ /* 0x000fe800087fe409 */
[----:B------:R-:W-:Y:S02]  /*4390*/  IADD3 R8, P6, R6, UR20, RZ ;  /* 0x0000001406087c10 */ /* 0x000fe4000ffde0ff */
[----:B------:R-:W-:Y:S02]  /*43a0*/  LEA R6, P0, R0, c[0x0][0x280], 0x2 ;  /* 0x0000a00000067a11 */ /* 0x000fe400078010ff */
[----:B------:R-:W-:Y:S02]  /*43b0*/  LEA R4, P5, R8, c[0x0][0x1f0], 0x1 ;  /* 0x00007c0008047a11 */ /* 0x000fe400078a08ff */
[----:B------:R-:W-:Y:S01]  /*43c0*/  IADD3.X R5, R7, UR8, R10, P6, !PT ;  /* 0x0000000807057c10 */ /* 0x000fe2000b7fe40a */
[----:B------:R-:W-:Y:S01]  /*43d0*/  IMAD.U32 R10, RZ, RZ, UR7 ;  /* 0x00000007ff0a7e24 */ /* 0x000fe2000f8e00ff */
[----:B------:R-:W-:Y:S02]  /*43e0*/  LEA.HI.X R7, R0, c[0x0][0x284], R9, 0x2, P0 ;  /* 0x0000a10000077a11 */ /* 0x000fe400000f1409 */
[----:B------:R-:W-:Y:S02]  /*43f0*/  ISETP.GE.AND P0, PT, R252, c[0x0][0x1fc], PT ;  /* 0x00007f00fc007a0c */ /* 0x000fe40003f06270 */
[----:B------:R-:W-:Y:S02]  /*4400*/  LEA.HI.X R9, R8, c[0x0][0x1f4], R5, 0x1, P5 ;  /* 0x00007d0008097a11 */ /* 0x000fe400028f0c05 */
[----:B-----5:R-:W-:Y:S02]  /*4410*/  ISETP.GE.AND P5, PT, R60, c[0x0][0x1fc], PT ;  /* 0x00007f003c007a0c */ /* 0x020fe40003fa6270 */
[----:B------:R-:W-:Y:S02]  /*4420*/  SEL R8, RZ, 0x2, P0 ;  /* 0x00000002ff087807 */ /* 0x000fe40000000000 */
[----:B------:R-:W-:Y:S02]  /*4430*/  ISETP.GE.AND P0, PT, R56, c[0x0][0x1fc], PT ;  /* 0x00007f0038007a0c */ /* 0x000fe40003f06270 */
[----:B------:R-:W-:Y:S02]  /*4440*/  SEL R5, RZ, 0x4, P5 ;  /* 0x00000004ff057807 */ /* 0x000fe40002800000 */
[----:B------:R-:W-:Y:S02]  /*4450*/  SEL R0, RZ, 0x1, P0 ;  /* 0x00000001ff007807 */ /* 0x000fe40000000000 */
[----:B------:R-:W-:Y:S02]  /*4460*/  LEA R6, P0, R12, R6, 0x2 ;  /* 0x000000060c067211 */ /* 0x000fe400078010ff */
[----:B------:R-:W-:Y:S02]  /*4470*/  IADD3 R0, R5, R8, R0 ;  /* 0x0000000805007210 */ /* 0x000fe40007ffe000 */
[----:B------:R-:W-:Y:S02]  /*4480*/  ISETP.LT.AND P5, PT, R248, UR6, PT ;  /* 0x00000006f8007c0c */ /* 0x000fe4000bfa1270 */
[----:B------:R-:W-:Y:S02]  /*4490*/  LEA R4, P6, R11, R4, 0x7 ;  /* 0x000000040b047211 */ /* 0x000fe400078c38ff */
[----:B------:R-:W-:Y:S02]  /*44a0*/  LEA.HI.X.SX32 R7, R13, R7, 0x2, P0 ;  /* 0x000000070d077211 */ /* 0x000fe400000f16ff */
[----:B------:R-:W-:Y:S02]  /*44b0*/  ISETP.GE.OR P5, PT, R56, c[0x0][0x1fc], !P5 ;  /* 0x00007f0038007a0c */ /* 0x000fe40006fa6670 */
[----:B------:R-:W-:Y:S02]  /*44c0*/  LOP3.LUT P0, RZ, R0, 0x2, RZ, 0xc0, !PT ;  /* 0x0000000200ff7812 */ /* 0x000fe4000780c0ff */
[----:B------:R-:W-:Y:S02]  /*44d0*/  LEA.HI.X R5, R11, R9, R10, 0x7, P6 ;  /* 0x000000090b057211 */ /* 0x000fe400030f3c0a */
[----:B------:R-:W-:Y:S02]  /*44e0*/  ISETP.GE.OR P0, PT, R248, UR6, !P0 ;  /* 0x00000006f8007c0c */ /* 0x000fe4000c706670 */
[----:B------:R-:W-:Y:S01]  /*44f0*/  LOP3.LUT P6, RZ, R0, 0x4, RZ, 0xc0, !PT ;  /* 0x0000000400ff7812 */ /* 0x000fe200078cc0ff */
[----:B------:R-:W-:Y:S03]  /*4500*/  @!P1 IMAD.SHL.U32 R0, R14, 0x10, RZ ;  /* 0x000000100e009824 */ /* 0x000fe600078e00ff */
[----:B------:R-:W-:Y:S01]  /*4510*/  ISETP.GE.OR P6, PT, R248, UR6, !P6 ;  /* 0x00000006f8007c0c */ /* 0x000fe2000f7c6670 */
[----:B------:R-:W-:Y:S01]  /*4520*/  @!PT LDS RZ, [RZ] ;  /* 0x00000000fffff984 */ /* 0x000fe20000000800 */
[----:B------:R-:W-:Y:S01]  /*4530*/  @!PT LDS RZ, [RZ] ;  /* 0x00000000fffff984 */ /* 0x000fe20000000800 */
[----:B------:R-:W-:Y:S01]  /*4540*/  @!PT LDS RZ, [RZ] ;  /* 0x00000000fffff984 */ /* 0x000fe20000000800 */
[----:B------:R1:W-:Y:S06]  /*4550*/  LDGSTS.E.BYPASS.LTC128B.128 [R251+0xc080], [R4.64], !P5 ;  /* 0x0c08000004fb7fae */ /* 0x0003ec000e901d50 */
[----:B------:R1:W-:Y:S06]  /*4560*/  LDGSTS.E.BYPASS.LTC128B.128 [R251+0xd080], [R4.64+0x40], !P0 ;  /* 0x0d08004004fb7fae */ /* 0x0003ec000c101d50 */
[----:B------:R1:W-:Y:S04]  /*4570*/  LDGSTS.E.BYPASS.LTC128B.128 [R251+0xe080], [R4.64+0x80], !P6 ;  /* 0x0e08008004fb7fae */ /* 0x0003e8000f101d50 */
[----:B------:R1:W-:Y:S02]  /*4580*/  @!P1 LDGSTS.E.BYPASS.LTC128B.128 [R0+0xf280], [R6.64] ;  /* 0x0f28000006009fae */ /* 0x0003e4000b901d50 */
.L_x_2:
[-C--:B-12-4-:R-:W-:Y:S01]  /*4590*/  HMMA.16816.F32 R4, R20, R2.reuse, RZ ;  /* 0x000000021404723c */ /* 0x096fe200000018ff */
[----:B------:R-:W2:Y:S01]  /*45a0*/  LDL.64 R66, [R1+0x40] ;  /* 0x0000400001427983 */ /* 0x000ea20000100a00 */
[----:B------:R-:W-:Y:S02]  /*45b0*/  UIMAD UR22, UR22, 0x1800, URZ ;  /* 0x00001800161678a4 */ /* 0x000fe4000f8e023f */
[----:B------:R-:W-:Y:S01]  /*45c0*/  UISETP.GE.AND UP0, UPT, UR24, UR23, UPT ;  /* 0x000000171800728c */ /* 0x000fe2000bf06270 */
[----:B------:R-:W3:Y:S01]  /*45d0*/  LDL R64, [R1+0x48] ;  /* 0x0000480001407983 */ /* 0x000ee20000100800 */
[----:B------:R-:W-:Y:S02]  /*45e0*/  UIADD3 UR7, UR4, 0x1, URZ ;  /* 0x0000000104077890 */ /* 0x000fe4000fffe03f */
[C---:B------:R-:W-:Y:S01]  /*45f0*/  HMMA.16816.F32 R8, R24.reuse, R2, RZ ;  /* 0x000000021808723c */ /* 0x040fe200000018ff */
[----:B------:R-:W-:Y:S01]  /*4600*/  LDSM.16.MT88.2 R2, [R220+0x800] ;  /* 0x00080000dc02783b */ /* 0x000fe20000004100 */
[----:B------:R-:W-:Y:S02]  /*4610*/  UISETP.GE.AND UP2, UPT, UR4, 0x1, UPT ;  /* 0x000000010400788c */ /* 0x000fe4000bf46270 */
[----:B------:R-:W-:Y:S01]  /*4620*/  UIADD3 UR6, UR25, 0x1, URZ ;  /* 0x0000000119067890 */ /* 0x000fe2000fffe03f */
[----:B------:R-:W1:Y:S01]  /*4630*/  LDSM.16.M88.4 R36, [R227] ;  /* 0x00000000e324783b */ /* 0x000e620000000200 */
[----:B------:R-:W-:Y:S02]  /*4640*/  UISETP.GE.AND UP1, UPT, UR25, 0x1, UPT ;  /* 0x000000011900788c */ /* 0x000fe4000bf26270 */
[-C--:B------:R-:W-:Y:S01]  /*4650*/  HMMA.16816.F32 R12, R24, R28.reuse, RZ ;  /* 0x0000001c180c723c */ /* 0x080fe200000018ff */
[----:B------:R-:W4:Y:S01]  /*4660*/  LDSM.16.M88.4 R40, [R227+0x1000] ;  /* 0x00100000e328783b */ /* 0x000f220000000200 */
[----:B------:R-:W-:Y:S03]  /*4670*/  USEL UR25, UR6, URZ, !UP1 ;  /* 0x0000003f06197287 */ /* 0x000fe6000c800000 */
[----:B------:R-:W-:Y:S03]  /*4680*/  LDSM.16.M88.4 R56, [R232+0x1000] ;  /* 0x00100000e838783b */ /* 0x000fe60000000200 */
[C---:B------:R-:W-:Y:S01]  /*4690*/  HMMA.16816.F32 R16, R20.reuse, R28, RZ ;  /* 0x0000001c1410723c */ /* 0x040fe200000018ff */
[----:B------:R-:W5:Y:S04]  /*46a0*/  LDSM.16.MT88.2 R28, [R220+0x2800] ;  /* 0x00280000dc1c783b */ /* 0x000f680000004100 */
[----:B------:R-:W-:Y:S03]  /*46b0*/  LDSM.16.MT88.2 R60, [R220+0x2c00] ;  /* 0x002c0000dc3c783b */ /* 0x000fe60000004100 */
[-C--:B------:R-:W-:Y:S01]  /*46c0*/  HMMA.16816.F32 R20, R20, R30.reuse, RZ ;  /* 0x0000001e1414723c */ /* 0x080fe200000018ff */
[----:B------:R-:W0:Y:S07]  /*46d0*/  LDGDEPBAR ;  /* 0x00000000000079af */ /* 0x000e2e0000000000 */
[----:B------:R-:W-:Y:S01]  /*46e0*/  HMMA.16816.F32 R24, R24, R30, RZ ;  /* 0x0000001e1818723c */ /* 0x000fe200000018ff */
[----:B------:R-:W1:Y:S07]  /*46f0*/  LDSM.16.MT88.2 R30, [R220+0x4800] ;  /* 0x00480000dc1e783b */ /* 0x000e6e0000004100 */
[-C--:B------:R-:W-:Y:S08]  /*4700*/  HMMA.16816.F32 R4, R32, R44.reuse, R4 ;  /* 0x0000002c2004723c */ /* 0x080ff00000001804 */
[C---:B------:R-:W-:Y:S01]  /*4710*/  HMMA.16816.F32 R8, R48.reuse, R44, R8 ;  /* 0x0000002c3008723c */ /* 0x040fe20000001808 */
[----:B------:R-:W-:Y:S07]  /*4720*/  LDSM.16.M88.4 R44, [R232] ;  /* 0x00000000e82c783b */ /* 0x000fee0000000200 */
[-C--:B------:R-:W-:Y:S08]  /*4730*/  HMMA.16816.F32 R12, R48, R52.reuse, R12 ;  /* 0x00000034300c723c */ /* 0x080ff0000000180c */
[C---:B------:R-:W-:Y:S01]  /*4740*/  HMMA.16816.F32 R16, R32.reuse, R52, R16 ;  /* 0x000000342010723c */ /* 0x040fe20000001810 */
[----:B------:R-:W5:Y:S07]  /*4750*/  LDSM.16.MT88.2 R52, [R220+0xc00] ;  /* 0x000c0000dc34783b */ /* 0x000f6e0000004100 */
[-C--:B------:R-:W-:Y:S01]  /*4760*/  HMMA.16816.F32 R20, R32, R54.reuse, R20 ;  /* 0x000000362014723c */ /* 0x080fe20000001814 */
[----:B------:R-:W-:Y:S07]  /*4770*/  LDSM.16.M88.4 R32, [R226+0x2000] ;  /* 0x00200000e220783b */ /* 0x000fee0000000200 */
[----:B------:R-:W-:Y:S01]  /*4780*/  HMMA.16816.F32 R24, R48, R54, R24 ;  /* 0x000000363018723c */ /* 0x000fe20000001818 */
[----:B------:R-:W-:Y:S04]  /*4790*/  LDSM.16.M88.4 R48, [R226+0x3000] ;  /* 0x00300000e230783b */ /* 0x000fe80000000200 */
[----:B------:R-:W-:Y:S03]  /*47a0*/  LDSM.16.MT88.2 R54, [R220+0x3000] ;  /* 0x00300000dc36783b */ /* 0x000fe60000004100 */
[-C--:B-1----:R-:W-:Y:S08]  /*47b0*/  HMMA.16816.F32 R4, R36, R2.reuse, R4 ;  /* 0x000000022404723c */ /* 0x082ff00000001804 */
[C---:B----4-:R-:W-:Y:S01]  /*47c0*/  HMMA.16816.F32 R8, R40.reuse, R2, R8 ;  /* 0x000000022808723c */ /* 0x050fe20000001808 */
[----:B------:R-:W1:Y:S07]  /*47d0*/  LDSM.16.MT88.2 R2, [R220+0x4c00] ;  /* 0x004c0000dc02783b */ /* 0x000e6e0000004100 */
[-C--:B-----5:R-:W-:Y:S08]  /*47e0*/  HMMA.16816.F32 R12, R40, R28.reuse, R12 ;  /* 0x0000001c280c723c */ /* 0x0a0ff0000000180c */
[C---:B------:R-:W-:Y:S01]  /*47f0*/  HMMA.16816.F32 R16, R36.reuse, R28, R16 ;  /* 0x0000001c2410723c */ /* 0x040fe20000001810 */
[----:B------:R-:W4:Y:S07]  /*4800*/  LDSM.16.MT88.2 R28, [R220+0x1000] ;  /* 0x00100000dc1c783b */ /* 0x000f2e0000004100 */
[-C--:B------:R-:W-:Y:S01]  /*4810*/  HMMA.16816.F32 R20, R36, R30.reuse, R20 ;  /* 0x0000001e2414723c */ /* 0x080fe20000001814 */
[----:B------:R-:W-:Y:S07]  /*4820*/  LDSM.16.M88.4 R36, [R228+0x2000] ;  /* 0x00200000e424783b */ /* 0x000fee0000000200 */
[----:B------:R-:W-:Y:S01]  /*4830*/  HMMA.16816.F32 R24, R40, R30, R24 ;  /* 0x0000001e2818723c */ /* 0x000fe20000001818 */
[----:B------:R-:W5:Y:S04]  /*4840*/  LDSM.16.MT88.2 R30, [R220+0x5000] ;  /* 0x00500000dc1e783b */ /* 0x000f680000004100 */
[----:B------:R-:W4:Y:S03]  /*4850*/  LDSM.16.MT88.2 R40, [R220+0x1400] ;  /* 0x00140000dc28783b */ /* 0x000f260000004100 */
[-C--:B------:R-:W-:Y:S01]  /*4860*/  HMMA.16816.F32 R4, R44, R52.reuse, R4 ;  /* 0x000000342c04723c */ /* 0x080fe20000001804 */
[----:B------:R-:W-:Y:S07]  /*4870*/  LDSM.16.MT88.2 R42, [R220+0x3400] ;  /* 0x00340000dc2a783b */ /* 0x000fee0000004100 */
[C---:B------:R-:W-:Y:S08]  /*4880*/  HMMA.16816.F32 R8, R56.reuse, R52, R8 ;  /* 0x000000343808723c */ /* 0x040ff00000001808 */
[-C--:B------:R-:W-:Y:S08]  /*4890*/  HMMA.16816.F32 R12, R56, R60.reuse, R12 ;  /* 0x0000003c380c723c */ /* 0x080ff0000000180c */
[C---:B------:R-:W-:Y:S01]  /*48a0*/  HMMA.16816.F32 R16, R44.reuse, R60, R16 ;  /* 0x0000003c2c10723c */ /* 0x040fe20000001810 */
[----:B------:R-:W5:Y:S07]  /*48b0*/  LDSM.16.M88.4 R60, [R228+0x3000] ;  /* 0x00300000e43c783b */ /* 0x000f6e0000000200 */
[-C--:B-1----:R-:W-:Y:S01]  /*48c0*/  HMMA.16816.F32 R20, R44, R2.reuse, R20 ;  /* 0x000000022c14723c */ /* 0x082fe20000001814 */
[----:B------:R-:W-:Y:S07]  /*48d0*/  LDSM.16.M88.4 R44, [R227+0x2000] ;  /* 0x00200000e32c783b */ /* 0x000fee0000000200 */
[----:B------:R-:W-:Y:S01]  /*48e0*/  HMMA.16816.F32 R24, R56, R2, R24 ;  /* 0x000000023818723c */ /* 0x000fe20000001818 */
[----:B------:R-:W1:Y:S04]  /*48f0*/  LDSM.16.MT88.2 R2, [R220+0x5400] ;  /* 0x00540000dc02783b */ /* 0x000e680000004100 */
[----:B------:R-:W-:Y:S03]  /*4900*/  LDSM.16.MT88.2 R56, [R220+0x3800] ;  /* 0x00380000dc38783b */ /* 0x000fe60000004100 */
[-C--:B----4-:R-:W-:Y:S08]  /*4910*/  HMMA.16816.F32 R4, R32, R28.reuse, R4 ;  /* 0x0000001c2004723c */ /* 0x090ff00000001804 */
[C---:B------:R-:W-:Y:S01]  /*4920*/  HMMA.16816.F32 R8, R48.reuse, R28, R8 ;  /* 0x0000001c3008723c */ /* 0x040fe20000001808 */
[----:B------:R-:W4:Y:S07]  /*4930*/  LDSM.16.MT88.2 R28, [R220+0x1800] ;  /* 0x00180000dc1c783b */ /* 0x000f2e0000004100 */
[-C--:B------:R-:W-:Y:S08]  /*4940*/  HMMA.16816.F32 R12, R48, R54.reuse, R12 ;  /* 0x00000036300c723c */ /* 0x080ff0000000180c */
[C---:B------:R-:W-:Y:S01]  /*4950*/  HMMA.16816.F32 R16, R32.reuse, R54, R16 ;  /* 0x000000362010723c */ /* 0x040fe20000001810 */
[----:B------:R-:W1:Y:S07]  /*4960*/  LDSM.16.M88.4 R52, [R227+0x3000] ;  /* 0x00300000e334783b */ /* 0x000e6e0000000200 */
[-C--:B-----5:R-:W-:Y:S01]  /*4970*/  HMMA.16816.F32 R20, R32, R30.reuse, R20 ;  /* 0x0000001e2014723c */ /* 0x0a0fe20000001814 */
[----:B------:R-:W-:Y:S07]  /*4980*/  LDSM.16.M88.4 R32, [R231+0x2000] ;  /* 0x00200000e720783b */ /* 0x000fee0000000200 */
[----:B------:R-:W-:Y:S01]  /*4990*/  HMMA.16816.F32 R24, R48, R30, R24 ;  /* 0x0000001e3018723c */ /* 0x000fe20000001818 */
[----:B------:R-:W5:Y:S04]  /*49a0*/  LDSM.16.MT88.2 R30, [R220+0x5800] ;  /* 0x00580000dc1e783b */ /* 0x000f680000004100 */
[----:B------:R-:W-:Y:S03]  /*49b0*/  LDSM.16.M88.4 R48, [R231+0x3000] ;  /* 0x00300000e730783b */ /* 0x000fe60000000200 */
[-C--:B------:R-:W-:Y:S08]  /*49c0*/  HMMA.16816.F32 R4, R36, R40.reuse, R4 ;  /* 0x000000282404723c */ /* 0x080ff00000001804 */
[C---:B------:R-:W-:Y:S01]  /*49d0*/  HMMA.16816.F32 R8, R60.reuse, R40, R8 ;  /* 0x000000283c08723c */ /* 0x040fe20000001808 */
[----:B------:R-:W2:Y:S07]  /*49e0*/  LDSM.16.MT88.2 R40, [R220+0x1c00] ;  /* 0x001c0000dc28783b */ /* 0x000eae0000004100 */
[-C--:B------:R-:W-:Y:S08]  /*49f0*/  HMMA.16816.F32 R12, R60, R42.reuse, R12 ;  /* 0x0000002a3c0c723c */ /* 0x080ff0000000180c */
[C---:B------:R-:W-:Y:S01]  /*4a00*/  HMMA.16816.F32 R16, R36.reuse, R42, R16 ;  /* 0x0000002a2410723c */ /* 0x040fe20000001810 */
[----:B------:R-:W3:Y:S07]  /*4a10*/  LDSM.16.MT88.2 R42, [R220+0x3c00] ;  /* 0x003c0000dc2a783b */ /* 0x000eee0000004100 */
[-C--:B-1----:R-:W-:Y:S08]  /*4a20*/  HMMA.16816.F32 R20, R36, R2.reuse, R20 ;  /* 0x000000022414723c */ /* 0x082ff00000001814 */
[----:B------:R-:W-:Y:S01]  /*4a30*/  HMMA.16816.F32 R24, R60, R2, R24 ;  /* 0x000000023c18723c */ /* 0x000fe20000001818 */
[----:B------:R-:W1:Y:S07]  /*4a40*/  LDSM.16.MT88.2 R2, [R220+0x5c00] ;  /* 0x005c0000dc02783b */ /* 0x000e6e0000004100 */
[-C--:B----4-:R-:W-:Y:S08]  /*4a50*/  HMMA.16816.F32 R4, R44, R28.reuse, R4 ;  /* 0x0000001c2c04723c */ /* 0x090ff00000001804 */
[C---:B------:R-:W-:Y:S04]  /*4a60*/  HMMA.16816.F32 R8, R52.reuse, R28, R8 ;  /* 0x0000001c3408723c */ /* 0x040fe80000001808 */
[----:B--2---:R-:W-:Y:S03]  /*4a70*/  IADD3 R0, P0, R66, UR22, RZ ;  /* 0x0000001642007c10 */ /* 0x004fe6000ff1e0ff */
[----:B------:R-:W-:Y:S01]  /*4a80*/  IMAD.U32 R29, RZ, RZ, UR22 ;  /* 0x00000016ff1d7e24 */ /* 0x000fe2000f8e00ff */
[-C--:B------:R-:W-:Y:S01]  /*4a90*/  HMMA.16816.F32 R12, R52, R56.reuse, R12 ;  /* 0x00000038340c723c */ /* 0x080fe2000000180c */
[----:B------:R-:W-:Y:S03]  /*4aa0*/  UMOV UR22, UR24 ;  /* 0x0000001800167c82 */ /* 0x000fe60008000000 */
[----:B---3--:R-:W-:Y:S02]  /*4ab0*/  LEA.HI.X.SX32 R29, R29, R64, 0x1, P0 ;  /* 0x000000401d1d7211 */ /* 0x008fe400000f0eff */
[C---:B------:R-:W-:Y:S02]  /*4ac0*/  LEA R28, P0, R0.reuse, c[0x0][0x220], 0x2 ;  /* 0x00008800001c7a11 */ /* 0x040fe400078010ff */
[C---:B------:R-:W-:Y:S04]  /*4ad0*/  HMMA.16816.F32 R16, R44.reuse, R56, R16 ;  /* 0x000000382c10723c */ /* 0x040fe80000001810 */
[----:B------:R-:W-:Y:S01]  /*4ae0*/  LEA.HI.X R29, R0, c[0x0][0x224], R29, 0x2, P0 ;  /* 0x00008900001d7a11 */ /* 0x000fe200000f141d */
[----:B------:R-:W-:Y:S01]  /*4af0*/  IMAD.U32 R0, RZ, RZ, UR4 ;  /* 0x00000004ff007e24 */ /* 0x000fe2000f8e00ff */
[----:B------:R-:W-:Y:S01]  /*4b00*/  PLOP3.LUT P0, PT, PT, PT, UP0, 0x80, 0x0 ;  /* 0x000000000000781c */ /* 0x000fe20003f0f008 */
[----:B------:R-:W-:Y:S01]  /*4b10*/  USEL UR4, UR7, URZ, !UP2 ;  /* 0x0000003f07047287 */ /* 0x000fe2000d000000 */
[-C--:B-----5:R-:W-:Y:S04]  /*4b20*/  HMMA.16816.F32 R20, R44, R30.reuse, R20 ;  /* 0x0000001e2c14723c */ /* 0x0a0fe80000001814 */
[----:B------:R-:W-:Y:S04]  /*4b30*/  IMAD R0, R0, 0x1800, R229 ;  /* 0x0000180000007824 */ /* 0x000fe800078e02e5 */
[----:B------:R-:W-:Y:S04]  /*4b40*/  HMMA.16816.F32 R24, R52, R30, R24 ;  /* 0x0000001e3418723c */ /* 0x000fe80000001818 */
[----:B------:R-:W-:Y:S04]  /*4b50*/  IMAD.SHL.U32 R0, R0, 0x2, RZ ;  /* 0x0000000200007824 */ /* 0x000fe800078e00ff */
[-C--:B------:R-:W-:Y:S01]  /*4b60*/  HMMA.16816.F32 R4, R32, R40.reuse, R4 ;  /* 0x000000282004723c */ /* 0x080fe20000001804 */
[----:B------:R-:W-:Y:S07]  /*4b70*/  LDSM.16.MT88.4 R36, [R0+0x7480] ;  /* 0x007480000024783b */ /* 0x000fee0000004200 */
[C---:B------:R-:W-:Y:S08]  /*4b80*/  HMMA.16816.F32 R8, R48.reuse, R40, R8 ;  /* 0x000000283008723c */ /* 0x040ff00000001808 */
[-C--:B------:R-:W-:Y:S07]  /*4b90*/  HMMA.16816.F32 R12, R48, R42.reuse, R12 ;  /* 0x0000002a300c723c */ /* 0x080fee000000180c */
[----:B------:R-:W-:Y:S01]  /*4ba0*/  RED.E.ADD.F32.FTZ.RN.STRONG.GPU [R28.64], R4 ;  /* 0x000000041c00798e */ /* 0x000fe2000c10e790 */
[C---:B------:R-:W-:Y:S03]  /*4bb0*/  HMMA.16816.F32 R16, R32.reuse, R42, R16 ;  /* 0x0000002a2010723c */ /* 0x040fe60000001810 */
[----:B------:R-:W-:Y:S04]  /*4bc0*/  RED.E.ADD.F32.FTZ.RN.STRONG.GPU [R28.64+0x400], R5 ;  /* 0x000400051c00798e */ /* 0x000fe8000c10e790 */
[----:B------:R-:W-:Y:S01]  /*4bd0*/  RED.E.ADD.F32.FTZ.RN.STRONG.GPU [R28.64+0x800], R6 ;  /* 0x000800061c00798e */ /* 0x000fe2000c10e790 */
[-C--:B-1----:R-:W-:Y:S03]  /*4be0*/  HMMA.16816.F32 R20, R32, R2.reuse, R20 ;  /* 0x000000022014723c */ /* 0x082fe60000001814 */
[----:B------:R-:W-:Y:S04]  /*4bf0*/  RED.E.ADD.F32.FTZ.RN.STRONG.GPU [R28.64+0xc00], R7 ;  /* 0x000c00071c00798e */ /* 0x000fe8000c10e790 */
[----:B------:R-:W-:Y:S01]  /*4c00*/  RED.E.ADD.F32.FTZ.RN.STRONG.GPU [R28.64+0x1000], R8 ;  /* 0x001000081c00798e */ /* 0x000fe2000c10e790 */
[----:B------:R-:W-:Y:S03]  /*4c10*/  HMMA.16816.F32 R24, R48, R2, R24 ;  /* 0x000000023018723c */ /* 0x000fe60000001818 */
[----:B------:R-:W-:Y:S04]  /*4c20*/  RED.E.ADD.F32.FTZ.RN.STRONG.GPU [R28.64+0x1400], R9 ;  /* 0x001400091c00798e */ /* 0x000fe8000c10e790 */
[----:B------:R-:W-:Y:S04]  /*4c30*/  RED.E.ADD.F32.FTZ.RN.STRONG.GPU [R28.64+0x1800], R10 ;  /* 0x0018000a1c00798e */ /* 0x000fe8000c10e790 */
[----:B------:R-:W-:Y:S04]  /*4c40*/  RED.E.ADD.F32.FTZ.RN.STRONG.GPU [R28.64+0x1c00], R11 ;  /* 0x001c000b1c00798e */ /* 0x000fe8000c10e790 */
[----:B------:R-:W-:Y:S04]  /*4c50*/  RED.E.ADD.F32.FTZ.RN.STRONG.GPU [R28.64+0x2000], R16 ;  /* 0x002000101c00798e */ /* 0x000fe8000c10e790 */
[----:B------:R-:W-:Y:S04]  /*4c60*/  RED.E.ADD.F32.FTZ.RN.STRONG.GPU [R28.64+0x2400], R17 ;  /* 0x002400111c00798e */ /* 0x000fe8000c10e790 */
[----:B------:R-:W-:Y:S04]  /*4c70*/  RED.E.ADD.F32.FTZ.RN.STRONG.GPU [R28.64+0x2800], R18 ;  /* 0x002800121c00798e */ /* 0x000fe8000c10e790 */
[----:B------:R-:W-:Y:S04]  /*4c80*/  RED.E.ADD.F32.FTZ.RN.STRONG.GPU [R28.64+0x2c00], R19 ;  /* 0x002c00131c00798e */ /* 0x000fe8000c10e790 */
[----:B------:R-:W-:Y:S04]  /*4c90*/  RED.E.ADD.F32.FTZ.RN.STRONG.GPU [R28.64+0x3000], R12 ;  /* 0x0030000c1c00798e */ /* 0x000fe8000c10e790 */
[----:B------:R-:W-:Y:S04]  /*4ca0*/  LDSM.16.MT88.4 R4, [R221+0x13480] ;  /* 0x01348000dd04783b */ /* 0x000fe80000004200 */
[----:B------:R-:W1:Y:S04]  /*4cb0*/  LDSM.16.MT88.4 R8, [R0+0x6080] ;  /* 0x006080000008783b */ /* 0x000e680000004200 */
[----:B------:R-:W-:Y:S04]  /*4cc0*/  RED.E.ADD.F32.FTZ.RN.STRONG.GPU [R28.64+0x3400], R13 ;  /* 0x0034000d1c00798e */ /* 0x000fe8000c10e790 */
[----:B------:R-:W-:Y:S04]  /*4cd0*/  RED.E.ADD.F32.FTZ.RN.STRONG.GPU [R28.64+0x3800], R14 ;  /* 0x0038000e1c00798e */ /* 0x000fe8000c10e790 */
[----:B------:R-:W-:Y:S04]  /*4ce0*/  RED.E.ADD.F32.FTZ.RN.STRONG.GPU [R28.64+0x3c00], R15 ;  /* 0x003c000f1c00798e */ /* 0x000fe8000c10e790 */
[----:B------:R-:W2:Y:S04]  /*4cf0*/  LDSM.16.MT88.4 R12, [R221+0x15480] ;  /* 0x01548000dd0c783b */ /* 0x000ea80000004200 */
[----:B------:R-:W3:Y:S04]  /*4d00*/  LDSM.16.MT88.4 R16, [R0+0x7080] ;  /* 0x007080000010783b */ /* 0x000ee80000004200 */
[----:B------:R-:W-:Y:S04]  /*4d10*/  LDSM.16.MT88.4 R32, [R221+0x15c80] ;  /* 0x015c8000dd20783b */ /* 0x000fe80000004200 */
[----:B------:R-:W-:Y:S04]  /*4d20*/  LDSM.16.MT88.4 R40, [R221+0x16c80] ;  /* 0x016c8000dd28783b */ /* 0x000fe80000004200 */
[----:B------:R-:W-:Y:S04]  /*4d30*/  RED.E.ADD.F32.FTZ.RN.STRONG.GPU [R28.64+0x4000], R20 ;  /* 0x004000141c00798e */ /* 0x000fe8000c10e790 */
[----:B------:R-:W-:Y:S01]  /*4d40*/  RED.E.ADD.F32.FTZ.RN.STRONG.GPU [R28.64+0x4400], R21 ;  /* 0x004400151c00798e */ /* 0x000fe2000c10e790 */
[-C--:B-1----:R-:W-:Y:S03]  /*4d50*/  HMMA.16816.F32 R116, R4, R8.reuse, R116 ;  /* 0x000000080474723c */ /* 0x082fe60000001874 */
[----:B------:R-:W-:Y:S04]  /*4d60*/  RED.E.ADD.F32.FTZ.RN.STRONG.GPU [R28.64+0x4800], R22 ;  /* 0x004800161c00798e */ /* 0x000fe8000c10e790 */
[----:B------:R-:W-:Y:S04]  /*4d70*/  RED.E.ADD.F32.FTZ.RN.STRONG.GPU [R28.64+0x4c00], R23 ;  /* 0x004c00171c00798e */ /* 0x000fe8000c10e790 */
[----:B------:R-:W1:Y:S04]  /*4d80*/  LDSM.16.MT88.4 R20, [R0+0x8080] ;  /* 0x008080000014783b */ /* 0x000e680000004200 */
[----:B------:R-:W-:Y:S01]  /*4d90*/  RED.E.ADD.F32.FTZ.RN.STRONG.GPU [R28.64+0x5000], R24 ;  /* 0x005000181c00798e */ /* 0x000fe2000c10e790 */
[C---:B--2---:R-:W-:Y:S03]  /*4da0*/  HMMA.16816.F32 R120, R12.reuse, R8, R120 ;  /* 0x000000080c78723c */ /* 0x044fe60000001878 */
[----:B------:R-:W-:Y:S04]  /*4db0*/  RED.E.ADD.F32.FTZ.RN.STRONG.GPU [R28.64+0x5400], R25 ;  /* 0x005400191c00798e */ /* 0x000fe8000c10e790 */
[----:B------:R-:W-:Y:S01]  /*4dc0*/  RED.E.ADD.F32.FTZ.RN.STRONG.GPU [R28.64+0x5800], R26 ;  /* 0x0058001a1c00798e */ /* 0x000fe2000c10e790 */
[-C--:B------:R-:W-:Y:S03]  /*4dd0*/  HMMA.16816.F32 R124, R12, R10.reuse, R124 ;  /* 0x0000000a0c7c723c */ /* 0x080fe6000000187c */
[----:B------:R-:W-:Y:S04]  /*4de0*/  RED.E.ADD.F32.FTZ.RN.STRONG.GPU [R28.64+0x5c00], R27 ;  /* 0x005c001b1c00798e */ /* 0x000fe8000c10e790 */
[----:B------:R-:W-:Y:S01]  /*4df0*/  LDSM.16.MT88.4 R28, [R221+0x13c80] ;  /* 0x013c8000dd1c783b */ /* 0x000fe20000004200 */
[C---:B------:R-:W-:Y:S03]  /*4e00*/  HMMA.16816.F32 R128, R4.reuse, R10, R128 ;  /* 0x0000000a0480723c */ /* 0x040fe60000001880 */
[----:B------:R-:W2:Y:S04]  /*4e10*/  LDSM.16.MT88.4 R24, [R0+0x6480] ;  /* 0x006480000018783b */ /* 0x000ea80000004200 */
[----:B------:R-:W4:Y:S01]  /*4e20*/  LDSM.16.MT88.4 R8, [R0+0x8480] ;  /* 0x008480000008783b */ /* 0x000f220000004200 */
[-C--:B---3--:R-:W-:Y:S08]  /*4e30*/  HMMA.16816.F32 R132, R4, R16.reuse, R132 ;  /* 0x000000100484723c */ /* 0x088ff00000001884 */
[C---:B------:R-:W-:Y:S08]  /*4e40*/  HMMA.16816.F32 R136, R12.reuse, R16, R136 ;  /* 0x000000100c88723c */ /* 0x040ff00000001888 */
[-C--:B------:R-:W-:Y:S08]  /*4e50*/  HMMA.16816.F32 R140, R12, R18.reuse, R140 ;  /* 0x000000120c8c723c */ /* 0x080ff0000000188c */
[C---:B------:R-:W-:Y:S01]  /*4e60*/  HMMA.16816.F32 R144, R4.reuse, R18, R144 ;  /* 0x000000120490723c */ /* 0x040fe20000001890 */
[----:B------:R-:W-:Y:S07]  /*4e70*/  LDSM.16.MT88.4 R16, [R221+0x16480] ;  /* 0x01648000dd10783b */ /* 0x000fee0000004200 */
[-C--:B-1----:R-:W-:Y:S08]  /*4e80*/  HMMA.16816.F32 R148, R4, R20.reuse, R148 ;  /* 0x000000140494723c */ /* 0x082ff00000001894 */
[C---:B------:R-:W-:Y:S08]  /*4e90*/  HMMA.16816.F32 R152, R12.reuse, R20, R152 ;  /* 0x000000140c98723c */ /* 0x040ff00000001898 */
[-C--:B------:R-:W-:Y:S01]  /*4ea0*/  HMMA.16816.F32 R156, R12, R22.reuse, R156 ;  /* 0x000000160c9c723c */ /* 0x080fe2000000189c */
[----:B------:R-:W-:Y:S07]  /*4eb0*/  LDSM.16.MT88.4 R12, [R0+0x6880] ;  /* 0x00688000000c783b */ /* 0x000fee0000004200 */
[----:B------:R-:W-:Y:S01]  /*4ec0*/  HMMA.16816.F32 R160, R4, R22, R160 ;  /* 0x0000001604a0723c */ /* 0x000fe200000018a0 */
[----:B------:R-:W1:Y:S04]  /*4ed0*/  LDSM.16.MT88.4 R4, [R221+0x14480] ;  /* 0x01448000dd04783b */ /* 0x000e680000004200 */
[----:B------:R-:W3:Y:S03]  /*4ee0*/  LDSM.16.MT88.4 R20, [R0+0x7880] ;  /* 0x007880000014783b */ /* 0x000ee60000004200 */
[-C--:B--2---:R-:W-:Y:S08]  /*4ef0*/  HMMA.16816.F32 R116, R28, R24.reuse, R116 ;  /* 0x000000181c74723c */ /* 0x084ff00000001874 */
[C---:B------:R-:W-:Y:S08]  /*4f00*/  HMMA.16816.F32 R120, R32.reuse, R24, R120 ;  /* 0x000000182078723c */ /* 0x040ff00000001878 */
[-C--:B------:R-:W-:Y:S08]  /*4f10*/  HMMA.16816.F32 R124, R32, R26.reuse, R124 ;  /* 0x0000001a207c723c */ /* 0x080ff0000000187c */
[C---:B------:R-:W-:Y:S01]  /*4f20*/  HMMA.16816.F32 R128, R28.reuse, R26, R128 ;  /* 0x0000001a1c80723c */ /* 0x040fe20000001880 */
[----:B------:R-:W2:Y:S07]  /*4f30*/  LDSM.16.MT88.4 R24, [R0+0x8880] ;  /* 0x008880000018783b */ /* 0x000eae0000004200 */
[-C--:B------:R-:W-:Y:S08]  /*4f40*/  HMMA.16816.F32 R132, R28, R36.reuse, R132 ;  /* 0x000000241c84723c */ /* 0x080ff00000001884 */
[C---:B------:R-:W-:Y:S08]  /*4f50*/  HMMA.16816.F32 R136, R32.reuse, R36, R136 ;  /* 0x000000242088723c */ /* 0x040ff00000001888 */
[-C--:B------:R-:W-:Y:S08]  /*4f60*/  HMMA.16816.F32 R140, R32, R38.reuse, R140 ;  /* 0x00000026208c723c */ /* 0x080ff0000000188c */
[C---:B------:R-:W-:Y:S01]  /*4f70*/  HMMA.16816.F32 R144, R28.reuse, R38, R144 ;  /* 0x000000261c90723c */ /* 0x040fe20000001890 */
[----:B------:R-:W-:Y:S07]  /*4f80*/  LDSM.16.MT88.4 R36, [R0+0x6c80] ;  /* 0x006c80000024783b */ /* 0x000fee0000004200 */
[-C--:B----4-:R-:W-:Y:S08]  /*4f90*/  HMMA.16816.F32 R148, R28, R8.reuse, R148 ;  /* 0x000000081c94723c */ /* 0x090ff00000001894 */
[C---:B------:R-:W-:Y:S08]  /*4fa0*/  HMMA.16816.F32 R152, R32.reuse, R8, R152 ;  /* 0x000000082098723c */ /* 0x040ff00000001898 */
[-C--:B------:R-:W-:Y:S01]  /*4fb0*/  HMMA.16816.F32 R156, R32, R10.reuse, R156 ;  /* 0x0000000a209c723c */ /* 0x080fe2000000189c */
[----:B------:R-:W4:Y:S07]  /*4fc0*/  LDSM.16.MT88.4 R32, [R221+0x14c80] ;  /* 0x014c8000dd20783b */ /* 0x000f2e0000004200 */
[----:B------:R-:W-:Y:S01]  /*4fd0*/  HMMA.16816.F32 R160, R28, R10, R160 ;  /* 0x0000000a1ca0723c */ /* 0x000fe200000018a0 */
[----:B------:R-:W5:Y:S04]  /*4fe0*/  LDSM.16.MT88.4 R8, [R0+0x7c80] ;  /* 0x007c80000008783b */ /* 0x000f680000004200 */
[----:B------:R-:W2:Y:S03]  /*4ff0*/  LDSM.16.MT88.4 R28, [R0+0x8c80] ;  /* 0x008c8000001c783b */ /* 0x000ea60000004200 */
[-C--:B-1----:R-:W-:Y:S08]  /*5000*/  HMMA.16816.F32 R116, R4, R12.reuse, R116 ;  /* 0x0000000c0474723c */ /* 0x082ff00000001874 */
[C---:B------:R-:W-:Y:S08]  /*5010*/  HMMA.16816.F32 R120, R16.reuse, R12, R120 ;  /* 0x0000000c1078723c */ /* 0x040ff00000001878 */
[-C--:B------:R-:W-:Y:S08]  /*5020*/  HMMA.16816.F32 R124, R16, R14.reuse, R124 ;  /* 0x0000000e107c723c */ /* 0x080ff0000000187c */
[C---:B------:R-:W-:Y:S08]  /*5030*/  HMMA.16816.F32 R128, R4.reuse, R14, R128 ;  /* 0x0000000e0480723c */ /* 0x040ff00000001880 */
[-C--:B---3--:R-:W-:Y:S08]  /*5040*/  HMMA.16816.F32 R132, R4, R20.reuse, R132 ;  /* 0x000000140484723c */ /* 0x088ff00000001884 */
[C---:B------:R-:W-:Y:S08]  /*5050*/  HMMA.16816.F32 R136, R16.reuse, R20, R136 ;  /* 0x000000141088723c */ /* 0x040ff00000001888 */
[-C--:B------:R-:W-:Y:S08]  /*5060*/  HMMA.16816.F32 R140, R16, R22.reuse, R140 ;  /* 0x00000016108c723c */ /* 0x080ff0000000188c */
[C---:B------:R-:W-:Y:S08]  /*5070*/  HMMA.16816.F32 R144, R4.reuse, R22, R144 ;  /* 0x000000160490723c */ /* 0x040ff00000001890 */
[-C--:B--2---:R-:W-:Y:S08]  /*5080*/  HMMA.16816.F32 R148, R4, R24.reuse, R148 ;  /* 0x000000180494723c */ /* 0x084ff00000001894 */
[C---:B------:R-:W-:Y:S08]  /*5090*/  HMMA.16816.F32 R152, R16.reuse, R24, R152 ;  /* 0x000000181098723c */ /* 0x040ff00000001898 */
[-C--:B------:R-:W-:Y:S08]  /*50a0*/  HMMA.16816.F32 R156, R16, R26.reuse, R156 ;  /* 0x0000001a109c723c */ /* 0x080ff0000000189c */
[----:B------:R-:W-:Y:S08]  /*50b0*/  HMMA.16816.F32 R160, R4, R26, R160 ;  /* 0x0000001a04a0723c */ /* 0x000ff000000018a0 */
[-C--:B----4-:R-:W-:Y:S08]  /*50c0*/  HMMA.16816.F32 R116, R32, R36.reuse, R116 ;  /* 0x000000242074723c */ /* 0x090ff00000001874 */
[C---:B------:R-:W-:Y:S08]  /*50d0*/  HMMA.16816.F32 R120, R40.reuse, R36, R120 ;  /* 0x000000242878723c */ /* 0x040ff00000001878 */
[-C--:B------:R-:W-:Y:S08]  /*50e0*/  HMMA.16816.F32 R124, R40, R38.reuse, R124 ;  /* 0x00000026287c723c */ /* 0x080ff0000000187c */
[C---:B------:R-:W-:Y:S08]  /*50f0*/  HMMA.16816.F32 R128, R32.reuse, R38, R128 ;  /* 0x000000262080723c */ /* 0x040ff00000001880 */
[-C--:B-----5:R-:W-:Y:S08]  /*5100*/  HMMA.16816.F32 R132, R32, R8.reuse, R132 ;  /* 0x000000082084723c */ /* 0x0a0ff00000001884 */
[C---:B------:R-:W-:Y:S08]  /*5110*/  HMMA.16816.F32 R136, R40.reuse, R8, R136 ;  /* 0x000000082888723c */ /* 0x040ff00000001888 */
[-C--:B------:R-:W-:Y:S08]  /*5120*/  HMMA.16816.F32 R140, R40, R10.reuse, R140 ;  /* 0x0000000a288c723c */ /* 0x080ff0000000188c */
[C---:B------:R-:W-:Y:S08]  /*5130*/  HMMA.16816.F32 R144, R32.reuse, R10, R144 ;  /* 0x0000000a2090723c */ /* 0x040ff00000001890 */
[-C--:B------:R-:W-:Y:S08]  /*5140*/  HMMA.16816.F32 R148, R32, R28.reuse, R148 ;  /* 0x0000001c2094723c */ /* 0x080ff00000001894 */
[C---:B------:R-:W-:Y:S08]  /*5150*/  HMMA.16816.F32 R152, R40.reuse, R28, R152 ;  /* 0x0000001c2898723c */ /* 0x040ff00000001898 */
[-C--:B------:R-:W-:Y:S08]  /*5160*/  HMMA.16816.F32 R156, R40, R30.reuse, R156 ;  /* 0x0000001e289c723c */ /* 0x080ff0000000189c */
[----:B------:R-:W-:Y:S01]  /*5170*/  HMMA.16816.F32 R160, R32, R30, R160 ;  /* 0x0000001e20a0723c */ /* 0x000fe200000018a0 */
[----:B------:R-:W-:-:S07]  /*5180*/  @!P0 BRA `(.L_x_3) ;  /* 0xffffceb000008947 */ /* 0x000fce000383ffff */
.L_x_0:
[----:B-1--4-:R-:W2:Y:S04]  /*5190*/  LDL.64 R28, [R1+0x8] ;  /* 0x00000800011c7983 */ /* 0x012ea80000100a00 */
[----:B------:R-:W3:Y:S04]  /*51a0*/  LDL R30, [R1+0x18] ;  /* 0x00001800011e7983 */ /* 0x000ee80000100800 */
[----:B------:R-:W1:Y:S01]  /*51b0*/  S2R R64, SR_TID.X ;  /* 0x0000000000407919 */ /* 0x000e620000002100 */
[----:B------:R-:W-:-:S02]  /*51c0*/  F2FP.PACK_AB R68, R69, R68 ;  /* 0x000000444544723e */ /* 0x000fc400000000ff */
[----:B------:R-:W-:Y:S01]  /*51d0*/  F2FP.PACK_AB R70, R71, R70 ;  /* 0x000000464746723e */ /* 0x000fe200000000ff */
[----:B------:R-:W4:Y:S01]  /*51e0*/  LDL.LU R31, [R1+0x1c] ;  /* 0x00001c00011f7983 */ /* 0x000f220000300800 */
[----:B------:R-:W-:Y:S02]  /*51f0*/  F2FP.PACK_AB R80, R81, R80 ;  /* 0x000000505150723e */ /* 0x000fe400000000ff */
[----:B------:R-:W-:Y:S01]  /*5200*/  F2FP.PACK_AB R82, R83, R82 ;  /* 0x000000525352723e */ /* 0x000fe200000000ff */
[----:B------:R-:W5:Y:S01]  /*5210*/  LDL.LU.64 R32, [R1+0x10] ;  /* 0x0000100001207983 */ /* 0x000f620000300a00 */
[----:B------:R-:W-:Y:S01]  /*5220*/  F2FP.PACK_AB R72, R73, R72 ;  /* 0x000000484948723e */ /* 0x000fe200000000ff */
[----:B------:R-:W-:Y:S01]  /*5230*/  FMUL.FTZ R116, R116, c[0x0][0x298] ;  /* 0x0000a60074747a20 */ /* 0x000fe20000410000 */
        /* <DEDUP_REMOVED lines=14> */
[----:B-1----:R-:W-:Y:S01]  /*5320*/  SHF.R.S32.HI R27, RZ, 0x1f, R64 ;  /* 0x0000001fff1b7819 */ /* 0x002fe20000011440 */
[----:B------:R-:W-:Y:S01]  /*5330*/  FMUL.FTZ R120, R120, c[0x0][0x298] ;  /* 0x0000a60078787a20 */ /* 0x000fe20000410000 */
[----:B------:R-:W-:Y:S01]  /*5340*/  F2FP.PACK_AB R88, R89, R88 ;  /* 0x000000585958723e */ /* 0x000fe200000000ff */
[----:B------:R-:W-:Y:S01]  /*5350*/  FMUL.FTZ R24, R121, c[0x0][0x298] ;  /* 0x0000a60079187a20 */ /* 0x000fe20000410000 */
[----:B------:R-:W-:Y:S01]  /*5360*/  LEA.HI R3, R27, R64, RZ, 0x5 ;  /* 0x000000401b037211 */ /* 0x000fe200078f28ff */
[----:B------:R-:W-:Y:S01]  /*5370*/  FMUL.FTZ R122, R122, c[0x0][0x298] ;  /* 0x0000a6007a7a7a20 */ /* 0x000fe20000410000 */
[----:B------:R-:W-:Y:S01]  /*5380*/  F2FP.PACK_AB R90, R91, R90 ;  /* 0x0000005a5b5a723e */ /* 0x000fe200000000ff */
[----:B------:R-:W-:Y:S01]  /*5390*/  FMUL.FTZ R23, R123, c[0x0][0x298] ;  /* 0x0000a6007b177a20 */ /* 0x000fe20000410000 */
[--C-:B------:R-:W-:Y:S01]  /*53a0*/  SHF.R.S32.HI R6, RZ, 0x5, R3.reuse ;  /* 0x00000005ff067819 */ /* 0x100fe20000011403 */
[----:B------:R-:W-:Y:S01]  /*53b0*/  FMUL.FTZ R124, R124, c[0x0][0x298] ;  /* 0x0000a6007c7c7a20 */ /* 0x000fe20000410000 */
[----:B------:R-:W-:Y:S01]  /*53c0*/  SHF.R.S32.HI R3, RZ, 0x1f, R3 ;  /* 0x0000001fff037819 */ /* 0x000fe20000011403 */
        /* <DEDUP_REMOVED lines=57> */
[----:B------:R-:W1:Y:S01]  /*5760*/  S2UR UR9, SR_CTAID.X ;  /* 0x00000000000979c3 */ /* 0x000e620000002500 */
[----:B------:R-:W-:Y:S01]  /*5770*/  FMUL.FTZ R154, R154, c[0x0][0x298] ;  /* 0x0000a6009a9a7a20 */ /* 0x000fe20000410000 */
[----:B------:R-:W-:Y:S01]  /*5780*/  UMOV UR8, 0xffffff80 ;  /* 0xffffff8000087882 */ /* 0x000fe20000000000 */
[----:B------:R-:W-:Y:S01]  /*5790*/  FMUL.FTZ R155, R155, c[0x0][0x298] ;  /* 0x0000a6009b9b7a20 */ /* 0x000fe20000410000 */
[----:B------:R-:W-:Y:S01]  /*57a0*/  ULDC UR7, c[0x0][0x2f0] ;  /* 0x0000bc0000077ab9 */ /* 0x000fe20000000800 */
[----:B------:R-:W-:Y:S01]  /*57b0*/  FMUL.FTZ R156, R156, c[0x0][0x298] ;  /* 0x0000a6009c9c7a20 */ /* 0x000fe20000410000 */
[----:B------:R-:W2:Y:S01]  /*57c0*/  S2R R69, SR_CTAID.X ;  /* 0x0000000000457919 */ /* 0x000ea20000002500 */
[----:B------:R-:W-:Y:S01]  /*57d0*/  FMUL.FTZ R157, R157, c[0x0][0x298] ;  /* 0x0000a6009d9d7a20 */ /* 0x000fe20000410000 */
[----:B------:R-:W-:Y:S01]  /*57e0*/  USHF.R.S32.HI UR6, URZ, 0x1f, UR11 ;  /* 0x0000001f3f067899 */ /* 0x000fe2000801140b */
[----:B------:R-:W-:Y:S01]  /*57f0*/  FMUL.FTZ R158, R158, c[0x0][0x298] ;  /* 0x0000a6009e9e7a20 */ /* 0x000fe20000410000 */
[----:B------:R-:W-:Y:S01]  /*5800*/  ULDC.64 UR4, c[0x0][0x340] ;  /* 0x0000d00000047ab9 */ /* 0x000fe20000000a00 */
[----:B------:R-:W-:Y:S01]  /*5810*/  FMUL.FTZ R159, R159, c[0x0][0x298] ;  /* 0x0000a6009f9f7a20 */ /* 0x000fe20000410000 */
[----:B------:R-:W-:Y:S01]  /*5820*/  UIMAD UR4, UR6, UR4, URZ ;  /* 0x00000004060472a4 */ /* 0x000fe2000f8e023f */
[----:B------:R-:W-:Y:S03]  /*5830*/  BSSY B0, `(.L_x_4) ;  /* 0x0000083000007945 */ /* 0x000fe60003800000 */
[----:B------:R-:W-:-:S02]  /*5840*/  UIMAD UR4, UR11, UR5, UR4 ;  /* 0x000000050b0472a4 */ /* 0x000fc4000f8e0204 */
[----:B-1----:R-:W-:-:S04]  /*5850*/  UIMAD UR7, UR9, UR8, UR7 ;  /* 0x00000008090772a4 */ /* 0x002fc8000f8e0207 */
[----:B------:R-:W-:-:S04]  /*5860*/  UISETP.LT.AND UP0, UPT, UR7, 0x80, UPT ;  /* 0x000000800700788c */ /* 0x000fc8000bf01270 */
[----:B------:R-:W-:Y:S01]  /*5870*/  USEL UR7, UR7, 0x80, UP0 ;  /* 0x0000008007077887 */ /* 0x000fe20008000000 */
[----:B------:R-:W-:Y:S05]  /*5880*/  BAR.SYNC.DEFER_BLOCKING 0x1, 0x100 ;  /* 0x0044000000007b1d */ /* 0x000fea0000010000 */
[----:B------:R-:W-:Y:S01]  /*5890*/  ISETP.GE.AND P5, PT, R248, UR7, PT ;  /* 0x00000007f8007c0c */ /* 0x000fe2000bfa6270 */
[----:B--2---:R-:W-:Y:S02]  /*58a0*/  IMAD.MOV.U32 R66, RZ, RZ, R28 ;  /* 0x000000ffff427224 */ /* 0x004fe400078e001c */
[----:B------:R-:W-:Y:S02]  /*58b0*/  IMAD.MOV.U32 R67, RZ, RZ, R29 ;  /* 0x000000ffff437224 */ /* 0x000fe400078e001d */
[----:B---3--:R-:W-:Y:S01]  /*58c0*/  IMAD.MOV.U32 R65, RZ, RZ, R30 ;  /* 0x000000ffff417224 */ /* 0x008fe200078e001e */
[----:B----4-:R-:W-:-:S02]  /*58d0*/  LEA.HI R2, R31, R31, RZ, 0x1 ;  /* 0x0000001f1f027211 */ /* 0x010fc400078f08ff */
[----:B-----5:R-:W-:Y:S02]  /*58e0*/  SHF.R.S32.HI R0, RZ, 0x1f, R32 ;  /* 0x0000001fff007819 */ /* 0x020fe40000011420 */
[----:B------:R-:W-:Y:S02]  /*58f0*/  SHF.R.S32.HI R8, RZ, 0x1, R2 ;  /* 0x00000001ff087819 */ /* 0x000fe40000011402 */
[CC--:B------:R-:W-:Y:S02]  /*5900*/  LEA.HI R4, R0.reuse, R32.reuse, RZ, 0x2 ;  /* 0x0000002000047211 */ /* 0x0c0fe400078f10ff */
[----:B------:R-:W-:Y:S02]  /*5910*/  LEA.HI R5, R0, R32, RZ, 0x7 ;  /* 0x0000002000057211 */ /* 0x000fe400078f38ff */
[----:B------:R-:W-:Y:S02]  /*5920*/  LEA.HI R0, R3, R6, RZ, 0x2 ;  /* 0x0000000603007211 */ /* 0x000fe400078f10ff */
[----:B------:R-:W-:Y:S01]  /*5930*/  LOP3.LUT R7, R2, 0x3fffffe, RZ, 0xc0, !PT ;  /* 0x03fffffe02077812 */ /* 0x000fe200078ec0ff */
[----:B------:R-:W-:Y:S01]  /*5940*/  IMAD.SHL.U32 R2, R8, 0x40, RZ ;  /* 0x0000004008027824 */ /* 0x000fe200078e00ff */
[----:B------:R-:W-:-:S02]  /*5950*/  LOP3.LUT R4, R4, 0xfffffffc, RZ, 0xc0, !PT ;  /* 0xfffffffc04047812 */ /* 0x000fc400078ec0ff */
[----:B------:R-:W-:Y:S02]  /*5960*/  LOP3.LUT R0, R0, 0xfffffffc, RZ, 0xc0, !PT ;  /* 0xfffffffc00007812 */ /* 0x000fe400078ec0ff */
[----:B------:R-:W-:Y:S01]  /*5970*/  SHF.R.U32.HI R3, RZ, 0x4, R5 ;  /* 0x00000004ff037819 */ /* 0x000fe20000011605 */
[----:B------:R-:W-:Y:S01]  /*5980*/  IMAD.IADD R4, R32, 0x1, -R4 ;  /* 0x0000000120047824 */ /* 0x000fe200078e0a04 */
[----:B------:R-:W-:Y:S01]  /*5990*/  LOP3.LUT R2, R2, 0xc0, RZ, 0xc0, !PT ;  /* 0x000000c002027812 */ /* 0x000fe200078ec0ff */
[----:B------:R-:W-:Y:S01]  /*59a0*/  IMAD.IADD R0, R6, 0x1, -R0 ;  /* 0x0000000106007824 */ /* 0x000fe200078e0a00 */
[----:B------:R-:W-:Y:S01]  /*59b0*/  LOP3.LUT P0, RZ, R8, 0x2, RZ, 0xc0, !PT ;  /* 0x0000000208ff7812 */ /* 0x000fe2000780c0ff */
[----:B------:R-:W-:Y:S01]  /*59c0*/  IMAD.IADD R5, R31, 0x1, -R7 ;  /* 0x000000011f057824 */ /* 0x000fe200078e0a07 */
[----:B------:R-:W-:Y:S01]  /*59d0*/  LOP3.LUT R3, R2, 0x8, R3, 0xf8, !PT ;  /* 0x0000000802037812 */ /* 0x000fe200078ef803 */
[----:B------:R-:W-:Y:S01]  /*59e0*/  IMAD R0, R0, 0x100, R4 ;  /* 0x0000010000007824 */ /* 0x000fe200078e0204 */
[----:B------:R-:W-:-:S02]  /*59f0*/  SHF.R.U32.HI R2, RZ, 0x3, R2 ;  /* 0x00000003ff027819 */ /* 0x000fc40000011602 */
[----:B------:R-:W-:Y:S01]  /*5a00*/  F2FP.PACK_AB R6, R161, R160 ;  /* 0x000000a0a106723e */ /* 0x000fe200000000ff */
[----:B------:R-:W-:Y:S01]  /*5a10*/  IMAD R0, R5, 0x10, R0 ;  /* 0x0000001005007824 */ /* 0x000fe200078e0200 */
[----:B------:R-:W-:Y:S02]  /*5a20*/  LOP3.LUT R2, R3, R2, RZ, 0x3c, !PT ;  /* 0x0000000203027212 */ /* 0x000fe400078e3cff */
[----:B------:R-:W-:Y:S02]  /*5a30*/  F2FP.PACK_AB R5, R163, R162 ;  /* 0x000000a2a305723e */ /* 0x000fe400000000ff */
[----:B------:R-:W-:Y:S01]  /*5a40*/  F2FP.PACK_AB R8, R153, R152 ;  /* 0x000000989908723e */ /* 0x000fe200000000ff */
[----:B------:R-:W-:Y:S01]  /*5a50*/  IMAD.U32 R0, R0, 0x2, R2 ;  /* 0x0000000200007824 */ /* 0x000fe200078e0002 */
[----:B------:R-:W-:Y:S02]  /*5a60*/  F2FP.PACK_AB R7, R155, R154 ;  /* 0x0000009a9b07723e */ /* 0x000fe400000000ff */
[----:B------:R-:W-:Y:S01]  /*5a70*/  F2FP.PACK_AB R4, R157, R156 ;  /* 0x0000009c9d04723e */ /* 0x000fe200000000ff */
[----:B------:R-:W-:Y:S01]  /*5a80*/  IMAD.SHL.U32 R0, R0, 0x2, RZ ;  /* 0x0000000200007824 */ /* 0x000fe200078e00ff */
[----:B------:R-:W-:-:S04]  /*5a90*/  F2FP.PACK_AB R3, R159, R158 ;  /* 0x0000009e9f03723e */ /* 0x000fc800000000ff */
[C---:B------:R-:W-:Y:S01]  /*5aa0*/  IADD3 R2, R0.reuse, 0x20, RZ ;  /* 0x0000002000027810 */ /* 0x040fe20007ffe0ff */
[----:B------:R-:W-:Y:S01]  /*5ab0*/  STS [R0+0x6080], R68 ;  /* 0x0060804400007388 */ /* 0x000fe20000000800 */
[----:B------:R-:W-:-:S03]  /*5ac0*/  @P0 IADD3 R2, R0, -0x20, RZ ;  /* 0xffffffe000020810 */ /* 0x000fc60007ffe0ff */
[----:B------:R-:W-:Y:S04]  /*5ad0*/  STS [R0+0x6280], R70 ;  /* 0x0062804600007388 */ /* 0x000fe80000000800 */
        /* <DEDUP_REMOVED lines=33> */
[----:B------:R1:W-:Y:S04]  /*5cf0*/  STS [R2+0x2280], R13 ;  /* 0x0022800d02007388 */ /* 0x0003e80000000800 */
[----:B------:R-:W-:Y:S04]  /*5d00*/  STS [R0+0x3080], R16 ;  /* 0x0030801000007388 */ /* 0x000fe80000000800 */
[----:B------:R-:W-:Y:S04]  /*5d10*/  STS [R0+0x3280], R15 ;  /* 0x0032800f00007388 */ /* 0x000fe80000000800 */
[----:B------:R2:W-:Y:S04]  /*5d20*/  STS [R2+0x3080], R12 ;  /* 0x0030800c02007388 */ /* 0x0005e80000000800 */
[----:B------:R-:W-:Y:S04]  /*5d30*/  STS [R2+0x3280], R11 ;  /* 0x0032800b02007388 */ /* 0x000fe80000000800 */
[----:B------:R3:W-:Y:S04]  /*5d40*/  STS [R0+0x4080], R10 ;  /* 0x0040800a00007388 */ /* 0x0007e80000000800 */
[----:B------:R-:W-:Y:S01]  /*5d50*/  STS [R0+0x4280], R9 ;  /* 0x0042800900007388 */ /* 0x000fe20000000800 */
[----:B-1----:R-:W-:-:S03]  /*5d60*/  SHF.R.S32.HI R13, RZ, 0x1f, R66 ;  /* 0x0000001fff0d7819 */ /* 0x002fc60000011442 */
[----:B------:R1:W-:Y:S04]  /*5d70*/  STS [R2+0x4080], R6 ;  /* 0x0040800602007388 */ /* 0x0003e80000000800 */
[----:B------:R-:W-:Y:S04]  /*5d80*/  STS [R2+0x4280], R5 ;  /* 0x0042800502007388 */ /* 0x000fe80000000800 */
[----:B------:R-:W-:Y:S01]  /*5d90*/  STS [R0+0x5080], R8 ;  /* 0x0050800800007388 */ /* 0x000fe20000000800 */
[----:B--2---:R-:W-:-:S03]  /*5da0*/  IMAD.MOV.U32 R12, RZ, RZ, R66 ;  /* 0x000000ffff0c7224 */ /* 0x004fc600078e0042 */
[----:B------:R2:W-:Y:S04]  /*5db0*/  STS [R0+0x5280], R7 ;  /* 0x0052800700007388 */ /* 0x0005e80000000800 */
[----:B------:R-:W-:Y:S01]  /*5dc0*/  STS [R2+0x5080], R4 ;  /* 0x0050800402007388 */ /* 0x000fe20000000800 */
[----:B---3--:R-:W-:-:S03]  /*5dd0*/  IMAD.U32 R10, RZ, RZ, UR11 ;  /* 0x0000000bff0a7e24 */ /* 0x008fc6000f8e00ff */
[----:B------:R3:W-:Y:S04]  /*5de0*/  STS [R2+0x5280], R3 ;  /* 0x0052800302007388 */ /* 0x0007e80000000800 */
[----:B------:R-:W-:Y:S01]  /*5df0*/  BAR.SYNC.DEFER_BLOCKING 0x1, 0x100 ;  /* 0x0044000000007b1d */ /* 0x000fe20000010000 */
[----:B-1----:R-:W-:-:S04]  /*5e00*/  LEA.HI R6, R27, R64, RZ, 0x2 ;  /* 0x000000401b067211 */ /* 0x002fc800078f10ff */
[----:B------:R-:W-:Y:S01]  /*5e10*/  SHF.R.S32.HI R6, RZ, 0x2, R6 ;  /* 0x00000002ff067819 */ /* 0x000fe20000011406 */
[----:B------:R-:W1:Y:S03]  /*5e20*/  S2R R14, SR_CTAID.Y ;  /* 0x00000000000e7919 */ /* 0x000e660000002600 */
[----:B--2---:R-:W-:-:S05]  /*5e30*/  SHF.R.S32.HI R7, RZ, 0x1f, R6 ;  /* 0x0000001fff077819 */ /* 0x004fca0000011406 */
[----:B------:R-:W-:Y:S01]  /*5e40*/  IMAD.WIDE R6, R69, 0x80, R6 ;  /* 0x0000008045067825 */ /* 0x000fe200078e0206 */
[----:B------:R2:W4:Y:S04]  /*5e50*/  LDS.128 R36, [R251+0x7080] ;  /* 0x00708000fb247984 */ /* 0x0005280000000c00 */
[----:B------:R2:W2:Y:S01]  /*5e60*/  LDS.128 R32, [R251+0x9080] ;  /* 0x00908000fb207984 */ /* 0x0004a20000000c00 */
[----:B-1----:R-:W-:Y:S01]  /*5e70*/  SHF.R.S32.HI R15, RZ, 0x1f, R14 ;  /* 0x0000001fff0f7819 */ /* 0x002fe2000001140e */
[----:B---3--:R-:W-:Y:S02]  /*5e80*/  IMAD.WIDE.U32 R2, R14, c[0x0][0x338], R12 ;  /* 0x0000ce000e027a25 */ /* 0x008fe400078e000c */
[----:B------:R1:W3:Y:S02]  /*5e90*/  LDS.128 R28, [R251+0xb080] ;  /* 0x00b08000fb1c7984 */ /* 0x0002e40000000c00 */
[----:B------:R-:W-:-:S02]  /*5ea0*/  IMAD R0, R15, c[0x0][0x338], RZ ;  /* 0x0000ce000f007a24 */ /* 0x000fc400078e02ff */
[----:B------:R1:W1:Y:S02]  /*5eb0*/  LDS.128 R48, [R251+0x80] ;  /* 0x00008000fb307984 */ /* 0x0002640000000c00 */
[----:B------:R-:W-:Y:S02]  /*5ec0*/  IMAD R0, R14, c[0x0][0x33c], R0 ;  /* 0x0000cf000e007a24 */ /* 0x000fe400078e0200 */
[----:B------:R1:W1:Y:S02]  /*5ed0*/  LDS.128 R44, [R251+0x2080] ;  /* 0x00208000fb2c7984 */ /* 0x0002640000000c00 */
[----:B------:R-:W-:Y:S02]  /*5ee0*/  IMAD.IADD R3, R3, 0x1, R0 ;  /* 0x0000000103037824 */ /* 0x000fe400078e0200 */
[----:B------:R1:W1:Y:S02]  /*5ef0*/  LDS.128 R40, [R251+0x4080] ;  /* 0x00408000fb287984 */ /* 0x0002640000000c00 */
[----:B------:R-:W-:-:S02]  /*5f00*/  IMAD.WIDE.U32 R10, R10, c[0x0][0x340], R2 ;  /* 0x0000d0000a0a7a25 */ /* 0x000fc400078e0002 */
[----:B------:R1:W1:Y:S04]  /*5f10*/  LDS.128 R60, [R251+0x1080] ;  /* 0x00108000fb3c7984 */ /* 0x0002680000000c00 */
[----:B------:R1:W1:Y:S01]  /*5f20*/  LDS.128 R56, [R251+0x3080] ;  /* 0x00308000fb387984 */ /* 0x0002620000000c00 */
[----:B------:R-:W-:-:S03]  /*5f30*/  IADD3 R3, R11, UR4, RZ ;  /* 0x000000040b037c10 */ /* 0x000fc6000fffe0ff */
[----:B------:R1:W1:Y:S01]  /*5f40*/  LDS.128 R52, [R251+0x5080] ;  /* 0x00508000fb347984 */ /* 0x0002620000000c00 */
[----:B------:R-:W-:Y:S05]  /*5f50*/  @P5 BRA `(.L_x_5) ;  /* 0x0000010000005947 */ /* 0x000fea0003800000 */
[----:B------:R-:W-:Y:S01]  /*5f60*/  ISETP.GE.AND P3, PT, R66, c[0x0][0x324], PT ;  /* 0x0000c90042007a0c */ /* 0x000fe20003f66270 */
[----:B------:R-:W5:Y:S01]  /*5f70*/  LDS.128 R24, [R251+0x8080] ;  /* 0x00808000fb187984 */ /* 0x000f620000000c00 */
[----:B------:R-:W-:Y:S01]  /*5f80*/  IMAD R0, R7, c[0x0][0x330], RZ ;  /* 0x0000cc0007007a24 */ /* 0x000fe200078e02ff */
[----:B------:R-:W-:Y:S01]  /*5f90*/  ISETP.GE.AND P2, PT, R252, c[0x0][0x324], PT ;  /* 0x0000c900fc007a0c */ /* 0x000fe20003f46270 */
[----:B------:R-:W-:Y:S01]  /*5fa0*/  IMAD.MOV.U32 R2, RZ, RZ, R10 ;  /* 0x000000ffff027224 */ /* 0x000fe200078e000a */
[----:B------:R-:W4:Y:S01]  /*5fb0*/  LDS.128 R20, [R251+0xa080] ;  /* 0x00a08000fb147984 */ /* 0x000f220000000c00 */
[C---:B------:R-:W-:Y:S01]  /*5fc0*/  IMAD R0, R6.reuse, c[0x0][0x334], R0 ;  /* 0x0000cd0006007a24 */ /* 0x040fe200078e0200 */
[----:B------:R-:W-:Y:S01]  /*5fd0*/  ISETP.GE.AND P1, PT, R65, c[0x0][0x324], PT ;  /* 0x0000c90041007a0c */ /* 0x000fe20003f26270 */
[----:B------:R-:W-:-:S04]  /*5fe0*/  IMAD.WIDE.U32 R8, R6, c[0x0][0x330], R2 ;  /* 0x0000cc0006087a25 */ /* 0x000fc800078e0002 */
[----:B------:R-:W-:Y:S01]  /*5ff0*/  IMAD.IADD R0, R9, 0x1, R0 ;  /* 0x0000000109007824 */ /* 0x000fe200078e0200 */
[----:B------:R-:W3:Y:S01]  /*6000*/  @!P3 LDS.128 R16, [R251+0x6080] ;  /* 0x00608000fb10b984 */ /* 0x000ee20000000c00 */
[----:B------:R-:W-:-:S04]  /*6010*/  LEA R4, P0, R8, c[0x0][0x318], 0x1 ;  /* 0x0000c60008047a11 */ /* 0x000fc800078008ff */
[----:B------:R-:W-:-:S05]  /*6020*/  LEA.HI.X R5, R8, c[0x0][0x31c], R0, 0x1, P0 ;  /* 0x0000c70008057a11 */ /* 0x000fca00000f0c00 */
[----:B-----5:R2:W-:Y:S04]  /*6030*/  @!P2 STG.E.128 [R4.64+0x40], R24 ;  /* 0x000040180400a986 */ /* 0x0205e8000c101d10 */
[----:B----4-:R2:W-:Y:S04]  /*6040*/  @!P1 STG.E.128 [R4.64+0x80], R20 ;  /* 0x0000801404009986 */ /* 0x0105e8000c101d10 */
[----:B---3--:R2:W-:Y:S02]  /*6050*/  @!P3 STG.E.128 [R4.64], R16 ;  /* 0x000000100400b986 */ /* 0x0085e4000c101d10 */
.L_x_5:
[----:B------:R-:W-:Y:S05]  /*6060*/  BSYNC B0 ;  /* 0x0000000000007941 */ /* 0x000fea0003800000 */
.L_x_4:
[----:B------:R-:W-:Y:S01]  /*6070*/  IADD3 R0, R248, 0x40, RZ ;  /* 0x00000040f8007810 */ /* 0x000fe20007ffe0ff */
[----:B------:R-:W-:Y:S03]  /*6080*/  BSSY B0, `(.L_x_6) ;  /* 0x0000012000007945 */ /* 0x000fe60003800000 */
[----:B------:R-:W-:-:S13]  /*6090*/  ISETP.GE.AND P4, PT, R0, UR7, PT ;  /* 0x0000000700007c0c */ /* 0x000fda000bf86270 */
[----:B------:R-:W-:Y:S05]  /*60a0*/  @P4 BRA `(.L_x_7) ;  /* 0x000000f000004947 */ /* 0x000fea0003800000 */
[----:B------:R-:W-:Y:S02]  /*60b0*/  IADD3 R0, P0, R6, 0x40, RZ ;  /* 0x0000004006007810 */ /* 0x000fe40007f1e0ff */
[----:B------:R-:W-:Y:S02]  /*60c0*/  ISETP.GE.AND P2, PT, R66, c[0x0][0x324], PT ;  /* 0x0000c90042007a0c */ /* 0x000fe40003f46270 */
[----:B------:R-:W-:Y:S01]  /*60d0*/  ISETP.GE.AND P1, PT, R252, c[0x0][0x324], PT ;  /* 0x0000c900fc007a0c */ /* 0x000fe20003f26270 */
[----:B------:R-:W-:Y:S01]  /*60e0*/  IMAD.X R2, RZ, RZ, R7, P0 ;  /* 0x000000ffff027224 */ /* 0x000fe200000e0607 */
[----:B------:R-:W-:-:S03]  /*60f0*/  ISETP.GE.AND P0, PT, R65, c[0x0][0x324], PT ;  /* 0x0000c90041007a0c */ /* 0x000fc60003f06270 */
[----:B------:R-:W-:Y:S02]  /*6100*/  IMAD R8, R2, c[0x0][0x330], RZ ;  /* 0x0000cc0002087a24 */ /* 0x000fe400078e02ff */
[----:B------:R-:W-:-:S04]  /*6110*/  IMAD.MOV.U32 R2, RZ, RZ, R10 ;  /* 0x000000ffff027224 */ /* 0x000fc800078e000a */
[----:B--2---:R-:W-:-:S04]  /*6120*/  IMAD.WIDE.U32 R4, R0, c[0x0][0x330], R2 ;  /* 0x0000cc0000047a25 */ /* 0x004fc800078e0002 */
[----:B------:R-:W-:Y:S01]  /*6130*/  IMAD R0, R0, c[0x0][0x334], R8 ;  /* 0x0000cd0000007a24 */ /* 0x000fe200078e0208 */
[----:B------:R-:W-:-:S03]  /*6140*/  LEA R2, P3, R4, c[0x0][0x318], 0x1 ;  /* 0x0000c60004027a11 */ /* 0x000fc600078608ff */
[----:B------:R-:W-:-:S05]  /*6150*/  IMAD.IADD R0, R5, 0x1, R0 ;  /* 0x0000000105007824 */ /* 0x000fca00078e0200 */
[----:B------:R-:W-:-:S05]  /*6160*/  LEA.HI.X R3, R4, c[0x0][0x31c], R0, 0x1, P3 ;  /* 0x0000c70004037a11 */ /* 0x000fca00018f0c00 */
[----:B----4-:R2:W-:Y:S04]  /*6170*/  @!P2 STG.E.128 [R2.64], R36 ;  /* 0x000000240200a986 */ /* 0x0105e8000c101d10 */
[----:B------:R2:W-:Y:S04]  /*6180*/  @!P1 STG.E.128 [R2.64+0x40], R32 ;  /* 0x0000402002009986 */ /* 0x0005e8000c101d10 */
[----:B---3--:R2:W-:Y:S02]  /*6190*/  @!P0 STG.E.128 [R2.64+0x80], R28 ;  /* 0x0000801c02008986 */ /* 0x0085e4000c101d10 */
.L_x_7:
[----:B------:R-:W-:Y:S05]  /*61a0*/  BSYNC B0 ;  /* 0x0000000000007941 */ /* 0x000fea0003800000 */
.L_x_6:
[----:B------:R-:W-:Y:S01]  /*61b0*/  IMAD R0, R15, c[0x0][0x308], RZ ;  /* 0x0000c2000f007a24 */ /* 0x000fe200078e02ff */
[----:B------:R-:W-:Y:S01]  /*61c0*/  ULDC.64 UR4, c[0x0][0x310] ;  /* 0x0000c40000047ab9 */ /* 0x000fe20000000a00 */
[C---:B--2---:R-:W-:Y:S01]  /*61d0*/  IMAD.WIDE.U32 R2, R14.reuse, c[0x0][0x308], R12 ;  /* 0x0000c2000e027a25 */ /* 0x044fe200078e000c */
[----:B------:R-:W-:Y:S01]  /*61e0*/  UIMAD UR4, UR6, UR4, URZ ;  /* 0x00000004060472a4 */ /* 0x000fe2000f8e023f */
[----:B------:R-:W-:Y:S02]  /*61f0*/  BSSY B0, `(.L_x_8) ;  /* 0x0000015000007945 */ /* 0x000fe40003800000 */
[----:B------:R-:W-:Y:S01]  /*6200*/  IMAD R0, R14, c[0x0][0x30c], R0 ;  /* 0x0000c3000e007a24 */ /* 0x000fe200078e0200 */
[----:B------:R-:W-:-:S04]  /*6210*/  UIMAD UR4, UR11, UR5, UR4 ;  /* 0x000000050b0472a4 */ /* 0x000fc8000f8e0204 */
[----:B------:R-:W-:Y:S02]  /*6220*/  IADD3 R3, R3, R0, RZ ;  /* 0x0000000003037210 */ /* 0x000fe40007ffe0ff */
[----:B------:R-:W-:-:S05]  /*6230*/  MOV R0, UR11 ;  /* 0x0000000b00007c02 */ /* 0x000fca0008000f00 */
[----:B------:R-:W-:-:S05]  /*6240*/  IMAD.WIDE.U32 R10, R0, c[0x0][0x310], R2 ;  /* 0x0000c400000a7a25 */ /* 0x000fca00078e0002 */
[----:B------:R-:W-:Y:S01]  /*6250*/  IADD3 R3, R11, UR4, RZ ;  /* 0x000000040b037c10 */ /* 0x000fe2000fffe0ff */
[----:B------:R-:W-:Y:S05]  /*6260*/  @P5 BRA `(.L_x_9) ;  /* 0x000000d000005947 */ /* 0x000fea0003800000 */
[----:B------:R-:W-:Y:S01]  /*6270*/  IMAD R0, R7, c[0x0][0x300], RZ ;  /* 0x0000c00007007a24 */ /* 0x000fe200078e02ff */
[----:B------:R-:W-:Y:S01]  /*6280*/  ISETP.GE.AND P3, PT, R66, c[0x0][0x2f4], PT ;  /* 0x0000bd0042007a0c */ /* 0x000fe20003f66270 */
[----:B------:R-:W-:Y:S01]  /*6290*/  IMAD.MOV.U32 R2, RZ, RZ, R10 ;  /* 0x000000ffff027224 */ /* 0x000fe200078e000a */
[----:B------:R-:W-:Y:S01]  /*62a0*/  ISETP.GE.AND P2, PT, R252, c[0x0][0x2f4], PT ;  /* 0x0000bd00fc007a0c */ /* 0x000fe20003f46270 */
[C---:B------:R-:W-:Y:S01]  /*62b0*/  IMAD R0, R6.reuse, c[0x0][0x304], R0 ;  /* 0x0000c10006007a24 */ /* 0x040fe200078e0200 */
[----:B------:R-:W-:Y:S01]  /*62c0*/  ISETP.GE.AND P1, PT, R65, c[0x0][0x2f4], PT ;  /* 0x0000bd0041007a0c */ /* 0x000fe20003f26270 */
[----:B------:R-:W-:-:S04]  /*62d0*/  IMAD.WIDE.U32 R8, R6, c[0x0][0x300], R2 ;  /* 0x0000c00006087a25 */ /* 0x000fc800078e0002 */
[----:B------:R-:W-:Y:S01]  /*62e0*/  IMAD.IADD R0, R9, 0x1, R0 ;  /* 0x0000000109007824 */ /* 0x000fe200078e0200 */
[----:B------:R-:W-:-:S04]  /*62f0*/  LEA R4, P0, R8, c[0x0][0x2e8], 0x1 ;  /* 0x0000ba0008047a11 */ /* 0x000fc800078008ff */
[----:B------:R-:W-:-:S05]  /*6300*/  LEA.HI.X R5, R8, c[0x0][0x2ec], R0, 0x1, P0 ;  /* 0x0000bb0008057a11 */ /* 0x000fca00000f0c00 */
[----:B-1----:R1:W-:Y:S04]  /*6310*/  @!P3 STG.E.128 [R4.64], R48 ;  /* 0x000000300400b986 */ /* 0x0023e8000c101d10 */
[----:B------:R1:W-:Y:S04]  /*6320*/  @!P2 STG.E.128 [R4.64+0x40], R44 ;  /* 0x0000402c0400a986 */ /* 0x0003e8000c101d10 */
[----:B------:R1:W-:Y:S02]  /*6330*/  @!P1 STG.E.128 [R4.64+0x80], R40 ;  /* 0x0000802804009986 */ /* 0x0003e4000c101d10 */
.L_x_9:
[----:B------:R-:W-:Y:S05]  /*6340*/  BSYNC B0 ;  /* 0x0000000000007941 */ /* 0x000fea0003800000 */
.L_x_8:
[----:B------:R-:W-:Y:S05]  /*6350*/  @P4 EXIT ;  /* 0x000000000000494d */ /* 0x000fea0003800000 */
[----:B------:R-:W-:Y:S01]  /*6360*/  IADD3 R6, P0, R6, 0x40, RZ ;  /* 0x0000004006067810 */ /* 0x000fe20007f1e0ff */
[----:B------:R-:W-:Y:S01]  /*6370*/  IMAD.MOV.U32 R2, RZ, RZ, R10 ;  /* 0x000000ffff027224 */ /* 0x000fe200078e000a */
[----:B------:R-:W-:-:S03]  /*6380*/  ISETP.GE.AND P1, PT, R66, c[0x0][0x2f4], PT ;  /* 0x0000bd0042007a0c */ /* 0x000fc60003f26270 */
[----:B------:R-:W-:Y:S01]  /*6390*/  IMAD.X R0, RZ, RZ, R7, P0 ;  /* 0x000000ffff007224 */ /* 0x000fe200000e0607 */
[----:B------:R-:W-:Y:S01]  /*63a0*/  ISETP.GE.AND P0, PT, R252, c[0x0][0x2f4], PT ;  /* 0x0000bd00fc007a0c */ /* 0x000fe20003f06270 */
[----:B-1----:R-:W-:-:S04]  /*63b0*/  IMAD.WIDE.U32 R4, R6, c[0x0][0x300], R2 ;  /* 0x0000c00006047a25 */ /* 0x002fc800078e0002 */
[----:B------:R-:W-:Y:S01]  /*63c0*/  IMAD R0, R0, c[0x0][0x300], RZ ;  /* 0x0000c00000007a24 */ /* 0x000fe200078e02ff */
[----:B------:R-:W-:-:S03]  /*63d0*/  LEA R2, P2, R4, c[0x0][0x2e8], 0x1 ;  /* 0x0000ba0004027a11 */ /* 0x000fc600078408ff */
[----:B------:R-:W-:-:S04]  /*63e0*/  IMAD R0, R6, c[0x0][0x304], R0 ;  /* 0x0000c10006007a24 */ /* 0x000fc800078e0200 */
[----:B------:R-:W-:-:S05]  /*63f0*/  IMAD.IADD R0, R5, 0x1, R0 ;  /* 0x0000000105007824 */ /* 0x000fca00078e0200 */
[----:B------:R-:W-:-:S05]  /*6400*/  LEA.HI.X R3, R4, c[0x0][0x2ec], R0, 0x1, P2 ;  /* 0x0000bb0004037a11 */ /* 0x000fca00010f0c00 */
[----:B------:R1:W-:Y:S01]  /*6410*/  @!P0 STG.E.128 [R2.64+0x40], R56 ;  /* 0x0000403802008986 */ /* 0x0003e2000c101d10 */
[----:B------:R-:W-:-:S03]  /*6420*/  ISETP.GE.AND P0, PT, R65, c[0x0][0x2f4], PT ;  /* 0x0000bd0041007a0c */ /* 0x000fc60003f06270 */
[----:B------:R1:W-:Y:S10]  /*6430*/  @!P1 STG.E.128 [R2.64], R60 ;  /* 0x0000003c02009986 */ /* 0x0003f4000c101d10 */
[----:B------:R-:W-:Y:S05]  /*6440*/  @P0 EXIT ;  /* 0x000000000000094d */ /* 0x000fea0003800000 */
[----:B------:R-:W-:Y:S01]  /*6450*/  STG.E.128 [R2.64+0x80], R52 ;  /* 0x0000803402007986 */ /* 0x000fe2000c101d10 */
[----:B------:R-:W-:Y:S05]  /*6460*/  EXIT ;  /* 0x000000000000794d */ /* 0x000fea0003800000 */
.L_x_10:
[----:B------:R-:W-:-:S00]  /*6470*/  BRA `(.L_x_10) ;  /* 0xfffffff000007947 */ /* 0x000fc0000383ffff */
[----:B------:R-:W-:-:S00]  /*6480*/  NOP ;  /* 0x0000000000007918 */ /* 0x000fc00000000000 */
[----:B------:R-:W-:-:S00]  /*6490*/  NOP ;  /* 0x0000000000007918 */ /* 0x000fc00000000000 */
[----:B------:R-:W-:-:S00]  /*64a0*/  NOP ;  /* 0x0000000000007918 */ /* 0x000fc00000000000 */
[----:B------:R-:W-:-:S00]  /*64b0*/  NOP ;  /* 0x0000000000007918 */ /* 0x000fc00000000000 */
[----:B------:R-:W-:-:S00]  /*64c0*/  NOP ;  /* 0x0000000000007918 */ /* 0x000fc00000000000 */
[----:B------:R-:W-:-:S00]  /*64d0*/  NOP ;  /* 0x0000000000007918 */ /* 0x000fc00000000000 */
[----:B------:R-:W-:-:S00]  /*64e0*/  NOP ;  /* 0x0000000000007918 */ /* 0x000fc00000000000 */
[----:B------:R-:W-:-:S00]  /*64f0*/  NOP ;  /* 0x0000000000007918 */ /* 0x000fc00000000000 */
.L_x_1381:


//--------------------- .text._ZN7cutlass13device_kernelIN5flash19enable_sm80_to_sm89INS1_16FlashAttnBwdSm80INS1_25CollectiveMainloopBwdSm80ILi2ELi1EN4cute5tupleIJNS5_1CILi64EEENS7_ILi128EEENS7_ILi96EEEEEENS_6half_tEfNS_4arch4Sm80ELb0ELb0ELb0ELb0ELb1ELb0ELb0ELb0ELi2ELi2ELi4ELi2ELb1EEENS1_21CollectiveEpilogueBwdISB_SC_SE_Li256ELb0ELb0ELi2EEENS1_19SingleTileSchedulerILb0ELb0ELb0ELi128EEEEEEEEEvNT_6ParamsE --------------------------
	.section	.text._ZN7cutlass13device_kernelIN5flash19enable_sm80_to_sm89INS1_16FlashAttnBwdSm80INS1_25CollectiveMainloopBwdSm80ILi2ELi1EN4cute5tupleIJNS5_1CILi64EEENS7_ILi128EEENS7_ILi96EEEEEENS_6half_tEfNS_4arch4Sm80ELb0ELb0ELb0ELb0ELb1ELb0ELb0ELb0ELi2ELi2ELi4ELi2ELb1EEENS1_21CollectiveEpilogueBwdISB_SC_SE_Li256ELb0ELb0ELi2EEENS1_19SingleTileSchedulerILb0ELb0ELb0ELi128EEEEEEEEEvNT_6ParamsE,"ax",@progbits
	.sectioninfo	@"SHI_REGISTERS=255"
	.align	128
.text._ZN7cutlass13device_kernelIN5flash19enable_sm80_to_sm89INS1_16FlashAttnBwdSm80INS1_25CollectiveMainloopBwdSm80ILi2ELi1EN4cute5tupleIJNS5_1CILi64EEENS7_ILi128EEENS7_ILi96EEEEEENS_6half_tEfNS_4arch4Sm80ELb0ELb0ELb0ELb0ELb1ELb0ELb0ELb0ELi2ELi2ELi4ELi2ELb1EEENS1_21CollectiveEpilogueBwdISB_SC_SE_Li256ELb0ELb0ELi2EEENS1_19SingleTileSchedulerILb0ELb0ELb0ELi128EEEEEEEEEvNT_6ParamsE:
        .type           _ZN7cutlass13device_kernelIN5flash19enable_sm80_to_sm89INS1_16FlashAttnBwdSm80INS1_25CollectiveMainloopBwdSm80ILi2ELi1EN4cute5tupleIJNS5_1CILi64EEENS7_ILi128EEENS7_ILi96EEEEEENS_6half_tEfNS_4arch4Sm80ELb0ELb0ELb0ELb0ELb1ELb0ELb0ELb0ELi2ELi2ELi4ELi2ELb1EEENS1_21CollectiveEpilogueBwdISB_SC_SE_Li256ELb0ELb0ELi2EEENS1_19SingleTileSchedulerILb0ELb0ELb0ELi128EEEEEEEEEvNT_6ParamsE,@function
        .size           _ZN7cutlass13device_kernelIN5flash19enable_sm80_to_sm89INS1_16FlashAttnBwdSm80INS1_25CollectiveMainloopBwdSm80ILi2ELi1EN4cute5tupleIJNS5_1CILi64EEENS7_ILi128EEENS7_ILi96EEEEEENS_6half_tEfNS_4arch4Sm80ELb0ELb0ELb0ELb0ELb1ELb0ELb0ELb0ELi2ELi2ELi4ELi2ELb1EEENS1_21CollectiveEpilogueBwdISB_SC_SE_Li256ELb0ELb0ELi2EEENS1_19SingleTileSchedulerILb0ELb0ELb0ELi128EEEEEEEEEvNT_6ParamsE,(.L_x_1382 - _ZN7cutlass13device_kernelIN5flash19enable_sm80_to_sm89INS1_16FlashAttnBwdSm80INS1_25CollectiveMainloopBwdSm80ILi2ELi1EN4cute5tupleIJNS5_1CILi64EEENS7_ILi128EEENS7_ILi96EEEEEENS_6half_tEfNS_4arch4Sm80ELb0ELb0ELb0ELb0ELb1ELb0ELb0ELb0ELi2ELi2ELi4ELi2ELb1EEENS1_21CollectiveEpilogueBwdISB_SC_SE_Li256ELb0ELb0ELi2EEENS1_19SingleTileSchedulerILb0ELb0ELb0ELi128EEEEEEEEEvNT_6ParamsE)
        .other          _ZN7cutlass13device_kernelIN5flash19enable_sm80_to_sm89INS1_16FlashAttnBwdSm80INS1_25CollectiveMainloopBwdSm80ILi2ELi1EN4cute5tupleIJNS5_1CILi64EEENS7_ILi128EEENS7_ILi96EEEEEENS_6half_tEfNS_4arch4Sm80ELb0ELb0ELb0ELb0ELb1ELb0ELb0ELb0ELi2ELi2ELi4ELi2ELb1EEENS1_21CollectiveEpilogueBwdISB_SC_SE_Li256ELb0ELb0ELi2EEENS1_19SingleTileSchedulerILb0ELb0ELb0ELi128EEEEEEEEEvNT_6ParamsE,@"STO_CUDA_ENTRY STV_DEFAULT"
_ZN7cutlass13device_kernelIN5flash19enable_sm80_to_sm89INS1_16FlashAttnBwdSm80INS1_25CollectiveMainloopBwdSm80ILi2ELi1EN4cute5tupleIJNS5_1CILi64EEENS7_ILi128EEENS7_ILi96EEEEEENS_6half_tEfNS_4arch4Sm80ELb0ELb0ELb0ELb0ELb1ELb0ELb0ELb0ELi2ELi2ELi4ELi2ELb1EEENS1_21CollectiveEpilogueBwdISB_SC_SE_Li256ELb0ELb0ELi2EEENS1_19SingleTileSchedulerILb0ELb0ELb0ELi128EEEEEEEEEvNT_6ParamsE:
        /* <DEDUP_REMOVED lines=516> */
.L_x_14:
        /* <DEDUP_REMOVED lines=153> */
.L_x_12:
        /* <DEDUP_REMOVED lines=444> */
.L_x_13:
        /* <DEDUP_REMOVED lines=192> */
.L_x_11:
        /* <DEDUP_REMOVED lines=237> */
.L_x_16:
[----:B------:R-:W-:Y:S05]  /*6060*/  BSYNC B0 ;  /* 0x0000000000007941 */ /* 0x000fea0003800000 */
.L_x_15:
        /* <DEDUP_REMOVED lines=19> */
.L_x_18:
[----:B------:R-:W-:Y:S05]  /*61a0*/  BSYNC B0 ;  /* 0x0000000000007941 */ /* 0x000fea0003800000 */
.L_x_17:
        /* <DEDUP_REMOVED lines=25> */
.L_x_20:
[----:B------:R-:W-:Y:S05]  /*6340*/  BSYNC B0 ;  /* 0x0000000000007941 */ /* 0x000fea0003800000 */
.L_x_19:
        /* <DEDUP_REMOVED lines=18> */
.L_x_21:
        /* <DEDUP_REMOVED lines=9> */
.L_x_1382:


//--------------------- .text._ZN7cutlass13device_kernelIN5flash19enable_sm80_to_sm89INS1_16FlashAttnBwdSm80INS1_25CollectiveMainloopBwdSm80ILi2ELi1EN4cute5tupleIJNS5_1CILi64EEENS7_ILi128EEENS7_ILi96EEEEEENS_6half_tEfNS_4arch4Sm80ELb0ELb0ELb0ELb0ELb0ELb0ELb0ELb0ELi2ELi2ELi4ELi2ELb1EEENS1_24CollectiveEpilogueBwdGQAISB_fSE_Li256ELb0ELb0EEENS1_19SingleTileSchedulerILb0ELb0ELb0ELi128EEEEEEEEEvNT_6ParamsE --------------------------
	.section	.text._ZN7cutlass13device_kernelIN5flash19enable_sm80_to_sm89INS1_16FlashAttnBwdSm80INS1_25CollectiveMainloopBwdSm80ILi2ELi1EN4cute5tupleIJNS5_1CILi64EEENS7_ILi128EEENS7_ILi96EEEEEENS_6half_tEfNS_4arch4Sm80ELb0ELb0ELb0ELb0ELb0ELb0ELb0ELb0ELi2ELi2ELi4ELi2ELb1EEENS1_24CollectiveEpilogueBwdGQAISB_fSE_Li256ELb0ELb0EEENS1_19SingleTileSchedulerILb0ELb0ELb0ELi128EEEEEEEEEvNT_6ParamsE,"ax",@progbits
	.sectioninfo	@"SHI_REGISTERS=255"
	.align	128
.text._ZN7cutlass13device_kernelIN5flash19enable_sm80_to_sm89INS1_16FlashAttnBwdSm80INS1_25CollectiveMainloopBwdSm80ILi2ELi1EN4cute5tupleIJNS5_1CILi64EEENS7_ILi128EEENS7_ILi96EEEEEENS_6half_tEfNS_4arch4Sm80ELb0ELb0ELb0ELb0ELb0ELb0ELb0ELb0ELi2ELi2ELi4ELi2ELb1EEENS1_24CollectiveEpilogueBwdGQAISB_fSE_Li256ELb0ELb0EEENS1_19SingleTileSchedulerILb0ELb0ELb0ELi128EEEEEEEEEvNT_6ParamsE:
        .type           _ZN7cutlass13device_kernelIN5flash19enable_sm80_to_sm89INS1_16FlashAttnBwdSm80INS1_25CollectiveMainloopBwdSm80ILi2ELi1EN4cute5tupleIJNS5_1CILi64EEENS7_ILi128EEENS7_ILi96EEEEEENS_6half_tEfNS_4arch4Sm80ELb0ELb0ELb0ELb0ELb0ELb0ELb0ELb0ELi2ELi2ELi4ELi2ELb1EEENS1_24CollectiveEpilogueBwdGQAISB_fSE_Li256ELb0ELb0EEENS1_19SingleTileSchedulerILb0ELb0ELb0ELi128EEEEEEEEEvNT_6ParamsE,@function
        .size           _ZN7cutlass13device_kernelIN5flash19enable_sm80_to_sm89INS1_16FlashAttnBwdSm80INS1_25CollectiveMainloopBwdSm80ILi2ELi1EN4cute5tupleIJNS5_1CILi64EEENS7_ILi128EEENS7_ILi96EEEEEENS_6half_tEfNS_4arch4Sm80ELb0ELb0ELb0ELb0ELb0ELb0ELb0ELb0ELi2ELi2ELi4ELi2ELb1EEENS1_24CollectiveEpilogueBwdGQAISB_fSE_Li256ELb0ELb0EEENS1_19SingleTileSchedulerILb0ELb0ELb0ELi128EEEEEEEEEvNT_6ParamsE,(.L_x_1383 - _ZN7cutlass13device_kernelIN5flash19enable_sm80_to_sm89INS1_16FlashAttnBwdSm80INS1_25CollectiveMainloopBwdSm80ILi2ELi1EN4cute5tupleIJNS5_1CILi64EEENS7_ILi128EEENS7_ILi96EEEEEENS_6half_tEfNS_4arch4Sm80ELb0ELb0ELb0ELb0ELb0ELb0ELb0ELb0ELi2ELi2ELi4ELi2ELb1EEENS1_24CollectiveEpilogueBwdGQAISB_fSE_Li256ELb0ELb0EEENS1_19SingleTileSchedulerILb0ELb0ELb0ELi128EEEEEEEEEvNT_6ParamsE)
        .other          _ZN7cutlass13device_kernelIN5flash19enable_sm80_to_sm89INS1_16FlashAttnBwdSm80INS1_25CollectiveMainloopBwdSm80ILi2ELi1EN4cute5tupleIJNS5_1CILi64EEENS7_ILi128EEENS7_ILi96EEEEEENS_6half_tEfNS_4arch4Sm80ELb0ELb0ELb0ELb0ELb0ELb0ELb0ELb0ELi2ELi2ELi4ELi2ELb1EEENS1_24CollectiveEpilogueBwdGQAISB_fSE_Li256ELb0ELb0EEENS1_19SingleTileSchedulerILb0ELb0ELb0ELi128EEEEEEEEEvNT_6ParamsE,@"STO_CUDA_ENTRY STV_DEFAULT"
_ZN7cutlass13device_kernelIN5flash19enable_sm80_to_sm89INS1_16FlashAttnBwdSm80INS1_25CollectiveMainloopBwdSm80ILi2ELi1EN4cute5tupleIJNS5_1CILi64EEENS7_ILi128EEENS7_ILi96EEEEEENS_6half_tEfNS_4arch4Sm80ELb0ELb0ELb0ELb0ELb0ELb0ELb0ELb0ELi2ELi2ELi4ELi2ELb1EEENS1_24CollectiveEpilogueBwdGQAISB_fSE_Li256ELb0ELb0EEENS1_19SingleTileSchedulerILb0ELb0ELb0ELi128EEEEEEEEEvNT_6ParamsE:
[----:B------:R-:W-:-:S03]  /*0000*/  MOV R1, c[0x0][0x28] ;  /* 0x00000a0000017a02 */ /* 0x000fc60000000f00 */
[----:B------:R-:W1:Y:S01]  /*0010*/  S2UR UR15, SR_CTAID.Z ;  /* 0x00000000000f79c3 */ /* 0x000e620000002700 */
[----:B------:R-:W-:Y:S02]  /*0020*/  IADD3 R1, R1, -0x10, RZ ;  /* 0xfffffff001017810 */ /* 0x000fe40007ffe0ff */
[----:B-1----:R-:W-:-:S13]  /*0030*/  ISETP.LE.AND P0, PT, RZ, UR15, PT ;  /* 0x0000000fff007c0c */ /* 0x002fda000bf03270 */
[----:B------:R-:W-:Y:S05]  /*0040*/  @!P0 EXIT ;  /* 0x000000000000894d */ /* 0x000fea0003800000 */
[----:B------:R-:W1:Y:S01]  /*0050*/  S2UR UR10, SR_CTAID.Y ;  /* 0x00000000000a79c3 */ /* 0x000e620000002600 */
[----:B------:R-:W2:Y:S01]  /*0060*/  S2R R236, SR_TID.X ;  /* 0x0000000000ec7919 */ /* 0x000ea20000002100 */
[----:B------:R-:W-:Y:S01]  /*0070*/  USHF.R.S32.HI UR9, URZ, 0x1f, UR15 ;  /* 0x0000001f3f097899 */ /* 0x000fe2000801140f */
[----:B------:R-:W-:Y:S01]  /*0080*/  IMAD.MOV.U32 R0, RZ, RZ, -0x80 ;  /* 0xffffff80ff007424 */ /* 0x000fe200078e00ff */
[----:B------:R-:W-:Y:S01]  /*0090*/  ULDC.64 UR4, c[0x0][0x278] ;  /* 0x00009e0000047ab9 */ /* 0x000fe20000000a00 */
[----:B------:R-:W3:Y:S01]  /*00a0*/  S2R R11, SR_CTAID.X ;  /* 0x00000000000b7919 */ /* 0x000ee20000002500 */
[----:B------:R-:W-:Y:S01]  /*00b0*/  UIMAD UR12, UR9, UR4, URZ ;  /* 0x00000004090c72a4 */ /* 0x000fe2000f8e023f */
[----:B------:R-:W-:Y:S01]  /*00c0*/  IMAD.U32 R24, RZ, RZ, UR15 ;  /* 0x0000000fff187e24 */ /* 0x000fe2000f8e00ff */
[----:B------:R-:W-:Y:S01]  /*00d0*/  UIMAD.WIDE.U32 UR6, UR15, UR4, URZ ;  /* 0x000000040f0672a5 */ /* 0x000fe2000f8e003f */
[----:B------:R-:W-:Y:S01]  /*00e0*/  IMAD.MOV.U32 R231, RZ, RZ, 0x10 ;  /* 0x00000010ffe77424 */ /* 0x000fe200078e00ff */
[----:B------:R-:W-:Y:S01]  /*00f0*/  UIMAD UR12, UR15, UR5, UR12 ;  /* 0x000000050f0c72a4 */ /* 0x000fe2000f8e020c */
[----:B------:R-:W-:Y:S01]  /*0100*/  CS2R R150, SRZ ;  /* 0x0000000000967805 */ /* 0x000fe2000001ff00 */
[----:B------:R-:W-:Y:S01]  /*0110*/  ULDC.64 UR18, c[0x0][0x118] ;  /* 0x0000460000127ab9 */ /* 0x000fe20000000a00 */
[----:B------:R-:W-:Y:S01]  /*0120*/  CS2R R148, SRZ ;  /* 0x0000000000947805 */ /* 0x000fe2000001ff00 */
[----:B------:R-:W-:Y:S01]  /*0130*/  ULDC.64 UR4, c[0x0][0x270] ;  /* 0x00009c0000047ab9 */ /* 0x000fe20000000a00 */
[----:B------:R-:W-:Y:S01]  /*0140*/  CS2R R154, SRZ ;  /* 0x00000000009a7805 */ /* 0x000fe2000001ff00 */
[----:B------:R-:W-:Y:S01]  /*0150*/  UIADD3 UR12, UR7, UR12, URZ ;  /* 0x0000000c070c7290 */ /* 0x000fe2000fffe03f */
[----:B------:R-:W-:Y:S01]  /*0160*/  CS2R R152, SRZ ;  /* 0x0000000000987805 */ /* 0x000fe2000001ff00 */
[----:B------:R-:W-:Y:S01]  /*0170*/  CS2R R146, SRZ ;  /* 0x0000000000927805 */ /* 0x000fe2000001ff00 */
[----:B------:R-:W-:Y:S01]  /*0180*/  CS2R R144, SRZ ;  /* 0x0000000000907805 */ /* 0x000fe2000001ff00 */
[----:B------:R-:W-:Y:S01]  /*0190*/  CS2R R142, SRZ ;  /* 0x00000000008e7805 */ /* 0x000fe2000001ff00 */
[----:B------:R-:W-:Y:S01]  /*01a0*/  CS2R R140, SRZ ;  /* 0x00000000008c7805 */ /* 0x000fe2000001ff00 */
[----:B------:R-:W-:Y:S01]  /*01b0*/  CS2R R134, SRZ ;  /* 0x0000000000867805 */ /* 0x000fe2000001ff00 */
[----:B------:R-:W-:Y:S01]  /*01c0*/  CS2R R132, SRZ ;  /* 0x0000000000847805 */ /* 0x000fe2000001ff00 */
[----:B-1----:R-:W-:Y:S01]  /*01d0*/  USHF.R.S32.HI UR8, URZ, 0x1f, UR10 ;  /* 0x0000001f3f087899 */ /* 0x002fe2000801140a */
[----:B--2---:R-:W-:Y:S01]  /*01e0*/  IMAD.SHL.U32 R244, R236, 0x4, RZ ;  /* 0x00000004ecf47824 */ /* 0x004fe200078e00ff */
[----:B------:R-:W-:Y:S01]  /*01f0*/  SHF.R.S32.HI R17, RZ, 0x1f, R236 ;  /* 0x0000001fff117819 */ /* 0x000fe200000114ec */
[----:B------:R-:W-:Y:S01]  /*0200*/  IMAD.U32 R3, RZ, RZ, UR10 ;  /* 0x0000000aff037e24 */ /* 0x000fe2000f8e00ff */
[----:B------:R-:W-:Y:S01]  /*0210*/  UIMAD UR4, UR8, UR4, URZ ;  /* 0x00000004080472a4 */ /* 0x000fe2000f8e023f */
[----:B------:R-:W-:Y:S01]  /*0220*/  IMAD.U32 R8, RZ, RZ, UR10 ;  /* 0x0000000aff087e24 */ /* 0x000fe2000f8e00ff */
[--C-:B------:R-:W-:Y:S01]  /*0230*/  SHF.R.S32.HI R245, RZ, 0x1f, R244.reuse ;  /* 0x0000001ffff57819 */ /* 0x100fe200000114f4 */
[----:B------:R-:W-:Y:S01]  /*0240*/  UMOV UR13, UR10 ;  /* 0x0000000a000d7c82 */ /* 0x000fe20008000000 */
[-C--:B------:R-:W-:Y:S01]  /*0250*/  LEA.HI R9, R17, R236.reuse, RZ, 0x2 ;  /* 0x000000ec11097211 */ /* 0x080fe200078f10ff */
[----:B------:R-:W-:Y:S01]  /*0260*/  UIMAD UR11, UR10, UR5, UR4 ;  /* 0x000000050a0b72a4 */ /* 0x000fe2000f8e0204 */
[----:B------:R-:W-:Y:S01]  /*0270*/  IMAD.U32 R29, RZ, RZ, UR10 ;  /* 0x0000000aff1d7e24 */ /* 0x000fe2000f8e00ff */
[----:B------:R-:W-:Y:S01]  /*0280*/  CS2R R138, SRZ ;  /* 0x00000000008a7805 */ /* 0x000fe2000001ff00 */
[----:B------:R-:W-:Y:S01]  /*0290*/  IMAD.WIDE.U32 R2, R3, c[0x0][0x270], R244 ;  /* 0x00009c0003027a25 */ /* 0x000fe200078e00f4 */
[----:B------:R-:W-:Y:S01]  /*02a0*/  ULDC.64 UR4, c[0x0][0x248] ;  /* 0x0000920000047ab9 */ /* 0x000fe20000000a00 */
[----:B------:R-:W-:Y:S01]  /*02b0*/  LOP3.LUT R7, R9, 0xfffffffc, RZ, 0xc0, !PT ;  /* 0xfffffffc09077812 */ /* 0x000fe200078ec0ff */
[----:B------:R-:W-:Y:S01]  /*02c0*/  UISETP.NE.AND UP0, UPT, UR4, 0x1, UPT ;  /* 0x000000010400788c */ /* 0x000fe2000bf05270 */
[----:B------:R-:W-:Y:S01]  /*02d0*/  IMAD.U32 R4, RZ, RZ, UR11 ;  /* 0x0000000bff047e24 */ /* 0x000fe2000f8e00ff */
[----:B------:R-:W-:Y:S01]  /*02e0*/  IADD3 R5, P0, R2, UR6, RZ ;  /* 0x0000000602057c10 */ /* 0x000fe2000ff1e0ff */
[----:B------:R-:W-:Y:S01]  /*02f0*/  UIMAD.WIDE.U32 UR16, UR10, UR5, URZ ;  /* 0x000000050a1072a5 */ /* 0x000fe2000f8e003f */
[----:B------:R-:W-:Y:S01]  /*0300*/  IMAD.IADD R6, R236, 0x1, -R7 ;  /* 0x00000001ec067824 */ /* 0x000fe200078e0a07 */
[----:B------:R-:W-:Y:S01]  /*0310*/  ULDC UR6, c[0x0][0x250] ;  /* 0x0000940000067ab9 */ /* 0x000fe20000000800 */
[----:B------:R-:W-:Y:S01]  /*0320*/  IADD3.X R4, R3, UR12, R4, P0, !PT ;  /* 0x0000000c03047c10 */ /* 0x000fe200087fe404 */
[----:B------:R-:W-:Y:S01]  /*0330*/  ULDC.64 UR4, c[0x0][0x1e0] ;  /* 0x0000780000047ab9 */ /* 0x000fe20000000a00 */
[----:B------:R-:W-:Y:S01]  /*0340*/  LEA.HI R3, R17, R236, RZ, 0x3 ;  /* 0x000000ec11037211 */ /* 0x000fe200078f18ff */
[----:B------:R-:W-:Y:S01]  /*0350*/  IMAD.SHL.U32 R12, R6, 0x8, RZ ;  /* 0x00000008060c7824 */ /* 0x000fe200078e00ff */
[----:B------:R-:W-:Y:S01]  /*0360*/  SHF.R.S32.HI R238, RZ, 0x2, R9 ;  /* 0x00000002ffee7819 */ /* 0x000fe20000011409 */
[----:B------:R-:W-:Y:S01]  /*0370*/  @UP0 USHF.R.U32.HI UR13, URZ, UR6, UR17 ;  /* 0x000000063f0d0299 */ /* 0x000fe20008011611 */
[----:B---3--:R-:W-:Y:S01]  /*0380*/  IMAD R7, R11, R0, c[0x0][0x198] ;  /* 0x000066000b077624 */ /* 0x008fe200078e0200 */
[----:B------:R-:W-:Y:S01]  /*0390*/  CS2R R136, SRZ ;  /* 0x0000000000887805 */ /* 0x000fe2000001ff00 */
[----:B------:R-:W-:Y:S01]  /*03a0*/  IMAD.SHL.U32 R13, R3, 0x8, RZ ;  /* 0x00000008030d7824 */ /* 0x000fe200078e00ff */
[----:B------:R-:W-:Y:S01]  /*03b0*/  USHF.R.S32.HI UR11, URZ, 0x1f, UR13 ;  /* 0x0000001f3f0b7899 */ /* 0x000fe2000801140d */
[----:B------:R-:W-:Y:S01]  /*03c0*/  SHF.R.S32.HI R239, RZ, 0x1f, R238 ;  /* 0x0000001fffef7819 */ /* 0x000fe200000114ee */
[----:B------:R-:W-:Y:S01]  /*03d0*/  IMAD.U32 R15, RZ, RZ, UR13 ;  /* 0x0000000dff0f7e24 */ /* 0x000fe2000f8e00ff */
[----:B------:R-:W-:Y:S01]  /*03e0*/  ULDC.64 UR6, c[0x0][0x1e8] ;  /* 0x00007a0000067ab9 */ /* 0x000fe20000000a00 */
[----:B------:R-:W-:Y:S01]  /*03f0*/  LOP3.LUT R13, R13, 0xc0, RZ, 0xc0, !PT ;  /* 0x000000c00d0d7812 */ /* 0x000fe200078ec0ff */
[----:B------:R-:W-:Y:S01]  /*0400*/  UIMAD UR4, UR11, UR4, URZ ;  /* 0x000000040b0472a4 */ /* 0x000fe2000f8e023f */
[C---:B------:R-:W-:Y:S01]  /*0410*/  IMAD R19, R239.reuse, c[0x0][0x208], RZ ;  /* 0x00008200ef137a24 */ /* 0x040fe200078e02ff */
[----:B------:R-:W-:Y:S01]  /*0420*/  IADD3 R235, R12, 0x40, RZ ;  /* 0x000000400ceb7810 */ /* 0x000fe20007ffe0ff */
[----:B------:R-:W-:Y:S01]  /*0430*/  IMAD R21, R239, c[0x0][0x178], RZ ;  /* 0x00005e00ef157a24 */ /* 0x000fe200078e02ff */
[----:B------:R-:W-:Y:S01]  /*0440*/  SHF.R.U32.HI R0, RZ, 0x3, R13 ;  /* 0x00000003ff007819 */ /* 0x000fe2000001160d */
[----:B------:R-:W-:Y:S01]  /*0450*/  UIMAD UR14, UR13, UR5, UR4 ;  /* 0x000000050d0e72a4 */ /* 0x000fe2000f8e0204 */
[--C-:B------:R-:W-:Y:S01]  /*0460*/  LOP3.LUT R13, R13, 0x18, R12.reuse, 0xf8, !PT ;  /* 0x000000180d0d7812 */ /* 0x100fe200078ef80c */
[C---:B------:R-:W-:Y:S01]  /*0470*/  IMAD R26, R238.reuse, c[0x0][0x20c], R19 ;  /* 0x00008300ee1a7a24 */ /* 0x040fe200078e0213 */
[----:B------:R-:W-:Y:S01]  /*0480*/  ULDC.64 UR4, c[0x0][0x1b0] ;  /* 0x00006c0000047ab9 */ /* 0x000fe20000000a00 */
[C---:B------:R-:W-:Y:S01]  /*0490*/  IMAD R30, R238.reuse, c[0x0][0x17c], R21 ;  /* 0x00005f00ee1e7a24 */ /* 0x040fe200078e0215 */
[----:B------:R-:W-:Y:S01]  /*04a0*/  LOP3.LUT R0, R13, R0, RZ, 0x3c, !PT ;  /* 0x000000000d007212 */ /* 0x000fe200078e3cff */
[----:B------:R-:W-:Y:S01]  /*04b0*/  UIMAD UR4, UR11, UR4, URZ ;  /* 0x000000040b0472a4 */ /* 0x000fe2000f8e023f */
[----:B------:R-:W-:Y:S01]  /*04c0*/  SHF.R.S32.HI R13, RZ, 0x1f, R12 ;  /* 0x0000001fff0d7819 */ /* 0x000fe2000001140c */
[----:B------:R-:W-:Y:S01]  /*04d0*/  UIMAD UR11, UR9, UR6, URZ ;  /* 0x00000006090b72a4 */ /* 0x000fe2000f8e023f */
[----:B------:R-:W-:Y:S01]  /*04e0*/  IMAD.U32 R2, RZ, RZ, UR10 ;  /* 0x0000000aff027e24 */ /* 0x000fe2000f8e00ff */
[----:B------:R-:W-:Y:S01]  /*04f0*/  UIMAD UR6, UR13, UR5, UR4 ;  /* 0x000000050d0672a4 */ /* 0x000fe2000f8e0204 */
[----:B------:R-:W-:Y:S01]  /*0500*/  IMAD.WIDE R10, R11, 0x80, R238 ;  /* 0x000000800b0a7825 */ /* 0x000fe200078e02ee */
[----:B------:R-:W-:Y:S01]  /*0510*/  UIMAD UR11, UR15, UR7, UR11 ;  /* 0x000000070f0b72a4 */ /* 0x000fe2000f8e020b */
[----:B------:R-:W-:Y:S01]  /*0520*/  CS2R R130, SRZ ;  /* 0x0000000000827805 */ /* 0x000fe2000001ff00 */
[----:B------:R-:W-:Y:S01]  /*0530*/  ULDC.64 UR4, c[0x0][0x1b8] ;  /* 0x00006e0000047ab9 */ /* 0x000fe20000000a00 */
[C-C-:B------:R-:W-:Y:S01]  /*0540*/  IMAD.WIDE.U32 R18, R15.reuse, c[0x0][0x1e0], R12.reuse ;  /* 0x000078000f127a25 */ /* 0x140fe200078e000c */
[----:B------:R-:W-:Y:S01]  /*0550*/  UIMAD UR4, UR9, UR4, URZ ;  /* 0x00000004090472a4 */ /* 0x000fe2000f8e023f */
[----:B------:R-:W-:Y:S01]  /*0560*/  CS2R R128, SRZ ;  /* 0x0000000000807805 */ /* 0x000fe2000001ff00 */
[----:B------:R-:W-:Y:S01]  /*0570*/  CS2R R126, SRZ ;  /* 0x00000000007e7805 */ /* 0x000fe2000001ff00 */
[--C-:B------:R-:W-:Y:S01]  /*0580*/  IMAD.WIDE.U32 R14, R15, c[0x0][0x1b0], R12.reuse ;  /* 0x00006c000f0e7a25 */ /* 0x100fe200078e000c */
[----:B------:R-:W-:Y:S01]  /*0590*/  IADD3 R19, R19, UR14, RZ ;  /* 0x0000000e13137c10 */ /* 0x000fe2000fffe0ff */
[----:B------:R-:W-:Y:S01]  /*05a0*/  CS2R R124, SRZ ;  /* 0x00000000007c7805 */ /* 0x000fe2000001ff00 */
[----:B------:R-:W-:Y:S01]  /*05b0*/  CS2R R118, SRZ ;  /* 0x0000000000767805 */ /* 0x000fe2000001ff00 */
[C---:B------:R-:W-:Y:S01]  /*05c0*/  IMAD.WIDE.U32 R22, R238.reuse, c[0x0][0x178], R12 ;  /* 0x00005e00ee167a25 */ /* 0x040fe200078e000c */
[----:B------:R-:W-:Y:S01]  /*05d0*/  IADD3 R15, R15, UR6, RZ ;  /* 0x000000060f0f7c10 */ /* 0x000fe2000fffe0ff */
[----:B------:R-:W-:Y:S01]  /*05e0*/  ULDC.64 UR6, c[0x0][0x180] ;  /* 0x0000600000067ab9 */ /* 0x000fe20000000a00 */
[----:B------:R-:W-:Y:S01]  /*05f0*/  CS2R R116, SRZ ;  /* 0x0000000000747805 */ /* 0x000fe2000001ff00 */
[----:B------:R-:W-:Y:S01]  /*0600*/  IMAD.IADD R31, R23, 0x1, R30 ;  /* 0x00000001171f7824 */ /* 0x000fe200078e021e */
[----:B------:R-:W-:Y:S01]  /*0610*/  UIMAD UR13, UR8, UR6, URZ ;  /* 0x00000006080d72a4 */ /* 0x000fe2000f8e023f */
[----:B------:R-:W-:Y:S01]  /*0620*/  IMAD.MOV.U32 R30, RZ, RZ, R22 ;  /* 0x000000ffff1e7224 */ /* 0x000fe200078e0016 */
[----:B------:R-:W-:Y:S01]  /*0630*/  UIMAD UR6, UR15, UR5, UR4 ;  /* 0x000000050f0672a4 */ /* 0x000fe2000f8e0204 */
[----:B------:R-:W-:Y:S01]  /*0640*/  IMAD.WIDE.U32 R20, R238, c[0x0][0x208], R12 ;  /* 0x00008200ee147a25 */ /* 0x000fe200078e000c */
[----:B------:R-:W-:Y:S01]  /*0650*/  LEA.HI R13, R9, R238, RZ, 0x1 ;  /* 0x000000ee090d7211 */ /* 0x000fe200078f08ff */
[----:B------:R-:W-:Y:S01]  /*0660*/  ULDC.64 UR4, c[0x0][0x210] ;  /* 0x0000840000047ab9 */ /* 0x000fe20000000a00 */
[----:B------:R-:W-:Y:S01]  /*0670*/  SHF.R.S32.HI R9, RZ, 0x1f, R9 ;  /* 0x0000001fff097819 */ /* 0x000fe20000011409 */
[----:B------:R-:W-:Y:S01]  /*0680*/  IMAD.U32 R22, RZ, RZ, UR15 ;  /* 0x0000000fff167e24 */ /* 0x000fe2000f8e00ff */
[----:B------:R-:W-:Y:S01]  /*0690*/  LOP3.LUT R13, R13, 0x7fffffe, RZ, 0xc0, !PT ;  /* 0x07fffffe0d0d7812 */ /* 0x000fe200078ec0ff */
[----:B------:R-:W-:Y:S01]  /*06a0*/  IMAD.IADD R27, R21, 0x1, R26 ;  /* 0x00000001151b7824 */ /* 0x000fe200078e021a */
[----:B------:R-:W-:Y:S01]  /*06b0*/  UIMAD UR4, UR8, UR4, URZ ;  /* 0x00000004080472a4 */ /* 0x000fe2000f8e023f */
[----:B------:R-:W-:Y:S01]  /*06c0*/  IMAD.WIDE.U32 R22, R22, c[0x0][0x1e8], R18 ;  /* 0x00007a0016167a25 */ /* 0x000fe200078e0012 */
[----:B------:R-:W-:Y:S01]  /*06d0*/  LEA.HI R18, R17, R236, RZ, 0x5 ;  /* 0x000000ec11127211 */ /* 0x000fe200078f28ff */
[----:B------:R-:W-:Y:S01]  /*06e0*/  UIMAD UR7, UR10, UR7, UR13 ;  /* 0x000000070a0772a4 */ /* 0x000fe2000f8e020d */
[----:B------:R-:W-:Y:S01]  /*06f0*/  CS2R R122, SRZ ;  /* 0x00000000007a7805 */ /* 0x000fe2000001ff00 */
[----:B------:R-:W-:Y:S01]  /*0700*/  IMAD.MOV.U32 R26, RZ, RZ, R20 ;  /* 0x000000ffff1a7224 */ /* 0x000fe200078e0014 */
[----:B------:R-:W-:Y:S01]  /*0710*/  SHF.R.S32.HI R21, RZ, 0x5, R18 ;  /* 0x00000005ff157819 */ /* 0x000fe20000011412 */
[----:B------:R-:W-:Y:S01]  /*0720*/  IMAD.WIDE.U32 R24, R24, c[0x0][0x1b8], R14 ;  /* 0x00006e0018187a25 */ /* 0x000fe200078e000e */
[----:B------:R-:W-:Y:S01]  /*0730*/  UIMAD UR4, UR10, UR5, UR4 ;  /* 0x000000050a0472a4 */ /* 0x000fe2000f8e0204 */
[----:B------:R-:W-:Y:S01]  /*0740*/  IADD3 R23, R23, UR11, RZ ;  /* 0x0000000b17177c10 */ /* 0x000fe2000fffe0ff */
[----:B------:R-:W-:Y:S01]  /*0750*/  CS2R R120, SRZ ;  /* 0x0000000000787805 */ /* 0x000fe2000001ff00 */
[----:B------:R-:W-:Y:S01]  /*0760*/  IMAD.WIDE.U32 R30, R8, c[0x0][0x180], R30 ;  /* 0x00006000081e7a25 */ /* 0x000fe200078e001e */
[----:B------:R-:W-:Y:S01]  /*0770*/  IADD3 R15, R25, UR6, RZ ;  /* 0x00000006190f7c10 */ /* 0x000fe2000fffe0ff */
[----:B------:R-:W-:Y:S01]  /*0780*/  CS2R R114, SRZ ;  /* 0x0000000000727805 */ /* 0x000fe2000001ff00 */
[----:B------:R-:W-:Y:S01]  /*0790*/  CS2R R112, SRZ ;  /* 0x0000000000707805 */ /* 0x000fe2000001ff00 */
[----:B------:R-:W-:Y:S01]  /*07a0*/  IMAD.IADD R14, R238, 0x1, -R13 ;  /* 0x00000001ee0e7824 */ /* 0x000fe200078e0a0d */
[----:B------:R-:W-:Y:S01]  /*07b0*/  CS2R R110, SRZ ;  /* 0x00000000006e7805 */ /* 0x000fe2000001ff00 */
[----:B------:R-:W-:Y:S01]  /*07c0*/  IMAD.WIDE.U32 R32, R2, c[0x0][0x210], R26 ;  /* 0x0000840002207a25 */ /* 0x000fe200078e001a */
[----:B------:R-:W-:Y:S01]  /*07d0*/  IADD3 R27, R31, UR7, RZ ;  /* 0x000000071f1b7c10 */ /* 0x000fe2000fffe0ff */
[----:B------:R-:W-:Y:S01]  /*07e0*/  ULDC.64 UR6, c[0x0][0x188] ;  /* 0x0000620000067ab9 */ /* 0x000fe20000000a00 */
[----:B------:R-:W-:Y:S01]  /*07f0*/  CS2R R108, SRZ ;  /* 0x00000000006c7805 */ /* 0x000fe2000001ff00 */
[----:B------:R-:W-:Y:S01]  /*0800*/  IMAD R233, R21, 0x8, R14 ;  /* 0x0000000815e97824 */ /* 0x000fe200078e020e */
[----:B------:R-:W-:Y:S01]  /*0810*/  IADD3 R33, R33, UR4, RZ ;  /* 0x0000000421217c10 */ /* 0x000fe2000fffe0ff */
[----:B------:R-:W-:Y:S01]  /*0820*/  ULDC.64 UR4, c[0x0][0x218] ;  /* 0x0000860000047ab9 */ /* 0x000fe20000000a00 */
[----:B------:R-:W-:Y:S01]  /*0830*/  IMAD.MOV.U32 R14, RZ, RZ, R24 ;  /* 0x000000ffff0e7224 */ /* 0x000fe200078e0018 */
[----:B------:R-:W-:Y:S01]  /*0840*/  UIMAD UR6, UR9, UR6, URZ ;  /* 0x00000006090672a4 */ /* 0x000fe2000f8e023f */
[----:B------:R-:W-:Y:S01]  /*0850*/  IMAD.U32 R233, R233, 0x20, R0 ;  /* 0x00000020e9e97824 */ /* 0x000fe200078e0000 */
[----:B------:R-:W-:Y:S01]  /*0860*/  UIMAD UR4, UR9, UR4, URZ ;  /* 0x00000004090472a4 */ /* 0x000fe2000f8e023f */
[----:B------:R-:W-:Y:S01]  /*0870*/  IMAD.MOV.U32 R26, RZ, RZ, R30 ;  /* 0x000000ffff1a7224 */ /* 0x000fe200078e001e */
[----:B------:R-:W-:Y:S01]  /*0880*/  UIMAD UR6, UR15, UR7, UR6 ;  /* 0x000000070f0672a4 */ /* 0x000fe2000f8e0206 */
[----:B------:R-:W-:Y:S01]  /*0890*/  IMAD.U32 R24, RZ, RZ, UR15 ;  /* 0x0000000fff187e24 */ /* 0x000fe2000f8e00ff */
[----:B------:R-:W-:Y:S01]  /*08a0*/  UIMAD UR4, UR15, UR5, UR4 ;  /* 0x000000050f0472a4 */ /* 0x000fe2000f8e0204 */
[C---:B------:R-:W-:Y:S01]  /*08b0*/  IMAD R13, R11.reuse, c[0x0][0x1d8], RZ ;  /* 0x000076000b0d7a24 */ /* 0x040fe200078e02ff */
[----:B------:R-:W-:Y:S01]  /*08c0*/  CS2R R102, SRZ ;  /* 0x0000000000667805 */ /* 0x000fe2000001ff00 */
[----:B------:R-:W-:Y:S01]  /*08d0*/  IMAD R11, R11, c[0x0][0x1a8], RZ ;  /* 0x00006a000b0b7a24 */ /* 0x000fe200078e02ff */
[----:B------:R-:W-:Y:S01]  /*08e0*/  CS2R R100, SRZ ;  /* 0x0000000000647805 */ /* 0x000fe2000001ff00 */
[----:B------:R-:W-:Y:S01]  /*08f0*/  IMAD.U32 R0, RZ, RZ, UR15 ;  /* 0x0000000fff007e24 */ /* 0x000fe2000f8e00ff */
[----:B------:R-:W-:Y:S01]  /*0900*/  CS2R R106, SRZ ;  /* 0x00000000006a7805 */ /* 0x000fe2000001ff00 */
[----:B------:R-:W-:Y:S01]  /*0910*/  IMAD.WIDE.U32 R24, R24, c[0x0][0x188], R26 ;  /* 0x0000620018187a25 */ /* 0x000fe200078e001a */
[----:B------:R-:W-:Y:S01]  /*0920*/  CS2R R104, SRZ ;  /* 0x0000000000687805 */ /* 0x000fe2000001ff00 */
[----:B------:R-:W-:Y:S01]  /*0930*/  CS2R R98, SRZ ;  /* 0x0000000000627805 */ /* 0x000fe2000001ff00 */
[----:B------:R-:W-:Y:S01]  /*0940*/  CS2R R96, SRZ ;  /* 0x0000000000607805 */ /* 0x000fe2000001ff00 */
[----:B------:R-:W-:Y:S01]  /*0950*/  IMAD R11, R10, c[0x0][0x1ac], R11 ;  /* 0x00006b000a0b7a24 */ /* 0x000fe200078e020b */
[----:B------:R-:W-:Y:S01]  /*0960*/  LEA R248, P3, R24, c[0x0][0x160], 0x1 ;  /* 0x0000580018f87a11 */ /* 0x000fe200078608ff */
[----:B------:R-:W-:Y:S01]  /*0970*/  IMAD.WIDE.U32 R14, R10, c[0x0][0x1a8], R14 ;  /* 0x00006a000a0e7a25 */ /* 0x000fe200078e000e */
[----:B------:R-:W-:Y:S01]  /*0980*/  CS2R R94, SRZ ;  /* 0x00000000005e7805 */ /* 0x000fe2000001ff00 */
[----:B------:R-:W-:Y:S01]  /*0990*/  CS2R R92, SRZ ;  /* 0x00000000005c7805 */ /* 0x000fe2000001ff00 */
[----:B------:R-:W-:Y:S01]  /*09a0*/  CS2R R86, SRZ ;  /* 0x0000000000567805 */ /* 0x000fe2000001ff00 */
[----:B------:R-:W-:Y:S01]  /*09b0*/  IMAD.WIDE.U32 R32, R0, c[0x0][0x218], R32 ;  /* 0x0000860000207a25 */ /* 0x000fe200078e0020 */
[----:B------:R-:W-:Y:S01]  /*09c0*/  IADD3 R0, R25, UR6, RZ ;  /* 0x0000000619007c10 */ /* 0x000fe2000fffe0ff */
[----:B------:R-:W-:Y:S01]  /*09d0*/  CS2R R84, SRZ ;  /* 0x0000000000547805 */ /* 0x000fe2000001ff00 */
[----:B------:R-:W-:Y:S01]  /*09e0*/  LEA R26, P1, R14, c[0x0][0x190], 0x1 ;  /* 0x000064000e1a7a11 */ /* 0x000fe200078208ff */
[C---:B------:R-:W-:Y:S01]  /*09f0*/  IMAD R13, R10.reuse, c[0x0][0x1dc], R13 ;  /* 0x000077000a0d7a24 */ /* 0x040fe200078e020d */
[----:B------:R-:W-:Y:S01]  /*0a00*/  IADD3 R2, R33, UR4, RZ ;  /* 0x0000000421027c10 */ /* 0x000fe2000fffe0ff */
[----:B------:R-:W-:Y:S01]  /*0a10*/  IMAD.WIDE.U32 R22, R10, c[0x0][0x1d8], R22 ;  /* 0x000076000a167a25 */ /* 0x000fe200078e0016 */
[----:B------:R-:W-:Y:S01]  /*0a20*/  LEA R246, P0, R32, c[0x0][0x1f0], 0x1 ;  /* 0x00007c0020f67a11 */ /* 0x000fe200078008ff */
[----:B------:R-:W-:Y:S01]  /*0a30*/  ULDC.64 UR4, c[0x0][0x290] ;  /* 0x0000a40000047ab9 */ /* 0x000fe20000000a00 */
[----:B------:R-:W-:Y:S01]  /*0a40*/  LEA.HI.X R249, R24, c[0x0][0x164], R0, 0x1, P3 ;  /* 0x0000590018f97a11 */ /* 0x000fe200018f0c00 */
[----:B------:R-:W-:Y:S01]  /*0a50*/  IMAD.IADD R10, R15, 0x1, R11 ;  /* 0x000000010f0a7824 */ /* 0x000fe200078e020b */
[----:B------:R-:W-:Y:S01]  /*0a60*/  LEA R30, P2, R22, c[0x0][0x1c0], 0x1 ;  /* 0x00007000161e7a11 */ /* 0x000fe200078408ff */
[----:B------:R-:W-:Y:S01]  /*0a70*/  IMAD.IADD R8, R23, 0x1, R13 ;  /* 0x0000000117087824 */ /* 0x000fe200078e020d */
[----:B------:R-:W-:Y:S01]  /*0a80*/  LEA.HI.X R247, R32, c[0x0][0x1f4], R2, 0x1, P0 ;  /* 0x00007d0020f77a11 */ /* 0x000fe200000f0c02 */
[----:B------:R-:W-:Y:S01]  /*0a90*/  IMAD.MOV.U32 R15, RZ, RZ, c[0x0][0x1d8] ;  /* 0x00007600ff0f7624 */ /* 0x000fe200078e00ff */
[----:B------:R-:W-:Y:S01]  /*0aa0*/  LEA.HI.X R27, R14, c[0x0][0x194], R10, 0x1, P1 ;  /* 0x000065000e1b7a11 */ /* 0x000fe200008f0c0a */
[----:B------:R-:W-:Y:S01]  /*0ab0*/  IMAD.MOV.U32 R0, RZ, RZ, c[0x0][0x1dc] ;  /* 0x00007700ff007624 */ /* 0x000fe200078e00ff */
[----:B------:R-:W-:Y:S01]  /*0ac0*/  LEA.HI.X R31, R22, c[0x0][0x1c4], R8, 0x1, P2 ;  /* 0x00007100161f7a11 */ /* 0x000fe200010f0c08 */
[----:B------:R-:W-:Y:S01]  /*0ad0*/  IMAD.IADD R2, R7, 0x1, -R238 ;  /* 0x0000000107027824 */ /* 0x000fe200078e0aee */
[C---:B------:R-:W-:Y:S01]  /*0ae0*/  LEA R32, P1, R15.reuse, R30, 0x7 ;  /* 0x0000001e0f207211 */ /* 0x040fe200078238ff */
[----:B------:R-:W-:Y:S01]  /*0af0*/  UIMAD UR13, UR9, UR4, URZ ;  /* 0x00000004090d72a4 */ /* 0x000fe2000f8e023f */
[C---:B------:R-:W-:Y:S01]  /*0b00*/  ISETP.GE.AND P3, PT, R12.reuse, c[0x0][0x1cc], PT ;  /* 0x000073000c007a0c */ /* 0x040fe20003f66270 */
[----:B------:R-:W-:Y:S01]  /*0b10*/  IMAD.MOV.U32 R13, RZ, RZ, c[0x0][0x1a8] ;  /* 0x00006a00ff0d7624 */ /* 0x000fe200078e00ff */
[----:B------:R-:W-:Y:S01]  /*0b20*/  LEA.HI.X R33, R15, R31, R0, 0x7, P1 ;  /* 0x0000001f0f217211 */ /* 0x000fe200008f3c00 */
[----:B------:R-:W-:Y:S01]  /*0b30*/  IMAD.SHL.U32 R233, R233, 0x2, RZ ;  /* 0x00000002e9e97824 */ /* 0x000fe200078e00ff */
[----:B------:R-:W-:Y:S01]  /*0b40*/  IADD3 R0, R12, 0x20, RZ ;  /* 0x000000200c007810 */ /* 0x000fe20007ffe0ff */
[----:B------:R-:W-:Y:S01]  /*0b50*/  UIMAD.WIDE.U32 UR6, UR15, UR4, URZ ;  /* 0x000000040f0672a5 */ /* 0x000fe2000f8e003f */
[----:B------:R-:W-:Y:S01]  /*0b60*/  ISETP.GE.AND P1, PT, R235, c[0x0][0x1cc], PT ;  /* 0x00007300eb007a0c */ /* 0x000fe20003f26270 */
[----:B------:R-:W-:Y:S01]  /*0b70*/  UIMAD UR13, UR15, UR5, UR13 ;  /* 0x000000050f0d72a4 */ /* 0x000fe2000f8e020d */
[----:B------:R-:W-:Y:S01]  /*0b80*/  ISETP.GE.AND P2, PT, R0, c[0x0][0x1cc], PT ;  /* 0x0000730000007a0c */ /* 0x000fe20003f46270 */
[----:B------:R-:W-:Y:S01]  /*0b90*/  IMAD.MOV.U32 R11, RZ, RZ, c[0x0][0x1ac] ;  /* 0x00006b00ff0b7624 */ /* 0x000fe200078e00ff */
[C---:B------:R-:W-:Y:S01]  /*0ba0*/  ISETP.LT.OR P6, PT, R2.reuse, 0x1, P3 ;  /* 0x000000010200780c */ /* 0x040fe20001fc1670 */
[----:B------:R-:W-:Y:S01]  /*0bb0*/  ULDC.64 UR4, c[0x0][0x288] ;  /* 0x0000a20000047ab9 */ /* 0x000fe20000000a00 */
[C---:B------:R-:W-:Y:S01]  /*0bc0*/  ISETP.LT.OR P5, PT, R2.reuse, 0x1, P2 ;  /* 0x000000010200780c */ /* 0x040fe200017a1670 */
[----:B------:R-:W-:Y:S01]  /*0bd0*/  UIMAD UR4, UR8, UR4, URZ ;  /* 0x00000004080472a4 */ /* 0x000fe2000f8e023f */
[C---:B------:R-:W-:Y:S01]  /*0be0*/  ISETP.LT.OR P4, PT, R2.reuse, 0x1, P1 ;  /* 0x000000010200780c */ /* 0x040fe20000f81670 */
[----:B------:R-:W-:Y:S01]  /*0bf0*/  IMAD.WIDE.U32 R28, R29, c[0x0][0x288], R244 ;  /* 0x0000a2001d1c7a25 */ /* 0x000fe200078e00f4 */
[C---:B------:R-:W-:Y:S01]  /*0c00*/  ISETP.LT.OR P3, PT, R2.reuse, 0x41, P3 ;  /* 0x000000410200780c */ /* 0x040fe20001f61670 */
[----:B------:R-:W-:Y:S01]  /*0c10*/  UIMAD UR5, UR10, UR5, UR4 ;  /* 0x000000050a0572a4 */ /* 0x000fe2000f8e0204 */
[C---:B------:R-:W-:Y:S01]  /*0c20*/  ISETP.LT.OR P2, PT, R2.reuse, 0x41, P2 ;  /* 0x000000410200780c */ /* 0x040fe20001741670 */
[----:B------:R-:W-:Y:S01]  /*0c30*/  UIADD3 UR13, UR7, UR13, URZ ;  /* 0x0000000d070d7290 */ /* 0x000fe2000fffe03f */
[----:B------:R-:W-:Y:S01]  /*0c40*/  ISETP.LT.OR P1, PT, R2, 0x41, P1 ;  /* 0x000000410200780c */ /* 0x000fe20000f21670 */
[----:B------:R-:W-:Y:S01]  /*0c50*/  CS2R R90, SRZ ;  /* 0x00000000005a7805 */ /* 0x000fe2000001ff00 */
[C---:B------:R-:W-:Y:S01]  /*0c60*/  LEA R24, P0, R13.reuse, R26, 0x7 ;  /* 0x0000001a0d187211 */ /* 0x040fe200078038ff */
[----:B------:R1:W-:Y:S01]  /*0c70*/  LDGSTS.E.BYPASS.LTC128B.128 [R233+0x6080], [R30.64], !P6 ;  /* 0x060800001ee97fae */ /* 0x0003e2000f101d52 */
[----:B------:R-:W-:Y:S01]  /*0c80*/  ISETP.GE.AND P6, PT, R12, c[0x0][0x19c], PT ;  /* 0x000067000c007a0c */ /* 0x000fe20003fc6270 */
[----:B------:R-:W-:Y:S01]  /*0c90*/  CS2R R88, SRZ ;  /* 0x0000000000587805 */ /* 0x000fe2000001ff00 */
[----:B------:R-:W-:Y:S01]  /*0ca0*/  LEA.HI.X R25, R13, R27, R11, 0x7, P0 ;  /* 0x0000001b0d197211 */ /* 0x000fe200000f3c0b */
[----:B------:R1:W-:Y:S01]  /*0cb0*/  LDGSTS.E.BYPASS.LTC128B.128 [R233+0x8080], [R30.64+0x40], !P5 ;  /* 0x080800401ee97fae */ /* 0x0003e2000e901d52 */
[----:B------:R-:W-:Y:S01]  /*0cc0*/  LEA R22, P0, R5, c[0x0][0x258], 0x2 ;  /* 0x0000960005167a11 */ /* 0x000fe200078010ff */
[----:B------:R-:W-:Y:S01]  /*0cd0*/  CS2R R82, SRZ ;  /* 0x0000000000527805 */ /* 0x000fe2000001ff00 */
[----:B------:R-:W-:Y:S01]  /*0ce0*/  LEA.HI R8, R17, R236, RZ, 0x4 ;  /* 0x000000ec11087211 */ /* 0x000fe200078f20ff */
[----:B------:R1:W-:Y:S01]  /*0cf0*/  LDGSTS.E.BYPASS.LTC128B.128 [R233+0xa080], [R30.64+0x80], !P4 ;  /* 0x0a0800801ee97fae */ /* 0x0003e2000e101d52 */
[----:B------:R-:W-:Y:S01]  /*0d00*/  ISETP.LT.OR P4, PT, R2, 0x1, P6 ;  /* 0x000000010200780c */ /* 0x000fe20003781670 */
[----:B------:R-:W-:Y:S01]  /*0d10*/  CS2R R80, SRZ ;  /* 0x0000000000507805 */ /* 0x000fe2000001ff00 */
[----:B------:R-:W-:Y:S01]  /*0d20*/  LEA.HI.X R23, R5, c[0x0][0x25c], R4, 0x2, P0 ;  /* 0x0000970005177a11 */ /* 0x000fe200000f1404 */
[----:B------:R1:W-:Y:S01]  /*0d30*/  LDGSTS.E.BYPASS.LTC128B.128 [R233+0x7080], [R32.64], !P3 ;  /* 0x0708000020e97fae */ /* 0x0003e2000d901d52 */
[----:B------:R-:W-:Y:S01]  /*0d40*/  ISETP.GE.AND P3, PT, R0, c[0x0][0x19c], PT ;  /* 0x0000670000007a0c */ /* 0x000fe20003f66270 */
[----:B------:R-:W-:Y:S01]  /*0d50*/  IMAD.U32 R4, RZ, RZ, UR5 ;  /* 0x00000005ff047e24 */ /* 0x000fe2000f8e00ff */
[----:B------:R-:W-:Y:S01]  /*0d60*/  IADD3 R5, P5, R28, UR6, RZ ;  /* 0x000000061c057c10 */ /* 0x000fe2000ffbe0ff */
[----:B------:R1:W-:Y:S01]  /*0d70*/  LDGSTS.E.BYPASS.LTC128B.128 [R233+0x9080], [R32.64+0x40], !P2 ;  /* 0x0908004020e97fae */ /* 0x0003e2000d101d52 */
[C---:B------:R-:W-:Y:S01]  /*0d80*/  ISETP.LT.OR P2, PT, R2.reuse, 0x1, P3 ;  /* 0x000000010200780c */ /* 0x040fe20001f41670 */
[----:B------:R-:W-:Y:S01]  /*0d90*/  ULDC UR6, c[0x0][0x168] ;  /* 0x00005a0000067ab9 */ /* 0x000fe20000000800 */
[----:B------:R-:W-:Y:S01]  /*0da0*/  IADD3.X R4, R29, UR13, R4, P5, !PT ;  /* 0x0000000d1d047c10 */ /* 0x000fe2000affe404 */
[----:B------:R1:W-:Y:S01]  /*0db0*/  LDGSTS.E.BYPASS.LTC128B.128 [R233+0xb080], [R32.64+0x80], !P1 ;  /* 0x0b08008020e97fae */ /* 0x0003e2000c901d52 */
[----:B------:R-:W-:Y:S01]  /*0dc0*/  ISETP.GE.AND P1, PT, R235, c[0x0][0x19c], PT ;  /* 0x00006700eb007a0c */ /* 0x000fe20003f26270 */
[----:B------:R-:W-:Y:S01]  /*0dd0*/  UISETP.GE.AND UP0, UPT, UR6, 0x1, UPT ;  /* 0x000000010600788c */ /* 0x000fe2000bf06270 */
[C---:B------:R-:W-:Y:S01]  /*0de0*/  ISETP.LT.OR P5, PT, R2.reuse, 0x41, P6 ;  /* 0x000000410200780c */ /* 0x040fe200037a1670 */
[----:B------:R-:W0:Y:S01]  /*0df0*/  LDGDEPBAR ;  /* 0x00000000000079af */ /* 0x000e220000000000 */
[C---:B------:R-:W-:Y:S01]  /*0e00*/  ISETP.LT.OR P0, PT, R2.reuse, 0x1, P1 ;  /* 0x000000010200780c */ /* 0x040fe20000f01670 */
[----:B------:R-:W-:Y:S01]  /*0e10*/  CS2R R78, SRZ ;  /* 0x00000000004e7805 */ /* 0x000fe2000001ff00 */
[C---:B------:R-:W-:Y:S01]  /*0e20*/  ISETP.LT.OR P3, PT, R2.reuse, 0x41, P3 ;  /* 0x000000410200780c */ /* 0x040fe20001f61670 */
[----:B------:R1:W-:Y:S01]  /*0e30*/  LDGSTS.E.BYPASS.LTC128B.128 [R233+0x80], [R26.64], !P4 ;  /* 0x000800001ae97fae */ /* 0x0003e2000e101d52 */
[----:B------:R-:W-:Y:S01]  /*0e40*/  SHF.R.S32.HI R10, RZ, 0x4, R8 ;  /* 0x00000004ff0a7819 */ /* 0x000fe20000011408 */
[----:B------:R-:W-:Y:S01]  /*0e50*/  CS2R R76, SRZ ;  /* 0x00000000004c7805 */ /* 0x000fe2000001ff00 */
[----:B------:R-:W-:Y:S01]  /*0e60*/  ISETP.LT.OR P1, PT, R2, 0x41, P1 ;  /* 0x000000410200780c */ /* 0x000fe20000f21670 */
[----:B------:R1:W-:Y:S01]  /*0e70*/  LDGSTS.E.BYPASS.LTC128B.128 [R233+0x2080], [R26.64+0x40], !P2 ;  /* 0x020800401ae97fae */ /* 0x0003e2000d101d52 */
[----:B------:R-:W-:Y:S01]  /*0e80*/  LEA.HI R15, R8, R10, RZ, 0x1 ;  /* 0x0000000a080f7211 */ /* 0x000fe200078f08ff */
[----:B------:R-:W-:Y:S01]  /*0e90*/  CS2R R70, SRZ ;  /* 0x0000000000467805 */ /* 0x000fe2000001ff00 */
[----:B------:R-:W-:Y:S01]  /*0ea0*/  ISETP.GE.AND P2, PT, R238, c[0x0][0x168], PT ;  /* 0x00005a00ee007a0c */ /* 0x000fe20003f46270 */
[----:B------:R-:W-:Y:S01]  /*0eb0*/  CS2R R68, SRZ ;  /* 0x0000000000447805 */ /* 0x000fe2000001ff00 */
[----:B------:R-:W-:Y:S01]  /*0ec0*/  LOP3.LUT R13, R3, 0xfffffff8, RZ, 0xc0, !PT ;  /* 0xfffffff8030d7812 */ /* 0x000fe200078ec0ff */
[----:B------:R1:W-:Y:S01]  /*0ed0*/  LDGSTS.E.BYPASS.LTC128B.128 [R233+0x4080], [R26.64+0x80], !P0 ;  /* 0x040800801ae97fae */ /* 0x0003e2000c101d52 */
[----:B------:R-:W-:Y:S01]  /*0ee0*/  LOP3.LUT R11, R8, 0xfffffff0, RZ, 0xc0, !PT ;  /* 0xfffffff0080b7812 */ /* 0x000fe200078ec0ff */
[----:B------:R-:W-:Y:S01]  /*0ef0*/  CS2R R74, SRZ ;  /* 0x00000000004a7805 */ /* 0x000fe2000001ff00 */
[----:B------:R-:W-:Y:S01]  /*0f00*/  LOP3.LUT R15, R15, 0xfffffffe, RZ, 0xc0, !PT ;  /* 0xfffffffe0f0f7812 */ /* 0x000fe200078ec0ff */
[----:B------:R-:W-:Y:S01]  /*0f10*/  IMAD.IADD R16, R236, 0x1, -R13 ;  /* 0x00000001ec107824 */ /* 0x000fe200078e0a0d */
[C---:B------:R-:W-:Y:S01]  /*0f20*/  ISETP.GE.AND P0, PT, R12.reuse, c[0x0][0x16c], PT ;  /* 0x00005b000c007a0c */ /* 0x040fe20003f06270 */
[----:B------:R2:W-:Y:S01]  /*0f30*/  LDGSTS.E.BYPASS.LTC128B.128 [R233+0x1080], [R24.64], !P5 ;  /* 0x0108000018e97fae */ /* 0x0005e2000e901d52 */
[----:B------:R-:W-:Y:S01]  /*0f40*/  ISETP.GE.AND P4, PT, R12, c[0x0][0x1fc], PT ;  /* 0x00007f000c007a0c */ /* 0x000fe20003f86270 */
[----:B------:R-:W-:Y:S01]  /*0f50*/  IMAD.IADD R15, R10, 0x1, -R15 ;  /* 0x000000010a0f7824 */ /* 0x000fe200078e0a0f */
[----:B------:R-:W-:Y:S01]  /*0f60*/  ISETP.GE.OR P6, PT, R12, c[0x0][0x1fc], P2 ;  /* 0x00007f000c007a0c */ /* 0x000fe200017c6670 */
[----:B------:R-:W-:Y:S01]  /*0f70*/  IMAD.IADD R12, R236, 0x1, -R11 ;  /* 0x00000001ec0c7824 */ /* 0x000fe200078e0a0b */
[----:B------:R2:W-:Y:S01]  /*0f80*/  LDGSTS.E.BYPASS.LTC128B.128 [R233+0x3080], [R24.64+0x40], !P3 ;  /* 0x0308004018e97fae */ /* 0x0005e2000d901d52 */
[----:B------:R-:W-:Y:S01]  /*0f90*/  SEL R241, RZ, 0x1, P0 ;  /* 0x00000001fff17807 */ /* 0x000fe20000000000 */
[----:B------:R-:W-:Y:S01]  /*0fa0*/  IMAD.SHL.U32 R234, R15, 0x8, RZ ;  /* 0x000000080fea7824 */ /* 0x000fe200078e00ff */
[C---:B------:R-:W-:Y:S01]  /*0fb0*/  ISETP.GE.AND P5, PT, R0.reuse, c[0x0][0x16c], PT ;  /* 0x00005b0000007a0c */ /* 0x040fe20003fa6270 */
[----:B------:R2:W-:Y:S01]  /*0fc0*/  LDGSTS.E.BYPASS.LTC128B.128 [R233+0x5080], [R24.64+0x80], !P1 ;  /* 0x0508008018e97fae */ /* 0x0005e2000c901d52 */
[C---:B------:R-:W-:Y:S01]  /*0fd0*/  ISETP.GE.AND P3, PT, R0.reuse, c[0x0][0x1fc], PT ;  /* 0x00007f0000007a0c */ /* 0x040fe20003f66270 */
[----:B------:R-:W-:Y:S01]  /*0fe0*/  CS2R R72, SRZ ;  /* 0x0000000000487805 */ /* 0x000fe2000001ff00 */
[----:B------:R-:W-:Y:S01]  /*0ff0*/  ISETP.GE.OR P1, PT, R0, c[0x0][0x1fc], P2 ;  /* 0x00007f0000007a0c */ /* 0x000fe20001726670 */
[----:B------:R-:W0:Y:S01]  /*1000*/  LDGDEPBAR ;  /* 0x00000000000079af */ /* 0x000e220000000000 */
[----:B------:R-:W-:Y:S01]  /*1010*/  LEA R10, P0, R5, c[0x0][0x280], 0x2 ;  /* 0x0000a000050a7a11 */ /* 0x000fe200078010ff */
[----:B------:R-:W-:Y:S01]  /*1020*/  CS2R R66, SRZ ;  /* 0x0000000000427805 */ /* 0x000fe2000001ff00 */
[----:B------:R-:W-:Y:S01]  /*1030*/  LEA.HI R0, R16, R16, RZ, 0x1 ;  /* 0x0000001010007211 */ /* 0x000fe200078f08ff */
[----:B------:R-:W-:Y:S01]  /*1040*/  CS2R R64, SRZ ;  /* 0x0000000000407805 */ /* 0x000fe2000001ff00 */
[----:B------:R-:W-:Y:S01]  /*1050*/  LEA.HI R2, R17, R236, RZ, 0x6 ;  /* 0x000000ec11027211 */ /* 0x000fe200078f30ff */
[----:B------:R-:W-:Y:S01]  /*1060*/  CS2R R62, SRZ ;  /* 0x00000000003e7805 */ /* 0x000fe2000001ff00 */
[----:B------:R-:W-:Y:S01]  /*1070*/  SHF.R.S32.HI R13, RZ, 0x1f, R12 ;  /* 0x0000001fff0d7819 */ /* 0x000fe2000001140c */
[----:B------:R-:W-:Y:S01]  /*1080*/  CS2R R60, SRZ ;  /* 0x00000000003c7805 */ /* 0x000fe2000001ff00 */
[----:B------:R-:W-:-:S02]  /*1090*/  LEA.HI.X R11, R5, c[0x0][0x284], R4, 0x2, P0 ;  /* 0x0000a100050b7a11 */ /* 0x000fc400000f1404 */
[----:B------:R-:W-:Y:S02]  /*10a0*/  LOP3.LUT R5, R0, 0x7fffffe, RZ, 0xc0, !PT ;  /* 0x07fffffe00057812 */ /* 0x000fe400078ec0ff */
[----:B------:R-:W-:Y:S02]  /*10b0*/  SHF.R.S32.HI R2, RZ, 0x6, R2 ;  /* 0x00000006ff027819 */ /* 0x000fe40000011402 */
[-C--:B------:R-:W-:Y:S01]  /*10c0*/  LEA.HI R14, R12, R12.reuse, RZ, 0x1 ;  /* 0x0000000c0c0e7211 */ /* 0x080fe200078f08ff */
[----:B------:R-:W-:Y:S01]  /*10d0*/  IMAD.IADD R5, R16, 0x1, -R5 ;  /* 0x0000000110057824 */ /* 0x000fe200078e0a05 */
[----:B------:R-:W-:Y:S01]  /*10e0*/  LEA.HI R4, R13, R12, RZ, 0x3 ;  /* 0x0000000c0d047211 */ /* 0x000fe200078f18ff */
[----:B------:R-:W-:Y:S01]  /*10f0*/  IMAD R230, R15, 0x4, R2 ;  /* 0x000000040fe67824 */ /* 0x000fe200078e0202 */
[----:B------:R-:W-:Y:S01]  /*1100*/  LEA.HI R8, R18, R21, RZ, 0x1 ;  /* 0x0000001512087211 */ /* 0x000fe200078f08ff */
[----:B------:R-:W-:Y:S01]  /*1110*/  IMAD.SHL.U32 R16, R16, 0x40, RZ ;  /* 0x0000004010107824 */ /* 0x000fe200078e00ff */
[----:B------:R-:W-:Y:S01]  /*1120*/  LOP3.LUT R13, R4, 0xfffffff8, RZ, 0xc0, !PT ;  /* 0xfffffff8040d7812 */ /* 0x000fe200078ec0ff */
[----:B------:R-:W-:Y:S01]  /*1130*/  IMAD R230, R230, 0x8, R5 ;  /* 0x00000008e6e67824 */ /* 0x000fe200078e0205 */
[----:B--2---:R-:W-:Y:S01]  /*1140*/  LOP3.LUT R25, R14, 0x7fffffe, RZ, 0xc0, !PT ;  /* 0x07fffffe0e197812 */ /* 0x004fe200078ec0ff */
[----:B------:R-:W-:-:S04]  /*1150*/  DEPBAR.LE SB0, 0x1 ;  /* 0x000080400000791a */ /* 0x000fc80000000000 */
[----:B------:R-:W-:Y:S01]  /*1160*/  LOP3.LUT R8, R8, 0xfffffffe, RZ, 0xc0, !PT ;  /* 0xfffffffe08087812 */ /* 0x000fe200078ec0ff */
[C---:B------:R-:W-:Y:S01]  /*1170*/  IMAD.IADD R25, R12.reuse, 0x1, -R25 ;  /* 0x000000010c197824 */ /* 0x040fe200078e0a19 */
[----:B------:R-:W-:Y:S01]  /*1180*/  ISETP.GE.AND P0, PT, R235, c[0x0][0x16c], PT ;  /* 0x00005b00eb007a0c */ /* 0x000fe20003f06270 */
[----:B------:R-:W-:Y:S01]  /*1190*/  IMAD.IADD R13, R12, 0x1, -R13 ;  /* 0x000000010c0d7824 */ /* 0x000fe200078e0a0d */
[----:B------:R-:W-:Y:S01]  /*11a0*/  SHF.R.S32.HI R0, RZ, 0x1, R0 ;  /* 0x00000001ff007819 */ /* 0x000fe20000011400 */
[C---:B------:R-:W-:Y:S01]  /*11b0*/  IMAD.IADD R5, R21.reuse, 0x1, -R8 ;  /* 0x0000000115057824 */ /* 0x040fe200078e0a08 */
[----:B------:R-:W-:Y:S01]  /*11c0*/  SEL R12, RZ, 0x4, P0 ;  /* 0x00000004ff0c7807 */ /* 0x000fe20000000000 */
[----:B------:R-:W-:Y:S01]  /*11d0*/  IMAD.SHL.U32 R21, R21, 0x10, RZ ;  /* 0x0000001015157824 */ /* 0x000fe200078e00ff */
[C---:B------:R-:W-:Y:S01]  /*11e0*/  LOP3.LUT P0, RZ, R0.reuse, 0x2, RZ, 0xc0, !PT ;  /* 0x0000000200ff7812 */ /* 0x040fe2000780c0ff */
[----:B------:R-:W-:Y:S01]  /*11f0*/  IMAD.SHL.U32 R0, R0, 0x40, RZ ;  /* 0x0000004000007824 */ /* 0x000fe200078e00ff */
[----:B------:R-:W-:Y:S01]  /*1200*/  LOP3.LUT R16, R16, 0x1c0, RZ, 0xc0, !PT ;  /* 0x000001c010107812 */ /* 0x000fe200078ec0ff */
[----:B------:R-:W-:Y:S01]  /*1210*/  IMAD.SHL.U32 R225, R5, 0x400, RZ ;  /* 0x0000040005e17824 */ /* 0x000fe200078e00ff */
[----:B------:R-:W-:-:S02]  /*1220*/  SHF.R.S32.HI R4, RZ, 0x3, R4 ;  /* 0x00000003ff047819 */ /* 0x000fc40000011404 */
[----:B------:R-:W-:Y:S01]  /*1230*/  LOP3.LUT R20, R16, 0x30, R21, 0xf8, !PT ;  /* 0x0000003010147812 */ /* 0x000fe200078ef815 */
[----:B------:R-:W-:Y:S01]  /*1240*/  IMAD R251, R6, 0x2, R225 ;  /* 0x0000000206fb7824 */ /* 0x000fe200078e02e1 */
[----:B------:R-:W-:Y:S01]  /*1250*/  LOP3.LUT R0, R0, 0xc0, RZ, 0xc0, !PT ;  /* 0x000000c000007812 */ /* 0x000fe200078ec0ff */
[----:B------:R-:W-:Y:S01]  /*1260*/  IMAD R226, R4, 0x8, R25 ;  /* 0x0000000804e27824 */ /* 0x000fe200078e0219 */
[----:B------:R-:W-:Y:S01]  /*1270*/  LOP3.LUT R21, R20, 0x8, R3, 0xf8, !PT ;  /* 0x0000000814157812 */ /* 0x000fe200078ef803 */
[----:B------:R-:W-:Y:S01]  /*1280*/  IMAD R225, R4, 0x200, R225 ;  /* 0x0000020004e17824 */ /* 0x000fe200078e02e1 */
[----:B------:R-:W-:Y:S01]  /*1290*/  LOP3.LUT R3, R0, 0x8, R3, 0xf8, !PT ;  /* 0x0000000800037812 */ /* 0x000fe200078ef803 */
[----:B------:R-:W-:Y:S01]  /*12a0*/  IMAD.SHL.U32 R4, R15, 0x10, RZ ;  /* 0x000000100f047824 */ /* 0x000fe200078e00ff */
[----:B------:R-:W-:Y:S01]  /*12b0*/  SHF.R.U32.HI R0, RZ, 0x3, R0 ;  /* 0x00000003ff007819 */ /* 0x000fe20000011600 */
[----:B------:R-:W-:Y:S01]  /*12c0*/  IMAD.SHL.U32 R226, R226, 0x20, RZ ;  /* 0x00000020e2e27824 */ /* 0x000fe200078e00ff */
[----:B------:R-:W-:-:S02]  /*12d0*/  LEA.HI R17, R17, R236, RZ, 0x7 ;  /* 0x000000ec11117211 */ /* 0x000fc400078f38ff */
[----:B------:R-:W-:Y:S02]  /*12e0*/  LOP3.LUT R3, R3, R0, RZ, 0x3c, !PT ;  /* 0x0000000003037212 */ /* 0x000fe400078e3cff */
[----:B------:R-:W-:Y:S02]  /*12f0*/  SEL R0, RZ, 0x2, P5 ;  /* 0x00000002ff007807 */ /* 0x000fe40002800000 */
[----:B------:R-:W-:Y:S01]  /*1300*/  LEA.HI R6, R9, R238, RZ, 0x3 ;  /* 0x000000ee09067211 */ /* 0x000fe200078f18ff */
[----:B------:R-:W-:Y:S01]  /*1310*/  IMAD.U32 R230, R230, 0x20, R3 ;  /* 0x00000020e6e67824 */ /* 0x000fe200078e0003 */
[----:B------:R-:W-:Y:S01]  /*1320*/  IADD3 R12, R12, R0, R241 ;  /* 0x000000000c0c7210 */ /* 0x000fe20007ffe0f1 */
[----:B------:R-:W-:Y:S01]  /*1330*/  IMAD.MOV.U32 R0, RZ, RZ, 0x20 ;  /* 0x00000020ff007424 */ /* 0x000fe200078e00ff */
[----:B------:R-:W-:Y:S01]  /*1340*/  SHF.R.U32.HI R9, RZ, 0x4, R17 ;  /* 0x00000004ff097819 */ /* 0x000fe20000011611 */
[----:B------:R-:W-:Y:S01]  /*1350*/  IMAD.SHL.U32 R230, R230, 0x2, RZ ;  /* 0x00000002e6e67824 */ /* 0x000fe200078e00ff */
[----:B------:R-:W-:Y:S01]  /*1360*/  BAR.SYNC.DEFER_BLOCKING 0x0 ;  /* 0x0000000000007b1d */ /* 0x000fe20000010000 */
[----:B------:R-:W-:-:S02]  /*1370*/  LOP3.LUT R4, R4, 0x10, RZ, 0xc0, !PT ;  /* 0x0000001004047812 */ /* 0x000fc400078ec0ff */
[----:B------:R-:W-:Y:S02]  /*1380*/  SEL R3, R0, 0xffffffe0, !P0 ;  /* 0xffffffe000037807 */ /* 0x000fe40004000000 */
[----:B------:R-:W-:Y:S02]  /*1390*/  LOP3.LUT R9, R4, 0x8, R9, 0xf8, !PT ;  /* 0x0000000804097812 */ /* 0x000fe400078ef809 */
[----:B------:R-:W-:Y:S01]  /*13a0*/  SEL R4, RZ, 0xffffffff, P3 ;  /* 0xffffffffff047807 */ /* 0x000fe20001800000 */
[----:B------:R-:W-:Y:S01]  /*13b0*/  IMAD.IADD R220, R230, 0x1, R3 ;  /* 0x00000001e6dc7824 */ /* 0x000fe200078e0203 */
[----:B------:R-:W-:Y:S02]  /*13c0*/  LOP3.LUT P3, RZ, R12, 0x1, RZ, 0xc0, !PT ;  /* 0x000000010cff7812 */ /* 0x000fe4000786c0ff */
[--C-:B------:R-:W-:Y:S02]  /*13d0*/  SHF.R.S32.HI R19, RZ, 0x1, R14.reuse ;  /* 0x00000001ff137819 */ /* 0x100fe4000001140e */
[----:B------:R-:W-:-:S02]  /*13e0*/  SHF.R.S32.HI R14, RZ, 0x1f, R14 ;  /* 0x0000001fff0e7819 */ /* 0x000fc4000001140e */
[----:B------:R-:W-:Y:S02]  /*13f0*/  SEL R8, RZ, 0x1, P4 ;  /* 0x00000001ff087807 */ /* 0x000fe40002000000 */
[----:B------:R-:W-:Y:S02]  /*1400*/  ISETP.GE.OR P3, PT, R238, c[0x0][0x168], !P3 ;  /* 0x00005a00ee007a0c */ /* 0x000fe40005f66670 */
[----:B------:R-:W-:Y:S02]  /*1410*/  ISETP.GE.AND P4, PT, R235, c[0x0][0x1fc], PT ;  /* 0x00007f00eb007a0c */ /* 0x000fe40003f86270 */
[----:B------:R-:W-:Y:S02]  /*1420*/  LEA.HI R14, R14, R19, RZ, 0x2 ;  /* 0x000000130e0e7211 */ /* 0x000fe400078f10ff */
[----:B------:R-:W-:Y:S01]  /*1430*/  LOP3.LUT R17, R6, 0xfffffff8, RZ, 0xc0, !PT ;  /* 0xfffffff806117812 */ /* 0x000fe200078ec0ff */
[----:B------:R1:W2:Y:S01]  /*1440*/  LDSM.16.M88.4 R168, [R230+0x6080] ;  /* 0x00608000e6a8783b */ /* 0x0002a20000000200 */
[----:B------:R-:W-:-:S02]  /*1450*/  SEL R240, RZ, 0x4, P4 ;  /* 0x00000004fff07807 */ /* 0x000fc40002000000 */
[----:B------:R-:W-:Y:S01]  /*1460*/  LOP3.LUT P4, RZ, R12, 0x2, RZ, 0xc0, !PT ;  /* 0x000000020cff7812 */ /* 0x000fe2000788c0ff */
[----:B------:R1:W3:Y:S01]  /*1470*/  LDSM.16.M88.4 R172, [R230+0x7080] ;  /* 0x00708000e6ac783b */ /* 0x0002e20000000200 */
[----:B------:R-:W-:Y:S01]  /*1480*/  LOP3.LUT R14, R14, 0xfffffffc, RZ, 0xc0, !PT ;  /* 0xfffffffc0e0e7812 */ /* 0x000fe200078ec0ff */
[----:B------:R-:W-:Y:S01]  /*1490*/  IMAD.IADD R6, R238, 0x1, -R17 ;  /* 0x00000001ee067824 */ /* 0x000fe200078e0a11 */
[----:B------:R-:W-:Y:S01]  /*14a0*/  SHF.R.U32.HI R16, RZ, 0x3, R16 ;  /* 0x00000003ff107819 */ /* 0x000fe20000011610 */
[----:B------:R1:W4:Y:S01]  /*14b0*/  LDSM.16.M88.4 R176, [R220+0x6080] ;  /* 0x00608000dcb0783b */ /* 0x0003220000000200 */
[----:B------:R-:W-:Y:S01]  /*14c0*/  SEL R17, RZ, 0xffffffff, P5 ;  /* 0xffffffffff117807 */ /* 0x000fe20002800000 */
[----:B------:R-:W-:Y:S01]  /*14d0*/  IMAD.IADD R14, R19, 0x1, -R14 ;  /* 0x00000001130e7824 */ /* 0x000fe200078e0a0e */
[----:B------:R-:W-:Y:S01]  /*14e0*/  LOP3.LUT P0, RZ, R12, 0x4, RZ, 0xc0, !PT ;  /* 0x000000040cff7812 */ /* 0x000fe2000780c0ff */
[----:B------:R1:W1:Y:S01]  /*14f0*/  LDSM.16.M88.4 R184, [R220+0x7080] ;  /* 0x00708000dcb8783b */ /* 0x0002620000000200 */
[----:B------:R-:W-:Y:S01]  /*1500*/  ISETP.GE.OR P4, PT, R238, c[0x0][0x168], !P4 ;  /* 0x00005a00ee007a0c */ /* 0x000fe20006786670 */
[----:B------:R-:W-:Y:S01]  /*1510*/  IMAD.SHL.U32 R19, R6, 0x40, RZ ;  /* 0x0000004006137824 */ /* 0x000fe200078e00ff */
[----:B------:R-:W-:Y:S01]  /*1520*/  LOP3.LUT R16, R21, R16, RZ, 0x3c, !PT ;  /* 0x0000001015107212 */ /* 0x000fe200078e3cff */
[----:B------:R1:W1:Y:S01]  /*1530*/  LDSM.16.M88.4 R188, [R230+0x8080] ;  /* 0x00808000e6bc783b */ /* 0x0002620000000200 */
[----:B------:R-:W-:Y:S01]  /*1540*/  IMAD.SHL.U32 R21, R4, 0x2, RZ ;  /* 0x0000000204157824 */ /* 0x000fe200078e00ff */
[----:B------:R-:W-:Y:S01]  /*1550*/  ISETP.GE.OR P0, PT, R238, c[0x0][0x168], !P0 ;  /* 0x00005a00ee007a0c */ /* 0x000fe20004706670 */
[----:B------:R-:W-:Y:S01]  /*1560*/  IMAD.SHL.U32 R4, R17, 0x2, RZ ;  /* 0x0000000211047824 */ /* 0x000fe200078e00ff */
[----:B------:R1:W1:Y:S01]  /*1570*/  LDSM.16.M88.4 R192, [R230+0x9080] ;  /* 0x00908000e6c0783b */ /* 0x0002620000000200 */
[----:B------:R-:W-:Y:S01]  /*1580*/  LOP3.LUT R17, R18, 0xffffffe0, RZ, 0xc0, !PT ;  /* 0xffffffe012117812 */ /* 0x000fe200078ec0ff */
[----:B------:R-:W-:Y:S01]  /*1590*/  IMAD.SHL.U32 R12, R2, 0x8, RZ ;  /* 0x00000008020c7824 */ /* 0x000fe200078e00ff */
[----:B------:R-:W-:Y:S01]  /*15a0*/  LOP3.LUT R19, R19, 0x1c0, RZ, 0xc0, !PT ;  /* 0x000001c013137812 */ /* 0x000fe200078ec0ff */
[----:B------:R1:W1:Y:S01]  /*15b0*/  LDSM.16.M88.4 R196, [R220+0x8080] ;  /* 0x00808000dcc4783b */ /* 0x0002620000000200 */
[----:B------:R-:W-:Y:S01]  /*15c0*/  LOP3.LUT R241, R4, 0x2, R241, 0xe2, !PT ;  /* 0x0000000204f17812 */ /* 0x000fe200078ee2f1 */
[----:B------:R-:W-:Y:S01]  /*15d0*/  IMAD.IADD R4, R236, 0x1, -R17 ;  /* 0x00000001ec047824 */ /* 0x000fe200078e0a11 */
[----:B------:R-:W-:Y:S01]  /*15e0*/  LOP3.LUT R12, R12, 0x18, RZ, 0xc0, !PT ;  /* 0x000000180c0c7812 */ /* 0x000fe200078ec0ff */
[----:B------:R1:W1:Y:S01]  /*15f0*/  LDSM.16.M88.4 R200, [R220+0x9080] ;  /* 0x00908000dcc8783b */ /* 0x0002620000000200 */
[----:B------:R-:W-:Y:S01]  /*1600*/  SHF.R.U32.HI R3, RZ, 0x3, R19 ;  /* 0x00000003ff037819 */ /* 0x000fe20000011613 */
[----:B------:R-:W-:Y:S01]  /*1610*/  IMAD R227, R15, 0x200, R16 ;  /* 0x000002000fe37824 */ /* 0x000fe200078e0210 */
[C---:B------:R-:W-:Y:S01]  /*1620*/  LOP3.LUT P5, RZ, R13.reuse, 0x4, RZ, 0xc0, !PT ;  /* 0x000000040dff7812 */ /* 0x040fe200078ac0ff */
[----:B------:R1:W1:Y:S01]  /*1630*/  LDSM.16.M88.4 R204, [R230+0xa080] ;  /* 0x00a08000e6cc783b */ /* 0x0002620000000200 */
[----:B------:R-:W-:Y:S01]  /*1640*/  IMAD.SHL.U32 R15, R13, 0x40, RZ ;  /* 0x000000400d0f7824 */ /* 0x000fe200078e00ff */
[----:B------:R-:W-:-:S02]  /*1650*/  SHF.R.S32.HI R17, RZ, 0x1f, R4 ;  /* 0x0000001fff117819 */ /* 0x000fc40000011404 */
[----:B------:R1:W1:Y:S01]  /*1660*/  LDSM.16.M88.4 R208, [R230+0xb080] ;  /* 0x00b08000e6d0783b */ /* 0x0002620000000200 */
[----:B------:R-:W-:Y:S02]  /*1670*/  LOP3.LUT R18, R3, R19, R12, 0x1e, !PT ;  /* 0x0000001303127212 */ /* 0x000fe400078e1e0c */
[----:B------:R-:W-:Y:S01]  /*1680*/  LOP3.LUT R21, R21, 0x2, R8, 0xe2, !PT ;  /* 0x0000000215157812 */ /* 0x000fe200078ee208 */
[----:B------:R1:W1:Y:S01]  /*1690*/  LDSM.16.M88.4 R212, [R220+0xa080] ;  /* 0x00a08000dcd4783b */ /* 0x0002620000000200 */
[----:B------:R-:W-:Y:S01]  /*16a0*/  LEA.HI R8, R17, R4, RZ, 0x2 ;  /* 0x0000000411087211 */ /* 0x000fe200078f10ff */
[----:B------:R-:W-:Y:S01]  /*16b0*/  IMAD.IADD R251, R251, 0x1, R18 ;  /* 0x00000001fbfb7824 */ /* 0x000fe200078e0212 */
[----:B------:R-:W-:Y:S01]  /*16c0*/  LOP3.LUT R234, R234, 0x8, RZ, 0xc0, !PT ;  /* 0x00000008eaea7812 */ /* 0x000fe200078ec0ff */
[----:B------:R1:W1:Y:S01]  /*16d0*/  LDSM.16.M88.4 R216, [R220+0xb080] ;  /* 0x00b08000dcd8783b */ /* 0x0002620000000200 */
[----:B------:R-:W-:-:S03]  /*16e0*/  SHF.R.S32.HI R242, RZ, 0x2, R8 ;  /* 0x00000002fff27819 */ /* 0x000fc60000011408 */
[----:B------:R-:W-:Y:S01]  /*16f0*/  BAR.SYNC.DEFER_BLOCKING 0x0 ;  /* 0x0000000000007b1d */ /* 0x000fe20000010000 */
[----:B------:R-:W-:Y:S01]  /*1700*/  ISETP.GE.OR P2, PT, R235, c[0x0][0x1fc], P2 ;  /* 0x00007f00eb007a0c */ /* 0x000fe20001746670 */
[----:B------:R-:W-:Y:S01]  /*1710*/  IMAD R242, R5, 0x10, R242 ;  /* 0x0000001005f27824 */ /* 0x000fe200078e02f2 */
[----:B------:R-:W-:Y:S01]  /*1720*/  LOP3.LUT R240, R21, R240, RZ, 0xfc, !PT ;  /* 0x000000f015f07212 */ /* 0x000fe200078efcff */
[----:B------:R-:W-:Y:S01]  /*1730*/  IMAD R5, R5, 0x200, R226 ;  /* 0x0000020005057824 */ /* 0x000fe200078e02e2 */
[----:B------:R-:W-:Y:S01]  /*1740*/  SEL R0, R0, 0xffffffe0, !P5 ;  /* 0xffffffe000007807 */ /* 0x000fe20006800000 */
[----:B------:R-:W-:Y:S01]  /*1750*/  @!PT LDS RZ, [RZ] ;  /* 0x00000000fffff984 */ /* 0x000fe20000000800 */
[----:B------:R-:W-:Y:S01]  /*1760*/  @!PT LDS RZ, [RZ] ;  /* 0x00000000fffff984 */ /* 0x000fe20000000800 */
[----:B------:R-:W-:Y:S01]  /*1770*/  @!PT LDS RZ, [RZ] ;  /* 0x00000000fffff984 */ /* 0x000fe20000000800 */
[----:B------:R1:W-:Y:S01]  /*1780*/  LDGSTS.E.BYPASS.LTC128B.128 [R233+0x6080], [R248.64], !P3 ;  /* 0x06080000f8e97fae */ /* 0x0003e2000d901d52 */
[----:B------:R-:W-:-:S03]  /*1790*/  ISETP.GT.AND P3, PT, R236, 0xf, PT ;  /* 0x0000000fec00780c */ /* 0x000fc60003f64270 */
[----:B------:R1:W-:Y:S01]  /*17a0*/  LDGSTS.E.BYPASS.LTC128B.128 [R233+0x7080], [R248.64+0x40], !P4 ;  /* 0x07080040f8e97fae */ /* 0x0003e2000e101d52 */
[----:B------:R-:W-:Y:S01]  /*17b0*/  LOP3.LUT P4, RZ, R13, 0x2, RZ, 0xc0, !PT ;  /* 0x000000020dff7812 */ /* 0x000fe2000788c0ff */
[C---:B------:R-:W-:Y:S02]  /*17c0*/  IMAD.SHL.U32 R13, R14.reuse, 0x40, RZ ;  /* 0x000000400e0d7824 */ /* 0x040fe400078e00ff */
[----:B------:R1:W-:Y:S01]  /*17d0*/  LDGSTS.E.BYPASS.LTC128B.128 [R233+0x8080], [R248.64+0x80], !P0 ;  /* 0x08080080f8e97fae */ /* 0x0003e2000c101d52 */
[----:B------:R-:W-:Y:S02]  /*17e0*/  LOP3.LUT P0, RZ, R14, 0x2, RZ, 0xc0, !PT ;  /* 0x000000020eff7812 */ /* 0x000fe4000780c0ff */
[----:B------:R-:W-:Y:S02]  /*17f0*/  LOP3.LUT R14, R15, 0x1c0, RZ, 0xc0, !PT ;  /* 0x000001c00f0e7812 */ /* 0x000fe400078ec0ff */
[----:B------:R-:W-:Y:S01]  /*1800*/  LOP3.LUT R13, R13, 0xc0, RZ, 0xc0, !PT ;  /* 0x000000c00d0d7812 */ /* 0x000fe200078ec0ff */
[----:B------:R-:W-:Y:S01]  /*1810*/  @!P3 IMAD.SHL.U32 R3, R236, 0x10, RZ ;  /* 0x00000010ec03b824 */ /* 0x000fe200078e00ff */
[----:B------:R-:W-:-:S02]  /*1820*/  SEL R222, R231, 0xfffffff0, !P4 ;  /* 0xfffffff0e7de7807 */ /* 0x000fc40006000000 */
[----:B------:R-:W-:Y:S02]  /*1830*/  SHF.R.U32.HI R16, RZ, 0x3, R13 ;  /* 0x00000003ff107819 */ /* 0x000fe4000001160d */
[----:B------:R5:W-:Y:S01]  /*1840*/  @!P3 LDGSTS.E.BYPASS.LTC128B.128 [R3+0xf080], [R22.64] ;  /* 0x0f0800001603bfae */ /* 0x000be2000b901d52 */
[----:B------:R-:W-:-:S03]  /*1850*/  SEL R231, R231, 0xfffffff0, !P0 ;  /* 0xfffffff0e7e77807 */ /* 0x000fc60004000000 */
[----:B------:R-:W0:Y:S04]  /*1860*/  LDGDEPBAR ;  /* 0x00000000000079af */ /* 0x000e280000000000 */
[----:B------:R1:W-:Y:S04]  /*1870*/  LDGSTS.E.BYPASS.LTC128B.128 [R233+0xc080], [R246.64], !P6 ;  /* 0x0c080000f6e97fae */ /* 0x0003e8000f101d52 */
[----:B------:R1:W-:Y:S01]  /*1880*/  LDGSTS.E.BYPASS.LTC128B.128 [R233+0xd080], [R246.64+0x40], !P1 ;  /* 0x0d080040f6e97fae */ /* 0x0003e2000c901d52 */
[----:B------:R-:W-:-:S03]  /*1890*/  PLOP3.LUT P1, PT, PT, PT, UP0, 0x80, 0x0 ;  /* 0x000000000000781c */ /* 0x000fc60003f2f008 */
[----:B------:R1:W-:Y:S01]  /*18a0*/  LDGSTS.E.BYPASS.LTC128B.128 [R233+0xe080], [R246.64+0x80], !P2 ;  /* 0x0e080080f6e97fae */ /* 0x0003e2000d101d52 */
[----:B-----5:R-:W-:-:S04]  /*18b0*/  SHF.R.U32.HI R3, RZ, 0x3, R14 ;  /* 0x00000003ff037819 */ /* 0x020fc8000001160e */
[--C-:B------:R-:W-:Y:S02]  /*18c0*/  LOP3.LUT R14, R3, R14, R234.reuse, 0x1e, !PT ;  /* 0x0000000e030e7212 */ /* 0x100fe400078e1eea */
[C---:B------:R-:W-:Y:S02]  /*18d0*/  LOP3.LUT R234, R16.reuse, R13, R234, 0x1e, !PT ;  /* 0x0000000d10ea7212 */ /* 0x040fe400078e1eea */
[C---:B------:R-:W-:Y:S01]  /*18e0*/  LOP3.LUT R3, R16.reuse, R9, R13, 0x1e, !PT ;  /* 0x0000000910037212 */ /* 0x040fe200078e1e0d */
[----:B------:R-:W-:Y:S01]  /*18f0*/  IMAD.IADD R225, R225, 0x1, R14 ;  /* 0x00000001e1e17824 */ /* 0x000fe200078e020e */
[----:B------:R-:W-:Y:S01]  /*1900*/  LOP3.LUT R13, R16, R13, R12, 0x1e, !PT ;  /* 0x0000000d100d7212 */ /* 0x000fe200078e1e0c */
[----:B------:R-:W-:Y:S02]  /*1910*/  IMAD.IADD R234, R5, 0x1, R234 ;  /* 0x0000000105ea7824 */ /* 0x000fe400078e02ea */
[----:B------:R-:W-:Y:S02]  /*1920*/  @!P3 IMAD.SHL.U32 R5, R236, 0x10, RZ ;  /* 0x00000010ec05b824 */ /* 0x000fe400078e00ff */
[----:B------:R-:W-:-:S02]  /*1930*/  IMAD.IADD R232, R226, 0x1, R3 ;  /* 0x00000001e2e87824 */ /* 0x000fc400078e0203 */
[----:B------:R-:W-:Y:S01]  /*1940*/  IMAD.IADD R226, R226, 0x1, R13 ;  /* 0x00000001e2e27824 */ /* 0x000fe200078e020d */
[----:B------:R1:W-:Y:S04]  /*1950*/  @!P3 LDGSTS.E.BYPASS.LTC128B.128 [R5+0xf280], [R10.64] ;  /* 0x0f2800000a05bfae */ /* 0x0003e8000b901d52 */
[----:B------:R-:W0:Y:S04]  /*1960*/  LDGDEPBAR ;  /* 0x00000000000079af */ /* 0x000e280000000000 */
[----:B------:R-:W0:Y:S01]  /*1970*/  LDGDEPBAR ;  /* 0x00000000000079af */ /* 0x000e220000000000 */
[----:B------:R-:W-:Y:S05]  /*1980*/  @!P1 BRA `(.L_x_22) ;  /* 0x0000367000009947 */ /* 0x000fea0003800000 */
[----:B-1234-:R-:W-:Y:S01]  /*1990*/  SHF.R.S32.HI R5, RZ, 0x1f, R2 ;  /* 0x0000001fff057819 */ /* 0x01efe20000011402 */
[----:B------:R-:W-:Y:S01]  /*19a0*/  ULDC.64 UR4, c[0x0][0x238] ;  /* 0x00008e0000047ab9 */ /* 0x000fe20000000a00 */
[--C-:B------:R-:W-:Y:S01]  /*19b0*/  SHF.R.S32.HI R237, RZ, 0x1f, R236.reuse ;  /* 0x0000001fffed7819 */ /* 0x100fe200000114ec */
[----:B------:R-:W-:Y:S01]  /*19c0*/  UIMAD UR4, UR8, UR4, URZ ;  /* 0x00000004080472a4 */ /* 0x000fe2000f8e023f */
[----:B------:R-:W-:Y:S01]  /*19d0*/  LEA.HI R5, R5, R2, RZ, 0x2 ;  /* 0x0000000205057211 */ /* 0x000fe200078f10ff */
[----:B------:R-:W-:Y:S01]  /*19e0*/  IMAD.U32 R11, RZ, RZ, UR10 ;  /* 0x0000000aff0b7e24 */ /* 0x000fe2000f8e00ff */
[----:B------:R-:W-:Y:S01]  /*19f0*/  LOP3.LUT P0, RZ, R6, 0x4, RZ, 0xc0, !PT ;  /* 0x0000000406ff7812 */ /* 0x000fe2000780c0ff */
[----:B------:R-:W-:Y:S01]  /*1a00*/  UIMAD UR10, UR10, UR5, UR4 ;  /* 0x000000050a0a72a4 */ /* 0x000fe2000f8e0204 */
[----:B------:R-:W-:Y:S01]  /*1a10*/  LOP3.LUT R5, R5, 0xfffffffc, RZ, 0xc0, !PT ;  /* 0xfffffffc05057812 */ /* 0x000fe200078ec0ff */
[----:B------:R-:W-:Y:S01]  /*1a20*/  IMAD.WIDE.U32 R10, R11, c[0x0][0x238], R236 ;  /* 0x00008e000b0a7a25 */ /* 0x000fe200078e00ec */
[----:B------:R-:W-:Y:S01]  /*1a30*/  ULDC.64 UR4, c[0x0][0x240] ;  /* 0x0000900000047ab9 */ /* 0x000fe20000000a00 */
[----:B------:R-:W-:Y:S01]  /*1a40*/  LEA R225, R225, 0x13480, 0x1 ;  /* 0x00013480e1e17811 */ /* 0x000fe200078e08ff */
[----:B------:R-:W-:Y:S01]  /*1a50*/  UIADD3 UR7, UR6, 0x3f, URZ ;  /* 0x0000003f06077890 */ /* 0x000fe2000fffe03f */
[----:B------:R-:W-:Y:S01]  /*1a60*/  IMAD.IADD R2, R2, 0x1, -R5 ;  /* 0x0000000102027824 */ /* 0x000fe200078e0a05 */
[----:B------:R-:W-:Y:S01]  /*1a70*/  IADD3 R11, R11, UR10, RZ ;  /* 0x0000000a0b0b7c10 */ /* 0x000fe2000fffe0ff */
[----:B------:R-:W-:Y:S01]  /*1a80*/  IMAD.SHL.U32 R251, R251, 0x2, RZ ;  /* 0x00000002fbfb7824 */ /* 0x000fe200078e00ff */
[----:B------:R-:W-:Y:S01]  /*1a90*/  LOP3.LUT R9, R8, 0xfffffffc, RZ, 0xc0, !PT ;  /* 0xfffffffc08097812 */ /* 0x000fe200078ec0ff */
[----:B------:R-:W-:Y:S01]  /*1aa0*/  IMAD R250, R2, -0x8, R7 ;  /* 0xfffffff802fa7824 */ /* 0x000fe200078e0207 */
[----:B------:R-:W-:Y:S01]  /*1ab0*/  SHF.L.U32 R229, R234, 0x1, RZ ;  /* 0x00000001eae57819 */ /* 0x000fe200000006ff */
[----:B------:R-:W-:Y:S01]  /*1ac0*/  IMAD.U32 R2, RZ, RZ, UR15 ;  /* 0x0000000fff027e24 */ /* 0x000fe2000f8e00ff */
[----:B------:R-:W-:Y:S01]  /*1ad0*/  UIMAD UR4, UR9, UR4, URZ ;  /* 0x00000004090472a4 */ /* 0x000fe2000f8e023f */
[----:B------:R-:W-:Y:S01]  /*1ae0*/  IMAD R224, R222, 0x2, R225 ;  /* 0x00000002dee07824 */ /* 0x000fe200078e02e1 */
[----:B------:R-:W-:Y:S01]  /*1af0*/  USHF.R.S32.HI UR6, URZ, 0x1f, UR7 ;  /* 0x0000001f3f067899 */ /* 0x000fe20008011407 */
[----:B------:R-:W-:Y:S01]  /*1b00*/  IMAD.WIDE.U32 R12, R2, c[0x0][0x240], R10 ;  /* 0x00009000020c7a25 */ /* 0x000fe200078e000a */
[----:B------:R-:W-:Y:S01]  /*1b10*/  IADD3 R228, R229, 0xc080, RZ ;  /* 0x0000c080e5e47810 */ /* 0x000fe20007ffe0ff */
[----:B------:R-:W-:Y:S01]  /*1b20*/  UIMAD UR5, UR15, UR5, UR4 ;  /* 0x000000050f0572a4 */ /* 0x000fe2000f8e0204 */
[C---:B------:R-:W-:Y:S01]  /*1b30*/  IADD3 R3, R251.reuse, 0xf480, RZ ;  /* 0x0000f480fb037810 */ /* 0x040fe20007ffe0ff */
[----:B------:R-:W-:Y:S01]  /*1b40*/  IMAD.IADD R9, R4, 0x1, -R9 ;  /* 0x0000000104097824 */ /* 0x000fe200078e0a09 */
[----:B------:R1:W-:Y:S01]  /*1b50*/  STL.64 [R1], R12 ;  /* 0x0000000c01007387 */ /* 0x0003e20000100a00 */
[----:B------:R-:W-:Y:S01]  /*1b60*/  IMAD R223, R0, 0x2, R225 ;  /* 0x0000000200df7824 */ /* 0x000fe200078e02e1 */
[----:B------:R-:W-:Y:S01]  /*1b70*/  IADD3 R243, R251, 0xf4c0, RZ ;  /* 0x0000f4c0fbf37810 */ /* 0x000fe20007ffe0ff */
[----:B------:R-:W-:Y:S01]  /*1b80*/  ULEA.HI UR6, UR6, UR7, URZ, 0x6 ;  /* 0x0000000706067291 */ /* 0x000fe2000f8f303f */
[----:B------:R-:W-:Y:S01]  /*1b90*/  @P0 IADD3 R243, R3, -0x40, RZ ;  /* 0xffffffc003f30810 */ /* 0x000fe20007ffe0ff */
[----:B------:R-:W-:Y:S01]  /*1ba0*/  IMAD R250, R9, -0x2, R250 ;  /* 0xfffffffe09fa7824 */ /* 0x000fe200078e02fa */
[----:B------:R-:W-:Y:S01]  /*1bb0*/  LEA R226, R226, 0x80, 0x1 ;  /* 0x00000080e2e27811 */ /* 0x000fe200078e08ff */
[----:B------:R-:W-:Y:S01]  /*1bc0*/  IMAD.SHL.U32 R227, R227, 0x2, RZ ;  /* 0x00000002e3e37824 */ /* 0x000fe200078e00ff */
        /* <DEDUP_REMOVED lines=48> */
[----:B------:R-:W-:Y:S01]  /*1ed0*/  IMAD R222, R222, 0x2, R223 ;  /* 0x00000002dede7824 */ /* 0x000fe200078e02df */
[----:B------:R-:W-:Y:S01]  /*1ee0*/  LEA R0, R0, R224, 0x1 ;  /* 0x000000e000007211 */ /* 0x000fe200078e08ff */
[----:B------:R-:W-:Y:S01]  /*1ef0*/  IMAD R228, R231, 0x2, R228 ;  /* 0x00000002e7e47824 */ /* 0x000fe200078e02e4 */
[----:B------:R-:W-:Y:S01]  /*1f00*/  ULDC UR9, c[0x0][0x278] ;  /* 0x00009e0000097ab9 */ /* 0x000fe20000000800 */
[----:B------:R-:W-:Y:S01]  /*1f10*/  IADD3 R252, R13, UR5, RZ ;  /* 0x000000050dfc7c10 */ /* 0x000fe2000fffe0ff */
[----:B------:R-:W-:-:S02]  /*1f20*/  ULDC UR8, c[0x0][0x290] ;  /* 0x0000a40000087ab9 */ /* 0x000fc40000000800 */
[----:B------:R-:W-:Y:S02]  /*1f30*/  UMOV UR4, URZ ;  /* 0x0000003f00047c82 */ /* 0x000fe40008000000 */
[----:B------:R-:W-:Y:S02]  /*1f40*/  UMOV UR16, 0x1 ;  /* 0x0000000100107882 */ /* 0x000fe40000000000 */
[----:B------:R-:W-:Y:S02]  /*1f50*/  UMOV UR11, URZ ;  /* 0x0000003f000b7c82 */ /* 0x000fe40008000000 */
[----:B------:R-:W-:Y:S02]  /*1f60*/  ULDC UR10, c[0x0][0x168] ;  /* 0x00005a00000a7ab9 */ /* 0x000fe40000000800 */
[----:B------:R-:W-:Y:S02]  /*1f70*/  UIMAD UR9, UR15, UR9, URZ ;  /* 0x000000090f0972a4 */ /* 0x000fe4000f8e023f */
[----:B------:R-:W-:-:S02]  /*1f80*/  UIMAD UR8, UR15, UR8, URZ ;  /* 0x000000080f0872a4 */ /* 0x000fc4000f8e023f */
[----:B------:R-:W-:Y:S02]  /*1f90*/  USHF.R.S32.HI UR14, URZ, 0x6, UR6 ;  /* 0x000000063f0e7899 */ /* 0x000fe40008011406 */
[----:B------:R-:W-:-:S03]  /*1fa0*/  ULDC UR5, c[0x0][0x168] ;  /* 0x00005a0000057ab9 */ /* 0x000fc60000000800 */
[----:B-1----:R-:W-:-:S07]  /*1fb0*/  IADD3 R221, R234, R231, RZ ;  /* 0x000000e7eadd7210 */ /* 0x002fce0007ffe0ff */
.L_x_25:
[----:B------:R-:W-:Y:S04]  /*1fc0*/  DEPBAR.LE SB0, 0x1 ;  /* 0x000080400000791a */ /* 0x000fe80000000000 */
[----:B------:R-:W-:Y:S01]  /*1fd0*/  BAR.SYNC.DEFER_BLOCKING 0x0 ;  /* 0x0000000000007b1d */ /* 0x000fe20000010000 */
[----:B------:R-:W-:Y:S01]  /*1fe0*/  MOV R3, UR4 ;  /* 0x0000000400037c02 */ /* 0x000fe20008000f00 */
[----:B------:R-:W-:Y:S01]  /*1ff0*/  IMAD.U32 R48, RZ, RZ, UR4 ;  /* 0x00000004ff307e24 */ /* 0x000fe2000f8e00ff */
[----:B------:R-:W-:Y:S01]  /*2000*/  MOV R183, UR4 ;  /* 0x0000000400b77c02 */ /* 0x000fe20008000f00 */
[----:B------:R-:W-:Y:S02]  /*2010*/  UIADD3 UR20, UR11, 0x1, URZ ;  /* 0x000000010b147890 */ /* 0x000fe4000fffe03f */
[----:B------:R-:W-:Y:S01]  /*2020*/  IMAD R3, R3, 0x1800, R234 ;  /* 0x0000180003037824 */ /* 0x000fe200078e02ea */
[----:B------:R-:W-:Y:S01]  /*2030*/  LEA R181, R183, R242, 0x6 ;  /* 0x000000f2b7b57211 */ /* 0x000fe200078e30ff */
[----:B------:R-:W-:Y:S03]  /*2040*/  UISETP.GE.AND UP0, UPT, UR20, UR14, UPT ;  /* 0x0000000e1400728c */ /* 0x000fe6000bf06270 */
[----:B------:R-:W-:Y:S01]  /*2050*/  SHF.L.U32 R180, R3, 0x1, RZ ;  /* 0x0000000103b47819 */ /* 0x000fe200000006ff */
[----:B------:R-:W-:Y:S02]  /*2060*/  IMAD R3, R48, 0x1800, R231 ;  /* 0x0000180030037824 */ /* 0x000fe400078e02e7 */
[----:B------:R-:W-:Y:S03]  /*2070*/  PLOP3.LUT P0, PT, PT, PT, UP0, 0x80, 0x0 ;  /* 0x000000000000781c */ /* 0x000fe60003f0f008 */
[----:B------:R-:W-:Y:S05]  /*2080*/  IADD3 R3, R234, R3, RZ ;  /* 0x00000003ea037210 */ /* 0x000fea0007ffe0ff */
[----:B------:R-:W-:Y:S01]  /*2090*/  IMAD.SHL.U32 R2, R3, 0x2, RZ ;  /* 0x0000000203027824 */ /* 0x000fe200078e00ff */
[----:B------:R-:W-:Y:S05]  /*20a0*/  LDSM.16.M88.4 R40, [R230+0x80] ;  /* 0x00008000e628783b */ /* 0x000fea0000000200 */
[----:B------:R-:W1:Y:S05]  /*20b0*/  LDSM.16.M88.4 R36, [R180+0x6080] ;  /* 0x00608000b424783b */ /* 0x000e6a0000000200 */
[----:B------:R-:W2:Y:S05]  /*20c0*/  LDSM.16.M88.4 R44, [R180+0x6880] ;  /* 0x00688000b42c783b */ /* 0x000eaa0000000200 */
[----:B------:R-:W3:Y:S05]  /*20d0*/  LDSM.16.M88.4 R48, [R230+0x1080] ;  /* 0x00108000e630783b */ /* 0x000eea0000000200 */
[----:B------:R-:W-:Y:S05]  /*20e0*/  LDSM.16.M88.4 R56, [R220+0x80] ;  /* 0x00008000dc38783b */ /* 0x000fea0000000200 */
[----:B------:R-:W4:Y:S05]  /*20f0*/  LDSM.16.M88.4 R52, [R2+0x6080] ;  /* 0x006080000234783b */ /* 0x000f2a0000000200 */
[----:B------:R-:W5:Y:S05]  /*2100*/  LDSM.16.M88.4 R156, [R2+0x6880] ;  /* 0x00688000029c783b */ /* 0x000f6a0000000200 */
[----:B------:R-:W3:Y:S05]  /*2110*/  LDSM.16.M88.4 R160, [R220+0x1080] ;  /* 0x00108000dca0783b */ /* 0x000eea0000000200 */
[----:B------:R-:W-:Y:S01]  /*2120*/  LDSM.16.M88.4 R164, [R2+0x7880] ;  /* 0x0078800002a4783b */ /* 0x000fe20000000200 */
[-C--:B-1----:R-:W-:Y:S08]  /*2130*/  HMMA.16816.F32 R4, R36, R40.reuse, RZ ;  /* 0x000000282404723c */ /* 0x082ff000000018ff */
[C---:B--2---:R-:W-:Y:S08]  /*2140*/  HMMA.16816.F32 R8, R44.reuse, R40, RZ ;  /* 0x000000282c08723c */ /* 0x044ff000000018ff */
[-C--:B------:R-:W-:Y:S08]  /*2150*/  HMMA.16816.F32 R12, R44, R42.reuse, RZ ;  /* 0x0000002a2c0c723c */ /* 0x080ff000000018ff */
[C---:B------:R-:W-:Y:S01]  /*2160*/  HMMA.16816.F32 R16, R36.reuse, R42, RZ ;  /* 0x0000002a2410723c */ /* 0x040fe200000018ff */
[----:B------:R-:W-:Y:S07]  /*2170*/  LDSM.16.M88.4 R40, [R230+0x2080] ;  /* 0x00208000e628783b */ /* 0x000fee0000000200 */
[-C--:B---3--:R-:W-:Y:S08]  /*2180*/  HMMA.16816.F32 R20, R36, R48.reuse, RZ ;  /* 0x000000302414723c */ /* 0x088ff000000018ff */
[C---:B------:R-:W-:Y:S08]  /*2190*/  HMMA.16816.F32 R24, R44.reuse, R48, RZ ;  /* 0x000000302c18723c */ /* 0x040ff000000018ff */
[-C--:B------:R-:W-:Y:S01]  /*21a0*/  HMMA.16816.F32 R28, R44, R50.reuse, RZ ;  /* 0x000000322c1c723c */ /* 0x080fe200000018ff */
[----:B------:R-:W-:Y:S07]  /*21b0*/  LDSM.16.M88.4 R44, [R180+0x7880] ;  /* 0x00788000b42c783b */ /* 0x000fee0000000200 */
[----:B------:R-:W-:Y:S01]  /*21c0*/  HMMA.16816.F32 R32, R36, R50, RZ ;  /* 0x000000322420723c */ /* 0x000fe200000018ff */
[----:B------:R-:W1:Y:S05]  /*21d0*/  LDSM.16.M88.4 R36, [R180+0x7080] ;  /* 0x00708000b424783b */ /* 0x000e6a0000000200 */
[----:B------:R-:W2:Y:S02]  /*21e0*/  LDSM.16.M88.4 R48, [R230+0x3080] ;  /* 0x00308000e630783b */ /* 0x000ea40000000200 */
[-C--:B----4-:R-:W-:Y:S08]  /*21f0*/  HMMA.16816.F32 R4, R52, R56.reuse, R4 ;  /* 0x000000383404723c */ /* 0x090ff00000001804 */
[C---:B-----5:R-:W-:Y:S07]  /*2200*/  HMMA.16816.F32 R8, R156.reuse, R56, R8 ;  /* 0x000000389c08723c */ /* 0x060fee0000001808 */
[----:B------:R-:W-:Y:S01]  /*2210*/  MOV R56, UR4 ;  /* 0x0000000400387c02 */ /* 0x000fe20008000f00 */
[-C--:B------:R-:W-:Y:S04]  /*2220*/  HMMA.16816.F32 R12, R156, R58.reuse, R12 ;  /* 0x0000003a9c0c723c */ /* 0x080fe8000000180c */
[----:B------:R-:W-:Y:S04]  /*2230*/  IMAD R56, R56, 0x1800, R221 ;  /* 0x0000180038387824 */ /* 0x000fe800078e02dd */
[C---:B------:R-:W-:Y:S04]  /*2240*/  HMMA.16816.F32 R16, R52.reuse, R58, R16 ;  /* 0x0000003a3410723c */ /* 0x040fe80000001810 */
[----:B------:R-:W-:Y:S04]  /*2250*/  IMAD.SHL.U32 R3, R56, 0x2, RZ ;  /* 0x0000000238037824 */ /* 0x000fe800078e00ff */
[-C--:B------:R-:W-:Y:S01]  /*2260*/  HMMA.16816.F32 R20, R52, R160.reuse, R20 ;  /* 0x000000a03414723c */ /* 0x080fe20000001814 */
[----:B------:R-:W-:Y:S07]  /*2270*/  LDSM.16.M88.4 R56, [R3+0x7080] ;  /* 0x007080000338783b */ /* 0x000fee0000000200 */
[C---:B------:R-:W-:Y:S08]  /*2280*/  HMMA.16816.F32 R24, R156.reuse, R160, R24 ;  /* 0x000000a09c18723c */ /* 0x040ff00000001818 */
[-C--:B------:R-:W-:Y:S01]  /*2290*/  HMMA.16816.F32 R28, R156, R162.reuse, R28 ;  /* 0x000000a29c1c723c */ /* 0x080fe2000000181c */
[----:B------:R-:W3:Y:S07]  /*22a0*/  LDSM.16.M88.4 R156, [R220+0x2080] ;  /* 0x00208000dc9c783b */ /* 0x000eee0000000200 */
[----:B------:R-:W-:Y:S01]  /*22b0*/  HMMA.16816.F32 R32, R52, R162, R32 ;  /* 0x000000a23420723c */ /* 0x000fe20000001820 */
[----:B------:R-:W4:Y:S05]  /*22c0*/  LDSM.16.M88.4 R52, [R220+0x3080] ;  /* 0x00308000dc34783b */ /* 0x000f2a0000000200 */
[----:B------:R-:W-:Y:S02]  /*22d0*/  LDSM.16.M88.4 R160, [R180+0x8880] ;  /* 0x00888000b4a0783b */ /* 0x000fe40000000200 */
[-C--:B-1----:R-:W-:Y:S08]  /*22e0*/  HMMA.16816.F32 R4, R36, R40.reuse, R4 ;  /* 0x000000282404723c */ /* 0x082ff00000001804 */
[C---:B------:R-:W-:Y:S08]  /*22f0*/  HMMA.16816.F32 R8, R44.reuse, R40, R8 ;  /* 0x000000282c08723c */ /* 0x040ff00000001808 */
[-C--:B------:R-:W-:Y:S08]  /*2300*/  HMMA.16816.F32 R12, R44, R42.reuse, R12 ;  /* 0x0000002a2c0c723c */ /* 0x080ff0000000180c */
[C---:B------:R-:W-:Y:S01]  /*2310*/  HMMA.16816.F32 R16, R36.reuse, R42, R16 ;  /* 0x0000002a2410723c */ /* 0x040fe20000001810 */
[----:B------:R-:W-:Y:S07]  /*2320*/  LDSM.16.M88.4 R40, [R180+0x8080] ;  /* 0x00808000b428783b */ /* 0x000fee0000000200 */
[-C--:B--2---:R-:W-:Y:S08]  /*2330*/  HMMA.16816.F32 R20, R36, R48.reuse, R20 ;  /* 0x000000302414723c */ /* 0x084ff00000001814 */
[C---:B------:R-:W-:Y:S08]  /*2340*/  HMMA.16816.F32 R24, R44.reuse, R48, R24 ;  /* 0x000000302c18723c */ /* 0x040ff00000001818 */
[-C--:B------:R-:W-:Y:S01]  /*2350*/  HMMA.16816.F32 R28, R44, R50.reuse, R28 ;  /* 0x000000322c1c723c */ /* 0x080fe2000000181c */
[----:B------:R-:W1:Y:S07]  /*2360*/  LDSM.16.M88.4 R44, [R230+0x4080] ;  /* 0x00408000e62c783b */ /* 0x000e6e0000000200 */
[----:B------:R-:W-:Y:S01]  /*2370*/  HMMA.16816.F32 R32, R36, R50, R32 ;  /* 0x000000322420723c */ /* 0x000fe20000001820 */
[----:B------:R-:W2:Y:S05]  /*2380*/  LDSM.16.M88.4 R36, [R230+0x5080] ;  /* 0x00508000e624783b */ /* 0x000eaa0000000200 */
[----:B------:R-:W-:Y:S02]  /*2390*/  LDSM.16.M88.4 R48, [R220+0x4080] ;  /* 0x00408000dc30783b */ /* 0x000fe40000000200 */
[-C--:B---3--:R-:W-:Y:S08]  /*23a0*/  HMMA.16816.F32 R4, R56, R156.reuse, R4 ;  /* 0x0000009c3804723c */ /* 0x088ff00000001804 */
[C---:B------:R-:W-:Y:S08]  /*23b0*/  HMMA.16816.F32 R8, R164.reuse, R156, R8 ;  /* 0x0000009ca408723c */ /* 0x040ff00000001808 */
[-C--:B------:R-:W-:Y:S08]  /*23c0*/  HMMA.16816.F32 R12, R164, R158.reuse, R12 ;  /* 0x0000009ea40c723c */ /* 0x080ff0000000180c */
[C---:B------:R-:W-:Y:S08]  /*23d0*/  HMMA.16816.F32 R16, R56.reuse, R158, R16 ;  /* 0x0000009e3810723c */ /* 0x040ff00000001810 */
[-C--:B----4-:R-:W-:Y:S08]  /*23e0*/  HMMA.16816.F32 R20, R56, R52.reuse, R20 ;  /* 0x000000343814723c */ /* 0x090ff00000001814 */
[C---:B------:R-:W-:Y:S08]  /*23f0*/  HMMA.16816.F32 R24, R164.reuse, R52, R24 ;  /* 0x00000034a418723c */ /* 0x040ff00000001818 */
[-C--:B------:R-:W-:Y:S08]  /*2400*/  HMMA.16816.F32 R28, R164, R54.reuse, R28 ;  /* 0x00000036a41c723c */ /* 0x080ff0000000181c */
[----:B------:R-:W-:Y:S01]  /*2410*/  HMMA.16816.F32 R32, R56, R54, R32 ;  /* 0x000000363820723c */ /* 0x000fe20000001820 */
[----:B------:R-:W-:Y:S05]  /*2420*/  LDSM.16.M88.4 R52, [R2+0x8880] ;  /* 0x008880000234783b */ /* 0x000fea0000000200 */
[----:B------:R-:W-:Y:S02]  /*2430*/  LDSM.16.M88.4 R56, [R220+0x5080] ;  /* 0x00508000dc38783b */ /* 0x000fe40000000200 */
[-C--:B-1----:R-:W-:Y:S03]  /*2440*/  HMMA.16816.F32 R4, R40, R44.reuse, R4 ;  /* 0x0000002c2804723c */ /* 0x082fe60000001804 */
[----:B------:R-:W-:Y:S05]  /*2450*/  LDS R2, [R181.X4+0xf120] ;  /* 0x00f12000b5027984 */ /* 0x000fea0000004800 */
[C---:B------:R-:W-:Y:S08]  /*2460*/  HMMA.16816.F32 R8, R160.reuse, R44, R8 ;  /* 0x0000002ca008723c */ /* 0x040ff00000001808 */
[-C--:B------:R-:W-:Y:S08]  /*2470*/  HMMA.16816.F32 R12, R160, R46.reuse, R12 ;  /* 0x0000002ea00c723c */ /* 0x080ff0000000180c */
[C---:B------:R-:W-:Y:S01]  /*2480*/  HMMA.16816.F32 R16, R40.reuse, R46, R16 ;  /* 0x0000002e2810723c */ /* 0x040fe20000001810 */
[----:B------:R-:W1:Y:S05]  /*2490*/  LDSM.16.M88.4 R44, [R3+0x8080] ;  /* 0x00808000032c783b */ /* 0x000e6a0000000200 */
[----:B------:R3:W4:Y:S02]  /*24a0*/  LDS R3, [R181.X4+0xf100] ;  /* 0x00f10000b5037984 */ /* 0x0007240000004800 */
[-C--:B--2---:R-:W-:Y:S08]  /*24b0*/  HMMA.16816.F32 R20, R40, R36.reuse, R20 ;  /* 0x000000242814723c */ /* 0x084ff00000001814 */
[C---:B------:R-:W-:Y:S08]  /*24c0*/  HMMA.16816.F32 R24, R160.reuse, R36, R24 ;  /* 0x00000024a018723c */ /* 0x040ff00000001818 */
[-C--:B------:R-:W-:Y:S08]  /*24d0*/  HMMA.16816.F32 R28, R160, R38.reuse, R28 ;  /* 0x00000026a01c723c */ /* 0x080ff0000000181c */
[----:B------:R-:W-:Y:S01]  /*24e0*/  HMMA.16816.F32 R32, R40, R38, R32 ;  /* 0x000000262820723c */ /* 0x000fe20000001820 */
[----:B------:R3:W2:Y:S05]  /*24f0*/  LDS R42, [R181.X4+0xf080] ;  /* 0x00f08000b52a7984 */ /* 0x0006aa0000004800 */
[----:B------:R3:W2:Y:S02]  /*2500*/  LDS R41, [R181.X4+0xf0a0] ;  /* 0x00f0a000b5297984 */ /* 0x0006a40000004800 */
[----:B------:R-:W-:Y:S04]  /*2510*/  DEPBAR.LE SB0, 0x0 ;  /* 0x000080000000791a */ /* 0x000fe80000000000 */
[-C--:B-1----:R-:W-:Y:S01]  /*2520*/  HMMA.16816.F32 R4, R44, R48.reuse, R4 ;  /* 0x000000302c04723c */ /* 0x082fe20000001804 */
[----:B------:R-:W-:Y:S07]  /*2530*/  BAR.SYNC.DEFER_BLOCKING 0x0 ;  /* 0x0000000000007b1d */ /* 0x000fee0000010000 */
[C---:B------:R-:W-:Y:S08]  /*2540*/  HMMA.16816.F32 R8, R52.reuse, R48, R8 ;  /* 0x000000303408723c */ /* 0x040ff00000001808 */
[-C--:B------:R-:W-:Y:S08]  /*2550*/  HMMA.16816.F32 R12, R52, R50.reuse, R12 ;  /* 0x00000032340c723c */ /* 0x080ff0000000180c */
[C---:B------:R-:W-:Y:S01]  /*2560*/  HMMA.16816.F32 R16, R44.reuse, R50, R16 ;  /* 0x000000322c10723c */ /* 0x040fe20000001810 */
[----:B------:R3:W1:Y:S05]  /*2570*/  LDSM.16.M88.4 R156, [R229+0xc080] ;  /* 0x00c08000e59c783b */ /* 0x00066a0000000200 */
[----:B------:R3:W1:Y:S02]  /*2580*/  LDSM.16.M88.4 R160, [R229+0xc880] ;  /* 0x00c88000e5a0783b */ /* 0x0006640000000200 */
[-C--:B------:R-:W-:Y:S03]  /*2590*/  HMMA.16816.F32 R20, R44, R56.reuse, R20 ;  /* 0x000000382c14723c */ /* 0x080fe60000001814 */
[----:B------:R3:W1:Y:S05]  /*25a0*/  LDSM.16.M88.4 R164, [R228] ;  /* 0x00000000e4a4783b */ /* 0x00066a0000000200 */
[C---:B------:R-:W-:Y:S01]  /*25b0*/  HMMA.16816.F32 R24, R52.reuse, R56, R24 ;  /* 0x000000383418723c */ /* 0x040fe20000001818 */
[----:B------:R3:W1:Y:S07]  /*25c0*/  LDSM.16.M88.4 R180, [R228+0x800] ;  /* 0x00080000e4b4783b */ /* 0x00066e0000000200 */
[-C--:B------:R-:W-:Y:S08]  /*25d0*/  HMMA.16816.F32 R28, R52, R58.reuse, R28 ;  /* 0x0000003a341c723c */ /* 0x080ff0000000181c */
[----:B------:R-:W-:Y:S01]  /*25e0*/  HMMA.16816.F32 R32, R44, R58, R32 ;  /* 0x0000003a2c20723c */ /* 0x000fe20000001820 */
[----:B------:R-:W-:-:S07]  /*25f0*/  @P0 BRA `(.L_x_23) ;  /* 0x000002b000000947 */ /* 0x000fce0003800000 */
[----:B--2-4-:R-:W-:Y:S01]  /*2600*/  IMAD.U32 R36, RZ, RZ, UR11 ;  /* 0x0000000bff247e24 */ /* 0x014fe2000f8e00ff */
[----:B------:R-:W2:Y:S01]  /*2610*/  @!P3 S2R R37, SR_CTAID.Y ;  /* 0x000000000025b919 */ /* 0x000ea20000002600 */
[C---:B------:R-:W-:Y:S01]  /*2620*/  LOP3.LUT P5, RZ, R241.reuse, 0x1, RZ, 0xc0, !PT ;  /* 0x00000001f1ff7812 */ /* 0x040fe200078ac0ff */
[----:B------:R-:W-:Y:S01]  /*2630*/  ULDC.64 UR6, c[0x0][0x178] ;  /* 0x00005e0000067ab9 */ /* 0x000fe20000000a00 */
[----:B------:R-:W-:Y:S01]  /*2640*/  LOP3.LUT P4, RZ, R241, 0x2, RZ, 0xc0, !PT ;  /* 0x00000002f1ff7812 */ /* 0x000fe2000788c0ff */
[----:B------:R-:W-:Y:S01]  /*2650*/  USHF.R.S32.HI UR17, URZ, 0x1f, UR20 ;  /* 0x0000001f3f117899 */ /* 0x000fe20008011414 */
[----:B------:R-:W-:Y:S01]  /*2660*/  IADD3 R43, R233, 0x6080, RZ ;  /* 0x00006080e92b7810 */ /* 0x000fe20007ffe0ff */
[----:B------:R-:W-:Y:S01]  /*2670*/  UIMAD.WIDE.U32 UR22, UR20, UR6, URZ ;  /* 0x00000006141672a5 */ /* 0x000fe2000f8e003f */
[----:B------:R-:W-:Y:S01]  /*2680*/  @!P3 LEA R36, R36, 0x40, 0x6 ;  /* 0x000000402424b811 */ /* 0x000fe200078e30ff */
[----:B------:R-:W-:Y:S04]  /*2690*/  UIMAD UR17, UR17, UR6, URZ ;  /* 0x00000006111172a4 */ /* 0x000fe8000f8e023f */
[----:B------:R-:W-:Y:S01]  /*26a0*/  IMAD.U32 R40, RZ, RZ, UR22 ;  /* 0x00000016ff287e24 */ /* 0x000fe2000f8e00ff */
[----:B------:R-:W-:Y:S02]  /*26b0*/  UIMAD UR17, UR20, UR7, UR17 ;  /* 0x00000007141172a4 */ /* 0x000fe4000f8e0211 */
[----:B------:R-:W-:Y:S02]  /*26c0*/  UIMAD UR20, UR20, -0x40, UR10 ;  /* 0xffffffc0141478a4 */ /* 0x000fe4000f8e020a */
[----:B------:R-:W-:Y:S04]  /*26d0*/  UIADD3 UR17, UR23, UR17, URZ ;  /* 0x0000001117117290 */ /* 0x000fe8000fffe03f */
[C---:B------:R-:W-:Y:S02]  /*26e0*/  ISETP.GE.OR P5, PT, R238.reuse, UR20, !P5 ;  /* 0x00000014ee007c0c */ /* 0x040fe4000efa6670 */
[C---:B------:R-:W-:Y:S01]  /*26f0*/  ISETP.GE.OR P4, PT, R238.reuse, UR20, !P4 ;  /* 0x00000014ee007c0c */ /* 0x040fe2000e786670 */
[----:B--2---:R-:W-:Y:S01]  /*2700*/  @!P3 IMAD.WIDE.U32 R38, R37, c[0x0][0x270], R244 ;  /* 0x00009c002526ba25 */ /* 0x004fe200078e00f4 */
[----:B------:R-:W-:Y:S02]  /*2710*/  @!P3 SHF.R.S32.HI R44, RZ, 0x1f, R37 ;  /* 0x0000001fff2cb819 */ /* 0x000fe40000011425 */
[----:B------:R-:W-:Y:S02]  /*2720*/  ISETP.LT.AND P2, PT, R238, UR20, PT ;  /* 0x00000014ee007c0c */ /* 0x000fe4000bf41270 */
[----:B------:R-:W-:Y:S01]  /*2730*/  @!P3 IADD3 R45, P0, R38, UR9, RZ ;  /* 0x00000009262dbc10 */ /* 0x000fe2000ff1e0ff */
[----:B------:R-:W-:Y:S01]  /*2740*/  @!P3 IMAD R44, R44, c[0x0][0x270], RZ ;  /* 0x00009c002c2cba24 */ /* 0x000fe200078e02ff */
[----:B------:R-:W-:Y:S01]  /*2750*/  ISETP.GE.OR P2, PT, R235, c[0x0][0x16c], !P2 ;  /* 0x00005b00eb007a0c */ /* 0x000fe20005746670 */
[----:B------:R-:W-:Y:S02]  /*2760*/  IMAD.U32 R38, RZ, RZ, UR16 ;  /* 0x00000010ff267e24 */ /* 0x000fe4000f8e00ff */
[----:B------:R-:W-:Y:S02]  /*2770*/  @!P3 IMAD R44, R37, c[0x0][0x274], R44 ;  /* 0x00009d00252cba24 */ /* 0x000fe400078e022c */
[----:B------:R-:W-:Y:S02]  /*2780*/  IMAD R43, R38, 0x3000, R43 ;  /* 0x00003000262b7824 */ /* 0x000fe400078e022b */
[----:B------:R-:W-:Y:S01]  /*2790*/  IMAD.U32 R37, RZ, RZ, UR16 ;  /* 0x00000010ff257e24 */ /* 0x000fe2000f8e00ff */
[----:B------:R-:W-:Y:S01]  /*27a0*/  @!P3 IADD3.X R44, R39, UR12, R44, P0, !PT ;  /* 0x0000000c272cbc10 */ /* 0x000fe200087fe42c */
[----:B------:R-:W-:Y:S01]  /*27b0*/  IMAD.U32 R39, RZ, RZ, UR22 ;  /* 0x00000016ff277e24 */ /* 0x000fe2000f8e00ff */
[----:B------:R-:W-:Y:S01]  /*27c0*/  @!P3 LEA R46, P0, R45, c[0x0][0x258], 0x2 ;  /* 0x000096002d2eba11 */ /* 0x000fe200078010ff */
[----:B------:R-:W-:Y:S03]  /*27d0*/  @!P3 IMAD R37, R37, 0x40, R244 ;  /* 0x000000402525b824 */ /* 0x000fe600078e02f4 */
[----:B------:R-:W-:Y:S01]  /*27e0*/  LEA R48, P1, R39, R248, 0x7 ;  /* 0x000000f827307211 */ /* 0x000fe200078238ff */
[----:B------:R-:W-:Y:S01]  /*27f0*/  IMAD.U32 R39, RZ, RZ, UR17 ;  /* 0x00000011ff277e24 */ /* 0x000fe2000f8e00ff */
[----:B------:R-:W-:Y:S04]  /*2800*/  @!P3 LEA.HI.X R47, R45, c[0x0][0x25c], R44, 0x2, P0 ;  /* 0x000097002d2fba11 */ /* 0x000fe800000f142c */
[----:B------:R-:W-:Y:S01]  /*2810*/  LEA.HI.X R49, R40, R249, R39, 0x7, P1 ;  /* 0x000000f928317211 */ /* 0x000fe200008f3c27 */
[----:B------:R-:W-:Y:S04]  /*2820*/  @!P3 IMAD.WIDE R46, R36, 0x4, R46 ;  /* 0x00000004242eb825 */ /* 0x000fe800078e022e */
[----:B------:R-:W-:Y:S01]  /*2830*/  @!PT LDS RZ, [RZ] ;  /* 0x00000000fffff984 */ /* 0x000fe20000000800 */
[----:B------:R-:W-:Y:S01]  /*2840*/  @!PT LDS RZ, [RZ] ;  /* 0x00000000fffff984 */ /* 0x000fe20000000800 */
[----:B------:R-:W-:Y:S01]  /*2850*/  @!PT LDS RZ, [RZ] ;  /* 0x00000000fffff984 */ /* 0x000fe20000000800 */
[----:B------:R2:W-:Y:S01]  /*2860*/  LDGSTS.E.BYPASS.LTC128B.128 [R43], [R48.64], !P5 ;  /* 0x00000000302b7fae */ /* 0x0005e2000e901d52 */
[----:B------:R-:W-:Y:S05]  /*2870*/  @!P3 IMAD.SHL.U32 R39, R37, 0x4, RZ ;  /* 0x000000042527b824 */ /* 0x000fea00078e00ff */
[----:B------:R2:W-:Y:S06]  /*2880*/  LDGSTS.E.BYPASS.LTC128B.128 [R43+0x1000], [R48.64+0x40], !P4 ;  /* 0x01000040302b7fae */ /* 0x0005ec000e101d52 */
[----:B------:R2:W-:Y:S06]  /*2890*/  LDGSTS.E.BYPASS.LTC128B.128 [R43+0x2000], [R48.64+0x80], !P2 ;  /* 0x02000080302b7fae */ /* 0x0005ec000d101d52 */
[----:B------:R2:W-:Y:S02]  /*28a0*/  @!P3 LDGSTS.E.BYPASS.LTC128B.128 [R39+0xf080], [R46.64] ;  /* 0x0f0800002e27bfae */ /* 0x0005e4000b901d52 */
.L_x_23:
[-C--:B-12-4-:R-:W-:Y:S01]  /*28b0*/  HMMA.16816.F32 R36, R156, R168.reuse, RZ ;  /* 0x000000a89c24723c */ /* 0x096fe200000018ff */
[----:B------:R-:W-:Y:S01]  /*28c0*/  STL [R1+0xc], R108 ;  /* 0x00000c6c01007387 */ /* 0x000fe20000100800 */
[----:B------:R-:W-:Y:S01]  /*28d0*/  UIADD3 UR17, UR11, 0x1, URZ ;  /* 0x000000010b117890 */ /* 0x000fe2000fffe03f */
[C---:B------:R-:W-:Y:S02]  /*28e0*/  ISETP.GT.AND P4, PT, R250.reuse, 0x40, PT ;  /* 0x00000040fa00780c */ /* 0x040fe40003f84270 */
[----:B------:R1:W-:Y:S01]  /*28f0*/  STL [R1+0x8], R0 ;  /* 0x0000080001007387 */ /* 0x0003e20000100800 */
[----:B------:R-:W-:Y:S02]  /*2900*/  ISETP.GT.AND P2, PT, R250, 0x41, PT ;  /* 0x00000041fa00780c */ /* 0x000fe40003f44270 */
[----:B------:R-:W-:Y:S01]  /*2910*/  FSEL R47, R24, -INF , P4 ;  /* 0xff800000182f7808 */ /* 0x000fe20002000000 */
[----:B------:R-:W0:Y:S01]  /*2920*/  LDGDEPBAR ;  /* 0x00000000000079af */ /* 0x000e220000000000 */
[C---:B------:R-:W-:Y:S02]  /*2930*/  ISETP.GT.AND P1, PT, R250.reuse, RZ, PT ;  /* 0x000000fffa00720c */ /* 0x040fe40003f24270 */
[----:B------:R-:W-:Y:S02]  /*2940*/  ISETP.GT.AND P0, PT, R250, 0x1, PT ;  /* 0x00000001fa00780c */ /* 0x000fe40003f04270 */
[----:B------:R-:W-:Y:S02]  /*2950*/  FSEL R58, R25, -INF , P2 ;  /* 0xff800000193a7808 */ /* 0x000fe40001000000 */
[----:B------:R-:W-:Y:S02]  /*2960*/  FSEL R57, R26, -INF , P4 ;  /* 0xff8000001a397808 */ /* 0x000fe40002000000 */
[----:B------:R-:W-:Y:S02]  /*2970*/  FSEL R55, R27, -INF , P2 ;  /* 0xff8000001b377808 */ /* 0x000fe40001000000 */
[C---:B------:R-:W-:Y:S02]  /*2980*/  HMMA.16816.F32 R24, R160.reuse, R168, RZ ;  /* 0x000000a8a018723c */ /* 0x040fe400000018ff */
[----:B------:R-:W-:Y:S02]  /*2990*/  FSEL R44, R8, -INF , P1 ;  /* 0xff800000082c7808 */ /* 0x000fe40000800000 */
[----:B------:R-:W-:Y:S02]  /*29a0*/  FSEL R40, R9, -INF , P0 ;  /* 0xff80000009287808 */ /* 0x000fe40000000000 */
[----:B------:R-:W-:Y:S02]  /*29b0*/  FSEL R45, R10, -INF , P1 ;  /* 0xff8000000a2d7808 */ /* 0x000fe40000800000 */
[C---:B------:R-:W-:Y:S02]  /*29c0*/  ISETP.GT.AND P6, PT, R250.reuse, 0x20, PT ;  /* 0x00000020fa00780c */ /* 0x040fe40003fc4270 */
[----:B------:R-:W-:Y:S02]  /*29d0*/  ISETP.GT.AND P5, PT, R250, 0x21, PT ;  /* 0x00000021fa00780c */ /* 0x000fe40003fa4270 */
[----:B------:R-:W-:Y:S02]  /*29e0*/  FSEL R4, R4, -INF , P1 ;  /* 0xff80000004047808 */ /* 0x000fe40000800000 */
[----:B------:R-:W-:Y:S02]  /*29f0*/  FSEL R5, R5, -INF , P0 ;  /* 0xff80000005057808 */ /* 0x000fe40000000000 */
[----:B------:R-:W-:Y:S01]  /*2a00*/  FSEL R56, R6, -INF , P1 ;  /* 0xff80000006387808 */ /* 0x000fe20000800000 */
[--C-:B------:R-:W-:Y:S01]  /*2a10*/  FFMA.FTZ R4, R4, c[0x0][0x29c], -R42.reuse ;  /* 0x0000a70004047a23 */ /* 0x100fe2000001082a */
[----:B------:R-:W-:Y:S02]  /*2a20*/  FSEL R54, R7, -INF , P0 ;  /* 0xff80000007367808 */ /* 0x000fe40000000000 */
[----:B------:R-:W-:Y:S02]  /*2a30*/  FSEL R49, R11, -INF , P0 ;  /* 0xff8000000b317808 */ /* 0x000fe40000000000 */
[C---:B------:R-:W-:Y:S02]  /*2a40*/  ISETP.GT.AND P0, PT, R250.reuse, 0x61, PT ;  /* 0x00000061fa00780c */ /* 0x040fe40003f04270 */
[----:B------:R-:W-:Y:S02]  /*2a50*/  ISETP.GT.AND P1, PT, R250, 0x60, PT ;  /* 0x00000060fa00780c */ /* 0x000fe40003f24270 */
[----:B------:R-:W-:Y:S02]  /*2a60*/  FSEL R53, R14, -INF , P6 ;  /* 0xff8000000e357808 */ /* 0x000fe40003000000 */
[----:B------:R-:W-:Y:S02]  /*2a70*/  FSEL R14, R28, -INF , P1 ;  /* 0xff8000001c0e7808 */ /* 0x000fe40000800000 */
[----:B------:R-:W-:Y:S02]  /*2a80*/  FSEL R6, R29, -INF , P0 ;  /* 0xff8000001d067808 */ /* 0x000fe40000000000 */
[----:B------:R-:W-:Y:S01]  /*2a90*/  FSEL R48, R30, -INF , P1 ;  /* 0xff8000001e307808 */ /* 0x000fe20000800000 */
[----:B------:R-:W-:Y:S01]  /*2aa0*/  FFMA.FTZ R14, R14, c[0x0][0x29c], -R3 ;  /* 0x0000a7000e0e7a23 */ /* 0x000fe20000010803 */
[----:B------:R-:W-:Y:S02]  /*2ab0*/  FSEL R59, R31, -INF , P0 ;  /* 0xff8000001f3b7808 */ /* 0x000fe40000000000 */
[-C--:B------:R-:W-:Y:S01]  /*2ac0*/  HMMA.16816.F32 R28, R160, R170.reuse, RZ ;  /* 0x000000aaa01c723c */ /* 0x080fe200000018ff */
[----:B------:R-:W-:Y:S02]  /*2ad0*/  FSEL R43, R18, -INF , P6 ;  /* 0xff800000122b7808 */ /* 0x000fe40003000000 */
[----:B------:R-:W-:Y:S01]  /*2ae0*/  FSEL R46, R19, -INF , P5 ;  /* 0xff800000132e7808 */ /* 0x000fe20002800000 */
[----:B------:R-:W-:Y:S01]  /*2af0*/  MUFU.EX2 R14, R14 ;  /* 0x0000000e000e7308 */ /* 0x000fe20000000800 */
[----:B------:R-:W-:Y:S01]  /*2b00*/  FSEL R9, R20, -INF , P4 ;  /* 0xff80000014097808 */ /* 0x000fe20002000000 */
[--C-:B------:R-:W-:Y:S01]  /*2b10*/  FFMA.FTZ R8, R43, c[0x0][0x29c], -R41.reuse ;  /* 0x0000a7002b087a23 */ /* 0x100fe20000010829 */
[----:B------:R-:W-:Y:S02]  /*2b20*/  FSEL R21, R21, -INF , P2 ;  /* 0xff80000015157808 */ /* 0x000fe40001000000 */
[----:B------:R-:W-:Y:S03]  /*2b30*/  FSEL R18, R35, -INF , P0 ;  /* 0xff80000023127808 */ /* 0x000fe60000000000 */
[----:B------:R-:W-:Y:S01]  /*2b40*/  FSEL R7, R16, -INF , P6 ;  /* 0xff80000010077808 */ /* 0x000fe20003000000 */
[--C-:B-1----:R-:W-:Y:S01]  /*2b50*/  FFMA.FTZ R0, R9, c[0x0][0x29c], -R42.reuse ;  /* 0x0000a70009007a23 */ /* 0x102fe2000001082a */
[----:B------:R-:W-:Y:S01]  /*2b60*/  FSEL R17, R17, -INF , P5 ;  /* 0xff80000011117808 */ /* 0x000fe20002800000 */
[--C-:B------:R-:W-:Y:S01]  /*2b70*/  FFMA.FTZ R108, R21, c[0x0][0x29c], -R42.reuse ;  /* 0x0000a700156c7a23 */ /* 0x100fe2000001082a */
        /* <DEDUP_REMOVED lines=12> */
[----:B------:R-:W-:Y:S01]  /*2c40*/  MOV R56, R4 ;  /* 0x0000000400387202 */ /* 0x000fe20000000f00 */
[--C-:B------:R-:W-:Y:S01]  /*2c50*/  FFMA.FTZ R5, R7, c[0x0][0x29c], -R42.reuse ;  /* 0x0000a70007057a23 */ /* 0x100fe2000001082a */
[----:B------:R-:W-:Y:S01]  /*2c60*/  FSEL R52, R12, -INF , P6 ;  /* 0xff8000000c347808 */ /* 0x000fe20003000000 */
[----:B------:R-:W-:Y:S01]  /*2c70*/  FFMA.FTZ R20, R11, c[0x0][0x29c], -R42 ;  /* 0x0000a7000b147a23 */ /* 0x000fe2000001082a */
[----:B------:R-:W-:Y:S01]  /*2c80*/  FSEL R51, R15, -INF , P5 ;  /* 0xff8000000f337808 */ /* 0x000fe20002800000 */
[--C-:B------:R-:W-:Y:S01]  /*2c90*/  FFMA.FTZ R12, R54, c[0x0][0x29c], -R41.reuse ;  /* 0x0000a700360c7a23 */ /* 0x100fe20000010829 */
[----:B------:R-:W-:Y:S01]  /*2ca0*/  MOV R54, R17 ;  /* 0x0000001100367202 */ /* 0x000fe20000000f00 */
[--C-:B------:R-:W-:Y:S01]  /*2cb0*/  FFMA.FTZ R4, R46, c[0x0][0x29c], -R41.reuse ;  /* 0x0000a7002e047a23 */ /* 0x100fe20000010829 */
[----:B------:R-:W-:Y:S01]  /*2cc0*/  MUFU.EX2 R23, R23 ;  /* 0x0000001700177308 */ /* 0x000fe20000000800 */
[--C-:B------:R-:W-:Y:S01]  /*2cd0*/  FFMA.FTZ R34, R10, c[0x0][0x29c], -R41.reuse ;  /* 0x0000a7000a227a23 */ /* 0x100fe20000010829 */
[----:B------:R-:W-:Y:S01]  /*2ce0*/  PLOP3.LUT P0, PT, PT, PT, UP0, 0x80, 0x0 ;  /* 0x000000000000781c */ /* 0x000fe20003f0f008 */
[----:B------:R-:W-:Y:S02]  /*2cf0*/  FFMA.FTZ R33, R33, c[0x0][0x29c], -R41 ;  /* 0x0000a70021217a23 */ /* 0x000fe40000010829 */
[--C-:B------:R-:W-:Y:S02]  /*2d00*/  FFMA.FTZ R21, R40, c[0x0][0x29c], -R3.reuse ;  /* 0x0000a70028157a23 */ /* 0x100fe40000010803 */
[C---:B------:R-:W-:Y:S02]  /*2d10*/  HMMA.16816.F32 R40, R156.reuse, R170, RZ ;  /* 0x000000aa9c28723c */ /* 0x040fe400000018ff */
[--C-:B------:R-:W-:Y:S01]  /*2d20*/  FFMA.FTZ R22, R44, c[0x0][0x29c], -R3.reuse ;  /* 0x0000a7002c167a23 */ /* 0x100fe20000010803 */
[----:B------:R-:W-:Y:S01]  /*2d30*/  MUFU.EX2 R4, R4 ;  /* 0x0000000400047308 */ /* 0x000fe20000000800 */
[--C-:B------:R-:W-:Y:S02]  /*2d40*/  FFMA.FTZ R17, R47, c[0x0][0x29c], -R3.reuse ;  /* 0x0000a7002f117a23 */ /* 0x100fe40000010803 */
[--C-:B------:R-:W-:Y:S02]  /*2d50*/  FFMA.FTZ R11, R45, c[0x0][0x29c], -R2.reuse ;  /* 0x0000a7002d0b7a23 */ /* 0x100fe40000010802 */
[-C--:B------:R-:W-:Y:S01]  /*2d60*/  HMMA.16816.F32 R44, R156, R172.reuse, RZ ;  /* 0x000000ac9c2c723c */ /* 0x080fe200000018ff */
[--C-:B------:R-:W-:Y:S03]  /*2d70*/  FFMA.FTZ R18, R50, c[0x0][0x29c], -R3.reuse ;  /* 0x0000a70032127a23 */ /* 0x100fe60000010803 */
[--C-:B------:R-:W-:Y:S01]  /*2d80*/  FFMA.FTZ R7, R51, c[0x0][0x29c], -R2.reuse ;  /* 0x0000a70033077a23 */ /* 0x100fe20000010802 */
[----:B------:R-:W-:Y:S01]  /*2d90*/  MUFU.EX2 R17, R17 ;  /* 0x0000001100117308 */ /* 0x000fe20000000800 */
[--C-:B------:R-:W-:Y:S02]  /*2da0*/  FFMA.FTZ R19, R52, c[0x0][0x29c], -R3.reuse ;  /* 0x0000a70034137a23 */ /* 0x100fe40000010803 */
[--C-:B------:R-:W-:Y:S01]  /*2db0*/  FFMA.FTZ R15, R58, c[0x0][0x29c], -R3.reuse ;  /* 0x0000a7003a0f7a23 */ /* 0x100fe20000010803 */
[----:B------:R-:W-:Y:S03]  /*2dc0*/  MOV R58, R13 ;  /* 0x0000000d003a7202 */ /* 0x000fe60000000f00 */
[----:B------:R-:W-:Y:S02]  /*2dd0*/  FFMA.FTZ R13, R6, c[0x0][0x29c], -R3 ;  /* 0x0000a700060d7a23 */ /* 0x000fe40000010803 */
[--C-:B------:R-:W-:Y:S01]  /*2de0*/  FFMA.FTZ R3, R48, c[0x0][0x29c], -R2.reuse ;  /* 0x0000a70030037a23 */ /* 0x100fe20000010802 */
[----:B------:R-:W-:Y:S01]  /*2df0*/  MUFU.EX2 R15, R15 ;  /* 0x0000000f000f7308 */ /* 0x000fe20000000800 */
[--C-:B------:R-:W-:Y:S02]  /*2e00*/  FFMA.FTZ R10, R49, c[0x0][0x29c], -R2.reuse ;  /* 0x0000a700310a7a23 */ /* 0x100fe40000010802 */
[C---:B------:R-:W-:Y:S02]  /*2e10*/  HMMA.16816.F32 R48, R160.reuse, R172, RZ ;  /* 0x000000aca030723c */ /* 0x040fe400000018ff */
[--C-:B------:R-:W-:Y:S02]  /*2e20*/  FFMA.FTZ R9, R53, c[0x0][0x29c], -R2.reuse ;  /* 0x0000a70035097a23 */ /* 0x100fe40000010802 */
[--C-:B------:R-:W-:Y:S01]  /*2e30*/  FFMA.FTZ R6, R57, c[0x0][0x29c], -R2.reuse ;  /* 0x0000a70039067a23 */ /* 0x100fe20000010802 */
[----:B------:R-:W-:Y:S01]  /*2e40*/  MOV R57, R5 ;  /* 0x0000000500397202 */ /* 0x000fe20000000f00 */
[--C-:B------:R-:W-:Y:S01]  /*2e50*/  FFMA.FTZ R5, R55, c[0x0][0x29c], -R2.reuse ;  /* 0x0000a70037057a23 */ /* 0x100fe20000010802 */
[----:B------:R-:W-:Y:S01]  /*2e60*/  MUFU.EX2 R3, R3 ;  /* 0x0000000300037308 */ /* 0x000fe20000000800 */
[----:B------:R-:W-:Y:S01]  /*2e70*/  FFMA.FTZ R2, R59, c[0x0][0x29c], -R2 ;  /* 0x0000a7003b027a23 */ /* 0x000fe20000010802 */
[----:B------:R-:W-:Y:S02]  /*2e80*/  MOV R59, R54 ;  /* 0x00000036003b7202 */ /* 0x000fe40000000f00 */
[-C--:B------:R-:W-:Y:S06]  /*2e90*/  HMMA.16816.F32 R52, R160, R174.reuse, RZ ;  /* 0x000000aea034723c */ /* 0x080fec00000018ff */
[----:B------:R-:W-:Y:S01]  /*2ea0*/  MUFU.EX2 R33, R33 ;  /* 0x0000002100217308 */ /* 0x000fe20000000800 */
[----:B------:R-:W-:Y:S02]  /*2eb0*/  MOV R160, R59 ;  /* 0x0000003b00a07202 */ /* 0x000fe40000000f00 */
[----:B------:R-:W-:Y:S03]  /*2ec0*/  MOV R161, R57 ;  /* 0x0000003900a17202 */ /* 0x000fe60000000f00 */
[----:B------:R-:W-:Y:S02]  /*2ed0*/  MOV R162, R58 ;  /* 0x0000003a00a27202 */ /* 0x000fe40000000f00 */
[----:B------:R-:W-:Y:S02]  /*2ee0*/  MOV R163, R56 ;  /* 0x0000003800a37202 */ /* 0x000fe40000000f00 */
[----:B------:R-:W-:Y:S01]  /*2ef0*/  HMMA.16816.F32 R56, R156, R174, RZ ;  /* 0x000000ae9c38723c */ /* 0x000fe200000018ff */
[----:B------:R-:W-:Y:S06]  /*2f00*/  MUFU.EX2 R11, R11 ;  /* 0x0000000b000b7308 */ /* 0x000fec0000000800 */
[----:B------:R-:W-:Y:S01]  /*2f10*/  MOV R158, R108 ;  /* 0x0000006c009e7202 */ /* 0x000fe20000000f00 */
[-C--:B------:R-:W-:Y:S01]  /*2f20*/  HMMA.16816.F32 R36, R164, R176.reuse, R36 ;  /* 0x000000b0a424723c */ /* 0x080fe20000001824 */
[----:B------:R1:W5:Y:S02]  /*2f30*/  LDL.LU R108, [R1+0xc] ;  /* 0x00000c00016c7983 */ /* 0x0003640000300800 */
[----:B------:R-:W-:Y:S02]  /*2f40*/  MUFU.EX2 R10, R10 ;  /* 0x0000000a000a7308 */ /* 0x000fe40000000800 */
[----:B------:R-:W-:Y:S02]  /*2f50*/  MOV R159, R0 ;  /* 0x00000000009f7202 */ /* 0x000fe40000000f00 */
[----:B------:R1:W5:Y:S01]  /*2f60*/  LDL.LU R0, [R1+0x8] ;  /* 0x0000080001007983 */ /* 0x0003620000300800 */
[C---:B------:R-:W-:Y:S05]  /*2f70*/  HMMA.16816.F32 R24, R180.reuse, R176, R24 ;  /* 0x000000b0b418723c */ /* 0x040fea0000001818 */
[----:B------:R-:W-:Y:S03]  /*2f80*/  MUFU.EX2 R35, R35 ;  /* 0x0000002300237308 */ /* 0x000fe60000000800 */
[-C--:B------:R-:W-:Y:S07]  /*2f90*/  HMMA.16816.F32 R28, R180, R178.reuse, R28 ;  /* 0x000000b2b41c723c */ /* 0x080fee000000181c */
[----:B------:R-:W-:Y:S01]  /*2fa0*/  MUFU.EX2 R34, R34 ;  /* 0x0000002200227308 */ /* 0x000fe20000000800 */
[C---:B------:R-:W-:Y:S08]  /*2fb0*/  HMMA.16816.F32 R40, R164.reuse, R178, R40 ;  /* 0x000000b2a428723c */ /* 0x040ff00000001828 */
[-C--:B------:R-:W-:Y:S01]  /*2fc0*/  HMMA.16816.F32 R44, R164, R184.reuse, R44 ;  /* 0x000000b8a42c723c */ /* 0x080fe2000000182c */
[----:B------:R-:W-:Y:S07]  /*2fd0*/  MUFU.EX2 R13, R13 ;  /* 0x0000000d000d7308 */ /* 0x000fee0000000800 */
[C---:B------:R-:W-:Y:S03]  /*2fe0*/  HMMA.16816.F32 R48, R180.reuse, R184, R48 ;  /* 0x000000b8b430723c */ /* 0x040fe60000001830 */
[----:B------:R-:W-:Y:S05]  /*2ff0*/  MUFU.EX2 R22, R22 ;  /* 0x0000001600167308 */ /* 0x000fea0000000800 */
[-C--:B------:R-:W-:Y:S05]  /*3000*/  HMMA.16816.F32 R52, R180, R186.reuse, R52 ;  /* 0x000000bab434723c */ /* 0x080fea0000001834 */
[----:B------:R-:W-:Y:S02]  /*3010*/  MUFU.EX2 R21, R21 ;  /* 0x0000001500157308 */ /* 0x000fe40000000800 */
[----:B------:R-:W-:Y:S01]  /*3020*/  MOV R183, R158 ;  /* 0x0000009e00b77202 */ /* 0x000fe20000000f00 */
[----:B------:R-:W-:Y:S04]  /*3030*/  HMMA.16816.F32 R56, R164, R186, R56 ;  /* 0x000000baa438723c */ /* 0x000fe80000001838 */
[----:B------:R-:W-:Y:S02]  /*3040*/  MOV R182, R159 ;  /* 0x0000009f00b67202 */ /* 0x000fe40000000f00 */
[----:B------:R-:W2:Y:S01]  /*3050*/  LDSM.16.M88.4 R156, [R229+0xd080] ;  /* 0x00d08000e59c783b */ /* 0x000ea20000000200 */
[----:B---3--:R-:W-:Y:S01]  /*3060*/  MOV R181, R160 ;  /* 0x000000a000b57202 */ /* 0x008fe20000000f00 */
[----:B------:R-:W-:Y:S01]  /*3070*/  MUFU.EX2 R19, R19 ;  /* 0x0000001300137308 */ /* 0x000fe20000000800 */
[----:B------:R-:W-:Y:S03]  /*3080*/  MOV R180, R161 ;  /* 0x000000a100b47202 */ /* 0x000fe60000000f00 */
[----:B------:R-:W-:Y:S02]  /*3090*/  MOV R167, R162 ;  /* 0x000000a200a77202 */ /* 0x000fe40000000f00 */
[----:B------:R-:W-:Y:S02]  /*30a0*/  MOV R166, R163 ;  /* 0x000000a300a67202 */ /* 0x000fe40000000f00 */
[----:B------:R-:W3:Y:S02]  /*30b0*/  LDSM.16.M88.4 R160, [R229+0xd880] ;  /* 0x00d88000e5a0783b */ /* 0x000ee40000000200 */
[----:B------:R-:W-:Y:S10]  /*30c0*/  MUFU.EX2 R165, R167 ;  /* 0x000000a700a57308 */ /* 0x000ff40000000800 */
[----:B------:R-:W4:Y:S10]  /*30d0*/  MUFU.EX2 R164, R166 ;  /* 0x000000a600a47308 */ /* 0x000f340000000800 */
[----:B------:R-:W-:Y:S01]  /*30e0*/  MUFU.EX2 R166, R180 ;  /* 0x000000b400a67308 */ /* 0x000fe20000000800 */
[-C--:B--2---:R-:W-:Y:S09]  /*30f0*/  HMMA.16816.F32 R36, R156, R188.reuse, R36 ;  /* 0x000000bc9c24723c */ /* 0x084ff20000001824 */
[----:B------:R-:W2:Y:S01]  /*3100*/  MUFU.EX2 R167, R32 ;  /* 0x0000002000a77308 */ /* 0x000ea20000000800 */
[C---:B---3--:R-:W-:Y:S09]  /*3110*/  HMMA.16816.F32 R24, R160.reuse, R188, R24 ;  /* 0x000000bca018723c */ /* 0x048ff20000001818 */
[----:B------:R-:W3:Y:S01]  /*3120*/  MUFU.EX2 R180, R20 ;  /* 0x0000001400b47308 */ /* 0x000ee20000000800 */
[-C--:B------:R-:W-:Y:S09]  /*3130*/  HMMA.16816.F32 R28, R160, R190.reuse, R28 ;  /* 0x000000bea01c723c */ /* 0x080ff2000000181c */
[----:B------:R-:W-:Y:S01]  /*3140*/  MUFU.EX2 R2, R2 ;  /* 0x0000000200027308 */ /* 0x000fe20000000800 */
        /* <DEDUP_REMOVED lines=34> */
[----:B------:R-:W1:Y:S01]  /*3370*/  LDS R160, [R242.X4+0xf280] ;  /* 0x00f28000f2a07984 */ /* 0x000e620000004800 */
[----:B------:R-:W-:Y:S06]  /*3380*/  MUFU.EX2 R161, R181 ;  /* 0x000000b500a17308 */ /* 0x000fec0000000800 */
[----:B------:R-:W-:Y:S04]  /*3390*/  HMMA.16816.F32 R56, R156, R218, R56 ;  /* 0x000000da9c38723c */ /* 0x000fe80000001838 */
[----:B------:R-:W-:Y:S10]  /*33a0*/  MUFU.EX2 R181, R16 ;  /* 0x0000001000b57308 */ /* 0x000ff40000000800 */
[----:B------:R2:W-:Y:S10]  /*33b0*/  MUFU.EX2 R16, R18 ;  /* 0x0000001200107308 */ /* 0x0005f40000000800 */
[----:B------:R-:W-:Y:S01]  /*33c0*/  MUFU.EX2 R162, R182 ;  /* 0x000000b600a27308 */ /* 0x000fe20000000800 */
[--C-:B-1----:R-:W-:Y:S09]  /*33d0*/  FADD.FTZ R157, R36, -R160.reuse ;  /* 0x800000a0249d7221 */ /* 0x102ff20000010000 */
[----:B------:R-:W1:Y:S01]  /*33e0*/  MUFU.EX2 R182, R12 ;  /* 0x0000000c00b67308 */ /* 0x000e620000000800 */
[--C-:B------:R-:W-:Y:S02]  /*33f0*/  FADD.FTZ R158, R37, -R160.reuse ;  /* 0x800000a0259e7221 */ /* 0x100fe40000010000 */
[----:B----4-:R-:W-:Y:S01]  /*3400*/  FMUL.FTZ R157, R164, R157 ;  /* 0x0000009da49d7220 */ /* 0x010fe20000410000 */
[----:B--2---:R-:W2:Y:S01]  /*3410*/  LDS R18, [R242.X4+0xf2a0] ;  /* 0x00f2a000f2127984 */ /* 0x004ea20000004800 */
[C---:B------:R-:W-:Y:S01]  /*3420*/  F2FP.PACK_AB R164, R165.reuse, R164 ;  /* 0x000000a4a5a4723e */ /* 0x040fe200000000ff */
[----:B------:R-:W-:Y:S02]  /*3430*/  FMUL.FTZ R158, R165, R158 ;  /* 0x0000009ea59e7220 */ /* 0x000fe40000410000 */
[----:B------:R-:W4:Y:S01]  /*3440*/  LDS R165, [R242.X4+0xf300] ;  /* 0x00f30000f2a57984 */ /* 0x000f220000004800 */
[--C-:B------:R-:W-:Y:S01]  /*3450*/  FADD.FTZ R40, R40, -R160.reuse ;  /* 0x800000a028287221 */ /* 0x100fe20000010000 */
[----:B------:R-:W1:Y:S01]  /*3460*/  MUFU.EX2 R163, R183 ;  /* 0x000000b700a37308 */ /* 0x000e620000000800 */
[--C-:B------:R-:W-:Y:S02]  /*3470*/  FADD.FTZ R41, R41, -R160.reuse ;  /* 0x800000a029297221 */ /* 0x100fe40000010000 */
[--C-:B------:R-:W-:Y:S02]  /*3480*/  FADD.FTZ R44, R44, -R160.reuse ;  /* 0x800000a02c2c7221 */ /* 0x100fe40000010000 */
[--C-:B------:R-:W-:Y:S02]  /*3490*/  FADD.FTZ R45, R45, -R160.reuse ;  /* 0x800000a02d2d7221 */ /* 0x100fe40000010000 */
[--C-:B------:R-:W-:Y:S02]  /*34a0*/  FADD.FTZ R56, R56, -R160.reuse ;  /* 0x800000a038387221 */ /* 0x100fe40000010000 */
[----:B------:R-:W-:Y:S01]  /*34b0*/  FADD.FTZ R57, R57, -R160 ;  /* 0x800000a039397221 */ /* 0x000fe20000010000 */
[----:B------:R-:W2:Y:S01]  /*34c0*/  MUFU.EX2 R183, R8 ;  /* 0x0000000800b77308 */ /* 0x000ea20000000800 */
[----:B------:R-:W-:Y:S01]  /*34d0*/  FMUL.FTZ R56, R167, R56 ;  /* 0x00000038a7387220 */ /* 0x000fe20000410000 */
[C---:B---3--:R-:W-:Y:S01]  /*34e0*/  F2FP.PACK_AB R167, R180.reuse, R167 ;  /* 0x000000a7b4a7723e */ /* 0x048fe200000000ff */
[----:B------:R-:W-:Y:S01]  /*34f0*/  FMUL.FTZ R57, R180, R57 ;  /* 0x00000039b4397220 */ /* 0x000fe20000410000 */
[----:B-1----:R-:W-:Y:S01]  /*3500*/  F2FP.PACK_AB R180, R182, R181 ;  /* 0x000000b5b6b4723e */ /* 0x002fe200000000ff */
[----:B------:R-:W-:Y:S02]  /*3510*/  FMUL.FTZ R44, R162, R44 ;  /* 0x0000002ca22c7220 */ /* 0x000fe40000410000 */
[----:B------:R-:W-:Y:S01]  /*3520*/  FMUL.FTZ R40, R166, R40 ;  /* 0x00000028a6287220 */ /* 0x000fe20000410000 */
[C---:B------:R-:W-:Y:S01]  /*3530*/  F2FP.PACK_AB R166, R161.reuse, R166 ;  /* 0x000000a6a1a6723e */ /* 0x040fe200000000ff */
[----:B------:R-:W-:Y:S01]  /*3540*/  FMUL.FTZ R41, R161, R41 ;  /* 0x00000029a1297220 */ /* 0x000fe20000410000 */
[----:B------:R-:W-:Y:S02]  /*3550*/  F2FP.PACK_AB R56, R57, R56 ;  /* 0x000000383938723e */ /* 0x000fe400000000ff */
[----:B------:R-:W-:Y:S01]  /*3560*/  F2FP.PACK_AB R57, R16, R19 ;  /* 0x000000131039723e */ /* 0x000fe200000000ff */
[----:B------:R-:W-:Y:S01]  /*3570*/  FMUL.FTZ R45, R163, R45 ;  /* 0x0000002da32d7220 */ /* 0x000fe20000410000 */
[----:B------:R-:W-:Y:S02]  /*3580*/  F2FP.PACK_AB R40, R41, R40 ;  /* 0x000000282928723e */ /* 0x000fe400000000ff */
[----:B------:R-:W-:Y:S01]  /*3590*/  MUFU.EX2 R41, R9 ;  /* 0x0000000900297308 */ /* 0x000fe20000000800 */
[----:B------:R-:W-:Y:S02]  /*35a0*/  F2FP.PACK_AB R162, R163, R162 ;  /* 0x000000a2a3a2723e */ /* 0x000fe400000000ff */
[----:B------:R-:W-:Y:S02]  /*35b0*/  F2FP.PACK_AB R44, R45, R44 ;  /* 0x0000002c2d2c723e */ /* 0x000fe400000000ff */
[----:B------:R-:W-:Y:S01]  /*35c0*/  F2FP.PACK_AB R163, R34, R35 ;  /* 0x0000002322a3723e */ /* 0x000fe200000000ff */
[--C-:B--2---:R-:W-:Y:S01]  /*35d0*/  FADD.FTZ R160, R38, -R18.reuse ;  /* 0x8000001226a07221 */ /* 0x104fe20000010000 */
[----:B------:R-:W-:Y:S01]  /*35e0*/  F2FP.PACK_AB R161, R158, R157 ;  /* 0x0000009d9ea1723e */ /* 0x000fe200000000ff */
[--C-:B------:R-:W-:Y:S02]  /*35f0*/  FADD.FTZ R42, R42, -R18.reuse ;  /* 0x800000122a2a7221 */ /* 0x100fe40000010000 */
[----:B------:R-:W-:Y:S02]  /*3600*/  FMUL.FTZ R160, R181, R160 ;  /* 0x000000a0b5a07220 */ /* 0x000fe40000410000 */
[----:B------:R1:W-:Y:S01]  /*3610*/  MUFU.EX2 R181, R6 ;  /* 0x0000000600b57308 */ /* 0x0003e20000000800 */
[--C-:B------:R-:W-:Y:S02]  /*3620*/  FADD.FTZ R43, R43, -R18.reuse ;  /* 0x800000122b2b7221 */ /* 0x100fe40000010000 */
[--C-:B------:R-:W-:Y:S02]  /*3630*/  FADD.FTZ R45, R39, -R18.reuse ;  /* 0x80000012272d7221 */ /* 0x100fe40000010000 */
[C---:B------:R-:W-:Y:S02]  /*3640*/  FMUL.FTZ R43, R4.reuse, R43 ;  /* 0x0000002b042b7220 */ /* 0x040fe40000410000 */
[----:B------:R-:W-:Y:S01]  /*3650*/  FMUL.FTZ R42, R183, R42 ;  /* 0x0000002ab72a7220 */ /* 0x000fe20000410000 */
[----:B------:R-:W-:Y:S01]  /*3660*/  F2FP.PACK_AB R183, R4, R183 ;  /* 0x000000b704b7723e */ /* 0x000fe200000000ff */
[----:B------:R-:W-:Y:S02]  /*3670*/  FMUL.FTZ R45, R182, R45 ;  /* 0x0000002db62d7220 */ /* 0x000fe40000410000 */
[----:B------:R-:W2:Y:S01]  /*3680*/  MUFU.EX2 R182, R7 ;  /* 0x0000000700b67308 */ /* 0x000ea20000000800 */
[----:B------:R-:W-:Y:S01]  /*3690*/  F2FP.PACK_AB R42, R43, R42 ;  /* 0x0000002a2b2a723e */ /* 0x000fe200000000ff */
[--C-:B----4-:R-:W-:Y:S01]  /*36a0*/  FADD.FTZ R48, R48, -R165.reuse ;  /* 0x800000a530307221 */ /* 0x110fe20000010000 */
[----:B------:R-:W3:Y:S01]  /*36b0*/  LDS R43, [R242.X4+0xf320] ;  /* 0x00f32000f22b7984 */ /* 0x000ee20000004800 */
[--C-:B------:R-:W-:Y:S01]  /*36c0*/  FADD.FTZ R49, R49, -R165.reuse ;  /* 0x800000a531317221 */ /* 0x100fe20000010000 */
[----:B------:R-:W-:Y:S01]  /*36d0*/  F2FP.PACK_AB R160, R45, R160 ;  /* 0x000000a02da0723e */ /* 0x000fe200000000ff */
[----:B------:R-:W-:Y:S01]  /*36e0*/  FMUL.FTZ R48, R17, R48 ;  /* 0x0000003011307220 */ /* 0x000fe20000410000 */
[----:B------:R4:W-:Y:S01]  /*36f0*/  STS [R251+0xf480], R164 ;  /* 0x00f480a4fb007388 */ /* 0x0009e20000000800 */
[----:B------:R-:W-:Y:S02]  /*3700*/  FMUL.FTZ R49, R15, R49 ;  /* 0x000000310f317220 */ /* 0x000fe40000410000 */
[--C-:B------:R-:W-:Y:S01]  /*3710*/  FADD.FTZ R58, R58, -R18.reuse ;  /* 0x800000123a3a7221 */ /* 0x100fe20000010000 */
[----:B------:R-:W-:Y:S01]  /*3720*/  STS [R251+0xf880], R180 ;  /* 0x00f880b4fb007388 */ /* 0x000fe20000000800 */
[--C-:B------:R-:W-:Y:S01]  /*3730*/  FADD.FTZ R59, R59, -R18.reuse ;  /* 0x800000123b3b7221 */ /* 0x100fe20000010000 */
[----:B-1----:R-:W-:Y:S01]  /*3740*/  F2FP.PACK_AB R6, R49, R48 ;  /* 0x000000303106723e */ /* 0x002fe200000000ff */
[----:B------:R-:W-:Y:S01]  /*3750*/  FMUL.FTZ R58, R33, R58 ;  /* 0x0000003a213a7220 */ /* 0x000fe20000410000 */
[----:B------:R-:W-:Y:S01]  /*3760*/  F2FP.PACK_AB R48, R10, R11 ;  /* 0x0000000b0a30723e */ /* 0x000fe200000000ff */
[----:B------:R-:W-:Y:S01]  /*3770*/  FMUL.FTZ R59, R23, R59 ;  /* 0x0000003b173b7220 */ /* 0x000fe20000410000 */
[----:B------:R-:W-:Y:S01]  /*3780*/  STS [R243], R166 ;  /* 0x000000a6f3007388 */ /* 0x000fe20000000800 */
[--C-:B------:R-:W-:Y:S02]  /*3790*/  FADD.FTZ R45, R24, -R165.reuse ;  /* 0x800000a5182d7221 */ /* 0x100fe40000010000 */
[--C-:B------:R-:W-:Y:S01]  /*37a0*/  FADD.FTZ R46, R46, -R18.reuse ;  /* 0x800000122e2e7221 */ /* 0x100fe20000010000 */
[----:B------:R-:W-:Y:S01]  /*37b0*/  STS [R243+0x400], R183 ;  /* 0x000400b7f3007388 */ /* 0x000fe20000000800 */
[----:B------:R-:W-:Y:S01]  /*37c0*/  FADD.FTZ R47, R47, -R18 ;  /* 0x800000122f2f7221 */ /* 0x000fe20000010000 */
[----:B------:R-:W4:Y:S01]  /*37d0*/  MUFU.EX2 R24, R5 ;  /* 0x0000000500187308 */ /* 0x000f220000000800 */
[----:B------:R-:W-:Y:S01]  /*37e0*/  F2FP.PACK_AB R58, R59, R58 ;  /* 0x0000003a3b3a723e */ /* 0x000fe200000000ff */
[----:B------:R1:W-:Y:S01]  /*37f0*/  STS [R251+0x10880], R48 ;  /* 0x01088030fb007388 */ /* 0x0003e20000000800 */
[----:B------:R-:W-:Y:S01]  /*3800*/  FMUL.FTZ R46, R35, R46 ;  /* 0x0000002e232e7220 */ /* 0x000fe20000410000 */
[----:B------:R-:W-:Y:S01]  /*3810*/  F2FP.PACK_AB R18, R23, R33 ;  /* 0x000000211712723e */ /* 0x000fe200000000ff */
[----:B------:R-:W-:Y:S02]  /*3820*/  FMUL.FTZ R47, R34, R47 ;  /* 0x0000002f222f7220 */ /* 0x000fe40000410000 */
[--C-:B------:R-:W-:Y:S02]  /*3830*/  FADD.FTZ R59, R52, -R165.reuse ;  /* 0x800000a5343b7221 */ /* 0x100fe40000010000 */
[--C-:B------:R-:W-:Y:S01]  /*3840*/  FADD.FTZ R52, R53, -R165.reuse ;  /* 0x800000a535347221 */ /* 0x100fe20000010000 */
[----:B------:R-:W-:Y:S01]  /*3850*/  F2FP.PACK_AB R46, R47, R46 ;  /* 0x0000002e2f2e723e */ /* 0x000fe200000000ff */
[----:B------:R-:W-:Y:S01]  /*3860*/  FMUL.FTZ R59, R14, R59 ;  /* 0x0000003b0e3b7220 */ /* 0x000fe20000410000 */
[----:B------:R-:W-:Y:S01]  /*3870*/  F2FP.PACK_AB R47, R21, R22 ;  /* 0x00000016152f723e */ /* 0x000fe200000000ff */
[----:B------:R-:W-:Y:S01]  /*3880*/  FMUL.FTZ R52, R13, R52 ;  /* 0x000000340d347220 */ /* 0x000fe20000410000 */
[----:B------:R-:W-:Y:S01]  /*3890*/  F2FP.PACK_AB R53, R15, R17 ;  /* 0x000000110f35723e */ /* 0x000fe200000000ff */
[--C-:B------:R-:W-:Y:S02]  /*38a0*/  FADD.FTZ R25, R25, -R165.reuse ;  /* 0x800000a519197221 */ /* 0x100fe40000010000 */
[--C-:B------:R-:W-:Y:S01]  /*38b0*/  FADD.FTZ R28, R28, -R165.reuse ;  /* 0x800000a51c1c7221 */ /* 0x100fe20000010000 */
[----:B------:R-:W-:Y:S01]  /*38c0*/  STS [R251+0x10480], R47 ;  /* 0x0104802ffb007388 */ /* 0x000fe20000000800 */
[----:B------:R-:W-:Y:S01]  /*38d0*/  FADD.FTZ R29, R29, -R165 ;  /* 0x800000a51d1d7221 */ /* 0x000fe20000010000 */
[----:B------:R-:W-:Y:S01]  /*38e0*/  F2FP.PACK_AB R165, R13, R14 ;  /* 0x0000000e0da5723e */ /* 0x000fe200000000ff */
[--C-:B---3--:R-:W-:Y:S01]  /*38f0*/  FADD.FTZ R26, R26, -R43.reuse ;  /* 0x8000002b1a1a7221 */ /* 0x108fe20000010000 */
[----:B------:R-:W-:Y:S01]  /*3900*/  F2FP.PACK_AB R14, R52, R59 ;  /* 0x0000003b340e723e */ /* 0x000fe200000000ff */
[----:B------:R-:W-:Y:S01]  /*3910*/  STS [R243+0x1000], R57 ;  /* 0x00100039f3007388 */ /* 0x000fe20000000800 */
[----:B--2---:R-:W-:Y:S01]  /*3920*/  F2FP.PACK_AB R52, R182, R41 ;  /* 0x00000029b634723e */ /* 0x004fe200000000ff */
[--C-:B------:R-:W-:Y:S01]  /*3930*/  FADD.FTZ R27, R27, -R43.reuse ;  /* 0x8000002b1b1b7221 */ /* 0x100fe20000010000 */
[----:B----4-:R-:W-:Y:S01]  /*3940*/  F2FP.PACK_AB R164, R24, R181 ;  /* 0x000000b518a4723e */ /* 0x010fe200000000ff */
[----:B------:R-:W-:Y:S01]  /*3950*/  FMUL.FTZ R45, R22, R45 ;  /* 0x0000002d162d7220 */ /* 0x000fe20000410000 */
[----:B-1----:R-:W-:Y:S01]  /*3960*/  F2FP.PACK_AB R48, R2, R3 ;  /* 0x000000030230723e */ /* 0x002fe200000000ff */
[----:B------:R-:W-:Y:S01]  /*3970*/  STS [R243+0x1400], R52 ;  /* 0x00140034f3007388 */ /* 0x000fe20000000800 */
[----:B------:R-:W-:Y:S02]  /*3980*/  FMUL.FTZ R27, R10, R27 ;  /* 0x0000001b0a1b7220 */ /* 0x000fe40000410000 */
[--C-:B------:R-:W-:Y:S01]  /*3990*/  FADD.FTZ R30, R30, -R43.reuse ;  /* 0x8000002b1e1e7221 */ /* 0x100fe20000010000 */
[----:B------:R-:W-:Y:S01]  /*39a0*/  STS [R251+0x11480], R162 ;  /* 0x011480a2fb007388 */ /* 0x000fe20000000800 */
[--C-:B------:R-:W-:Y:S02]  /*39b0*/  FADD.FTZ R31, R31, -R43.reuse ;  /* 0x8000002b1f1f7221 */ /* 0x100fe40000010000 */
[----:B------:R-:W-:Y:S01]  /*39c0*/  FMUL.FTZ R25, R21, R25 ;  /* 0x0000001915197220 */ /* 0x000fe20000410000 */
[----:B------:R-:W-:Y:S01]  /*39d0*/  STS [R251+0x11880], R163 ;  /* 0x011880a3fb007388 */ /* 0x000fe20000000800 */
[----:B------:R-:W-:Y:S02]  /*39e0*/  FMUL.FTZ R26, R11, R26 ;  /* 0x0000001a0b1a7220 */ /* 0x000fe40000410000 */
[----:B------:R-:W-:Y:S01]  /*39f0*/  FMUL.FTZ R29, R16, R29 ;  /* 0x0000001d101d7220 */ /* 0x000fe20000410000 */
[----:B------:R-:W-:Y:S01]  /*3a00*/  STS [R243+0x2000], R167 ;  /* 0x002000a7f3007388 */ /* 0x000fe20000000800 */
[----:B------:R-:W-:Y:S01]  /*3a10*/  FMUL.FTZ R30, R41, R30 ;  /* 0x0000001e291e7220 */ /* 0x000fe20000410000 */
[----:B------:R-:W-:Y:S01]  /*3a20*/  F2FP.PACK_AB R25, R25, R45 ;  /* 0x0000002d1919723e */ /* 0x000fe200000000ff */
[----:B------:R-:W-:Y:S01]  /*3a30*/  FMUL.FTZ R31, R182, R31 ;  /* 0x0000001fb61f7220 */ /* 0x000fe20000410000 */
[----:B------:R-:W-:Y:S01]  /*3a40*/  STS [R243+0x2400], R18 ;  /* 0x00240012f3007388 */ /* 0x000fe20000000800 */
[----:B------:R-:W-:Y:S01]  /*3a50*/  FMUL.FTZ R28, R19, R28 ;  /* 0x0000001c131c7220 */ /* 0x000fe20000410000 */
[----:B------:R-:W-:Y:S01]  /*3a60*/  F2FP.PACK_AB R26, R27, R26 ;  /* 0x0000001a1b1a723e */ /* 0x000fe200000000ff */
[--C-:B------:R-:W-:Y:S01]  /*3a70*/  FADD.FTZ R50, R50, -R43.reuse ;  /* 0x8000002b32327221 */ /* 0x100fe20000010000 */
[----:B------:R-:W-:Y:S01]  /*3a80*/  STS [R251+0x12480], R53 ;  /* 0x01248035fb007388 */ /* 0x000fe20000000800 */
[----:B------:R-:W-:Y:S01]  /*3a90*/  F2FP.PACK_AB R30, R31, R30 ;  /* 0x0000001e1f1e723e */ /* 0x000fe200000000ff */
[--C-:B------:R-:W-:Y:S01]  /*3aa0*/  FADD.FTZ R51, R51, -R43.reuse ;  /* 0x8000002b33337221 */ /* 0x100fe20000010000 */
[----:B------:R-:W-:Y:S01]  /*3ab0*/  F2FP.PACK_AB R28, R29, R28 ;  /* 0x0000001c1d1c723e */ /* 0x000fe200000000ff */
[----:B------:R1:W-:Y:S01]  /*3ac0*/  STS [R251+0x12880], R164 ;  /* 0x012880a4fb007388 */ /* 0x0003e20000000800 */
[--C-:B------:R-:W-:Y:S02]  /*3ad0*/  FADD.FTZ R54, R54, -R43.reuse ;  /* 0x8000002b36367221 */ /* 0x100fe40000010000 */
[----:B------:R-:W-:Y:S01]  /*3ae0*/  FADD.FTZ R55, R55, -R43 ;  /* 0x8000002b37377221 */ /* 0x000fe20000010000 */
[----:B------:R-:W-:Y:S01]  /*3af0*/  STS [R243+0x3000], R165 ;  /* 0x003000a5f3007388 */ /* 0x000fe20000000800 */
[----:B------:R-:W-:Y:S02]  /*3b00*/  FMUL.FTZ R50, R181, R50 ;  /* 0x00000032b5327220 */ /* 0x000fe40000410000 */
[----:B------:R-:W-:Y:S01]  /*3b10*/  FMUL.FTZ R51, R24, R51 ;  /* 0x0000003318337220 */ /* 0x000fe20000410000 */
[----:B------:R-:W-:Y:S01]  /*3b20*/  STS [R243+0x3400], R48 ;  /* 0x00340030f3007388 */ /* 0x000fe20000000800 */
[----:B------:R-:W-:Y:S02]  /*3b30*/  FMUL.FTZ R54, R3, R54 ;  /* 0x0000003603367220 */ /* 0x000fe40000410000 */
[----:B------:R-:W-:Y:S01]  /*3b40*/  FMUL.FTZ R55, R2, R55 ;  /* 0x0000003702377220 */ /* 0x000fe20000410000 */
[----:B------:R-:W-:Y:S01]  /*3b50*/  BAR.SYNC.DEFER_BLOCKING 0x0 ;  /* 0x0000000000007b1d */ /* 0x000fe20000010000 */
[----:B------:R-:W-:Y:S03]  /*3b60*/  SHF.L.U32 R2, R232, 0x1, RZ ;  /* 0x00000001e8027819 */ /* 0x000fe600000006ff */
[----:B-1----:R-:W-:Y:S04]  /*3b70*/  F2FP.PACK_AB R164, R55, R54 ;  /* 0x0000003637a4723e */ /* 0x002fe800000000ff */
        /* <DEDUP_REMOVED lines=28> */
[----:B------:R-:W1:Y:S01]  /*3d40*/  LDSM.16.MT88.4 R160, [R2+0xd480] ;  /* 0x00d4800002a0783b */ /* 0x000e620000004200 */
        /* <DEDUP_REMOVED lines=21> */
[-C--:B------:R-:W-:Y:S08]  /*3ea0*/  HMMA.16816.F32 R76, R52, R160.reuse, R76 ;  /* 0x000000a0344c723c */ /* 0x080ff0000000184c */
[C---:B------:R-:W-:Y:S08]  /*3eb0*/  HMMA.16816.F32 R80, R156.reuse, R160, R80 ;  /* 0x000000a09c50723c */ /* 0x040ff00000001850 */
[-C--:B------:R-:W-:Y:S08]  /*3ec0*/  HMMA.16816.F32 R84, R156, R162.reuse, R84 ;  /* 0x000000a29c54723c */ /* 0x080ff00000001854 */
[C---:B------:R-:W-:Y:S01]  /*3ed0*/  HMMA.16816.F32 R88, R52.reuse, R162, R88 ;  /* 0x000000a23458723c */ /* 0x040fe20000001858 */
[----:B------:R-:W1:Y:S07]  /*3ee0*/  LDSM.16.MT88.4 R160, [R227+0x12c80] ;  /* 0x012c8000e3a0783b */ /* 0x000e6e0000004200 */
        /* <DEDUP_REMOVED lines=22> */
[----:B------:R2:W1:Y:S07]  /*4050*/  LDSM.16.M88.4 R24, [R225+0x1000] ;  /* 0x00100000e118783b */ /* 0x00046e0000000200 */
[----:B------:R-:W-:Y:S01]  /*4060*/  HMMA.16816.F32 R104, R40, R58, R104 ;  /* 0x0000003a2868723c */ /* 0x000fe20000001868 */
[----:B------:R2:W1:Y:S06]  /*4070*/  LDSM.16.MT88.2 R58, [R226+0x2400] ;  /* 0x00240000e23a783b */ /* 0x00046c0000004100 */
[----:B------:R2:W1:Y:S01]  /*4080*/  LDSM.16.M88.4 R40, [R225] ;  /* 0x00000000e128783b */ /* 0x0004620000000200 */
[-C--:B------:R-:W-:Y:S07]  /*4090*/  HMMA.16816.F32 R60, R164, R180.reuse, R60 ;  /* 0x000000b4a43c723c */ /* 0x080fee000000183c */
[----:B------:R2:W1:Y:S01]  /*40a0*/  LDSM.16.M88.4 R52, [R224] ;  /* 0x00000000e034783b */ /* 0x0004620000000200 */
[C---:B------:R-:W-:Y:S07]  /*40b0*/  HMMA.16816.F32 R64, R160.reuse, R180, R64 ;  /* 0x000000b4a040723c */ /* 0x040fee0000001840 */
        /* <DEDUP_REMOVED lines=13> */
[C---:B-12-4-:R-:W-:Y:S01]  /*4190*/  LOP3.LUT P5, RZ, R240.reuse, 0x1, RZ, 0xc0, !PT ;  /* 0x00000001f0ff7812 */ /* 0x056fe200078ac0ff */
[----:B------:R-:W1:Y:S01]  /*41a0*/  S2R R5, SR_CTAID.Y ;  /* 0x0000000000057919 */ /* 0x000e620000002600 */
[C---:B------:R-:W-:Y:S01]  /*41b0*/  LOP3.LUT P4, RZ, R240.reuse, 0x2, RZ, 0xc0, !PT ;  /* 0x00000002f0ff7812 */ /* 0x040fe2000788c0ff */
[----:B------:R-:W-:Y:S01]  /*41c0*/  ULDC.64 UR6, c[0x0][0x208] ;  /* 0x0000820000067ab9 */ /* 0x000fe20000000a00 */
[----:B------:R-:W-:Y:S01]  /*41d0*/  LOP3.LUT P2, RZ, R240, 0x4, RZ, 0xc0, !PT ;  /* 0x00000004f0ff7812 */ /* 0x000fe2000784c0ff */
[----:B------:R-:W-:Y:S02]  /*41e0*/  USHF.L.U32 UR21, UR17, 0x6, URZ ;  /* 0x0000000611157899 */ /* 0x000fe4000800063f */
[----:B------:R-:W-:Y:S02]  /*41f0*/  UIMAD.WIDE.U32 UR22, UR17, UR6, URZ ;  /* 0x00000006111672a5 */ /* 0x000fe4000f8e003f */
[----:B------:R-:W-:Y:S04]  /*4200*/  USHF.R.S32.HI UR20, URZ, 0x1f, UR17 ;  /* 0x0000001f3f147899 */ /* 0x000fe80008011411 */
[----:B------:R-:W-:Y:S02]  /*4210*/  UIMAD UR20, UR20, UR6, URZ ;  /* 0x00000006141472a4 */ /* 0x000fe4000f8e023f */
[----:B------:R-:W-:Y:S02]  /*4220*/  UIADD3 UR6, -UR21, UR5, URZ ;  /* 0x0000000515067290 */ /* 0x000fe4000fffe13f */
[----:B------:R-:W-:Y:S04]  /*4230*/  UIMAD UR20, UR17, UR7, UR20 ;  /* 0x00000007111472a4 */ /* 0x000fe8000f8e0214 */
[C---:B------:R-:W-:Y:S01]  /*4240*/  ISETP.GE.OR P5, PT, R238.reuse, UR6, !P5 ;  /* 0x00000006ee007c0c */ /* 0x040fe2000efa6670 */
[----:B------:R-:W-:Y:S01]  /*4250*/  UIADD3 UR20, UR23, UR20, URZ ;  /* 0x0000001417147290 */ /* 0x000fe2000fffe03f */
[C---:B------:R-:W-:Y:S02]  /*4260*/  ISETP.GE.OR P4, PT, R238.reuse, UR6, !P4 ;  /* 0x00000006ee007c0c */ /* 0x040fe4000e786670 */
[----:B-1----:R-:W-:Y:S01]  /*4270*/  SHF.R.S32.HI R4, RZ, 0x1f, R5 ;  /* 0x0000001fff047819 */ /* 0x002fe20000011405 */
[C---:B------:R-:W-:Y:S01]  /*4280*/  IMAD.WIDE.U32 R6, R5.reuse, c[0x0][0x288], R244 ;  /* 0x0000a20005067a25 */ /* 0x040fe200078e00f4 */
[----:B------:R-:W-:Y:S03]  /*4290*/  ISETP.GE.OR P2, PT, R238, UR6, !P2 ;  /* 0x00000006ee007c0c */ /* 0x000fe6000d746670 */
[----:B------:R-:W-:Y:S04]  /*42a0*/  IMAD R4, R4, c[0x0][0x288], RZ ;  /* 0x0000a20004047a24 */ /* 0x000fe800078e02ff */
[----:B------:R-:W-:Y:S01]  /*42b0*/  IMAD R4, R5, c[0x0][0x28c], R4 ;  /* 0x0000a30005047a24 */ /* 0x000fe200078e0204 */
[----:B------:R-:W-:Y:S01]  /*42c0*/  IADD3 R5, P0, R6, UR8, RZ ;  /* 0x0000000806057c10 */ /* 0x000fe2000ff1e0ff */
[----:B------:R-:W-:Y:S03]  /*42d0*/  IMAD.U32 R6, RZ, RZ, UR22 ;  /* 0x00000016ff067e24 */ /* 0x000fe6000f8e00ff */
[----:B------:R-:W-:Y:S01]  /*42e0*/  IADD3.X R4, R7, UR13, R4, P0, !PT ;  /* 0x0000000d07047c10 */ /* 0x000fe200087fe404 */
[----:B------:R-:W-:Y:S01]  /*42f0*/  IMAD.U32 R7, RZ, RZ, UR22 ;  /* 0x00000016ff077e24 */ /* 0x000fe2000f8e00ff */
[----:B------:R-:W-:Y:S04]  /*4300*/  LEA R8, P0, R5, c[0x0][0x280], 0x2 ;  /* 0x0000a00005087a11 */ /* 0x000fe800078010ff */
[----:B------:R-:W-:Y:S01]  /*4310*/  LEA R10, P1, R7, R246, 0x7 ;  /* 0x000000f6070a7211 */ /* 0x000fe200078238ff */
[----:B------:R-:W-:Y:S01]  /*4320*/  IMAD.U32 R7, RZ, RZ, UR20 ;  /* 0x00000014ff077e24 */ /* 0x000fe2000f8e00ff */
[----:B------:R-:W-:Y:S01]  /*4330*/  LEA.HI.X R9, R5, c[0x0][0x284], R4, 0x2, P0 ;  /* 0x0000a10005097a11 */ /* 0x000fe200000f1404 */
[----:B------:R-:W-:Y:S02]  /*4340*/  IMAD.U32 R5, RZ, RZ, UR21 ;  /* 0x00000015ff057e24 */ /* 0x000fe4000f8e00ff */
[----:B------:R-:W-:Y:S01]  /*4350*/  IMAD.U32 R4, RZ, RZ, UR21 ;  /* 0x00000015ff047e24 */ /* 0x000fe2000f8e00ff */
[----:B------:R-:W-:Y:S02]  /*4360*/  LEA.HI.X R11, R6, R247, R7, 0x7, P1 ;  /* 0x000000f7060b7211 */ /* 0x000fe400008f3c07 */
[----:B------:R-:W-:Y:S01]  /*4370*/  LEA R8, P0, R5, R8, 0x2 ;  /* 0x0000000805087211 */ /* 0x000fe200078010ff */
[----:B------:R-:W-:Y:S02]  /*4380*/  @!P3 IMAD.SHL.U32 R5, R236, 0x10, RZ ;  /* 0x00000010ec05b824 */ /* 0x000fe400078e00ff */
[----:B------:R-:W-:Y:S01]  /*4390*/  @!PT LDS RZ, [RZ] ;  /* 0x00000000fffff984 */ /* 0x000fe20000000800 */
[----:B------:R-:W-:Y:S01]  /*43a0*/  @!PT LDS RZ, [RZ] ;  /* 0x00000000fffff984 */ /* 0x000fe20000000800 */
[----:B------:R-:W-:Y:S01]  /*43b0*/  @!PT LDS RZ, [RZ] ;  /* 0x00000000fffff984 */ /* 0x000fe20000000800 */
[----:B------:R1:W-:Y:S01]  /*43c0*/  LDGSTS.E.BYPASS.LTC128B.128 [R233+0xc080], [R10.64], !P5 ;  /* 0x0c0800000ae97fae */ /* 0x0003e2000e901d52 */
[----:B------:R-:W-:Y:S04]  /*43d0*/  LEA.HI.X.SX32 R9, R4, R9, 0x2, P0 ;  /* 0x0000000904097211 */ /* 0x000fe800000f16ff */
[----:B------:R1:W-:Y:S05]  /*43e0*/  LDGSTS.E.BYPASS.LTC128B.128 [R233+0xd080], [R10.64+0x40], !P4 ;  /* 0x0d0800400ae97fae */ /* 0x0003ea000e101d52 */
[----:B------:R1:W-:Y:S05]  /*43f0*/  LDGSTS.E.BYPASS.LTC128B.128 [R233+0xe080], [R10.64+0x80], !P2 ;  /* 0x0e0800800ae97fae */ /* 0x0003ea000d101d52 */
[----:B------:R1:W-:Y:S02]  /*4400*/  @!P3 LDGSTS.E.BYPASS.LTC128B.128 [R5+0xf280], [R8.64] ;  /* 0x0f2800000805bfae */ /* 0x0003e4000b901d52 */
.L_x_24:
[-C--:B-12-4-:R-:W-:Y:S01]  /*4410*/  HMMA.16816.F32 R4, R40, R2.reuse, RZ ;  /* 0x000000022804723c */ /* 0x096fe200000018ff */
[----:B------:R-:W2:Y:S01]  /*4420*/  LDL.64 R160, [R1] ;  /* 0x0000000001a07983 */ /* 0x000ea20000100a00 */
[----:B------:R-:W-:Y:S02]  /*4430*/  UIMAD UR11, UR11, 0x1800, URZ ;  /* 0x000018000b0b78a4 */ /* 0x000fe4000f8e023f */
[----:B------:R-:W-:Y:S01]  /*4440*/  UISETP.GE.AND UP0, UPT, UR17, UR14, UPT ;  /* 0x0000000e1100728c */ /* 0x000fe2000bf06270 */
[----:B------:R-:W-:Y:S01]  /*4450*/  LDSM.16.M88.4 R28, [R223] ;  /* 0x00000000df1c783b */ /* 0x000fe20000000200 */
[----:B------:R-:W-:Y:S02]  /*4460*/  UIADD3 UR7, UR4, 0x1, URZ ;  /* 0x0000000104077890 */ /* 0x000fe4000fffe03f */
[C---:B------:R-:W-:Y:S01]  /*4470*/  HMMA.16816.F32 R8, R24.reuse, R2, RZ ;  /* 0x000000021808723c */ /* 0x040fe200000018ff */
[----:B------:R-:W1:Y:S01]  /*4480*/  LDSM.16.MT88.2 R2, [R226+0x800] ;  /* 0x00080000e202783b */ /* 0x000e620000004100 */
[----:B------:R-:W-:Y:S02]  /*4490*/  UISETP.GE.AND UP2, UPT, UR4, 0x1, UPT ;  /* 0x000000010400788c */ /* 0x000fe4000bf46270 */
[----:B------:R-:W-:Y:S01]  /*44a0*/  UIADD3 UR6, UR16, 0x1, URZ ;  /* 0x0000000110067890 */ /* 0x000fe2000fffe03f */
[----:B------:R-:W3:Y:S01]  /*44b0*/  LDSM.16.M88.4 R32, [R223+0x1000] ;  /* 0x00100000df20783b */ /* 0x000ee20000000200 */
[----:B------:R-:W-:Y:S02]  /*44c0*/  UISETP.GE.AND UP1, UPT, UR16, 0x1, UPT ;  /* 0x000000011000788c */ /* 0x000fe4000bf26270 */
[-C--:B------:R-:W-:Y:S01]  /*44d0*/  HMMA.16816.F32 R12, R24, R48.reuse, RZ ;  /* 0x00000030180c723c */ /* 0x080fe200000018ff */
[----:B------:R-:W4:Y:S01]  /*44e0*/  LDSM.16.MT88.2 R36, [R226+0x2800] ;  /* 0x00280000e224783b */ /* 0x000f220000004100 */
[----:B------:R-:W-:Y:S03]  /*44f0*/  USEL UR16, UR6, URZ, !UP1 ;  /* 0x0000003f06107287 */ /* 0x000fe6000c800000 */
[----:B------:R-:W1:Y:S03]  /*4500*/  LDSM.16.MT88.2 R38, [R226+0x4800] ;  /* 0x00480000e226783b */ /* 0x000e660000004100 */
[C---:B------:R-:W-:Y:S01]  /*4510*/  HMMA.16816.F32 R16, R40.reuse, R48, RZ ;  /* 0x000000302810723c */ /* 0x040fe200000018ff */
[----:B------:R-:W-:Y:S04]  /*4520*/  LDSM.16.MT88.2 R44, [R226+0xc00] ;  /* 0x000c0000e22c783b */ /* 0x000fe80000004100 */
[----:B------:R-:W-:Y:S03]  /*4530*/  LDSM.16.MT88.2 R46, [R226+0x2c00] ;  /* 0x002c0000e22e783b */ /* 0x000fe60000004100 */
[-C--:B------:R-:W-:Y:S01]  /*4540*/  HMMA.16816.F32 R20, R40, R50.reuse, RZ ;  /* 0x000000322814723c */ /* 0x080fe200000018ff */
[----:B------:R-:W1:Y:S04]  /*4550*/  LDSM.16.M88.4 R40, [R222] ;  /* 0x00000000de28783b */ /* 0x000e680000000200 */
[----:B------:R-:W0:Y:S03]  /*4560*/  LDGDEPBAR ;  /* 0x00000000000079af */ /* 0x000e260000000000 */
[----:B------:R-:W-:Y:S01]  /*4570*/  HMMA.16816.F32 R24, R24, R50, RZ ;  /* 0x000000321818723c */ /* 0x000fe200000018ff */
[----:B------:R-:W1:Y:S07]  /*4580*/  LDSM.16.M88.4 R48, [R222+0x1000] ;  /* 0x00100000de30783b */ /* 0x000e6e0000000200 */
[-C--:B------:R-:W-:Y:S08]  /*4590*/  HMMA.16816.F32 R4, R52, R56.reuse, R4 ;  /* 0x000000383404723c */ /* 0x080ff00000001804 */
[C---:B------:R-:W-:Y:S08]  /*45a0*/  HMMA.16816.F32 R8, R156.reuse, R56, R8 ;  /* 0x000000389c08723c */ /* 0x040ff00000001808 */
[-C--:B------:R-:W-:Y:S08]  /*45b0*/  HMMA.16816.F32 R12, R156, R58.reuse, R12 ;  /* 0x0000003a9c0c723c */ /* 0x080ff0000000180c */
[C---:B------:R-:W-:Y:S01]  /*45c0*/  HMMA.16816.F32 R16, R52.reuse, R58, R16 ;  /* 0x0000003a3410723c */ /* 0x040fe20000001810 */
[----:B------:R-:W-:Y:S07]  /*45d0*/  LDSM.16.M88.4 R56, [R225+0x3000] ;  /* 0x00300000e138783b */ /* 0x000fee0000000200 */
[-C--:B------:R-:W-:Y:S01]  /*45e0*/  HMMA.16816.F32 R20, R52, R180.reuse, R20 ;  /* 0x000000b43414723c */ /* 0x080fe20000001814 */
[----:B------:R-:W-:Y:S07]  /*45f0*/  LDSM.16.M88.4 R52, [R225+0x2000] ;  /* 0x00200000e134783b */ /* 0x000fee0000000200 */
[----:B------:R-:W-:Y:S01]  /*4600*/  HMMA.16816.F32 R24, R156, R180, R24 ;  /* 0x000000b49c18723c */ /* 0x000fe20000001818 */
[----:B------:R-:W-:Y:S07]  /*4610*/  LDSM.16.MT88.2 R156, [R226+0x3000] ;  /* 0x00300000e29c783b */ /* 0x000fee0000004100 */
[-C--:B-1----:R-:W-:Y:S08]  /*4620*/  HMMA.16816.F32 R4, R28, R2.reuse, R4 ;  /* 0x000000021c04723c */ /* 0x082ff00000001804 */
[C---:B---3--:R-:W-:Y:S01]  /*4630*/  HMMA.16816.F32 R8, R32.reuse, R2, R8 ;  /* 0x000000022008723c */ /* 0x048fe20000001808 */
[----:B------:R-:W1:Y:S07]  /*4640*/  LDSM.16.MT88.2 R2, [R226+0x4c00] ;  /* 0x004c0000e202783b */ /* 0x000e6e0000004100 */
[-C--:B----4-:R-:W-:Y:S08]  /*4650*/  HMMA.16816.F32 R12, R32, R36.reuse, R12 ;  /* 0x00000024200c723c */ /* 0x090ff0000000180c */
[C---:B------:R-:W-:Y:S01]  /*4660*/  HMMA.16816.F32 R16, R28.reuse, R36, R16 ;  /* 0x000000241c10723c */ /* 0x040fe20000001810 */
[----:B------:R-:W3:Y:S07]  /*4670*/  LDSM.16.MT88.2 R36, [R226+0x1000] ;  /* 0x00100000e224783b */ /* 0x000eee0000004100 */
[-C--:B------:R-:W-:Y:S01]  /*4680*/  HMMA.16816.F32 R20, R28, R38.reuse, R20 ;  /* 0x000000261c14723c */ /* 0x080fe20000001814 */
[----:B------:R-:W4:Y:S04]  /*4690*/  LDSM.16.MT88.2 R28, [R226+0x5000] ;  /* 0x00500000e21c783b */ /* 0x000f280000004100 */
[----:B------:R-:W-:Y:S03]  /*46a0*/  LDSM.16.MT88.2 R30, [R226+0x1400] ;  /* 0x00140000e21e783b */ /* 0x000fe60000004100 */
[----:B------:R-:W-:Y:S01]  /*46b0*/  HMMA.16816.F32 R24, R32, R38, R24 ;  /* 0x000000262018723c */ /* 0x000fe20000001818 */
[----:B------:R-:W3:Y:S04]  /*46c0*/  LDSM.16.M88.4 R32, [R224+0x2000] ;  /* 0x00200000e020783b */ /* 0x000ee80000000200 */
[----:B------:R-:W-:Y:S03]  /*46d0*/  LDSM.16.MT88.2 R38, [R226+0x3400] ;  /* 0x00340000e226783b */ /* 0x000fe60000004100 */
[-C--:B------:R-:W-:Y:S08]  /*46e0*/  HMMA.16816.F32 R4, R40, R44.reuse, R4 ;  /* 0x0000002c2804723c */ /* 0x080ff00000001804 */
[C---:B------:R-:W-:Y:S08]  /*46f0*/  HMMA.16816.F32 R8, R48.reuse, R44, R8 ;  /* 0x0000002c3008723c */ /* 0x040ff00000001808 */
[-C--:B------:R-:W-:Y:S08]  /*4700*/  HMMA.16816.F32 R12, R48, R46.reuse, R12 ;  /* 0x0000002e300c723c */ /* 0x080ff0000000180c */
[C---:B------:R-:W-:Y:S01]  /*4710*/  HMMA.16816.F32 R16, R40.reuse, R46, R16 ;  /* 0x0000002e2810723c */ /* 0x040fe20000001810 */
[----:B------:R-:W4:Y:S07]  /*4720*/  LDSM.16.M88.4 R44, [R224+0x3000] ;  /* 0x00300000e02c783b */ /* 0x000f2e0000000200 */
[-C--:B-1----:R-:W-:Y:S01]  /*4730*/  HMMA.16816.F32 R20, R40, R2.reuse, R20 ;  /* 0x000000022814723c */ /* 0x082fe20000001814 */
[----:B------:R-:W-:Y:S07]  /*4740*/  LDSM.16.M88.4 R40, [R223+0x2000] ;  /* 0x00200000df28783b */ /* 0x000fee0000000200 */
[----:B------:R-:W-:Y:S01]  /*4750*/  HMMA.16816.F32 R24, R48, R2, R24 ;  /* 0x000000023018723c */ /* 0x000fe20000001818 */
[----:B------:R-:W1:Y:S04]  /*4760*/  LDSM.16.MT88.2 R2, [R226+0x5400] ;  /* 0x00540000e202783b */ /* 0x000e680000004100 */
[----:B------:R-:W-:Y:S03]  /*4770*/  LDSM.16.M88.4 R48, [R223+0x3000] ;  /* 0x00300000df30783b */ /* 0x000fe60000000200 */
[-C--:B---3--:R-:W-:Y:S08]  /*4780*/  HMMA.16816.F32 R4, R52, R36.reuse, R4 ;  /* 0x000000243404723c */ /* 0x088ff00000001804 */
[C---:B------:R-:W-:Y:S01]  /*4790*/  HMMA.16816.F32 R8, R56.reuse, R36, R8 ;  /* 0x000000243808723c */ /* 0x040fe20000001808 */
[----:B------:R-:W3:Y:S07]  /*47a0*/  LDSM.16.MT88.2 R36, [R226+0x1800] ;  /* 0x00180000e224783b */ /* 0x000eee0000004100 */
[-C--:B------:R-:W-:Y:S08]  /*47b0*/  HMMA.16816.F32 R12, R56, R156.reuse, R12 ;  /* 0x0000009c380c723c */ /* 0x080ff0000000180c */
[C---:B------:R-:W-:Y:S01]  /*47c0*/  HMMA.16816.F32 R16, R52.reuse, R156, R16 ;  /* 0x0000009c3410723c */ /* 0x040fe20000001810 */
[----:B------:R-:W1:Y:S07]  /*47d0*/  LDSM.16.MT88.2 R156, [R226+0x3800] ;  /* 0x00380000e29c783b */ /* 0x000e6e0000004100 */
[-C--:B----4-:R-:W-:Y:S01]  /*47e0*/  HMMA.16816.F32 R20, R52, R28.reuse, R20 ;  /* 0x0000001c3414723c */ /* 0x090fe20000001814 */
[----:B-----5:R-:W-:Y:S07]  /*47f0*/  LDSM.16.M88.4 R52, [R0+0x2000] ;  /* 0x002000000034783b */ /* 0x020fee0000000200 */
[----:B------:R-:W-:Y:S01]  /*4800*/  HMMA.16816.F32 R24, R56, R28, R24 ;  /* 0x0000001c3818723c */ /* 0x000fe20000001818 */
[----:B------:R-:W4:Y:S04]  /*4810*/  LDSM.16.MT88.2 R28, [R226+0x5800] ;  /* 0x00580000e21c783b */ /* 0x000f280000004100 */
[----:B------:R-:W-:Y:S03]  /*4820*/  LDSM.16.M88.4 R56, [R0+0x3000] ;  /* 0x003000000038783b */ /* 0x000fe60000000200 */
[-C--:B------:R-:W-:Y:S08]  /*4830*/  HMMA.16816.F32 R4, R32, R30.reuse, R4 ;  /* 0x0000001e2004723c */ /* 0x080ff00000001804 */
[C---:B------:R-:W-:Y:S01]  /*4840*/  HMMA.16816.F32 R8, R44.reuse, R30, R8 ;  /* 0x0000001e2c08723c */ /* 0x040fe20000001808 */
[----:B------:R-:W2:Y:S07]  /*4850*/  LDSM.16.MT88.2 R30, [R226+0x1c00] ;  /* 0x001c0000e21e783b */ /* 0x000eae0000004100 */
[-C--:B------:R-:W-:Y:S08]  /*4860*/  HMMA.16816.F32 R12, R44, R38.reuse, R12 ;  /* 0x000000262c0c723c */ /* 0x080ff0000000180c */
[C---:B------:R-:W-:Y:S01]  /*4870*/  HMMA.16816.F32 R16, R32.reuse, R38, R16 ;  /* 0x000000262010723c */ /* 0x040fe20000001810 */
[----:B------:R-:W2:Y:S07]  /*4880*/  LDSM.16.MT88.2 R38, [R226+0x3c00] ;  /* 0x003c0000e226783b */ /* 0x000eae0000004100 */
[-C--:B-1----:R-:W-:Y:S01]  /*4890*/  HMMA.16816.F32 R20, R32, R2.reuse, R20 ;  /* 0x000000022014723c */ /* 0x082fe20000001814 */
[----:B------:R-:W-:Y:S07]  /*48a0*/  LDSM.16.MT88.4 R32, [R227+0x13c80] ;  /* 0x013c8000e320783b */ /* 0x000fee0000004200 */
[----:B------:R-:W-:Y:S01]  /*48b0*/  HMMA.16816.F32 R24, R44, R2, R24 ;  /* 0x000000022c18723c */ /* 0x000fe20000001818 */
[----:B------:R-:W1:Y:S07]  /*48c0*/  LDSM.16.MT88.2 R2, [R226+0x5c00] ;  /* 0x005c0000e202783b */ /* 0x000e6e0000004100 */
[-C--:B---3--:R-:W-:Y:S08]  /*48d0*/  HMMA.16816.F32 R4, R40, R36.reuse, R4 ;  /* 0x000000242804723c */ /* 0x088ff00000001804 */
[C---:B------:R-:W-:Y:S08]  /*48e0*/  HMMA.16816.F32 R8, R48.reuse, R36, R8 ;  /* 0x000000243008723c */ /* 0x040ff00000001808 */
[-C--:B------:R-:W-:Y:S08]  /*48f0*/  HMMA.16816.F32 R12, R48, R156.reuse, R12 ;  /* 0x0000009c300c723c */ /* 0x080ff0000000180c */
[C---:B------:R-:W-:Y:S08]  /*4900*/  HMMA.16816.F32 R16, R40.reuse, R156, R16 ;  /* 0x0000009c2810723c */ /* 0x040ff00000001810 */
[-C--:B----4-:R-:W-:Y:S08]  /*4910*/  HMMA.16816.F32 R20, R40, R28.reuse, R20 ;  /* 0x0000001c2814723c */ /* 0x090ff00000001814 */
[----:B------:R-:W-:Y:S07]  /*4920*/  HMMA.16816.F32 R24, R48, R28, R24 ;  /* 0x0000001c3018723c */ /* 0x000fee0000001818 */
[----:B--2---:R-:W-:Y:S01]  /*4930*/  IADD3 R29, P0, R160, UR11, RZ ;  /* 0x0000000ba01d7c10 */ /* 0x004fe2000ff1e0ff */
[-C--:B------:R-:W-:Y:S08]  /*4940*/  HMMA.16816.F32 R4, R52, R30.reuse, R4 ;  /* 0x0000001e3404723c */ /* 0x080ff00000001804 */
[C---:B------:R-:W-:Y:S07]  /*4950*/  HMMA.16816.F32 R8, R56.reuse, R30, R8 ;  /* 0x0000001e3808723c */ /* 0x040fee0000001808 */
[----:B------:R-:W-:Y:S01]  /*4960*/  IMAD.U32 R31, RZ, RZ, UR11 ;  /* 0x0000000bff1f7e24 */ /* 0x000fe2000f8e00ff */
[-C--:B------:R-:W-:Y:S01]  /*4970*/  HMMA.16816.F32 R12, R56, R38.reuse, R12 ;  /* 0x00000026380c723c */ /* 0x080fe2000000180c */
[----:B------:R-:W-:Y:S03]  /*4980*/  UMOV UR11, UR17 ;  /* 0x00000011000b7c82 */ /* 0x000fe60008000000 */
[----:B------:R-:W-:Y:S02]  /*4990*/  LEA.HI.X.SX32 R28, R31, R252, 0x1, P0 ;  /* 0x000000fc1f1c7211 */ /* 0x000fe400000f0eff */
[C---:B------:R-:W-:Y:S02]  /*49a0*/  LEA R44, P0, R29.reuse, c[0x0][0x220], 0x2 ;  /* 0x000088001d2c7a11 */ /* 0x040fe400078010ff */
[C---:B------:R-:W-:Y:S04]  /*49b0*/  HMMA.16816.F32 R16, R52.reuse, R38, R16 ;  /* 0x000000263410723c */ /* 0x040fe80000001810 */
[----:B------:R-:W-:Y:S02]  /*49c0*/  LEA.HI.X R45, R29, c[0x0][0x224], R28, 0x2, P0 ;  /* 0x000089001d2d7a11 */ /* 0x000fe400000f141c */
[----:B------:R-:W-:Y:S02]  /*49d0*/  PLOP3.LUT P0, PT, PT, PT, UP0, 0x80, 0x0 ;  /* 0x000000000000781c */ /* 0x000fe40003f0f008 */
[-C--:B-1----:R-:W-:Y:S01]  /*49e0*/  HMMA.16816.F32 R20, R52, R2.reuse, R20 ;  /* 0x000000023414723c */ /* 0x082fe20000001814 */
[----:B------:R-:W-:Y:S04]  /*49f0*/  RED.E.ADD.F32.FTZ.RN.STRONG.GPU [R44.64], R4 ;  /* 0x000000042c00798e */ /* 0x000fe8000c10e792 */
[----:B------:R-:W-:Y:S03]  /*4a00*/  RED.E.ADD.F32.FTZ.RN.STRONG.GPU [R44.64+0x400], R5 ;  /* 0x000400052c00798e */ /* 0x000fe6000c10e792 */
[----:B------:R-:W-:Y:S01]  /*4a10*/  HMMA.16816.F32 R24, R56, R2, R24 ;  /* 0x000000023818723c */ /* 0x000fe20000001818 */
[----:B------:R-:W-:Y:S04]  /*4a20*/  RED.E.ADD.F32.FTZ.RN.STRONG.GPU [R44.64+0x800], R6 ;  /* 0x000800062c00798e */ /* 0x000fe8000c10e792 */
[----:B------:R-:W-:Y:S02]  /*4a30*/  RED.E.ADD.F32.FTZ.RN.STRONG.GPU [R44.64+0xc00], R7 ;  /* 0x000c00072c00798e */ /* 0x000fe4000c10e792 */
[----:B------:R-:W-:Y:S01]  /*4a40*/  IMAD.U32 R3, RZ, RZ, UR4 ;  /* 0x00000004ff037e24 */ /* 0x000fe2000f8e00ff */
[----:B------:R-:W-:Y:S01]  /*4a50*/  USEL UR4, UR7, URZ, !UP2 ;  /* 0x0000003f07047287 */ /* 0x000fe2000d000000 */
[----:B------:R-:W-:Y:S03]  /*4a60*/  RED.E.ADD.F32.FTZ.RN.STRONG.GPU [R44.64+0x1000], R8 ;  /* 0x001000082c00798e */ /* 0x000fe6000c10e792 */
[----:B------:R-:W-:Y:S01]  /*4a70*/  IMAD R3, R3, 0x1800, R232 ;  /* 0x0000180003037824 */ /* 0x000fe200078e02e8 */
[----:B------:R-:W-:Y:S03]  /*4a80*/  RED.E.ADD.F32.FTZ.RN.STRONG.GPU [R44.64+0x1400], R9 ;  /* 0x001400092c00798e */ /* 0x000fe6000c10e792 */
[----:B------:R-:W-:Y:S01]  /*4a90*/  IMAD.SHL.U32 R2, R3, 0x2, RZ ;  /* 0x0000000203027824 */ /* 0x000fe200078e00ff */
        /* <DEDUP_REMOVED lines=10> */
[----:B------:R-:W-:Y:S04]  /*4b40*/  RED.E.ADD.F32.FTZ.RN.STRONG.GPU [R44.64+0x3c00], R15 ;  /* 0x003c000f2c00798e */ /* 0x000fe8000c10e792 */
[----:B------:R-:W1:Y:S04]  /*4b50*/  LDSM.16.MT88.4 R12, [R2+0x6080] ;  /* 0x00608000020c783b */ /* 0x000e680000004200 */
[----:B------:R-:W2:Y:S04]  /*4b60*/  LDSM.16.MT88.4 R16, [R227+0x15480] ;  /* 0x01548000e310783b */ /* 0x000ea80000004200 */
[----:B------:R-:W-:Y:S04]  /*4b70*/  RED.E.ADD.F32.FTZ.RN.STRONG.GPU [R44.64+0x4000], R20 ;  /* 0x004000142c00798e */ /* 0x000fe8000c10e792 */
[----:B------:R-:W-:Y:S04]  /*4b80*/  RED.E.ADD.F32.FTZ.RN.STRONG.GPU [R44.64+0x4400], R21 ;  /* 0x004400152c00798e */ /* 0x000fe8000c10e792 */
[----:B------:R-:W-:Y:S04]  /*4b90*/  RED.E.ADD.F32.FTZ.RN.STRONG.GPU [R44.64+0x4800], R22 ;  /* 0x004800162c00798e */ /* 0x000fe8000c10e792 */
[----:B------:R-:W-:Y:S04]  /*4ba0*/  RED.E.ADD.F32.FTZ.RN.STRONG.GPU [R44.64+0x4c00], R23 ;  /* 0x004c00172c00798e */ /* 0x000fe8000c10e792 */
[----:B------:R-:W3:Y:S04]  /*4bb0*/  LDSM.16.MT88.4 R20, [R2+0x7080] ;  /* 0x007080000214783b */ /* 0x000ee80000004200 */
[----:B------:R-:W4:Y:S04]  /*4bc0*/  LDSM.16.MT88.4 R28, [R2+0x8080] ;  /* 0x00808000021c783b */ /* 0x000f280000004200 */
[----:B------:R-:W3:Y:S04]  /*4bd0*/  LDSM.16.MT88.4 R36, [R2+0x6480] ;  /* 0x006480000224783b */ /* 0x000ee80000004200 */
[----:B------:R-:W-:Y:S01]  /*4be0*/  LDSM.16.MT88.4 R40, [R2+0x7480] ;  /* 0x007480000228783b */ /* 0x000fe20000004200 */
[-C--:B-1----:R-:W-:Y:S03]  /*4bf0*/  HMMA.16816.F32 R108, R8, R12.reuse, R108 ;  /* 0x0000000c086c723c */ /* 0x082fe6000000186c */
[----:B------:R-:W-:Y:S04]  /*4c00*/  RED.E.ADD.F32.FTZ.RN.STRONG.GPU [R44.64+0x5000], R24 ;  /* 0x005000182c00798e */ /* 0x000fe8000c10e792 */
[----:B------:R-:W-:Y:S01]  /*4c10*/  RED.E.ADD.F32.FTZ.RN.STRONG.GPU [R44.64+0x5400], R25 ;  /* 0x005400192c00798e */ /* 0x000fe2000c10e792 */
[C---:B--2---:R-:W-:Y:S03]  /*4c20*/  HMMA.16816.F32 R112, R16.reuse, R12, R112 ;  /* 0x0000000c1070723c */ /* 0x044fe60000001870 */
[----:B------:R-:W-:Y:S04]  /*4c30*/  RED.E.ADD.F32.FTZ.RN.STRONG.GPU [R44.64+0x5800], R26 ;  /* 0x0058001a2c00798e */ /* 0x000fe8000c10e792 */
[----:B------:R-:W-:Y:S01]  /*4c40*/  RED.E.ADD.F32.FTZ.RN.STRONG.GPU [R44.64+0x5c00], R27 ;  /* 0x005c001b2c00798e */ /* 0x000fe2000c10e792 */
[-C--:B------:R-:W-:Y:S03]  /*4c50*/  HMMA.16816.F32 R116, R16, R14.reuse, R116 ;  /* 0x0000000e1074723c */ /* 0x080fe60000001874 */
[----:B------:R-:W1:Y:S04]  /*4c60*/  LDSM.16.MT88.4 R24, [R227+0x15c80] ;  /* 0x015c8000e318783b */ /* 0x000e680000004200 */
[----:B------:R-:W-:Y:S01]  /*4c70*/  LDSM.16.MT88.4 R44, [R227+0x16c80] ;  /* 0x016c8000e32c783b */ /* 0x000fe20000004200 */
[C---:B------:R-:W-:Y:S03]  /*4c80*/  HMMA.16816.F32 R120, R8.reuse, R14, R120 ;  /* 0x0000000e0878723c */ /* 0x040fe60000001878 */
[----:B------:R-:W2:Y:S05]  /*4c90*/  LDSM.16.MT88.4 R12, [R2+0x8480] ;  /* 0x00848000020c783b */ /* 0x000eaa0000004200 */
[-C--:B---3--:R-:W-:Y:S08]  /*4ca0*/  HMMA.16816.F32 R124, R8, R20.reuse, R124 ;  /* 0x00000014087c723c */ /* 0x088ff0000000187c */
[C---:B------:R-:W-:Y:S08]  /*4cb0*/  HMMA.16816.F32 R128, R16.reuse, R20, R128 ;  /* 0x000000141080723c */ /* 0x040ff00000001880 */
[-C--:B------:R-:W-:Y:S08]  /*4cc0*/  HMMA.16816.F32 R132, R16, R22.reuse, R132 ;  /* 0x000000161084723c */ /* 0x080ff00000001884 */
[C---:B------:R-:W-:Y:S01]  /*4cd0*/  HMMA.16816.F32 R136, R8.reuse, R22, R136 ;  /* 0x000000160888723c */ /* 0x040fe20000001888 */
[----:B------:R-:W-:Y:S07]  /*4ce0*/  LDSM.16.MT88.4 R20, [R227+0x16480] ;  /* 0x01648000e314783b */ /* 0x000fee0000004200 */
[-C--:B----4-:R-:W-:Y:S08]  /*4cf0*/  HMMA.16816.F32 R140, R8, R28.reuse, R140 ;  /* 0x0000001c088c723c */ /* 0x090ff0000000188c */
[C---:B------:R-:W-:Y:S08]  /*4d00*/  HMMA.16816.F32 R144, R16.reuse, R28, R144 ;  /* 0x0000001c1090723c */ /* 0x040ff00000001890 */
[-C--:B------:R-:W-:Y:S01]  /*4d10*/  HMMA.16816.F32 R148, R16, R30.reuse, R148 ;  /* 0x0000001e1094723c */ /* 0x080fe20000001894 */
[----:B------:R-:W-:Y:S07]  /*4d20*/  LDSM.16.MT88.4 R16, [R2+0x6880] ;  /* 0x006880000210783b */ /* 0x000fee0000004200 */
[----:B------:R-:W-:Y:S01]  /*4d30*/  HMMA.16816.F32 R152, R8, R30, R152 ;  /* 0x0000001e0898723c */ /* 0x000fe20000001898 */
[----:B------:R-:W3:Y:S04]  /*4d40*/  LDSM.16.MT88.4 R8, [R227+0x14480] ;  /* 0x01448000e308783b */ /* 0x000ee80000004200 */
[----:B------:R-:W4:Y:S03]  /*4d50*/  LDSM.16.MT88.4 R28, [R2+0x7880] ;  /* 0x00788000021c783b */ /* 0x000f260000004200 */
[-C--:B------:R-:W-:Y:S08]  /*4d60*/  HMMA.16816.F32 R108, R32, R36.reuse, R108 ;  /* 0x00000024206c723c */ /* 0x080ff0000000186c */
[C---:B-1----:R-:W-:Y:S08]  /*4d70*/  HMMA.16816.F32 R112, R24.reuse, R36, R112 ;  /* 0x000000241870723c */ /* 0x042ff00000001870 */
[-C--:B------:R-:W-:Y:S08]  /*4d80*/  HMMA.16816.F32 R116, R24, R38.reuse, R116 ;  /* 0x000000261874723c */ /* 0x080ff00000001874 */
[C---:B------:R-:W-:Y:S01]  /*4d90*/  HMMA.16816.F32 R120, R32.reuse, R38, R120 ;  /* 0x000000262078723c */ /* 0x040fe20000001878 */
[----:B------:R-:W1:Y:S07]  /*4da0*/  LDSM.16.MT88.4 R36, [R2+0x8880] ;  /* 0x008880000224783b */ /* 0x000e6e0000004200 */
[-C--:B------:R-:W-:Y:S08]  /*4db0*/  HMMA.16816.F32 R124, R32, R40.reuse, R124 ;  /* 0x00000028207c723c */ /* 0x080ff0000000187c */
[C---:B------:R-:W-:Y:S08]  /*4dc0*/  HMMA.16816.F32 R128, R24.reuse, R40, R128 ;  /* 0x000000281880723c */ /* 0x040ff00000001880 */
[-C--:B------:R-:W-:Y:S08]  /*4dd0*/  HMMA.16816.F32 R132, R24, R42.reuse, R132 ;  /* 0x0000002a1884723c */ /* 0x080ff00000001884 */
[C---:B------:R-:W-:Y:S01]  /*4de0*/  HMMA.16816.F32 R136, R32.reuse, R42, R136 ;  /* 0x0000002a2088723c */ /* 0x040fe20000001888 */
[----:B------:R-:W-:Y:S07]  /*4df0*/  LDSM.16.MT88.4 R40, [R2+0x6c80] ;  /* 0x006c80000228783b */ /* 0x000fee0000004200 */
[-C--:B--2---:R-:W-:Y:S08]  /*4e00*/  HMMA.16816.F32 R140, R32, R12.reuse, R140 ;  /* 0x0000000c208c723c */ /* 0x084ff0000000188c */
[C---:B------:R-:W-:Y:S08]  /*4e10*/  HMMA.16816.F32 R144, R24.reuse, R12, R144 ;  /* 0x0000000c1890723c */ /* 0x040ff00000001890 */
[-C--:B------:R-:W-:Y:S01]  /*4e20*/  HMMA.16816.F32 R148, R24, R14.reuse, R148 ;  /* 0x0000000e1894723c */ /* 0x080fe20000001894 */
[----:B------:R-:W2:Y:S07]  /*4e30*/  LDSM.16.MT88.4 R24, [R227+0x14c80] ;  /* 0x014c8000e318783b */ /* 0x000eae0000004200 */
[----:B------:R-:W-:Y:S01]  /*4e40*/  HMMA.16816.F32 R152, R32, R14, R152 ;  /* 0x0000000e2098723c */ /* 0x000fe20000001898 */
[----:B------:R-:W1:Y:S04]  /*4e50*/  LDSM.16.MT88.4 R12, [R2+0x7c80] ;  /* 0x007c8000020c783b */ /* 0x000e680000004200 */
[----:B------:R-:W1:Y:S03]  /*4e60*/  LDSM.16.MT88.4 R32, [R2+0x8c80] ;  /* 0x008c80000220783b */ /* 0x000e660000004200 */
[-C--:B---3--:R-:W-:Y:S08]  /*4e70*/  HMMA.16816.F32 R108, R8, R16.reuse, R108 ;  /* 0x00000010086c723c */ /* 0x088ff0000000186c */
[C---:B------:R-:W-:Y:S08]  /*4e80*/  HMMA.16816.F32 R112, R20.reuse, R16, R112 ;  /* 0x000000101470723c */ /* 0x040ff00000001870 */
[-C--:B------:R-:W-:Y:S08]  /*4e90*/  HMMA.16816.F32 R116, R20, R18.reuse, R116 ;  /* 0x000000121474723c */ /* 0x080ff00000001874 */
[C---:B------:R-:W-:Y:S08]  /*4ea0*/  HMMA.16816.F32 R120, R8.reuse, R18, R120 ;  /* 0x000000120878723c */ /* 0x040ff00000001878 */
[-C--:B----4-:R-:W-:Y:S08]  /*4eb0*/  HMMA.16816.F32 R124, R8, R28.reuse, R124 ;  /* 0x0000001c087c723c */ /* 0x090ff0000000187c */
[C---:B------:R-:W-:Y:S08]  /*4ec0*/  HMMA.16816.F32 R128, R20.reuse, R28, R128 ;  /* 0x0000001c1480723c */ /* 0x040ff00000001880 */
[-C--:B------:R-:W-:Y:S08]  /*4ed0*/  HMMA.16816.F32 R132, R20, R30.reuse, R132 ;  /* 0x0000001e1484723c */ /* 0x080ff00000001884 */
[C---:B------:R-:W-:Y:S08]  /*4ee0*/  HMMA.16816.F32 R136, R8.reuse, R30, R136 ;  /* 0x0000001e0888723c */ /* 0x040ff00000001888 */
[-C--:B-1----:R-:W-:Y:S08]  /*4ef0*/  HMMA.16816.F32 R140, R8, R36.reuse, R140 ;  /* 0x00000024088c723c */ /* 0x082ff0000000188c */
[C---:B------:R-:W-:Y:S08]  /*4f00*/  HMMA.16816.F32 R144, R20.reuse, R36, R144 ;  /* 0x000000241490723c */ /* 0x040ff00000001890 */
[-C--:B------:R-:W-:Y:S08]  /*4f10*/  HMMA.16816.F32 R148, R20, R38.reuse, R148 ;  /* 0x000000261494723c */ /* 0x080ff00000001894 */
[----:B------:R-:W-:Y:S08]  /*4f20*/  HMMA.16816.F32 R152, R8, R38, R152 ;  /* 0x000000260898723c */ /* 0x000ff00000001898 */
[-C--:B--2---:R-:W-:Y:S08]  /*4f30*/  HMMA.16816.F32 R108, R24, R40.reuse, R108 ;  /* 0x00000028186c723c */ /* 0x084ff0000000186c */
[C---:B------:R-:W-:Y:S08]  /*4f40*/  HMMA.16816.F32 R112, R44.reuse, R40, R112 ;  /* 0x000000282c70723c */ /* 0x040ff00000001870 */
[-C--:B------:R-:W-:Y:S08]  /*4f50*/  HMMA.16816.F32 R116, R44, R42.reuse, R116 ;  /* 0x0000002a2c74723c */ /* 0x080ff00000001874 */
        /* <DEDUP_REMOVED lines=10> */
.L_x_22:
[----:B--234-:R-:W2:Y:S01]  /*5000*/  S2R R0, SR_CTAID.Y ;  /* 0x0000000000007919 */ /* 0x01cea20000002600 */
[----:B------:R-:W3:Y:S01]  /*5010*/  S2UR UR6, SR_CTAID.X ;  /* 0x00000000000679c3 */ /* 0x000ee20000002500 */
[----:B------:R-:W-:Y:S01]  /*5020*/  MOV R2, 0x1 ;  /* 0x0000000100027802 */ /* 0x000fe20000000f00 */
[----:B------:R-:W-:Y:S01]  /*5030*/  USHF.R.S32.HI UR4, URZ, 0x1f, UR15 ;  /* 0x0000001f3f047899 */ /* 0x000fe2000801140f */
[----:B------:R-:W-:Y:S02]  /*5040*/  BAR.SYNC.DEFER_BLOCKING 0x1, 0x100 ;  /* 0x0044000000007b1d */ /* 0x000fe40000010000 */
[----:B------:R-:W-:-:S13]  /*5050*/  ISETP.NE.AND P1, PT, R2, c[0x0][0x338], PT ;  /* 0x0000ce0002007a0c */ /* 0x000fda0003f25270 */
[----:B--2---:R-:W-:Y:S01]  /*5060*/  @P1 IMAD.HI.U32 R3, R0, c[0x0][0x33c], RZ ;  /* 0x0000cf0000031a27 */ /* 0x004fe200078e00ff */
[----:B---3--:R-:W-:Y:S01]  /*5070*/  UIMAD UR6, UR6, 0x3000, URZ ;  /* 0x00003000060678a4 */ /* 0x008fe2000f8e023f */
[----:B------:R-:W-:Y:S02]  /*5080*/  SHF.R.S32.HI R7, RZ, 0x1f, R0 ;  /* 0x0000001fff077819 */ /* 0x000fe40000011400 */
[----:B------:R-:W-:Y:S01]  /*5090*/  MOV R6, R0 ;  /* 0x0000000000067202 */ /* 0x000fe20000000f00 */
[----:B------:R-:W-:Y:S01]  /*50a0*/  USHF.R.S32.HI UR11, URZ, 0x1f, UR6 ;  /* 0x0000001f3f0b7899 */ /* 0x000fe20008011406 */
[----:B------:R-:W-:Y:S02]  /*50b0*/  @P1 SHF.R.U32.HI R3, RZ, c[0x0][0x340], R3 ;  /* 0x0000d000ff031a19 */ /* 0x000fe40000011603 */
[C---:B------:R-:W-:Y:S01]  /*50c0*/  IADD3 R4, P0, R236.reuse, UR6, RZ ;  /* 0x00000006ec047c10 */ /* 0x040fe2000ff1e0ff */
[----:B------:R-:W-:Y:S01]  /*50d0*/  ULDC.64 UR6, c[0x0][0x330] ;  /* 0x0000cc0000067ab9 */ /* 0x000fe20000000a00 */
[----:B------:R-:W-:Y:S01]  /*50e0*/  @P1 SHF.R.S32.HI R2, RZ, 0x1f, R3 ;  /* 0x0000001fff021819 */ /* 0x000fe20000011403 */
[----:B------:R-:W-:Y:S01]  /*50f0*/  UIMAD UR6, UR4, UR6, URZ ;  /* 0x00000006040672a4 */ /* 0x000fe2000f8e023f */
[----:B-1----:R-:W-:-:S02]  /*5100*/  LEA.HI.X.SX32 R5, R236, UR11, 0x1, P0 ;  /* 0x0000000bec057c11 */ /* 0x002fc400080f0eff */
[----:B------:R-:W-:Y:S01]  /*5110*/  @P1 MOV R7, R2 ;  /* 0x0000000200071202 */ /* 0x000fe20000000f00 */
[----:B------:R-:W-:Y:S01]  /*5120*/  UIMAD UR11, UR15, UR7, UR6 ;  /* 0x000000070f0b72a4 */ /* 0x000fe2000f8e0206 */
[----:B------:R-:W-:Y:S02]  /*5130*/  @P1 MOV R6, R3 ;  /* 0x0000000300061202 */ /* 0x000fe40000000f00 */
[----:B------:R-:W-:Y:S01]  /*5140*/  MOV R2, UR15 ;  /* 0x0000000f00027c02 */ /* 0x000fe20008000f00 */
[C---:B------:R-:W-:Y:S01]  /*5150*/  IMAD R9, R7.reuse, c[0x0][0x328], RZ ;  /* 0x0000ca0007097a24 */ /* 0x040fe200078e02ff */
[----:B------:R-:W-:Y:S01]  /*5160*/  ULDC.64 UR6, c[0x0][0x308] ;  /* 0x0000c20000067ab9 */ /* 0x000fe20000000a00 */
[----:B------:R-:W-:Y:S01]  /*5170*/  IMAD R3, R7, c[0x0][0x300], RZ ;  /* 0x0000c00007037a24 */ /* 0x000fe200078e02ff */
[----:B------:R-:W-:Y:S01]  /*5180*/  UIMAD UR6, UR4, UR6, URZ ;  /* 0x00000006040672a4 */ /* 0x000fe2000f8e023f */
[----:B------:R-:W-:-:S03]  /*5190*/  IMAD.WIDE.U32 R10, R6, c[0x0][0x328], R4 ;  /* 0x0000ca00060a7a25 */ /* 0x000fc600078e0004 */
[----:B------:R-:W-:Y:S01]  /*51a0*/  UIMAD UR6, UR15, UR7, UR6 ;  /* 0x000000070f0672a4 */ /* 0x000fe2000f8e0206 */
[C---:B------:R-:W-:Y:S02]  /*51b0*/  IMAD R0, R6.reuse, c[0x0][0x32c], R9 ;  /* 0x0000cb0006007a24 */ /* 0x040fe400078e0209 */
[----:B------:R-:W-:-:S03]  /*51c0*/  IMAD.WIDE.U32 R4, R6, c[0x0][0x300], R4 ;  /* 0x0000c00006047a25 */ /* 0x000fc600078e0004 */
[----:B------:R-:W-:Y:S01]  /*51d0*/  IADD3 R11, R11, R0, RZ ;  /* 0x000000000b0b7210 */ /* 0x000fe20007ffe0ff */
[----:B------:R-:W-:Y:S01]  /*51e0*/  IMAD R3, R6, c[0x0][0x304], R3 ;  /* 0x0000c10006037a24 */ /* 0x000fe200078e0203 */
[----:B------:R-:W-:-:S04]  /*51f0*/  MOV R0, UR15 ;  /* 0x0000000f00007c02 */ /* 0x000fc80008000f00 */
[----:B------:R-:W-:Y:S01]  /*5200*/  IADD3 R5, R5, R3, RZ ;  /* 0x0000000305057210 */ /* 0x000fe20007ffe0ff */
[----:B------:R-:W-:-:S04]  /*5210*/  IMAD.WIDE.U32 R2, R2, c[0x0][0x330], R10 ;  /* 0x0000cc0002027a25 */ /* 0x000fc800078e000a */
[----:B------:R-:W-:Y:S01]  /*5220*/  IMAD.WIDE.U32 R4, R0, c[0x0][0x308], R4 ;  /* 0x0000c20000047a25 */ /* 0x000fe200078e0004 */
[----:B------:R-:W-:Y:S02]  /*5230*/  IADD3 R3, R3, UR11, RZ ;  /* 0x0000000b03037c10 */ /* 0x000fe4000fffe0ff */
[----:B------:R-:W-:Y:S02]  /*5240*/  LEA R8, P1, R2, c[0x0][0x310], 0x2 ;  /* 0x0000c40002087a11 */ /* 0x000fe400078210ff */
[----:B------:R-:W-:Y:S02]  /*5250*/  LEA R6, P0, R4, c[0x0][0x2e8], 0x2 ;  /* 0x0000ba0004067a11 */ /* 0x000fe400078010ff */
[----:B------:R-:W-:Y:S01]  /*5260*/  LEA.HI.X R9, R2, c[0x0][0x314], R3, 0x2, P1 ;  /* 0x0000c50002097a11 */ /* 0x000fe200008f1403 */
[----:B------:R-:W-:Y:S01]  /*5270*/  FMUL.FTZ R3, R108, c[0x0][0x298] ;  /* 0x0000a6006c037a20 */ /* 0x000fe20000410000 */
[----:B------:R-:W-:-:S03]  /*5280*/  IADD3 R0, R5, UR6, RZ ;  /* 0x0000000605007c10 */ /* 0x000fc6000fffe0ff */
[----:B------:R-:W-:Y:S01]  /*5290*/  RED.E.ADD.F32.FTZ.RN.STRONG.GPU [R8.64], R60 ;  /* 0x0000003c0800798e */ /* 0x000fe2000c10e792 */
[----:B------:R-:W-:-:S03]  /*52a0*/  LEA.HI.X R7, R4, c[0x0][0x2ec], R0, 0x2, P0 ;  /* 0x0000bb0004077a11 */ /* 0x000fc600000f1400 */
        /* <DEDUP_REMOVED lines=39> */
[----:B------:R-:W-:Y:S01]  /*5520*/  RED.E.ADD.F32.FTZ.RN.STRONG.GPU [R8.64+0xa000], R104 ;  /* 0x00a000680800798e */ /* 0x000fe2000c10e792 */
[----:B------:R-:W-:-:S03]  /*5530*/  FMUL.FTZ R109, R109, c[0x0][0x298] ;  /* 0x0000a6006d6d7a20 */ /* 0x000fc60000410000 */
        /* <DEDUP_REMOVED lines=12> */
[----:B------:R1:W-:Y:S01]  /*5600*/  RED.E.ADD.F32.FTZ.RN.STRONG.GPU [R8.64+0xbc00], R103 ;  /* 0x00bc00670800798e */ /* 0x0003e2000c10e792 */
[----:B------:R-:W-:-:S03]  /*5610*/  FMUL.FTZ R15, R120, c[0x0][0x298] ;  /* 0x0000a600780f7a20 */ /* 0x000fc60000410000 */
[----:B------:R-:W-:Y:S01]  /*5620*/  RED.E.ADD.F32.FTZ.RN.STRONG.GPU [R6.64], R3 ;  /* 0x000000030600798e */ /* 0x000fe2000c10e792 */
[----:B------:R-:W-:-:S03]  /*5630*/  FMUL.FTZ R121, R121, c[0x0][0x298] ;  /* 0x0000a60079797a20 */ /* 0x000fc60000410000 */
[----:B------:R-:W-:Y:S01]  /*5640*/  RED.E.ADD.F32.FTZ.RN.STRONG.GPU [R6.64+0x400], R109 ;  /* 0x0004006d0600798e */ /* 0x000fe2000c10e792 */
[----:B------:R-:W-:-:S03]  /*5650*/  FMUL.FTZ R17, R122, c[0x0][0x298] ;  /* 0x0000a6007a117a20 */ /* 0x000fc60000410000 */
[----:B------:R-:W-:Y:S01]  /*5660*/  RED.E.ADD.F32.FTZ.RN.STRONG.GPU [R6.64+0x800], R5 ;  /* 0x000800050600798e */ /* 0x000fe2000c10e792 */
[----:B------:R-:W-:-:S03]  /*5670*/  FMUL.FTZ R123, R123, c[0x0][0x298] ;  /* 0x0000a6007b7b7a20 */ /* 0x000fc60000410000 */
[----:B------:R-:W-:Y:S04]  /*5680*/  RED.E.ADD.F32.FTZ.RN.STRONG.GPU [R6.64+0xc00], R111 ;  /* 0x000c006f0600798e */ /* 0x000fe8000c10e792 */
[----:B------:R-:W-:Y:S01]  /*5690*/  RED.E.ADD.F32.FTZ.RN.STRONG.GPU [R6.64+0x1000], R11 ;  /* 0x0010000b0600798e */ /* 0x000fe2000c10e792 */
[----:B------:R-:W-:-:S03]  /*56a0*/  FMUL.FTZ R117, R117, c[0x0][0x298] ;  /* 0x0000a60075757a20 */ /* 0x000fc60000410000 */
[----:B------:R-:W-:Y:S01]  /*56b0*/  RED.E.ADD.F32.FTZ.RN.STRONG.GPU [R6.64+0x1400], R113 ;  /* 0x001400710600798e */ /* 0x000fe2000c10e792 */
[----:B------:R-:W-:Y:S02]  /*56c0*/  FMUL.FTZ R19, R118, c[0x0][0x298] ;  /* 0x0000a60076137a20 */ /* 0x000fe40000410000 */
[----:B-1----:R-:W-:Y:S01]  /*56d0*/  FMUL.FTZ R9, R116, c[0x0][0x298] ;  /* 0x0000a60074097a20 */ /* 0x002fe20000410000 */
        /* <DEDUP_REMOVED lines=75> */
[----:B------:R-:W-:Y:S05]  /*5b90*/  EXIT ;  /* 0x000000000000794d */ /* 0x000fea0003800000 */
.L_x_26:
        /* <DEDUP_REMOVED lines=14> */
.L_x_1383:


//--------------------- .text._ZN7cutlass13device_kernelIN5flash19enable_sm80_to_sm89INS1_16FlashAttnBwdSm80INS1_25CollectiveMainloopBwdSm80ILi2ELi1EN4cute5tupleIJNS5_1CILi64EEENS7_ILi128EEENS7_ILi96EEEEEENS_6half_tEfNS_4arch4Sm80ELb0ELb0ELb0ELb0ELb1ELb0ELb0ELb0ELi2ELi2ELi4ELi2ELb1EEENS1_24CollectiveEpilogueBwdGQAISB_fSE_Li256ELb0ELb1EEENS1_19SingleTileSchedulerILb0ELb0ELb0ELi128EEEEEEEEEvNT_6ParamsE --------------------------
	.section	.text._ZN7cutlass13device_kernelIN5flash19enable_sm80_to_sm89INS1_16FlashAttnBwdSm80INS1_25CollectiveMainloopBwdSm80ILi2ELi1EN4cute5tupleIJNS5_1CILi64EEENS7_ILi128EEENS7_ILi96EEEEEENS_6half_tEfNS_4arch4Sm80ELb0ELb0ELb0ELb0ELb1ELb0ELb0ELb0ELi2ELi2ELi4ELi2ELb1EEENS1_24CollectiveEpilogueBwdGQAISB_fSE_Li256ELb0ELb1EEENS1_19SingleTileSchedulerILb0ELb0ELb0ELi128EEEEEEEEEvNT_6ParamsE,"ax",@progbits
	.sectioninfo	@"SHI_REGISTERS=255"
	.align	128
.text._ZN7cutlass13device_kernelIN5flash19enable_sm80_to_sm89INS1_16FlashAttnBwdSm80INS1_25CollectiveMainloopBwdSm80ILi2ELi1EN4cute5tupleIJNS5_1CILi64EEENS7_ILi128EEENS7_ILi96EEEEEENS_6half_tEfNS_4arch4Sm80ELb0ELb0ELb0ELb0ELb1ELb0ELb0ELb0ELi2ELi2ELi4ELi2ELb1EEENS1_24CollectiveEpilogueBwdGQAISB_fSE_Li256ELb0ELb1EEENS1_19SingleTileSchedulerILb0ELb0ELb0ELi128EEEEEEEEEvNT_6ParamsE:
        .type           _ZN7cutlass13device_kernelIN5flash19enable_sm80_to_sm89INS1_16FlashAttnBwdSm80INS1_25CollectiveMainloopBwdSm80ILi2ELi1EN4cute5tupleIJNS5_1CILi64EEENS7_ILi128EEENS7_ILi96EEEEEENS_6half_tEfNS_4arch4Sm80ELb0ELb0ELb0ELb0ELb1ELb0ELb0ELb0ELi2ELi2ELi4ELi2ELb1EEENS1_24CollectiveEpilogueBwdGQAISB_fSE_Li256ELb0ELb1EEENS1_19SingleTileSchedulerILb0ELb0ELb0ELi128EEEEEEEEEvNT_6ParamsE,@function
        .size           _ZN7cutlass13device_kernelIN5flash19enable_sm80_to_sm89INS1_16FlashAttnBwdSm80INS1_25CollectiveMainloopBwdSm80ILi2ELi1EN4cute5tupleIJNS5_1CILi64EEENS7_ILi128EEENS7_ILi96EEEEEENS_6half_tEfNS_4arch4Sm80ELb0ELb0ELb0ELb0ELb1ELb0ELb0ELb0ELi2ELi2ELi4ELi2ELb1EEENS1_24CollectiveEpilogueBwdGQAISB_fSE_Li256ELb0ELb1EEENS1_19SingleTileSchedulerILb0ELb0ELb0ELi128EEEEEEEEEvNT_6ParamsE,(.L_x_1384 - _ZN7cutlass13device_kernelIN5flash19enable_sm80_to_sm89INS1_16FlashAttnBwdSm80INS1_25CollectiveMainloopBwdSm80ILi2ELi1EN4cute5tupleIJNS5_1CILi64EEENS7_ILi128EEENS7_ILi96EEEEEENS_6half_tEfNS_4arch4Sm80ELb0ELb0ELb0ELb0ELb1ELb0ELb0ELb0ELi2ELi2ELi4ELi2ELb1EEENS1_24CollectiveEpilogueBwdGQAISB_fSE_Li256ELb0ELb1EEENS1_19SingleTileSchedulerILb0ELb0ELb0ELi128EEEEEEEEEvNT_6ParamsE)
        .other          _ZN7cutlass13device_kernelIN5flash19enable_sm80_to_sm89INS1_16FlashAttnBwdSm80INS1_25CollectiveMainloopBwdSm80ILi2ELi1EN4cute5tupleIJNS5_1CILi64EEENS7_ILi128EEENS7_ILi96EEEEEENS_6half_tEfNS_4arch4Sm80ELb0ELb0ELb0ELb0ELb1ELb0ELb0ELb0ELi2ELi2ELi4ELi2ELb1EEENS1_24CollectiveEpilogueBwdGQAISB_fSE_Li256ELb0ELb1EEENS1_19SingleTileSchedulerILb0ELb0ELb0ELi128EEEEEEEEEvNT_6ParamsE,@"STO_CUDA_ENTRY STV_DEFAULT"
_ZN7cutlass13device_kernelIN5flash19enable_sm80_to_sm89INS1_16FlashAttnBwdSm80INS1_25CollectiveMainloopBwdSm80ILi2ELi1EN4cute5tupleIJNS5_1CILi64EEENS7_ILi128EEENS7_ILi96EEEEEENS_6half_tEfNS_4arch4Sm80ELb0ELb0ELb0ELb0ELb1ELb0ELb0ELb0ELi2ELi2ELi4ELi2ELb1EEENS1_24CollectiveEpilogueBwdGQAISB_fSE_Li256ELb0ELb1EEENS1_19SingleTileSchedulerILb0ELb0ELb0ELi128EEEEEEEEEvNT_6ParamsE:
[----:B------:R-:W-:-:S03]  /*0000*/  MOV R1, c[0x0][0x28] ;  /* 0x00000a0000017a02 */ /* 0x000fc60000000f00 */
[----:B------:R-:W1:Y:S01]  /*0010*/  S2UR UR17, SR_CTAID.Z ;  /* 0x00000000001179c3 */ /* 0x000e620000002700 */
[----:B------:R-:W-:Y:S02]  /*0020*/  IADD3 R1, R1, -0x10, RZ ;  /* 0xfffffff001017810 */ /* 0x000fe40007ffe0ff */
[----:B-1----:R-:W-:-:S13]  /*0030*/  ISETP.LE.AND P0, PT, RZ, UR17, PT ;  /* 0x00000011ff007c0c */ /* 0x002fda000bf03270 */
[----:B------:R-:W-:Y:S05]  /*0040*/  @!P0 EXIT ;  /* 0x000000000000894d */ /* 0x000fea0003800000 */
[----:B------:R-:W1:Y:S01]  /*0050*/  S2R R236, SR_TID.X ;  /* 0x0000000000ec7919 */ /* 0x000e620000002100 */
[----:B------:R-:W-:Y:S01]  /*0060*/  IMAD.MOV.U32 R0, RZ, RZ, c[0x0][0x248] ;  /* 0x00009200ff007624 */ /* 0x000fe200078e00ff */
[----:B------:R-:W-:Y:S01]  /*0070*/  USHF.R.S32.HI UR6, URZ, 0x1f, UR17 ;  /* 0x0000001f3f067899 */ /* 0x000fe20008011411 */
[----:B------:R-:W-:Y:S01]  /*0080*/  IMAD.U32 R20, RZ, RZ, UR17 ;  /* 0x00000011ff147e24 */ /* 0x000fe2000f8e00ff */
[----:B------:R-:W2:Y:S01]  /*0090*/  S2R R7, SR_CTAID.Y ;  /* 0x0000000000077919 */ /* 0x000ea20000002600 */
[----:B------:R-:W-:Y:S01]  /*00a0*/  ULDC.64 UR4, c[0x0][0x278] ;  /* 0x00009e0000047ab9 */ /* 0x000fe20000000a00 */
[----:B------:R-:W-:Y:S01]  /*00b0*/  ISETP.NE.AND P0, PT, R0, 0x1, PT ;  /* 0x000000010000780c */ /* 0x000fe20003f05270 */
[----:B------:R-:W-:Y:S01]  /*00c0*/  UIMAD UR15, UR6, UR4, URZ ;  /* 0x00000004060f72a4 */ /* 0x000fe2000f8e023f */
[----:B------:R-:W3:Y:S01]  /*00d0*/  S2R R29, SR_CTAID.X ;  /* 0x00000000001d7919 */ /* 0x000ee20000002500 */
[----:B------:R-:W-:Y:S01]  /*00e0*/  UIMAD.WIDE.U32 UR8, UR17, UR4, URZ ;  /* 0x00000004110872a5 */ /* 0x000fe2000f8e003f */
[----:B------:R-:W-:Y:S01]  /*00f0*/  IMAD.MOV.U32 R220, RZ, RZ, 0x20 ;  /* 0x00000020ffdc7424 */ /* 0x000fe200078e00ff */
[----:B------:R-:W-:Y:S01]  /*0100*/  UIMAD UR15, UR17, UR5, UR15 ;  /* 0x00000005110f72a4 */ /* 0x000fe2000f8e020f */
[----:B------:R-:W-:Y:S01]  /*0110*/  IMAD.MOV.U32 R231, RZ, RZ, 0x10 ;  /* 0x00000010ffe77424 */ /* 0x000fe200078e00ff */
[----:B------:R-:W-:Y:S01]  /*0120*/  ULDC.64 UR12, c[0x0][0x118] ;  /* 0x00004600000c7ab9 */ /* 0x000fe20000000a00 */
[----:B------:R-:W-:Y:S01]  /*0130*/  CS2R R150, SRZ ;  /* 0x0000000000967805 */ /* 0x000fe2000001ff00 */
[----:B------:R-:W-:Y:S01]  /*0140*/  ULDC.64 UR4, c[0x0][0x290] ;  /* 0x0000a40000047ab9 */ /* 0x000fe20000000a00 */
[----:B------:R-:W-:Y:S01]  /*0150*/  CS2R R148, SRZ ;  /* 0x0000000000947805 */ /* 0x000fe2000001ff00 */
[----:B------:R-:W-:Y:S01]  /*0160*/  UIMAD.WIDE.U32 UR10, UR17, UR4, URZ ;  /* 0x00000004110a72a5 */ /* 0x000fe2000f8e003f */
[----:B------:R-:W-:Y:S01]  /*0170*/  CS2R R154, SRZ ;  /* 0x00000000009a7805 */ /* 0x000fe2000001ff00 */
[----:B------:R-:W-:Y:S01]  /*0180*/  UIMAD UR4, UR6, UR4, URZ ;  /* 0x00000004060472a4 */ /* 0x000fe2000f8e023f */
[----:B------:R-:W-:Y:S01]  /*0190*/  CS2R R152, SRZ ;  /* 0x0000000000987805 */ /* 0x000fe2000001ff00 */
[----:B------:R-:W-:Y:S01]  /*01a0*/  UIADD3 UR15, UR9, UR15, URZ ;  /* 0x0000000f090f7290 */ /* 0x000fe2000fffe03f */
[----:B------:R-:W-:Y:S01]  /*01b0*/  CS2R R146, SRZ ;  /* 0x0000000000927805 */ /* 0x000fe2000001ff00 */
[----:B------:R-:W-:Y:S01]  /*01c0*/  UIMAD UR5, UR17, UR5, UR4 ;  /* 0x00000005110572a4 */ /* 0x000fe2000f8e0204 */
[----:B-1----:R-:W-:Y:S01]  /*01d0*/  IMAD.SHL.U32 R244, R236, 0x4, RZ ;  /* 0x00000004ecf47824 */ /* 0x002fe200078e00ff */
[----:B------:R-:W-:Y:S01]  /*01e0*/  SHF.R.S32.HI R17, RZ, 0x1f, R236 ;  /* 0x0000001fff117819 */ /* 0x000fe200000114ec */
[----:B------:R-:W-:Y:S01]  /*01f0*/  ULDC UR9, c[0x0][0x168] ;  /* 0x00005a0000097ab9 */ /* 0x000fe20000000800 */
[----:B------:R-:W-:Y:S01]  /*0200*/  CS2R R144, SRZ ;  /* 0x0000000000907805 */ /* 0x000fe2000001ff00 */
[--C-:B--2---:R-:W-:Y:S01]  /*0210*/  SHF.R.S32.HI R2, RZ, 0x1f, R7.reuse ;  /* 0x0000001fff027819 */ /* 0x104fe20000011407 */
[----:B------:R-:W-:Y:S01]  /*0220*/  @P0 IMAD.HI.U32 R0, R7, c[0x0][0x24c], RZ ;  /* 0x0000930007000a27 */ /* 0x000fe200078e00ff */
[----:B------:R-:W-:Y:S01]  /*0230*/  SHF.R.S32.HI R245, RZ, 0x1f, R244 ;  /* 0x0000001ffff57819 */ /* 0x000fe200000114f4 */
[----:B------:R-:W-:Y:S01]  /*0240*/  UIADD3 UR16, UR11, UR5, URZ ;  /* 0x000000050b107290 */ /* 0x000fe2000fffe03f */
[-C--:B------:R-:W-:Y:S01]  /*0250*/  LEA.HI R15, R17, R236.reuse, RZ, 0x2 ;  /* 0x000000ec110f7211 */ /* 0x080fe200078f10ff */
[----:B------:R-:W-:Y:S01]  /*0260*/  IMAD.MOV.U32 R23, RZ, RZ, R7 ;  /* 0x000000ffff177224 */ /* 0x000fe200078e0007 */
[----:B------:R-:W-:Y:S01]  /*0270*/  @P0 SHF.R.U32.HI R23, RZ, c[0x0][0x250], R0 ;  /* 0x00009400ff170a19 */ /* 0x000fe20000011600 */
[----:B------:R-:W-:Y:S01]  /*0280*/  IMAD.WIDE.U32 R8, R7, c[0x0][0x270], R244 ;  /* 0x00009c0007087a25 */ /* 0x000fe200078e00f4 */
[----:B------:R-:W-:Y:S01]  /*0290*/  LOP3.LUT R251, R15, 0xfffffffc, RZ, 0xc0, !PT ;  /* 0xfffffffc0ffb7812 */ /* 0x000fe200078ec0ff */
[----:B------:R-:W-:Y:S01]  /*02a0*/  ULDC.64 UR4, c[0x0][0x1e8] ;  /* 0x00007a0000047ab9 */ /* 0x000fe20000000a00 */
[----:B------:R-:W-:Y:S01]  /*02b0*/  SHF.R.S32.HI R238, RZ, 0x2, R15 ;  /* 0x00000002ffee7819 */ /* 0x000fe2000001140f */
[----:B------:R-:W-:Y:S01]  /*02c0*/  IMAD R6, R2, c[0x0][0x270], RZ ;  /* 0x00009c0002067a24 */ /* 0x000fe200078e02ff */
[----:B------:R-:W-:Y:S01]  /*02d0*/  IADD3 R12, P1, R8, UR8, RZ ;  /* 0x00000008080c7c10 */ /* 0x000fe2000ff3e0ff */
[----:B------:R-:W-:Y:S01]  /*02e0*/  IMAD.WIDE.U32 R4, R7, c[0x0][0x288], R244 ;  /* 0x0000a20007047a25 */ /* 0x000fe200078e00f4 */
[----:B------:R-:W-:Y:S01]  /*02f0*/  UIMAD UR4, UR6, UR4, URZ ;  /* 0x00000004060472a4 */ /* 0x000fe2000f8e023f */
[----:B------:R-:W-:Y:S01]  /*0300*/  SHF.R.S32.HI R239, RZ, 0x1f, R238 ;  /* 0x0000001fffef7819 */ /* 0x000fe200000114ee */
[----:B------:R-:W-:Y:S01]  /*0310*/  UISETP.GE.AND UP0, UPT, UR9, 0x1, UPT ;  /* 0x000000010900788c */ /* 0x000fe2000bf06270 */
[----:B------:R-:W-:Y:S01]  /*0320*/  IMAD R0, R2, c[0x0][0x288], RZ ;  /* 0x0000a20002007a24 */ /* 0x000fe200078e02ff */
[----:B------:R-:W-:Y:S01]  /*0330*/  IADD3 R8, P0, R4, UR10, RZ ;  /* 0x0000000a04087c10 */ /* 0x000fe2000ff1e0ff */
[----:B------:R-:W-:Y:S01]  /*0340*/  IMAD.IADD R251, R236, 0x1, -R251 ;  /* 0x00000001ecfb7824 */ /* 0x000fe200078e0afb */
[-C--:B------:R-:W-:Y:S01]  /*0350*/  LEA.HI R4, R17, R236.reuse, RZ, 0x4 ;  /* 0x000000ec11047211 */ /* 0x080fe200078f20ff */
[C---:B------:R-:W-:Y:S01]  /*0360*/  IMAD R11, R7.reuse, c[0x0][0x274], R6 ;  /* 0x00009d00070b7a24 */ /* 0x040fe200078e0206 */
[----:B------:R-:W-:Y:S01]  /*0370*/  SHF.R.S32.HI R6, RZ, 0x1f, R23 ;  /* 0x0000001fff067819 */ /* 0x000fe20000011417 */
[----:B------:R-:W-:Y:S01]  /*0380*/  IMAD R3, R7, c[0x0][0x28c], R0 ;  /* 0x0000a30007037a24 */ /* 0x000fe200078e0200 */
[----:B------:R-:W-:Y:S01]  /*0390*/  SHF.R.S32.HI R10, RZ, 0x4, R4 ;  /* 0x00000004ff0a7819 */ /* 0x000fe20000011404 */
[----:B------:R-:W-:Y:S01]  /*03a0*/  IMAD.SHL.U32 R18, R251, 0x8, RZ ;  /* 0x00000008fb127824 */ /* 0x000fe200078e00ff */
[----:B------:R-:W-:Y:S01]  /*03b0*/  IADD3.X R11, R9, UR15, R11, P1, !PT ;  /* 0x0000000f090b7c10 */ /* 0x000fe20008ffe40b */
[----:B------:R-:W-:Y:S01]  /*03c0*/  IMAD.MOV.U32 R0, RZ, RZ, -0x80 ;  /* 0xffffff80ff007424 */ /* 0x000fe200078e00ff */
[----:B------:R-:W-:Y:S01]  /*03d0*/  LEA.HI R9, R17, R236, RZ, 0x3 ;  /* 0x000000ec11097211 */ /* 0x000fe200078f18ff */
[----:B------:R-:W-:Y:S01]  /*03e0*/  UIMAD UR7, UR17, UR5, UR4 ;  /* 0x00000005110772a4 */ /* 0x000fe2000f8e0204 */
[----:B------:R-:W-:Y:S01]  /*03f0*/  IADD3.X R3, R5, UR16, R3, P0, !PT ;  /* 0x0000001005037c10 */ /* 0x000fe200087fe403 */
[----:B---3--:R-:W-:Y:S01]  /*0400*/  IMAD R5, R29, R0, c[0x0][0x198] ;  /* 0x000066001d057624 */ /* 0x008fe200078e0200 */
[----:B------:R-:W-:Y:S01]  /*0410*/  SHF.R.S32.HI R19, RZ, 0x1f, R18 ;  /* 0x0000001fff137819 */ /* 0x000fe20000011412 */
[----:B------:R-:W-:Y:S01]  /*0420*/  IMAD R0, R6, c[0x0][0x1e0], RZ ;  /* 0x0000780006007a24 */ /* 0x000fe200078e02ff */
[----:B------:R-:W-:Y:S01]  /*0430*/  LEA.HI R13, R4, R10, RZ, 0x1 ;  /* 0x0000000a040d7211 */ /* 0x000fe200078f08ff */
[----:B------:R-:W-:Y:S01]  /*0440*/  IMAD.SHL.U32 R21, R9, 0x8, RZ ;  /* 0x0000000809157824 */ /* 0x000fe200078e00ff */
[----:B------:R-:W-:Y:S01]  /*0450*/  ULDC.64 UR4, c[0x0][0x1b8] ;  /* 0x00006e0000047ab9 */ /* 0x000fe20000000a00 */
[----:B------:R-:W-:Y:S01]  /*0460*/  IMAD R6, R6, c[0x0][0x1b0], RZ ;  /* 0x00006c0006067a24 */ /* 0x000fe200078e02ff */
[----:B------:R-:W-:Y:S01]  /*0470*/  LOP3.LUT R13, R13, 0xfffffffe, RZ, 0xc0, !PT ;  /* 0xfffffffe0d0d7812 */ /* 0x000fe200078ec0ff */
[----:B------:R-:W-:Y:S01]  /*0480*/  IMAD R0, R23, c[0x0][0x1e4], R0 ;  /* 0x0000790017007a24 */ /* 0x000fe200078e0200 */
[----:B------:R-:W-:Y:S01]  /*0490*/  LOP3.LUT R21, R21, 0xc0, RZ, 0xc0, !PT ;  /* 0x000000c015157812 */ /* 0x000fe200078ec0ff */
[----:B------:R-:W-:Y:S01]  /*04a0*/  IMAD.WIDE.U32 R24, R23, c[0x0][0x1e0], R18 ;  /* 0x0000780017187a25 */ /* 0x000fe200078e0012 */
[----:B------:R-:W-:Y:S01]  /*04b0*/  UIMAD UR4, UR6, UR4, URZ ;  /* 0x00000004060472a4 */ /* 0x000fe2000f8e023f */
[----:B------:R-:W-:Y:S01]  /*04c0*/  LEA.HI R31, R15, R238, RZ, 0x1 ;  /* 0x000000ee0f1f7211 */ /* 0x000fe200078f08ff */
[----:B------:R-:W-:Y:S01]  /*04d0*/  CS2R R142, SRZ ;  /* 0x00000000008e7805 */ /* 0x000fe2000001ff00 */
[----:B------:R-:W-:Y:S01]  /*04e0*/  IMAD R6, R23, c[0x0][0x1b4], R6 ;  /* 0x00006d0017067a24 */ /* 0x000fe200078e0206 */
[----:B------:R-:W-:Y:S01]  /*04f0*/  UIMAD UR4, UR17, UR5, UR4 ;  /* 0x00000005110472a4 */ /* 0x000fe2000f8e0204 */
[----:B------:R-:W-:Y:S01]  /*0500*/  IMAD.IADD R25, R25, 0x1, R0 ;  /* 0x0000000119197824 */ /* 0x000fe200078e0200 */
[----:B------:R-:W-:Y:S01]  /*0510*/  LOP3.LUT R31, R31, 0x7fffffe, RZ, 0xc0, !PT ;  /* 0x07fffffe1f1f7812 */ /* 0x000fe200078ec0ff */
[----:B------:R-:W-:Y:S01]  /*0520*/  IMAD.WIDE.U32 R22, R23, c[0x0][0x1b0], R18 ;  /* 0x00006c0017167a25 */ /* 0x000fe200078e0012 */
[----:B------:R-:W-:Y:S01]  /*0530*/  LEA.HI R16, R17, R236, RZ, 0x5 ;  /* 0x000000ec11107211 */ /* 0x000fe200078f28ff */
[----:B------:R-:W-:Y:S01]  /*0540*/  CS2R R140, SRZ ;  /* 0x00000000008c7805 */ /* 0x000fe2000001ff00 */
[C---:B------:R-:W-:Y:S01]  /*0550*/  IADD3 R235, R18.reuse, 0x40, RZ ;  /* 0x0000004012eb7810 */ /* 0x040fe20007ffe0ff */
[----:B------:R-:W-:Y:S01]  /*0560*/  IMAD.U32 R0, RZ, RZ, UR17 ;  /* 0x00000011ff007e24 */ /* 0x000fe2000f8e00ff */
[----:B------:R-:W-:Y:S01]  /*0570*/  ISETP.GE.AND P2, PT, R18, c[0x0][0x1cc], PT ;  /* 0x0000730012007a0c */ /* 0x000fe20003f46270 */
[----:B------:R-:W-:Y:S01]  /*0580*/  IMAD.IADD R13, R10, 0x1, -R13 ;  /* 0x000000010a0d7824 */ /* 0x000fe200078e0a0d */
[----:B------:R-:W-:Y:S01]  /*0590*/  SHF.R.U32.HI R10, RZ, 0x3, R21 ;  /* 0x00000003ff0a7819 */ /* 0x000fe20000011615 */
[----:B------:R-:W-:Y:S01]  /*05a0*/  IMAD.IADD R23, R23, 0x1, R6 ;  /* 0x0000000117177824 */ /* 0x000fe200078e0206 */
[----:B------:R-:W-:Y:S01]  /*05b0*/  LOP3.LUT R21, R21, 0x18, R18, 0xf8, !PT ;  /* 0x0000001815157812 */ /* 0x000fe200078ef812 */
[----:B------:R-:W-:Y:S01]  /*05c0*/  IMAD.WIDE.U32 R32, R0, c[0x0][0x1e8], R24 ;  /* 0x00007a0000207a25 */ /* 0x000fe200078e0018 */
[----:B------:R-:W-:Y:S01]  /*05d0*/  SHF.R.S32.HI R15, RZ, 0x1f, R15 ;  /* 0x0000001fff0f7819 */ /* 0x000fe2000001140f */
[----:B------:R-:W-:Y:S01]  /*05e0*/  CS2R R134, SRZ ;  /* 0x0000000000867805 */ /* 0x000fe2000001ff00 */
[----:B------:R-:W-:Y:S01]  /*05f0*/  LOP3.LUT R10, R21, R10, RZ, 0x3c, !PT ;  /* 0x0000000a150a7212 */ /* 0x000fe200078e3cff */
[----:B------:R-:W-:Y:S01]  /*0600*/  IMAD.WIDE R28, R29, 0x80, R238 ;  /* 0x000000801d1c7825 */ /* 0x000fe200078e02ee */
[----:B------:R-:W-:Y:S01]  /*0610*/  IADD3 R33, R33, UR7, RZ ;  /* 0x0000000721217c10 */ /* 0x000fe2000fffe0ff */
[----:B------:R-:W-:Y:S01]  /*0620*/  CS2R R132, SRZ ;  /* 0x0000000000847805 */ /* 0x000fe2000001ff00 */
[----:B------:R-:W-:Y:S01]  /*0630*/  LEA.HI R15, R15, R238, RZ, 0x3 ;  /* 0x000000ee0f0f7211 */ /* 0x000fe200078f18ff */
[----:B------:R-:W-:Y:S01]  /*0640*/  IMAD.WIDE.U32 R20, R20, c[0x0][0x1b8], R22 ;  /* 0x00006e0014147a25 */ /* 0x000fe200078e0016 */
[----:B------:R-:W-:Y:S01]  /*0650*/  SHF.R.S32.HI R23, RZ, 0x5, R16 ;  /* 0x00000005ff177819 */ /* 0x000fe20000011410 */
[----:B------:R-:W-:Y:S01]  /*0660*/  CS2R R138, SRZ ;  /* 0x00000000008a7805 */ /* 0x000fe2000001ff00 */
[----:B------:R-:W-:Y:S01]  /*0670*/  LOP3.LUT R15, R15, 0xfffffff8, RZ, 0xc0, !PT ;  /* 0xfffffff80f0f7812 */ /* 0x000fe200078ec0ff */
[----:B------:R-:W-:Y:S01]  /*0680*/  IMAD R25, R29, c[0x0][0x1d8], RZ ;  /* 0x000076001d197a24 */ /* 0x000fe200078e02ff */
[----:B------:R-:W-:Y:S01]  /*0690*/  IADD3 R21, R21, UR4, RZ ;  /* 0x0000000415157c10 */ /* 0x000fe2000fffe0ff */
[----:B------:R-:W-:Y:S01]  /*06a0*/  IMAD R0, R29, c[0x0][0x1a8], RZ ;  /* 0x00006a001d007a24 */ /* 0x000fe200078e02ff */
[----:B------:R-:W-:Y:S01]  /*06b0*/  ULDC.64 UR4, c[0x0][0x188] ;  /* 0x0000620000047ab9 */ /* 0x000fe20000000a00 */
[C---:B------:R-:W-:Y:S01]  /*06c0*/  IMAD R6, R28.reuse, c[0x0][0x1dc], R25 ;  /* 0x000077001c067a24 */ /* 0x040fe200078e0219 */
[----:B------:R-:W-:Y:S01]  /*06d0*/  UIMAD UR4, UR6, UR4, URZ ;  /* 0x00000004060472a4 */ /* 0x000fe2000f8e023f */
[C---:B------:R-:W-:Y:S01]  /*06e0*/  IMAD.WIDE.U32 R24, R28.reuse, c[0x0][0x1d8], R32 ;  /* 0x000076001c187a25 */ /* 0x040fe200078e0020 */
[----:B------:R-:W-:Y:S01]  /*06f0*/  CS2R R136, SRZ ;  /* 0x0000000000887805 */ /* 0x000fe2000001ff00 */
[----:B------:R-:W-:Y:S01]  /*0700*/  CS2R R130, SRZ ;  /* 0x0000000000827805 */ /* 0x000fe2000001ff00 */
[----:B------:R-:W-:Y:S01]  /*0710*/  UIMAD UR4, UR17, UR5, UR4 ;  /* 0x00000005110472a4 */ /* 0x000fe2000f8e0204 */
[----:B------:R-:W-:Y:S01]  /*0720*/  IMAD R0, R28, c[0x0][0x1ac], R0 ;  /* 0x00006b001c007a24 */ /* 0x000fe200078e0200 */
[----:B------:R-:W-:Y:S01]  /*0730*/  LEA R30, P0, R24, c[0x0][0x1c0], 0x1 ;  /* 0x00007000181e7a11 */ /* 0x000fe200078008ff */
[----:B------:R-:W-:Y:S01]  /*0740*/  IMAD.IADD R6, R25, 0x1, R6 ;  /* 0x0000000119067824 */ /* 0x000fe200078e0206 */
[----:B------:R-:W-:Y:S01]  /*0750*/  CS2R R128, SRZ ;  /* 0x0000000000807805 */ /* 0x000fe2000001ff00 */
[----:B------:R-:W-:Y:S01]  /*0760*/  IMAD.WIDE.U32 R20, R28, c[0x0][0x1a8], R20 ;  /* 0x00006a001c147a25 */ /* 0x000fe200078e0014 */
[----:B------:R-:W-:Y:S01]  /*0770*/  CS2R R126, SRZ ;  /* 0x00000000007e7805 */ /* 0x000fe2000001ff00 */
[----:B------:R-:W-:Y:S01]  /*0780*/  CS2R R124, SRZ ;  /* 0x00000000007c7805 */ /* 0x000fe2000001ff00 */
[----:B------:R-:W-:Y:S01]  /*0790*/  CS2R R118, SRZ ;  /* 0x0000000000767805 */ /* 0x000fe2000001ff00 */
[----:B------:R-:W-:Y:S01]  /*07a0*/  IMAD.MOV.U32 R25, RZ, RZ, c[0x0][0x1d8] ;  /* 0x00007600ff197624 */ /* 0x000fe200078e00ff */
[----:B------:R-:W-:Y:S01]  /*07b0*/  CS2R R116, SRZ ;  /* 0x0000000000747805 */ /* 0x000fe2000001ff00 */
[----:B------:R-:W-:Y:S01]  /*07c0*/  IMAD.IADD R14, R238, 0x1, -R31 ;  /* 0x00000001ee0e7824 */ /* 0x000fe200078e0a1f */
[----:B------:R-:W-:Y:S01]  /*07d0*/  LEA.HI.X R31, R24, c[0x0][0x1c4], R6, 0x1, P0 ;  /* 0x00007100181f7a11 */ /* 0x000fe200000f0c06 */
[----:B------:R-:W-:Y:S01]  /*07e0*/  IMAD.IADD R0, R21, 0x1, R0 ;  /* 0x0000000115007824 */ /* 0x000fe200078e0200 */
[----:B------:R-:W-:Y:S01]  /*07f0*/  LEA R26, P0, R20, c[0x0][0x190], 0x1 ;  /* 0x00006400141a7a11 */ /* 0x000fe200078008ff */
[----:B------:R-:W-:Y:S01]  /*0800*/  IMAD R27, R239, c[0x0][0x178], RZ ;  /* 0x00005e00ef1b7a24 */ /* 0x000fe200078e02ff */
[----:B------:R-:W-:Y:S01]  /*0810*/  LEA R28, P1, R25, R30, 0x7 ;  /* 0x0000001e191c7211 */ /* 0x000fe200078238ff */
[----:B------:R-:W-:Y:S01]  /*0820*/  IMAD.MOV.U32 R21, RZ, RZ, c[0x0][0x1dc] ;  /* 0x00007700ff157624 */ /* 0x000fe200078e00ff */
[----:B------:R-:W-:Y:S01]  /*0830*/  CS2R R122, SRZ ;  /* 0x00000000007a7805 */ /* 0x000fe2000001ff00 */
[----:B------:R-:W-:Y:S01]  /*0840*/  IMAD R32, R238, c[0x0][0x17c], R27 ;  /* 0x00005f00ee207a24 */ /* 0x000fe200078e021b */
[----:B------:R-:W-:Y:S01]  /*0850*/  LEA.HI.X R27, R20, c[0x0][0x194], R0, 0x1, P0 ;  /* 0x00006500141b7a11 */ /* 0x000fe200000f0c00 */
[----:B------:R-:W-:Y:S01]  /*0860*/  IMAD R233, R23, 0x8, R14 ;  /* 0x0000000817e97824 */ /* 0x000fe200078e020e */
[----:B------:R-:W-:Y:S01]  /*0870*/  LEA.HI.X R29, R25, R31, R21, 0x7, P1 ;  /* 0x0000001f191d7211 */ /* 0x000fe200008f3c15 */
[----:B------:R-:W-:Y:S01]  /*0880*/  IMAD.MOV.U32 R21, RZ, RZ, c[0x0][0x1a8] ;  /* 0x00006a00ff157624 */ /* 0x000fe200078e00ff */
[----:B------:R-:W-:Y:S01]  /*0890*/  IADD3 R0, R18, 0x20, RZ ;  /* 0x0000002012007810 */ /* 0x000fe20007ffe0ff */
[----:B------:R-:W-:Y:S01]  /*08a0*/  IMAD.IADD R6, R5, 0x1, -R238 ;  /* 0x0000000105067824 */ /* 0x000fe200078e0aee */
[----:B------:R-:W-:Y:S01]  /*08b0*/  ISETP.GE.AND P0, PT, R235, c[0x0][0x1cc], PT ;  /* 0x00007300eb007a0c */ /* 0x000fe20003f06270 */
[----:B------:R-:W-:Y:S01]  /*08c0*/  IMAD.U32 R233, R233, 0x20, R10 ;  /* 0x00000020e9e97824 */ /* 0x000fe200078e000a */
[----:B------:R-:W-:Y:S01]  /*08d0*/  ISETP.GE.AND P1, PT, R0, c[0x0][0x1cc], PT ;  /* 0x0000730000007a0c */ /* 0x000fe20003f26270 */
[----:B------:R-:W-:Y:S01]  /*08e0*/  IMAD.MOV.U32 R10, RZ, RZ, c[0x0][0x1ac] ;  /* 0x00006b00ff0a7624 */ /* 0x000fe200078e00ff */
[----:B------:R-:W-:Y:S01]  /*08f0*/  LEA R24, P3, R21, R26, 0x7 ;  /* 0x0000001a15187211 */ /* 0x000fe200078638ff */
[----:B------:R-:W-:Y:S01]  /*0900*/  IMAD.WIDE.U32 R34, R238, c[0x0][0x178], R18 ;  /* 0x00005e00ee227a25 */ /* 0x000fe200078e0012 */
[C---:B------:R-:W-:Y:S01]  /*0910*/  ISETP.LT.OR P5, PT, R6.reuse, 0x1, P2 ;  /* 0x000000010600780c */ /* 0x040fe200017a1670 */
[----:B------:R-:W-:Y:S01]  /*0920*/  CS2R R120, SRZ ;  /* 0x0000000000787805 */ /* 0x000fe2000001ff00 */
[C---:B------:R-:W-:Y:S01]  /*0930*/  ISETP.LT.OR P4, PT, R6.reuse, 0x1, P1 ;  /* 0x000000010600780c */ /* 0x040fe20000f81670 */
[----:B------:R-:W-:Y:S01]  /*0940*/  IMAD.IADD R33, R35, 0x1, R32 ;  /* 0x0000000123217824 */ /* 0x000fe200078e0220 */
[----:B------:R-:W-:Y:S01]  /*0950*/  LEA.HI.X R25, R21, R27, R10, 0x7, P3 ;  /* 0x0000001b15197211 */ /* 0x000fe200018f3c0a */
[----:B------:R-:W-:Y:S01]  /*0960*/  IMAD.MOV.U32 R32, RZ, RZ, R34 ;  /* 0x000000ffff207224 */ /* 0x000fe200078e0022 */
[----:B------:R-:W-:Y:S01]  /*0970*/  ISETP.LT.OR P3, PT, R6, 0x1, P0 ;  /* 0x000000010600780c */ /* 0x000fe20000761670 */
[----:B------:R-:W-:Y:S01]  /*0980*/  IMAD R14, R2, c[0x0][0x180], RZ ;  /* 0x00006000020e7a24 */ /* 0x000fe200078e02ff */
[C---:B------:R-:W-:Y:S01]  /*0990*/  ISETP.LT.OR P2, PT, R6.reuse, 0x41, P2 ;  /* 0x000000410600780c */ /* 0x040fe20001741670 */
[----:B------:R-:W-:Y:S01]  /*09a0*/  IMAD.SHL.U32 R233, R233, 0x2, RZ ;  /* 0x00000002e9e97824 */ /* 0x000fe200078e00ff */
[C---:B------:R-:W-:Y:S01]  /*09b0*/  ISETP.LT.OR P1, PT, R6.reuse, 0x41, P1 ;  /* 0x000000410600780c */ /* 0x040fe20000f21670 */
[C---:B------:R-:W-:Y:S01]  /*09c0*/  IMAD R14, R7.reuse, c[0x0][0x184], R14 ;  /* 0x00006100070e7a24 */ /* 0x040fe200078e020e */
[----:B------:R-:W-:Y:S01]  /*09d0*/  ISETP.LT.OR P0, PT, R6, 0x41, P0 ;  /* 0x000000410600780c */ /* 0x000fe20000701670 */
[----:B------:R-:W-:Y:S01]  /*09e0*/  IMAD.WIDE.U32 R32, R7, c[0x0][0x180], R32 ;  /* 0x0000600007207a25 */ /* 0x000fe200078e0020 */
[----:B------:R1:W-:Y:S01]  /*09f0*/  LDGSTS.E.BYPASS.LTC128B.128 [R233+0x6080], [R30.64], !P5 ;  /* 0x060800001ee97fae */ /* 0x0003e2000e901d4c */
[----:B------:R-:W-:Y:S01]  /*0a00*/  ISETP.GE.AND P5, PT, R0, c[0x0][0x19c], PT ;  /* 0x0000670000007a0c */ /* 0x000fe20003fa6270 */
[----:B------:R-:W-:Y:S01]  /*0a10*/  CS2R R114, SRZ ;  /* 0x0000000000727805 */ /* 0x000fe2000001ff00 */
[----:B------:R-:W-:Y:S01]  /*0a20*/  IMAD.IADD R33, R33, 0x1, R14 ;  /* 0x0000000121217824 */ /* 0x000fe200078e020e */
[----:B------:R1:W-:Y:S01]  /*0a30*/  LDGSTS.E.BYPASS.LTC128B.128 [R233+0x8080], [R30.64+0x40], !P4 ;  /* 0x080800401ee97fae */ /* 0x0003e2000e101d4c */
[----:B------:R-:W-:Y:S01]  /*0a40*/  IMAD.U32 R10, RZ, RZ, UR17 ;  /* 0x00000011ff0a7e24 */ /* 0x000fe2000f8e00ff */
[----:B------:R-:W-:Y:S01]  /*0a50*/  ISETP.GE.AND P4, PT, R18, c[0x0][0x19c], PT ;  /* 0x0000670012007a0c */ /* 0x000fe20003f86270 */
[----:B------:R-:W-:Y:S01]  /*0a60*/  IMAD R21, R239, c[0x0][0x208], RZ ;  /* 0x00008200ef157a24 */ /* 0x000fe200078e02ff */
[----:B------:R1:W-:Y:S01]  /*0a70*/  LDGSTS.E.BYPASS.LTC128B.128 [R233+0xa080], [R30.64+0x80], !P3 ;  /* 0x0a0800801ee97fae */ /* 0x0003e2000d901d4c */
[----:B------:R-:W-:Y:S01]  /*0a80*/  ISETP.GE.AND P3, PT, R235, c[0x0][0x19c], PT ;  /* 0x00006700eb007a0c */ /* 0x000fe20003f66270 */
[----:B------:R-:W-:Y:S01]  /*0a90*/  IMAD.WIDE.U32 R32, R10, c[0x0][0x188], R32 ;  /* 0x000062000a207a25 */ /* 0x000fe200078e0020 */
[C---:B------:R-:W-:Y:S01]  /*0aa0*/  ISETP.LT.OR P6, PT, R6.reuse, 0x1, P4 ;  /* 0x000000010600780c */ /* 0x040fe200027c1670 */
[----:B------:R2:W-:Y:S01]  /*0ab0*/  LDGSTS.E.BYPASS.LTC128B.128 [R233+0x7080], [R28.64], !P2 ;  /* 0x070800001ce97fae */ /* 0x0005e2000d101d4c */
[----:B------:R-:W-:Y:S01]  /*0ac0*/  ISETP.LT.OR P2, PT, R6, 0x1, P5 ;  /* 0x000000010600780c */ /* 0x000fe20002f41670 */
[----:B------:R-:W-:Y:S01]  /*0ad0*/  IMAD R21, R238, c[0x0][0x20c], R21 ;  /* 0x00008300ee157a24 */ /* 0x000fe200078e0215 */
[----:B------:R-:W-:Y:S01]  /*0ae0*/  IADD3 R10, R33, UR4, RZ ;  /* 0x00000004210a7c10 */ /* 0x000fe2000fffe0ff */
[----:B------:R2:W-:Y:S01]  /*0af0*/  LDGSTS.E.BYPASS.LTC128B.128 [R233+0x9080], [R28.64+0x40], !P1 ;  /* 0x090800401ce97fae */ /* 0x0005e2000c901d4c */
[C---:B------:R-:W-:Y:S01]  /*0b00*/  ISETP.LT.OR P1, PT, R6.reuse, 0x1, P3 ;  /* 0x000000010600780c */ /* 0x040fe20001f21670 */
[----:B------:R-:W-:Y:S01]  /*0b10*/  ULDC.64 UR4, c[0x0][0x218] ;  /* 0x0000860000047ab9 */ /* 0x000fe20000000a00 */
[----:B------:R-:W-:Y:S01]  /*0b20*/  ISETP.LT.OR P4, PT, R6, 0x41, P4 ;  /* 0x000000410600780c */ /* 0x000fe20002781670 */
[----:B------:R2:W-:Y:S01]  /*0b30*/  LDGSTS.E.BYPASS.LTC128B.128 [R233+0xb080], [R28.64+0x80], !P0 ;  /* 0x0b0800801ce97fae */ /* 0x0005e2000c101d4c */
[----:B------:R-:W-:Y:S01]  /*0b40*/  LEA R248, P0, R32, c[0x0][0x160], 0x1 ;  /* 0x0000580020f87a11 */ /* 0x000fe200078008ff */
[----:B------:R-:W-:Y:S01]  /*0b50*/  UIMAD UR4, UR6, UR4, URZ ;  /* 0x00000004060472a4 */ /* 0x000fe2000f8e023f */
[----:B------:R-:W-:Y:S01]  /*0b60*/  ISETP.LT.OR P5, PT, R6, 0x41, P5 ;  /* 0x000000410600780c */ /* 0x000fe20002fa1670 */
[----:B------:R-:W0:Y:S01]  /*0b70*/  LDGDEPBAR ;  /* 0x00000000000079af */ /* 0x000e220000000000 */
[----:B------:R-:W-:Y:S01]  /*0b80*/  LEA.HI.X R249, R32, c[0x0][0x164], R10, 0x1, P0 ;  /* 0x0000590020f97a11 */ /* 0x000fe200000f0c0a */
[----:B------:R-:W-:Y:S01]  /*0b90*/  IMAD R10, R2, c[0x0][0x210], RZ ;  /* 0x00008400020a7a24 */ /* 0x000fe200078e02ff */
[----:B------:R-:W-:Y:S01]  /*0ba0*/  ISETP.LT.OR P3, PT, R6, 0x41, P3 ;  /* 0x000000410600780c */ /* 0x000fe20001f61670 */
[----:B------:R3:W-:Y:S01]  /*0bb0*/  LDGSTS.E.BYPASS.LTC128B.128 [R233+0x80], [R26.64], !P6 ;  /* 0x000800001ae97fae */ /* 0x0007e2000f101d4c */
[----:B------:R-:W-:Y:S01]  /*0bc0*/  IMAD.U32 R6, RZ, RZ, UR17 ;  /* 0x00000011ff067e24 */ /* 0x000fe2000f8e00ff */
[----:B------:R-:W-:Y:S01]  /*0bd0*/  UIMAD UR4, UR17, UR5, UR4 ;  /* 0x00000005110472a4 */ /* 0x000fe2000f8e0204 */
[----:B------:R-:W-:Y:S01]  /*0be0*/  IMAD R10, R7, c[0x0][0x214], R10 ;  /* 0x00008500070a7a24 */ /* 0x000fe200078e020a */
[----:B------:R3:W-:Y:S01]  /*0bf0*/  LDGSTS.E.BYPASS.LTC128B.128 [R233+0x2080], [R26.64+0x40], !P2 ;  /* 0x020800401ae97fae */ /* 0x0007e2000d101d4c */
[----:B------:R-:W-:Y:S01]  /*0c00*/  ISETP.GE.AND P0, PT, R18, c[0x0][0x16c], PT ;  /* 0x00005b0012007a0c */ /* 0x000fe20003f06270 */
[----:B------:R-:W-:Y:S01]  /*0c10*/  IMAD.SHL.U32 R234, R13, 0x8, RZ ;  /* 0x000000080dea7824 */ /* 0x000fe200078e00ff */
[C---:B------:R-:W-:Y:S01]  /*0c20*/  ISETP.GE.AND P2, PT, R238.reuse, c[0x0][0x168], PT ;  /* 0x00005a00ee007a0c */ /* 0x040fe20003f46270 */
[----:B-1----:R-:W-:Y:S01]  /*0c30*/  IMAD.WIDE.U32 R30, R238, c[0x0][0x208], R18 ;  /* 0x00008200ee1e7a25 */ /* 0x002fe200078e0012 */
[----:B------:R3:W-:Y:S01]  /*0c40*/  LDGSTS.E.BYPASS.LTC128B.128 [R233+0x4080], [R26.64+0x80], !P1 ;  /* 0x040800801ae97fae */ /* 0x0007e2000c901d4c */
[----:B------:R-:W-:Y:S01]  /*0c50*/  LOP3.LUT R19, R9, 0xfffffff8, RZ, 0xc0, !PT ;  /* 0xfffffff809137812 */ /* 0x000fe200078ec0ff */
[----:B------:R-:W-:Y:S01]  /*0c60*/  CS2R R112, SRZ ;  /* 0x0000000000707805 */ /* 0x000fe2000001ff00 */
[----:B------:R-:W-:Y:S01]  /*0c70*/  IMAD.IADD R21, R31, 0x1, R21 ;  /* 0x000000011f157824 */ /* 0x000fe200078e0215 */
[----:B------:R-:W-:Y:S01]  /*0c80*/  SEL R241, RZ, 0x1, P0 ;  /* 0x00000001fff17807 */ /* 0x000fe20000000000 */
[----:B------:R-:W-:Y:S01]  /*0c90*/  IMAD.MOV.U32 R20, RZ, RZ, R30 ;  /* 0x000000ffff147224 */ /* 0x000fe200078e001e */
[----:B------:R1:W-:Y:S01]  /*0ca0*/  LDGSTS.E.BYPASS.LTC128B.128 [R233+0x1080], [R24.64], !P4 ;  /* 0x0108000018e97fae */ /* 0x0003e2000e101d4c */
[----:B------:R-:W-:Y:S01]  /*0cb0*/  IMAD.IADD R228, R236, 0x1, -R19 ;  /* 0x00000001ece47824 */ /* 0x000fe200078e0a13 */
[----:B------:R-:W-:Y:S01]  /*0cc0*/  ISETP.GE.AND P4, PT, R18, c[0x0][0x1fc], PT ;  /* 0x00007f0012007a0c */ /* 0x000fe20003f86270 */
[----:B------:R-:W-:Y:S01]  /*0cd0*/  CS2R R110, SRZ ;  /* 0x00000000006e7805 */ /* 0x000fe2000001ff00 */
[----:B--2---:R-:W-:Y:S01]  /*0ce0*/  IMAD.WIDE.U32 R28, R7, c[0x0][0x210], R20 ;  /* 0x00008400071c7a25 */ /* 0x004fe200078e0014 */
[----:B------:R-:W-:Y:S01]  /*0cf0*/  LEA R20, P1, R12, c[0x0][0x258], 0x2 ;  /* 0x000096000c147a11 */ /* 0x000fe200078210ff */
[----:B------:R1:W-:Y:S01]  /*0d00*/  LDGSTS.E.BYPASS.LTC128B.128 [R233+0x3080], [R24.64+0x40], !P5 ;  /* 0x0308004018e97fae */ /* 0x0003e2000e901d4c */
[----:B------:R-:W-:Y:S01]  /*0d10*/  ISETP.GE.OR P6, PT, R18, c[0x0][0x1fc], P2 ;  /* 0x00007f0012007a0c */ /* 0x000fe200017c6670 */
[----:B------:R-:W-:Y:S01]  /*0d20*/  IMAD.IADD R29, R29, 0x1, R10 ;  /* 0x000000011d1d7824 */ /* 0x000fe200078e020a */
[----:B------:R-:W-:Y:S01]  /*0d30*/  LEA.HI.X R21, R12, c[0x0][0x25c], R11, 0x2, P1 ;  /* 0x000097000c157a11 */ /* 0x000fe200008f140b */
[----:B------:R1:W-:Y:S01]  /*0d40*/  LDGSTS.E.BYPASS.LTC128B.128 [R233+0x5080], [R24.64+0x80], !P3 ;  /* 0x0508008018e97fae */ /* 0x0003e2000d901d4c */
[----:B------:R-:W-:Y:S01]  /*0d50*/  LEA.HI R12, R16, R23, RZ, 0x1 ;  /* 0x00000017100c7211 */ /* 0x000fe200078f08ff */
[----:B------:R-:W-:Y:S01]  /*0d60*/  IMAD.WIDE.U32 R10, R6, c[0x0][0x218], R28 ;  /* 0x00008600060a7a25 */ /* 0x000fe200078e001c */
[----:B------:R-:W-:Y:S01]  /*0d70*/  ISETP.GE.AND P5, PT, R0, c[0x0][0x16c], PT ;  /* 0x00005b0000007a0c */ /* 0x000fe20003fa6270 */
[----:B------:R-:W0:Y:S01]  /*0d80*/  LDGDEPBAR ;  /* 0x00000000000079af */ /* 0x000e220000000000 */
[----:B------:R-:W-:Y:S01]  /*0d90*/  LOP3.LUT R12, R12, 0xfffffffe, RZ, 0xc0, !PT ;  /* 0xfffffffe0c0c7812 */ /* 0x000fe200078ec0ff */
[----:B------:R-:W-:Y:S01]  /*0da0*/  CS2R R108, SRZ ;  /* 0x00000000006c7805 */ /* 0x000fe2000001ff00 */
[----:B------:R-:W-:Y:S01]  /*0db0*/  IADD3 R6, R11, UR4, RZ ;  /* 0x000000040b067c10 */ /* 0x000fe2000fffe0ff */
[----:B------:R-:W-:Y:S01]  /*0dc0*/  CS2R R102, SRZ ;  /* 0x0000000000667805 */ /* 0x000fe2000001ff00 */
[----:B------:R-:W-:Y:S01]  /*0dd0*/  LOP3.LUT R11, R4, 0xfffffff0, RZ, 0xc0, !PT ;  /* 0xfffffff0040b7812 */ /* 0x000fe200078ec0ff */
[C---:B------:R-:W-:Y:S01]  /*0de0*/  IMAD.IADD R12, R23.reuse, 0x1, -R12 ;  /* 0x00000001170c7824 */ /* 0x040fe200078e0a0c */
[----:B------:R-:W-:Y:S01]  /*0df0*/  LEA R246, P0, R10, c[0x0][0x1f0], 0x1 ;  /* 0x00007c000af67a11 */ /* 0x000fe200078008ff */
[----:B------:R-:W-:Y:S01]  /*0e00*/  IMAD.SHL.U32 R23, R23, 0x10, RZ ;  /* 0x0000001017177824 */ /* 0x000fe200078e00ff */
[----:B------:R-:W-:Y:S01]  /*0e10*/  ISETP.GE.AND P3, PT, R0, c[0x0][0x1fc], PT ;  /* 0x00007f0000007a0c */ /* 0x000fe20003f66270 */
[----:B------:R-:W-:Y:S01]  /*0e20*/  IMAD.IADD R4, R236, 0x1, -R11 ;  /* 0x00000001ec047824 */ /* 0x000fe200078e0a0b */
[----:B------:R-:W-:Y:S01]  /*0e30*/  LEA.HI.X R247, R10, c[0x0][0x1f4], R6, 0x1, P0 ;  /* 0x00007d000af77a11 */ /* 0x000fe200000f0c06 */
[----:B------:R-:W-:Y:S01]  /*0e40*/  IMAD.SHL.U32 R226, R12, 0x400, RZ ;  /* 0x000004000ce27824 */ /* 0x000fe200078e00ff */
[----:B------:R-:W-:Y:S01]  /*0e50*/  LEA.HI R6, R228, R228, RZ, 0x1 ;  /* 0x000000e4e4067211 */ /* 0x000fe200078f08ff */
[----:B------:R-:W-:Y:S01]  /*0e60*/  CS2R R100, SRZ ;  /* 0x0000000000647805 */ /* 0x000fe2000001ff00 */
[----:B------:R-:W-:Y:S01]  /*0e70*/  LEA R10, P0, R8, c[0x0][0x280], 0x2 ;  /* 0x0000a000080a7a11 */ /* 0x000fe200078010ff */
[----:B------:R-:W-:Y:S01]  /*0e80*/  IMAD R251, R251, 0x2, R226 ;  /* 0x00000002fbfb7824 */ /* 0x000fe200078e02e2 */
[-C--:B------:R-:W-:Y:S01]  /*0e90*/  LEA.HI R14, R4, R4.reuse, RZ, 0x1 ;  /* 0x00000004040e7211 */ /* 0x080fe200078f08ff */
[----:B------:R-:W-:Y:S01]  /*0ea0*/  CS2R R106, SRZ ;  /* 0x00000000006a7805 */ /* 0x000fe2000001ff00 */
[----:B---3--:R-:W-:Y:S01]  /*0eb0*/  LOP3.LUT R27, R6, 0x7fffffe, RZ, 0xc0, !PT ;  /* 0x07fffffe061b7812 */ /* 0x008fe200078ec0ff */
[----:B------:R-:W-:Y:S01]  /*0ec0*/  CS2R R104, SRZ ;  /* 0x0000000000687805 */ /* 0x000fe2000001ff00 */
[----:B------:R-:W-:Y:S01]  /*0ed0*/  LEA.HI.X R11, R8, c[0x0][0x284], R3, 0x2, P0 ;  /* 0x0000a100080b7a11 */ /* 0x000fe200000f1403 */
[----:B------:R-:W-:Y:S01]  /*0ee0*/  CS2R R98, SRZ ;  /* 0x0000000000627805 */ /* 0x000fe2000001ff00 */
[----:B-1----:R-:W-:Y:S01]  /*0ef0*/  SHF.R.S32.HI R25, RZ, 0x1f, R4 ;  /* 0x0000001fff197819 */ /* 0x002fe20000011404 */
[----:B------:R-:W-:Y:S01]  /*0f00*/  IMAD.IADD R27, R228, 0x1, -R27 ;  /* 0x00000001e41b7824 */ /* 0x000fe200078e0a1b */
[----:B------:R-:W-:Y:S01]  /*0f10*/  LOP3.LUT R19, R14, 0x7fffffe, RZ, 0xc0, !PT ;  /* 0x07fffffe0e137812 */ /* 0x000fe200078ec0ff */
[----:B------:R-:W-:Y:S01]  /*0f20*/  IMAD.SHL.U32 R228, R228, 0x40, RZ ;  /* 0x00000040e4e47824 */ /* 0x000fe200078e00ff */
[----:B------:R-:W-:Y:S01]  /*0f30*/  LEA.HI R25, R25, R4, RZ, 0x3 ;  /* 0x0000000419197211 */ /* 0x000fe200078f18ff */
[----:B------:R-:W-:-:S04]  /*0f40*/  DEPBAR.LE SB0, 0x1 ;  /* 0x000080400000791a */ /* 0x000fc80000000000 */
[----:B------:R-:W-:Y:S01]  /*0f50*/  LOP3.LUT R3, R25, 0xfffffff8, RZ, 0xc0, !PT ;  /* 0xfffffff819037812 */ /* 0x000fe200078ec0ff */
[C---:B------:R-:W-:Y:S01]  /*0f60*/  IMAD.IADD R18, R4.reuse, 0x1, -R19 ;  /* 0x0000000104127824 */ /* 0x040fe200078e0a13 */
[----:B------:R-:W-:Y:S01]  /*0f70*/  ISETP.GE.AND P0, PT, R235, c[0x0][0x16c], PT ;  /* 0x00005b00eb007a0c */ /* 0x000fe20003f06270 */
[----:B------:R-:W-:Y:S01]  /*0f80*/  CS2R R96, SRZ ;  /* 0x0000000000607805 */ /* 0x000fe2000001ff00 */
[----:B------:R-:W-:Y:S01]  /*0f90*/  SHF.R.S32.HI R6, RZ, 0x1, R6 ;  /* 0x00000001ff067819 */ /* 0x000fe20000011406 */
[----:B------:R-:W-:Y:S01]  /*0fa0*/  IMAD.IADD R3, R4, 0x1, -R3 ;  /* 0x0000000104037824 */ /* 0x000fe200078e0a03 */
[----:B------:R-:W-:Y:S01]  /*0fb0*/  SEL R4, RZ, 0x4, P0 ;  /* 0x00000004ff047807 */ /* 0x000fe20000000000 */
[----:B------:R-:W-:Y:S01]  /*0fc0*/  CS2R R94, SRZ ;  /* 0x00000000005e7805 */ /* 0x000fe2000001ff00 */
[--C-:B------:R-:W-:Y:S01]  /*0fd0*/  SHF.R.S32.HI R19, RZ, 0x1, R14.reuse ;  /* 0x00000001ff137819 */ /* 0x100fe2000001140e */
[----:B------:R-:W-:Y:S01]  /*0fe0*/  CS2R R92, SRZ ;  /* 0x00000000005c7805 */ /* 0x000fe2000001ff00 */
[C---:B------:R-:W-:Y:S01]  /*0ff0*/  LOP3.LUT P0, RZ, R6.reuse, 0x2, RZ, 0xc0, !PT ;  /* 0x0000000206ff7812 */ /* 0x040fe2000780c0ff */
[----:B------:R-:W-:Y:S01]  /*1000*/  IMAD.SHL.U32 R6, R6, 0x40, RZ ;  /* 0x0000004006067824 */ /* 0x000fe200078e00ff */
[----:B------:R-:W-:Y:S01]  /*1010*/  LOP3.LUT R228, R228, 0x1c0, RZ, 0xc0, !PT ;  /* 0x000001c0e4e47812 */ /* 0x000fe200078ec0ff */
[----:B------:R-:W-:Y:S01]  /*1020*/  CS2R R86, SRZ ;  /* 0x0000000000567805 */ /* 0x000fe2000001ff00 */
[----:B------:R-:W-:Y:S01]  /*1030*/  SHF.R.S32.HI R14, RZ, 0x1f, R14 ;  /* 0x0000001fff0e7819 */ /* 0x000fe2000001140e */
[----:B------:R-:W-:Y:S01]  /*1040*/  CS2R R84, SRZ ;  /* 0x0000000000547805 */ /* 0x000fe2000001ff00 */
[----:B------:R-:W-:Y:S01]  /*1050*/  ISETP.GE.OR P1, PT, R0, c[0x0][0x1fc], P2 ;  /* 0x00007f0000007a0c */ /* 0x000fe20001726670 */
[----:B------:R-:W-:Y:S01]  /*1060*/  CS2R R90, SRZ ;  /* 0x00000000005a7805 */ /* 0x000fe2000001ff00 */
[----:B------:R-:W-:Y:S01]  /*1070*/  LEA.HI R0, R17, R236, RZ, 0x6 ;  /* 0x000000ec11007211 */ /* 0x000fe200078f30ff */
[----:B------:R-:W-:Y:S01]  /*1080*/  CS2R R88, SRZ ;  /* 0x0000000000587805 */ /* 0x000fe2000001ff00 */
[----:B------:R-:W-:Y:S01]  /*1090*/  LOP3.LUT R22, R228, 0x30, R23, 0xf8, !PT ;  /* 0x00000030e4167812 */ /* 0x000fe200078ef817 */
[----:B------:R-:W-:Y:S01]  /*10a0*/  CS2R R82, SRZ ;  /* 0x0000000000527805 */ /* 0x000fe2000001ff00 */
[----:B------:R-:W-:Y:S01]  /*10b0*/  LEA.HI R14, R14, R19, RZ, 0x2 ;  /* 0x000000130e0e7211 */ /* 0x000fe200078f10ff */
[----:B------:R-:W-:Y:S01]  /*10c0*/  CS2R R80, SRZ ;  /* 0x0000000000507805 */ /* 0x000fe2000001ff00 */
[----:B------:R-:W-:Y:S01]  /*10d0*/  LOP3.LUT R6, R6, 0xc0, RZ, 0xc0, !PT ;  /* 0x000000c006067812 */ /* 0x000fe200078ec0ff */
[----:B------:R-:W-:Y:S01]  /*10e0*/  CS2R R78, SRZ ;  /* 0x00000000004e7805 */ /* 0x000fe2000001ff00 */
[----:B------:R-:W-:Y:S01]  /*10f0*/  SHF.R.S32.HI R0, RZ, 0x6, R0 ;  /* 0x00000006ff007819 */ /* 0x000fe20000011400 */
[----:B------:R-:W-:Y:S01]  /*1100*/  CS2R R76, SRZ ;  /* 0x00000000004c7805 */ /* 0x000fe2000001ff00 */
[--C-:B------:R-:W-:Y:S01]  /*1110*/  LOP3.LUT R23, R22, 0x8, R9.reuse, 0xf8, !PT ;  /* 0x0000000816177812 */ /* 0x100fe200078ef809 */
[----:B------:R-:W-:Y:S01]  /*1120*/  CS2R R70, SRZ ;  /* 0x0000000000467805 */ /* 0x000fe2000001ff00 */
[----:B------:R-:W-:Y:S01]  /*1130*/  LOP3.LUT R14, R14, 0xfffffffc, RZ, 0xc0, !PT ;  /* 0xfffffffc0e0e7812 */ /* 0x000fe200078ec0ff */
[----:B------:R-:W-:Y:S01]  /*1140*/  IMAD R230, R13, 0x4, R0 ;  /* 0x000000040de67824 */ /* 0x000fe200078e0200 */
[----:B------:R-:W-:Y:S01]  /*1150*/  LOP3.LUT R9, R6, 0x8, R9, 0xf8, !PT ;  /* 0x0000000806097812 */ /* 0x000fe200078ef809 */
[----:B------:R-:W-:Y:S01]  /*1160*/  CS2R R68, SRZ ;  /* 0x0000000000447805 */ /* 0x000fe2000001ff00 */
[----:B------:R-:W-:Y:S01]  /*1170*/  SHF.R.U32.HI R6, RZ, 0x3, R6 ;  /* 0x00000003ff067819 */ /* 0x000fe20000011606 */
[----:B------:R-:W-:Y:S01]  /*1180*/  IMAD.IADD R14, R19, 0x1, -R14 ;  /* 0x00000001130e7824 */ /* 0x000fe200078e0a0e */
[----:B------:R-:W-:Y:S01]  /*1190*/  SEL R221, R220, 0xffffffe0, !P0 ;  /* 0xffffffe0dcdd7807 */ /* 0x000fe20004000000 */
[----:B------:R-:W-:Y:S01]  /*11a0*/  IMAD R230, R230, 0x8, R27 ;  /* 0x00000008e6e67824 */ /* 0x000fe200078e021b */
[----:B------:R-:W-:Y:S01]  /*11b0*/  LOP3.LUT R19, R9, R6, RZ, 0x3c, !PT ;  /* 0x0000000609137212 */ /* 0x000fe200078e3cff */
[----:B------:R-:W-:Y:S01]  /*11c0*/  IMAD.IADD R6, R238, 0x1, -R15 ;  /* 0x00000001ee067824 */ /* 0x000fe200078e0a0f */
[----:B------:R-:W-:Y:S01]  /*11d0*/  SEL R9, RZ, 0x2, P5 ;  /* 0x00000002ff097807 */ /* 0x000fe20002800000 */
[----:B------:R-:W-:Y:S01]  /*11e0*/  CS2R R74, SRZ ;  /* 0x00000000004a7805 */ /* 0x000fe2000001ff00 */
[----:B------:R-:W-:Y:S01]  /*11f0*/  SHF.R.S32.HI R25, RZ, 0x3, R25 ;  /* 0x00000003ff197819 */ /* 0x000fe20000011419 */
[----:B------:R-:W-:Y:S01]  /*1200*/  IMAD.U32 R230, R230, 0x20, R19 ;  /* 0x00000020e6e67824 */ /* 0x000fe200078e0013 */
[----:B------:R-:W-:Y:S01]  /*1210*/  IADD3 R9, R4, R9, R241 ;  /* 0x0000000904097210 */ /* 0x000fe20007ffe0f1 */
[----:B------:R-:W-:Y:S01]  /*1220*/  CS2R R72, SRZ ;  /* 0x0000000000487805 */ /* 0x000fe2000001ff00 */
[----:B------:R-:W-:Y:S01]  /*1230*/  SEL R4, RZ, 0xffffffff, P3 ;  /* 0xffffffffff047807 */ /* 0x000fe20001800000 */
[----:B------:R-:W-:Y:S01]  /*1240*/  IMAD.SHL.U32 R230, R230, 0x2, RZ ;  /* 0x00000002e6e67824 */ /* 0x000fe200078e00ff */
[----:B------:R-:W-:Y:S01]  /*1250*/  BAR.SYNC.DEFER_BLOCKING 0x0 ;  /* 0x0000000000007b1d */ /* 0x000fe20000010000 */
[----:B------:R-:W-:Y:S01]  /*1260*/  LOP3.LUT P3, RZ, R9, 0x1, RZ, 0xc0, !PT ;  /* 0x0000000109ff7812 */ /* 0x000fe2000786c0ff */
[----:B------:R-:W-:Y:S01]  /*1270*/  IMAD R227, R25, 0x8, R18 ;  /* 0x0000000819e37824 */ /* 0x000fe200078e0212 */
[----:B------:R-:W-:Y:S01]  /*1280*/  LEA.HI R17, R17, R236, RZ, 0x7 ;  /* 0x000000ec11117211 */ /* 0x000fe200078f38ff */
[----:B------:R-:W-:Y:S01]  /*1290*/  IMAD.IADD R221, R230, 0x1, R221 ;  /* 0x00000001e6dd7824 */ /* 0x000fe200078e02dd */
[----:B------:R-:W-:Y:S01]  /*12a0*/  ISETP.GE.OR P3, PT, R238, c[0x0][0x168], !P3 ;  /* 0x00005a00ee007a0c */ /* 0x000fe20005f66670 */
[----:B------:R-:W-:Y:S01]  /*12b0*/  IMAD.SHL.U32 R18, R13, 0x10, RZ ;  /* 0x000000100d127824 */ /* 0x000fe200078e00ff */
[----:B------:R-:W-:Y:S01]  /*12c0*/  SHF.R.U32.HI R17, RZ, 0x4, R17 ;  /* 0x00000004ff117819 */ /* 0x000fe20000011611 */
[----:B------:R-:W-:Y:S01]  /*12d0*/  IMAD.SHL.U32 R19, R4, 0x2, RZ ;  /* 0x0000000204137824 */ /* 0x000fe200078e00ff */
[----:B------:R-:W-:Y:S01]  /*12e0*/  SEL R8, RZ, 0x1, P4 ;  /* 0x00000001ff087807 */ /* 0x000fe20002000000 */
[----:B------:R-:W-:Y:S01]  /*12f0*/  IMAD.SHL.U32 R227, R227, 0x20, RZ ;  /* 0x00000020e3e37824 */ /* 0x000fe200078e00ff */
[----:B------:R-:W-:Y:S01]  /*1300*/  LOP3.LUT R18, R18, 0x10, RZ, 0xc0, !PT ;  /* 0x0000001012127812 */ /* 0x000fe200078ec0ff */
[----:B------:R-:W-:Y:S01]  /*1310*/  IMAD R226, R25, 0x200, R226 ;  /* 0x0000020019e27824 */ /* 0x000fe200078e02e2 */
[----:B------:R-:W-:Y:S01]  /*1320*/  ISETP.GE.AND P4, PT, R235, c[0x0][0x1fc], PT ;  /* 0x00007f00eb007a0c */ /* 0x000fe20003f86270 */
[----:B------:R-:W-:Y:S01]  /*1330*/  CS2R R66, SRZ ;  /* 0x0000000000427805 */ /* 0x000fe2000001ff00 */
[----:B------:R-:W-:Y:S01]  /*1340*/  SEL R15, RZ, 0xffffffff, P5 ;  /* 0xffffffffff0f7807 */ /* 0x000fe20002800000 */
[----:B------:R-:W-:Y:S01]  /*1350*/  CS2R R64, SRZ ;  /* 0x0000000000407805 */ /* 0x000fe2000001ff00 */
[----:B------:R-:W-:Y:S01]  /*1360*/  LOP3.LUT R232, R18, 0x8, R17, 0xf8, !PT ;  /* 0x0000000812e87812 */ /* 0x000fe200078ef811 */
[----:B------:R-:W-:Y:S01]  /*1370*/  IMAD.SHL.U32 R18, R6, 0x40, RZ ;  /* 0x0000004006127824 */ /* 0x000fe200078e00ff */
[----:B------:R-:W-:Y:S01]  /*1380*/  SEL R240, RZ, 0x4, P4 ;  /* 0x00000004fff07807 */ /* 0x000fe20002000000 */
[----:B------:R-:W-:Y:S01]  /*1390*/  IMAD.SHL.U32 R4, R15, 0x2, RZ ;  /* 0x000000020f047824 */ /* 0x000fe200078e00ff */
[C---:B------:R-:W-:Y:S01]  /*13a0*/  LOP3.LUT P4, RZ, R9.reuse, 0x2, RZ, 0xc0, !PT ;  /* 0x0000000209ff7812 */ /* 0x040fe2000788c0ff */
[----:B------:R-:W-:Y:S01]  /*13b0*/  CS2R R62, SRZ ;  /* 0x00000000003e7805 */ /* 0x000fe2000001ff00 */
[----:B------:R-:W-:Y:S01]  /*13c0*/  LOP3.LUT P0, RZ, R9, 0x4, RZ, 0xc0, !PT ;  /* 0x0000000409ff7812 */ /* 0x000fe2000780c0ff */
[----:B------:R1:W2:Y:S01]  /*13d0*/  LDSM.16.M88.4 R168, [R230+0x6080] ;  /* 0x00608000e6a8783b */ /* 0x0002a20000000200 */
[----:B------:R-:W-:Y:S01]  /*13e0*/  SHF.R.U32.HI R228, RZ, 0x3, R228 ;  /* 0x00000003ffe47819 */ /* 0x000fe200000116e4 */
[----:B------:R-:W-:Y:S01]  /*13f0*/  IMAD.SHL.U32 R9, R0, 0x8, RZ ;  /* 0x0000000800097824 */ /* 0x000fe200078e00ff */
[----:B------:R-:W-:Y:S01]  /*1400*/  LOP3.LUT R15, R16, 0xffffffe0, RZ, 0xc0, !PT ;  /* 0xffffffe0100f7812 */ /* 0x000fe200078ec0ff */
[----:B------:R1:W3:Y:S01]  /*1410*/  LDSM.16.M88.4 R172, [R230+0x7080] ;  /* 0x00708000e6ac783b */ /* 0x0002e20000000200 */
[----:B------:R-:W-:Y:S01]  /*1420*/  LOP3.LUT R18, R18, 0x1c0, RZ, 0xc0, !PT ;  /* 0x000001c012127812 */ /* 0x000fe200078ec0ff */
[----:B------:R-:W-:Y:S01]  /*1430*/  IMAD.SHL.U32 R16, R3, 0x40, RZ ;  /* 0x0000004003107824 */ /* 0x000fe200078e00ff */
[C---:B------:R-:W-:Y:S01]  /*1440*/  ISETP.GE.OR P4, PT, R238.reuse, c[0x0][0x168], !P4 ;  /* 0x00005a00ee007a0c */ /* 0x040fe20006786670 */
[----:B------:R1:W4:Y:S01]  /*1450*/  LDSM.16.M88.4 R176, [R221+0x6080] ;  /* 0x00608000ddb0783b */ /* 0x0003220000000200 */
[----:B------:R-:W-:Y:S01]  /*1460*/  ISETP.GE.OR P0, PT, R238, c[0x0][0x168], !P0 ;  /* 0x00005a00ee007a0c */ /* 0x000fe20004706670 */
[----:B------:R-:W-:Y:S01]  /*1470*/  CS2R R60, SRZ ;  /* 0x00000000003c7805 */ /* 0x000fe2000001ff00 */
[----:B------:R-:W-:Y:S01]  /*1480*/  LOP3.LUT R228, R23, R228, RZ, 0x3c, !PT ;  /* 0x000000e417e47212 */ /* 0x000fe200078e3cff */
[----:B------:R1:W1:Y:S01]  /*1490*/  LDSM.16.M88.4 R184, [R221+0x7080] ;  /* 0x00708000ddb8783b */ /* 0x0002620000000200 */
[----:B------:R-:W-:Y:S01]  /*14a0*/  LOP3.LUT R241, R4, 0x2, R241, 0xe2, !PT ;  /* 0x0000000204f17812 */ /* 0x000fe200078ee2f1 */
[----:B------:R-:W-:Y:S01]  /*14b0*/  IMAD.IADD R4, R236, 0x1, -R15 ;  /* 0x00000001ec047824 */ /* 0x000fe200078e0a0f */
[----:B------:R-:W-:Y:S01]  /*14c0*/  LOP3.LUT R9, R9, 0x18, RZ, 0xc0, !PT ;  /* 0x0000001809097812 */ /* 0x000fe200078ec0ff */
[----:B------:R1:W1:Y:S01]  /*14d0*/  LDSM.16.M88.4 R188, [R230+0x8080] ;  /* 0x00808000e6bc783b */ /* 0x0002620000000200 */
[----:B------:R-:W-:Y:S01]  /*14e0*/  SHF.R.U32.HI R17, RZ, 0x3, R18 ;  /* 0x00000003ff117819 */ /* 0x000fe20000011612 */
[----:B------:R-:W-:Y:S01]  /*14f0*/  IMAD R228, R13, 0x200, R228 ;  /* 0x000002000de47824 */ /* 0x000fe200078e02e4 */
[----:B------:R-:W-:Y:S01]  /*1500*/  LOP3.LUT R19, R19, 0x2, R8, 0xe2, !PT ;  /* 0x0000000213137812 */ /* 0x000fe200078ee208 */
[----:B------:R1:W1:Y:S01]  /*1510*/  LDSM.16.M88.4 R192, [R230+0x9080] ;  /* 0x00908000e6c0783b */ /* 0x0002620000000200 */
[----:B------:R-:W-:Y:S01]  /*1520*/  LOP3.LUT R18, R17, R18, R9, 0x1e, !PT ;  /* 0x0000001211127212 */ /* 0x000fe200078e1e09 */
[----:B------:R-:W-:Y:S01]  /*1530*/  IMAD.SHL.U32 R13, R14, 0x40, RZ ;  /* 0x000000400e0d7824 */ /* 0x000fe200078e00ff */
[----:B------:R-:W-:Y:S01]  /*1540*/  SHF.R.S32.HI R17, RZ, 0x1f, R4 ;  /* 0x0000001fff117819 */ /* 0x000fe20000011404 */
[----:B------:R1:W1:Y:S01]  /*1550*/  LDSM.16.M88.4 R196, [R221+0x8080] ;  /* 0x00808000ddc4783b */ /* 0x0002620000000200 */
[----:B------:R-:W-:Y:S01]  /*1560*/  LOP3.LUT R16, R16, 0x1c0, RZ, 0xc0, !PT ;  /* 0x000001c010107812 */ /* 0x000fe200078ec0ff */
[----:B------:R-:W-:Y:S01]  /*1570*/  IMAD.IADD R251, R251, 0x1, R18 ;  /* 0x00000001fbfb7824 */ /* 0x000fe200078e0212 */
[----:B------:R-:W-:Y:S01]  /*1580*/  LEA.HI R8, R17, R4, RZ, 0x2 ;  /* 0x0000000411087211 */ /* 0x000fe200078f10ff */
[----:B------:R1:W1:Y:S01]  /*1590*/  LDSM.16.M88.4 R200, [R221+0x9080] ;  /* 0x00908000ddc8783b */ /* 0x0002620000000200 */
[----:B------:R-:W-:-:S02]  /*15a0*/  LOP3.LUT R13, R13, 0xc0, RZ, 0xc0, !PT ;  /* 0x000000c00d0d7812 */ /* 0x000fc400078ec0ff */
[----:B------:R-:W-:Y:S01]  /*15b0*/  LOP3.LUT P5, RZ, R3, 0x4, RZ, 0xc0, !PT ;  /* 0x0000000403ff7812 */ /* 0x000fe200078ac0ff */
[----:B------:R1:W1:Y:S01]  /*15c0*/  LDSM.16.M88.4 R204, [R230+0xa080] ;  /* 0x00a08000e6cc783b */ /* 0x0002620000000200 */
[----:B------:R-:W-:Y:S02]  /*15d0*/  LOP3.LUT R234, R234, 0x8, RZ, 0xc0, !PT ;  /* 0x00000008eaea7812 */ /* 0x000fe400078ec0ff */
[----:B------:R-:W-:Y:S01]  /*15e0*/  ISETP.GE.OR P2, PT, R235, c[0x0][0x1fc], P2 ;  /* 0x00007f00eb007a0c */ /* 0x000fe20001746670 */
[----:B------:R1:W1:Y:S01]  /*15f0*/  LDSM.16.M88.4 R208, [R230+0xb080] ;  /* 0x00b08000e6d0783b */ /* 0x0002620000000200 */
[----:B------:R-:W-:Y:S02]  /*1600*/  LOP3.LUT R240, R19, R240, RZ, 0xfc, !PT ;  /* 0x000000f013f07212 */ /* 0x000fe400078efcff */
[----:B------:R-:W-:Y:S01]  /*1610*/  SEL R220, R220, 0xffffffe0, !P5 ;  /* 0xffffffe0dcdc7807 */ /* 0x000fe20006800000 */
[----:B------:R1:W1:Y:S04]  /*1620*/  LDSM.16.M88.4 R212, [R221+0xa080] ;  /* 0x00a08000ddd4783b */ /* 0x0002680000000200 */
[----:B------:R1:W1:Y:S04]  /*1630*/  LDSM.16.M88.4 R216, [R221+0xb080] ;  /* 0x00b08000ddd8783b */ /* 0x0002680000000200 */
[----:B------:R-:W-:Y:S06]  /*1640*/  BAR.SYNC.DEFER_BLOCKING 0x0 ;  /* 0x0000000000007b1d */ /* 0x000fec0000010000 */
[----:B------:R-:W-:Y:S01]  /*1650*/  @!PT LDS RZ, [RZ] ;  /* 0x00000000fffff984 */ /* 0x000fe20000000800 */
[----:B------:R-:W-:Y:S01]  /*1660*/  @!PT LDS RZ, [RZ] ;  /* 0x00000000fffff984 */ /* 0x000fe20000000800 */
[----:B------:R-:W-:Y:S01]  /*1670*/  @!PT LDS RZ, [RZ] ;  /* 0x00000000fffff984 */ /* 0x000fe20000000800 */
[----:B------:R1:W-:Y:S01]  /*1680*/  LDGSTS.E.BYPASS.LTC128B.128 [R233+0x6080], [R248.64], !P3 ;  /* 0x06080000f8e97fae */ /* 0x0003e2000d901d4c */
[----:B------:R-:W-:-:S03]  /*1690*/  ISETP.GT.AND P3, PT, R236, 0xf, PT ;  /* 0x0000000fec00780c */ /* 0x000fc60003f64270 */
[----:B------:R1:W-:Y:S01]  /*16a0*/  LDGSTS.E.BYPASS.LTC128B.128 [R233+0x7080], [R248.64+0x40], !P4 ;  /* 0x07080040f8e97fae */ /* 0x0003e2000e101d4c */
[----:B------:R-:W-:Y:S02]  /*16b0*/  LOP3.LUT P4, RZ, R3, 0x2, RZ, 0xc0, !PT ;  /* 0x0000000203ff7812 */ /* 0x000fe4000788c0ff */
[----:B------:R-:W-:Y:S01]  /*16c0*/  SHF.R.S32.HI R3, RZ, 0x2, R8 ;  /* 0x00000002ff037819 */ /* 0x000fe20000011408 */
[----:B------:R1:W-:Y:S01]  /*16d0*/  LDGSTS.E.BYPASS.LTC128B.128 [R233+0x8080], [R248.64+0x80], !P0 ;  /* 0x08080080f8e97fae */ /* 0x0003e2000c101d4c */
[----:B------:R-:W-:Y:S02]  /*16e0*/  LOP3.LUT P0, RZ, R14, 0x2, RZ, 0xc0, !PT ;  /* 0x000000020eff7812 */ /* 0x000fe4000780c0ff */
[----:B------:R-:W-:Y:S01]  /*16f0*/  SHF.R.U32.HI R14, RZ, 0x3, R13 ;  /* 0x00000003ff0e7819 */ /* 0x000fe2000001160d */
[----:B------:R-:W-:Y:S01]  /*1700*/  IMAD R242, R12, 0x10, R3 ;  /* 0x000000100cf27824 */ /* 0x000fe200078e0203 */
[C---:B------:R-:W-:Y:S01]  /*1710*/  SEL R223, R231.reuse, 0xfffffff0, !P4 ;  /* 0xfffffff0e7df7807 */ /* 0x040fe20006000000 */
[----:B------:R-:W-:Y:S01]  /*1720*/  @!P3 IMAD.SHL.U32 R15, R236, 0x10, RZ ;  /* 0x00000010ec0fb824 */ /* 0x000fe200078e00ff */
[----:B------:R-:W-:Y:S01]  /*1730*/  LOP3.LUT R232, R14, R232, R13, 0x1e, !PT ;  /* 0x000000e80ee87212 */ /* 0x000fe200078e1e0d */
[----:B------:R-:W-:Y:S01]  /*1740*/  IMAD R3, R12, 0x200, R227 ;  /* 0x000002000c037824 */ /* 0x000fe200078e02e3 */
[----:B------:R-:W-:-:S02]  /*1750*/  SEL R231, R231, 0xfffffff0, !P0 ;  /* 0xfffffff0e7e77807 */ /* 0x000fc40004000000 */
[----:B------:R5:W-:Y:S01]  /*1760*/  @!P3 LDGSTS.E.BYPASS.LTC128B.128 [R15+0xf080], [R20.64] ;  /* 0x0f080000140fbfae */ /* 0x000be2000b901d4c */
[----:B------:R-:W-:-:S03]  /*1770*/  IMAD.IADD R232, R227, 0x1, R232 ;  /* 0x00000001e3e87824 */ /* 0x000fc600078e02e8 */
[----:B------:R-:W0:Y:S04]  /*1780*/  LDGDEPBAR ;  /* 0x00000000000079af */ /* 0x000e280000000000 */
[----:B------:R1:W-:Y:S04]  /*1790*/  LDGSTS.E.BYPASS.LTC128B.128 [R233+0xc080], [R246.64], !P6 ;  /* 0x0c080000f6e97fae */ /* 0x0003e8000f101d4c */
[----:B------:R1:W-:Y:S01]  /*17a0*/  LDGSTS.E.BYPASS.LTC128B.128 [R233+0xd080], [R246.64+0x40], !P1 ;  /* 0x0d080040f6e97fae */ /* 0x0003e2000c901d4c */
[----:B------:R-:W-:-:S03]  /*17b0*/  PLOP3.LUT P1, PT, PT, PT, UP0, 0x80, 0x0 ;  /* 0x000000000000781c */ /* 0x000fc60003f2f008 */
[----:B------:R1:W-:Y:S01]  /*17c0*/  LDGSTS.E.BYPASS.LTC128B.128 [R233+0xe080], [R246.64+0x80], !P2 ;  /* 0x0e080080f6e97fae */ /* 0x0003e2000d101d4c */
[----:B-----5:R-:W-:-:S04]  /*17d0*/  SHF.R.U32.HI R15, RZ, 0x3, R16 ;  /* 0x00000003ff0f7819 */ /* 0x020fc80000011610 */
[--C-:B------:R-:W-:Y:S02]  /*17e0*/  LOP3.LUT R15, R15, R16, R234.reuse, 0x1e, !PT ;  /* 0x000000100f0f7212 */ /* 0x100fe400078e1eea */
[CC--:B------:R-:W-:Y:S02]  /*17f0*/  LOP3.LUT R234, R14.reuse, R13.reuse, R234, 0x1e, !PT ;  /* 0x0000000d0eea7212 */ /* 0x0c0fe400078e1eea */
[----:B------:R-:W-:Y:S01]  /*1800*/  LOP3.LUT R14, R14, R13, R9, 0x1e, !PT ;  /* 0x0000000d0e0e7212 */ /* 0x000fe200078e1e09 */
[----:B------:R-:W-:Y:S02]  /*1810*/  IMAD.IADD R226, R226, 0x1, R15 ;  /* 0x00000001e2e27824 */ /* 0x000fe400078e020f */
[----:B------:R-:W-:Y:S02]  /*1820*/  IMAD.IADD R234, R3, 0x1, R234 ;  /* 0x0000000103ea7824 */ /* 0x000fe400078e02ea */
[----:B------:R-:W-:Y:S02]  /*1830*/  @!P3 IMAD.SHL.U32 R3, R236, 0x10, RZ ;  /* 0x00000010ec03b824 */ /* 0x000fe400078e00ff */
[----:B------:R-:W-:-:S03]  /*1840*/  IMAD.IADD R227, R227, 0x1, R14 ;  /* 0x00000001e3e37824 */ /* 0x000fc600078e020e */
[----:B------:R1:W-:Y:S04]  /*1850*/  @!P3 LDGSTS.E.BYPASS.LTC128B.128 [R3+0xf280], [R10.64] ;  /* 0x0f2800000a03bfae */ /* 0x0003e8000b901d4c */
[----:B------:R-:W0:Y:S04]  /*1860*/  LDGDEPBAR ;  /* 0x00000000000079af */ /* 0x000e280000000000 */
[----:B------:R-:W0:Y:S01]  /*1870*/  LDGDEPBAR ;  /* 0x00000000000079af */ /* 0x000e220000000000 */
[----:B------:R-:W-:Y:S05]  /*1880*/  @!P1 BRA `(.L_x_27) ;  /* 0x0000366000009947 */ /* 0x000fea0003800000 */
[----:B-1234-:R-:W-:Y:S01]  /*1890*/  SHF.R.S32.HI R3, RZ, 0x1f, R0 ;  /* 0x0000001fff037819 */ /* 0x01efe20000011400 */
[----:B------:R-:W-:Y:S01]  /*18a0*/  IMAD R2, R2, c[0x0][0x238], RZ ;  /* 0x00008e0002027a24 */ /* 0x000fe200078e02ff */
[----:B------:R-:W-:Y:S01]  /*18b0*/  SHF.R.S32.HI R237, RZ, 0x1f, R236 ;  /* 0x0000001fffed7819 */ /* 0x000fe200000114ec */
[----:B------:R-:W-:Y:S01]  /*18c0*/  ULDC.64 UR4, c[0x0][0x240] ;  /* 0x0000900000047ab9 */ /* 0x000fe20000000a00 */
[----:B------:R-:W-:Y:S01]  /*18d0*/  LEA.HI R3, R3, R0, RZ, 0x2 ;  /* 0x0000000003037211 */ /* 0x000fe200078f10ff */
[C---:B------:R-:W-:Y:S01]  /*18e0*/  IMAD R2, R7.reuse, c[0x0][0x23c], R2 ;  /* 0x00008f0007027a24 */ /* 0x040fe200078e0202 */
[----:B------:R-:W-:Y:S01]  /*18f0*/  LOP3.LUT P0, RZ, R6, 0x4, RZ, 0xc0, !PT ;  /* 0x0000000406ff7812 */ /* 0x000fe2000780c0ff */
[----:B------:R-:W-:Y:S01]  /*1900*/  IMAD.WIDE.U32 R10, R7, c[0x0][0x238], R236 ;  /* 0x00008e00070a7a25 */ /* 0x000fe200078e00ec */
[----:B------:R-:W-:Y:S01]  /*1910*/  LOP3.LUT R9, R3, 0xfffffffc, RZ, 0xc0, !PT ;  /* 0xfffffffc03097812 */ /* 0x000fe200078ec0ff */
[----:B------:R-:W-:Y:S01]  /*1920*/  UIADD3 UR9, UR9, 0x3f, URZ ;  /* 0x0000003f09097890 */ /* 0x000fe2000fffe03f */
[----:B------:R-:W-:Y:S01]  /*1930*/  LEA R226, R226, 0x13480, 0x1 ;  /* 0x00013480e2e27811 */ /* 0x000fe200078e08ff */
[----:B------:R-:W-:Y:S01]  /*1940*/  IMAD.IADD R11, R11, 0x1, R2 ;  /* 0x000000010b0b7824 */ /* 0x000fe200078e0202 */
[----:B------:R-:W-:Y:S01]  /*1950*/  LOP3.LUT R7, R8, 0xfffffffc, RZ, 0xc0, !PT ;  /* 0xfffffffc08077812 */ /* 0x000fe200078ec0ff */
[----:B------:R-:W-:Y:S01]  /*1960*/  IMAD.IADD R0, R0, 0x1, -R9 ;  /* 0x0000000100007824 */ /* 0x000fe200078e0a09 */
[----:B------:R-:W-:Y:S01]  /*1970*/  UIMAD UR4, UR6, UR4, URZ ;  /* 0x00000004060472a4 */ /* 0x000fe2000f8e023f */
[----:B------:R-:W-:Y:S01]  /*1980*/  IMAD.SHL.U32 R251, R251, 0x2, RZ ;  /* 0x00000002fbfb7824 */ /* 0x000fe200078e00ff */
[----:B------:R-:W-:Y:S01]  /*1990*/  IADD3 R7, R4, -R7, RZ ;  /* 0x8000000704077210 */ /* 0x000fe20007ffe0ff */
[----:B------:R-:W-:Y:S01]  /*19a0*/  IMAD R250, R0, -0x8, R5 ;  /* 0xfffffff800fa7824 */ /* 0x000fe200078e0205 */
[----:B------:R-:W-:Y:S01]  /*19b0*/  USHF.R.S32.HI UR8, URZ, 0x1f, UR9 ;  /* 0x0000001f3f087899 */ /* 0x000fe20008011409 */
[----:B------:R-:W-:Y:S01]  /*19c0*/  IMAD.U32 R0, RZ, RZ, UR17 ;  /* 0x00000011ff007e24 */ /* 0x000fe2000f8e00ff */
[----:B------:R-:W-:Y:S01]  /*19d0*/  LEA R224, R220, R226, 0x1 ;  /* 0x000000e2dce07211 */ /* 0x000fe200078e08ff */
[----:B------:R-:W-:Y:S01]  /*19e0*/  IMAD R225, R223, 0x2, R226 ;  /* 0x00000002dfe17824 */ /* 0x000fe200078e02e2 */
[C---:B------:R-:W-:Y:S01]  /*19f0*/  IADD3 R3, R251.reuse, 0xf480, RZ ;  /* 0x0000f480fb037810 */ /* 0x040fe20007ffe0ff */
[----:B------:R-:W-:Y:S01]  /*1a00*/  IMAD.WIDE.U32 R12, R0, c[0x0][0x240], R10 ;  /* 0x00009000000c7a25 */ /* 0x000fe200078e000a */
[----:B------:R-:W-:Y:S01]  /*1a10*/  UIMAD UR5, UR17, UR5, UR4 ;  /* 0x00000005110572a4 */ /* 0x000fe2000f8e0204 */
[----:B------:R-:W-:Y:S01]  /*1a20*/  IADD3 R243, R251, 0xf4c0, RZ ;  /* 0x0000f4c0fbf37810 */ /* 0x000fe20007ffe0ff */
[----:B------:R-:W-:Y:S01]  /*1a30*/  ULEA.HI UR8, UR8, UR9, URZ, 0x6 ;  /* 0x0000000908087291 */ /* 0x000fe2000f8f303f */
[----:B------:R-:W-:Y:S01]  /*1a40*/  IMAD.SHL.U32 R0, R234, 0x2, RZ ;  /* 0x00000002ea007824 */ /* 0x000fe200078e00ff */
[----:B------:R1:W-:Y:S01]  /*1a50*/  STL.64 [R1], R12 ;  /* 0x0000000c01007387 */ /* 0x0003e20000100a00 */
[----:B------:R-:W-:Y:S01]  /*1a60*/  @P0 IADD3 R243, R3, -0x40, RZ ;  /* 0xffffffc003f30810 */ /* 0x000fe20007ffe0ff */
[----:B------:R-:W-:Y:S01]  /*1a70*/  IMAD R250, R7, -0x2, R250 ;  /* 0xfffffffe07fa7824 */ /* 0x000fe200078e02fa */
[----:B------:R-:W-:Y:S01]  /*1a80*/  SHF.L.U32 R228, R228, 0x1, RZ ;  /* 0x00000001e4e47819 */ /* 0x000fe200000006ff */
[----:B------:R-:W-:Y:S01]  /*1a90*/  ULDC UR10, c[0x0][0x278] ;  /* 0x00009e00000a7ab9 */ /* 0x000fe20000000800 */
[----:B------:R-:W-:Y:S01]  /*1aa0*/  IADD3 R0, R0, 0xc080, RZ ;  /* 0x0000c08000007810 */ /* 0x000fe20007ffe0ff */
[----:B------:R-:W-:Y:S01]  /*1ab0*/  ULDC UR7, c[0x0][0x290] ;  /* 0x0000a40000077ab9 */ /* 0x000fe20000000800 */
[----:B------:R-:W-:Y:S01]  /*1ac0*/  LEA R227, R227, 0x80, 0x1 ;  /* 0x00000080e3e37811 */ /* 0x000fe200078e08ff */
[----:B------:R-:W-:Y:S01]  /*1ad0*/  CS2R R154, SRZ ;  /* 0x00000000009a7805 */ /* 0x000fe2000001ff00 */
[----:B------:R-:W-:Y:S01]  /*1ae0*/  CS2R R152, SRZ ;  /* 0x0000000000987805 */ /* 0x000fe2000001ff00 */
[----:B------:R-:W-:Y:S01]  /*1af0*/  IMAD R229, R231, 0x2, R0 ;  /* 0x00000002e7e57824 */ /* 0x000fe200078e0200 */
        /* <DEDUP_REMOVED lines=48> */
[C---:B------:R-:W-:Y:S01]  /*1e00*/  IMAD.IADD R222, R234.reuse, 0x1, R231 ;  /* 0x00000001eade7824 */ /* 0x040fe200078e02e7 */
[----:B------:R-:W-:Y:S01]  /*1e10*/  SHF.L.U32 R0, R234, 0x1, RZ ;  /* 0x00000001ea007819 */ /* 0x000fe200000006ff */
[----:B------:R-:W-:Y:S01]  /*1e20*/  UIMAD UR10, UR17, UR10, URZ ;  /* 0x0000000a110a72a4 */ /* 0x000fe2000f8e023f */
[----:B------:R-:W-:Y:S01]  /*1e30*/  IADD3 R252, R13, UR5, RZ ;  /* 0x000000050dfc7c10 */ /* 0x000fe2000fffe0ff */
[----:B------:R-:W-:-:S02]  /*1e40*/  UIMAD UR7, UR17, UR7, URZ ;  /* 0x00000007110772a4 */ /* 0x000fc4000f8e023f */
[----:B------:R-:W-:Y:S02]  /*1e50*/  UMOV UR4, URZ ;  /* 0x0000003f00047c82 */ /* 0x000fe40008000000 */
[----:B------:R-:W-:Y:S02]  /*1e60*/  UMOV UR18, 0x1 ;  /* 0x0000000100127882 */ /* 0x000fe40000000000 */
[----:B------:R-:W-:Y:S02]  /*1e70*/  UMOV UR14, URZ ;  /* 0x0000003f000e7c82 */ /* 0x000fe40008000000 */
[----:B------:R-:W-:Y:S02]  /*1e80*/  ULDC UR11, c[0x0][0x168] ;  /* 0x00005a00000b7ab9 */ /* 0x000fe40000000800 */
[----:B------:R-:W-:Y:S02]  /*1e90*/  USHF.R.S32.HI UR17, URZ, 0x6, UR8 ;  /* 0x000000063f117899 */ /* 0x000fe40008011408 */
[----:B-1----:R-:W-:-:S02]  /*1ea0*/  ULDC UR5, c[0x0][0x168] ;  /* 0x00005a0000057ab9 */ /* 0x002fc40000000800 */
.L_x_30:
        /* <DEDUP_REMOVED lines=143> */
.L_x_28:
        /* <DEDUP_REMOVED lines=438> */
.L_x_29:
        /* <DEDUP_REMOVED lines=62> */
[----:B------:R-:W-:Y:S07]  /*46e0*/  LDSM.16.M88.4 R52, [R220+0x2000] ;  /* 0x00200000dc34783b */ /* 0x000fee0000000200 */
        /* <DEDUP_REMOVED lines=63> */
[-C--:B-1---5:R-:W-:Y:S03]  /*4ae0*/  HMMA.16816.F32 R108, R8, R12.reuse, R108 ;  /* 0x0000000c086c723c */ /* 0x0a2fe6000000186c */
        /* <DEDUP_REMOVED lines=64> */
.L_x_27:
[----:B--234-:R-:W2:Y:S01]  /*4ef0*/  S2UR UR11, SR_CTAID.Y ;  /* 0x00000000000b79c3 */ /* 0x01cea20000002600 */
[----:B------:R-:W-:Y:S01]  /*4f00*/  UMOV UR4, 0x1 ;  /* 0x0000000100047882 */ /* 0x000fe20000000000 */
[----:B------:R-:W-:Y:S01]  /*4f10*/  ISETP.NE.AND P1, PT, R236, RZ, PT ;  /* 0x000000ffec00720c */ /* 0x000fe20003f25270 */
[----:B------:R-:W-:Y:S01]  /*4f20*/  ULDC.64 UR16, c[0x0][0x338] ;  /* 0x0000ce0000107ab9 */ /* 0x000fe20000000a00 */
[----:B------:R-:W-:Y:S01]  /*4f30*/  BSSY B0, `(.L_x_31) ;  /* 0x0000056000007945 */ /* 0x000fe20003800000 */
[----:B------:R-:W-:Y:S01]  /*4f40*/  UISETP.NE.AND UP0, UPT, UR4, UR16, UPT ;  /* 0x000000100400728c */ /* 0x000fe2000bf05270 */
[----:B------:R-:W-:Y:S01]  /*4f50*/  FMUL.FTZ R108, R108, c[0x0][0x298] ;  /* 0x0000a6006c6c7a20 */ /* 0x000fe20000410000 */
[----:B------:R-:W-:Y:S01]  /*4f60*/  ULDC UR9, c[0x0][0x340] ;  /* 0x0000d00000097ab9 */ /* 0x000fe20000000800 */
[----:B------:R-:W3:Y:S01]  /*4f70*/  S2UR UR8, SR_CTAID.X ;  /* 0x00000000000879c3 */ /* 0x000ee20000002500 */
[----:B------:R-:W-:Y:S01]  /*4f80*/  ULDC UR4, c[0x0][0x358] ;  /* 0x0000d60000047ab9 */ /* 0x000fe20000000800 */
[----:B------:R-:W-:Y:S01]  /*4f90*/  FMUL.FTZ R109, R109, c[0x0][0x298] ;  /* 0x0000a6006d6d7a20 */ /* 0x000fe20000410000 */
[----:B------:R-:W-:Y:S01]  /*4fa0*/  ULDC UR5, c[0x0][0x2f4] ;  /* 0x0000bd0000057ab9 */ /* 0x000fe20000000800 */
[----:B------:R-:W-:-:S02]  /*4fb0*/  FMUL.FTZ R110, R110, c[0x0][0x298] ;  /* 0x0000a6006e6e7a20 */ /* 0x000fc40000410000 */
[----:B------:R-:W-:Y:S02]  /*4fc0*/  FMUL.FTZ R111, R111, c[0x0][0x298] ;  /* 0x0000a6006f6f7a20 */ /* 0x000fe40000410000 */
[----:B------:R-:W4:Y:S01]  /*4fd0*/  S2UR UR7, SR_CTAID.Z ;  /* 0x00000000000779c3 */ /* 0x000f220000002700 */
[----:B------:R-:W-:Y:S02]  /*4fe0*/  FMUL.FTZ R112, R112, c[0x0][0x298] ;  /* 0x0000a60070707a20 */ /* 0x000fe40000410000 */
[----:B------:R-:W-:Y:S02]  /*4ff0*/  FMUL.FTZ R113, R113, c[0x0][0x298] ;  /* 0x0000a60071717a20 */ /* 0x000fe40000410000 */
[----:B------:R-:W-:Y:S02]  /*5000*/  FMUL.FTZ R114, R114, c[0x0][0x298] ;  /* 0x0000a60072727a20 */ /* 0x000fe40000410000 */
[----:B------:R-:W-:Y:S01]  /*5010*/  FMUL.FTZ R115, R115, c[0x0][0x298] ;  /* 0x0000a60073737a20 */ /* 0x000fe20000410000 */
[----:B--2---:R-:W-:Y:S01]  /*5020*/  UIMAD.WIDE.U32 UR18, UR11, UR17, URZ ;  /* 0x000000110b1272a5 */ /* 0x004fe2000f8e003f */
[----:B------:R-:W-:Y:S01]  /*5030*/  FMUL.FTZ R120, R120, c[0x0][0x298] ;  /* 0x0000a60078787a20 */ /* 0x000fe20000410000 */
[----:B------:R-:W-:Y:S01]  /*5040*/  USHF.R.S32.HI UR15, URZ, 0x1f, UR11 ;  /* 0x0000001f3f0f7899 */ /* 0x000fe2000801140b */
[----:B------:R-:W-:Y:S01]  /*5050*/  FMUL.FTZ R121, R121, c[0x0][0x298] ;  /* 0x0000a60079797a20 */ /* 0x000fe20000410000 */
[----:B------:R-:W-:Y:S01]  /*5060*/  UMOV UR17, UR11 ;  /* 0x0000000b00117c82 */ /* 0x000fe20008000000 */
[----:B------:R-:W-:Y:S01]  /*5070*/  FMUL.FTZ R122, R122, c[0x0][0x298] ;  /* 0x0000a6007a7a7a20 */ /* 0x000fe20000410000 */
[----:B------:R-:W-:Y:S01]  /*5080*/  @UP0 USHF.R.U32.HI UR17, URZ, UR9, UR19 ;  /* 0x000000093f110299 */ /* 0x000fe20008011613 */
[----:B------:R-:W-:Y:S01]  /*5090*/  FMUL.FTZ R123, R123, c[0x0][0x298] ;  /* 0x0000a6007b7b7a20 */ /* 0x000fe20000410000 */
[----:B---3--:R-:W-:Y:S01]  /*50a0*/  UIMAD UR9, UR8, UR4, URZ ;  /* 0x00000004080972a4 */ /* 0x008fe2000f8e023f */
[----:B------:R-:W-:Y:S01]  /*50b0*/  FMUL.FTZ R116, R116, c[0x0][0x298] ;  /* 0x0000a60074747a20 */ /* 0x000fe20000410000 */
[----:B------:R-:W-:Y:S01]  /*50c0*/  @UP0 USHF.R.S32.HI UR4, URZ, 0x1f, UR17 ;  /* 0x0000001f3f040899 */ /* 0x000fe20008011411 */
[----:B------:R-:W-:Y:S01]  /*50d0*/  FMUL.FTZ R117, R117, c[0x0][0x298] ;  /* 0x0000a60075757a20 */ /* 0x000fe20000410000 */
[----:B------:R-:W-:Y:S01]  /*50e0*/  UMOV UR14, UR11 ;  /* 0x0000000b000e7c82 */ /* 0x000fe20008000000 */
[----:B------:R-:W-:Y:S01]  /*50f0*/  FMUL.FTZ R118, R118, c[0x0][0x298] ;  /* 0x0000a60076767a20 */ /* 0x000fe20000410000 */
[----:B------:R-:W-:Y:S01]  /*5100*/  @UP0 UMOV UR14, UR17 ;  /* 0x00000011000e0c82 */ /* 0x000fe20008000000 */
[----:B------:R-:W-:Y:S01]  /*5110*/  FMUL.FTZ R119, R119, c[0x0][0x298] ;  /* 0x0000a60077777a20 */ /* 0x000fe20000410000 */
[----:B----4-:R-:W-:Y:S01]  /*5120*/  UIMAD UR10, UR7, UR5, URZ ;  /* 0x00000005070a72a4 */ /* 0x010fe2000f8e023f */
[----:B------:R-:W-:Y:S01]  /*5130*/  FMUL.FTZ R124, R124, c[0x0][0x298] ;  /* 0x0000a6007c7c7a20 */ /* 0x000fe20000410000 */
[----:B------:R-:W-:Y:S01]  /*5140*/  UIMAD UR5, UR9, UR5, URZ ;  /* 0x00000005090572a4 */ /* 0x000fe2000f8e023f */
[----:B------:R-:W-:Y:S01]  /*5150*/  FMUL.FTZ R125, R125, c[0x0][0x298] ;  /* 0x0000a6007d7d7a20 */ /* 0x000fe20000410000 */
[----:B------:R-:W-:Y:S01]  /*5160*/  USHF.R.S32.HI UR18, URZ, 0x1f, UR10 ;  /* 0x0000001f3f127899 */ /* 0x000fe2000801140a */
[----:B------:R-:W-:Y:S01]  /*5170*/  FMUL.FTZ R126, R126, c[0x0][0x298] ;  /* 0x0000a6007e7e7a20 */ /* 0x000fe20000410000 */
[----:B------:R-:W-:Y:S01]  /*5180*/  @UP0 UMOV UR15, UR4 ;  /* 0x00000004000f0c82 */ /* 0x000fe20008000000 */
[----:B------:R-:W-:Y:S01]  /*5190*/  FMUL.FTZ R127, R127, c[0x0][0x298] ;  /* 0x0000a6007f7f7a20 */ /* 0x000fe20000410000 */
[----:B------:R-:W-:Y:S01]  /*51a0*/  USHF.R.S32.HI UR9, URZ, 0x1f, UR5 ;  /* 0x0000001f3f097899 */ /* 0x000fe20008011405 */
[----:B------:R-:W-:Y:S01]  /*51b0*/  FMUL.FTZ R128, R128, c[0x0][0x298] ;  /* 0x0000a60080807a20 */ /* 0x000fe20000410000 */
[----:B------:R-:W-:Y:S01]  /*51c0*/  UIADD3 UR10, UP1, UP0, UR5, UR14, UR10 ;  /* 0x0000000e050a7290 */ /* 0x000fe2000f83e00a */
[----:B------:R-:W-:Y:S01]  /*51d0*/  FMUL.FTZ R129, R129, c[0x0][0x298] ;  /* 0x0000a60081817a20 */ /* 0x000fe20000410000 */
[----:B------:R-:W-:Y:S01]  /*51e0*/  UIADD3 UR17, -UR17, URZ, URZ ;  /* 0x0000003f11117290 */ /* 0x000fe2000fffe13f */
[----:B------:R-:W-:Y:S01]  /*51f0*/  FMUL.FTZ R130, R130, c[0x0][0x298] ;  /* 0x0000a60082827a20 */ /* 0x000fe20000410000 */
[----:B------:R-:W-:Y:S01]  /*5200*/  UIADD3.X UR18, UR9, UR15, UR18, UP1, UP0 ;  /* 0x0000000f09127290 */ /* 0x000fe20008fe0412 */
[----:B------:R-:W-:Y:S01]  /*5210*/  FMUL.FTZ R131, R131, c[0x0][0x298] ;  /* 0x0000a60083837a20 */ /* 0x000fe20000410000 */
[----:B------:R-:W-:Y:S01]  /*5220*/  USHF.L.U32 UR9, UR10, 0x2, URZ ;  /* 0x000000020a097899 */ /* 0x000fe2000800063f */
[----:B------:R-:W-:Y:S01]  /*5230*/  FMUL.FTZ R136, R136, c[0x0][0x298] ;  /* 0x0000a60088887a20 */ /* 0x000fe20000410000 */
[----:B------:R-:W-:Y:S01]  /*5240*/  ULDC.64 UR4, c[0x0][0x350] ;  /* 0x0000d40000047ab9 */ /* 0x000fe20000000a00 */
[----:B------:R-:W-:Y:S01]  /*5250*/  FMUL.FTZ R137, R137, c[0x0][0x298] ;  /* 0x0000a60089897a20 */ /* 0x000fe20000410000 */
[----:B------:R-:W-:Y:S01]  /*5260*/  USHF.L.U64.HI UR10, UR10, 0x2, UR18 ;  /* 0x000000020a0a7899 */ /* 0x000fe20008010212 */
[----:B------:R-:W-:Y:S01]  /*5270*/  FMUL.FTZ R138, R138, c[0x0][0x298] ;  /* 0x0000a6008a8a7a20 */ /* 0x000fe20000410000 */
[----:B------:R-:W-:Y:S01]  /*5280*/  UIADD3 UR4, UP0, UR9, UR4, URZ ;  /* 0x0000000409047290 */ /* 0x000fe2000ff1e03f */
[----:B------:R-:W-:Y:S01]  /*5290*/  FMUL.FTZ R139, R139, c[0x0][0x298] ;  /* 0x0000a6008b8b7a20 */ /* 0x000fe20000410000 */
[----:B------:R-:W-:Y:S01]  /*52a0*/  UIMAD UR11, UR17, UR16, UR11 ;  /* 0x00000010110b72a4 */ /* 0x000fe2000f8e020b */
[----:B------:R-:W-:Y:S01]  /*52b0*/  FMUL.FTZ R132, R132, c[0x0][0x298] ;  /* 0x0000a60084847a20 */ /* 0x000fe20000410000 */
[----:B------:R-:W-:Y:S01]  /*52c0*/  UIADD3.X UR5, UR10, UR5, URZ, UP0, !UPT ;  /* 0x000000050a057290 */ /* 0x000fe200087fe43f */
[----:B------:R-:W-:Y:S01]  /*52d0*/  FMUL.FTZ R133, R133, c[0x0][0x298] ;  /* 0x0000a60085857a20 */ /* 0x000fe20000410000 */
[----:B------:R-:W-:Y:S01]  /*52e0*/  MOV R2, UR4 ;  /* 0x0000000400027c02 */ /* 0x000fe20008000f00 */
[----:B------:R-:W-:-:S02]  /*52f0*/  FMUL.FTZ R134, R134, c[0x0][0x298] ;  /* 0x0000a60086867a20 */ /* 0x000fc40000410000 */
[----:B------:R-:W-:Y:S01]  /*5300*/  FMUL.FTZ R135, R135, c[0x0][0x298] ;  /* 0x0000a60087877a20 */ /* 0x000fe20000410000 */
[----:B-1----:R-:W-:Y:S01]  /*5310*/  MOV R3, UR5 ;  /* 0x0000000500037c02 */ /* 0x002fe20008000f00 */
[----:B------:R-:W-:Y:S02]  /*5320*/  FMUL.FTZ R140, R140, c[0x0][0x298] ;  /* 0x0000a6008c8c7a20 */ /* 0x000fe40000410000 */
[----:B------:R-:W-:Y:S02]  /*5330*/  FMUL.FTZ R141, R141, c[0x0][0x298] ;  /* 0x0000a6008d8d7a20 */ /* 0x000fe40000410000 */
[----:B------:R-:W-:Y:S02]  /*5340*/  FMUL.FTZ R142, R142, c[0x0][0x298] ;  /* 0x0000a6008e8e7a20 */ /* 0x000fe40000410000 */
[----:B------:R-:W-:Y:S02]  /*5350*/  FMUL.FTZ R143, R143, c[0x0][0x298] ;  /* 0x0000a6008f8f7a20 */ /* 0x000fe40000410000 */
[----:B------:R-:W-:-:S02]  /*5360*/  FMUL.FTZ R144, R144, c[0x0][0x298] ;  /* 0x0000a60090907a20 */ /* 0x000fc40000410000 */
[----:B------:R-:W-:Y:S02]  /*5370*/  FMUL.FTZ R145, R145, c[0x0][0x298] ;  /* 0x0000a60091917a20 */ /* 0x000fe40000410000 */
        /* <DEDUP_REMOVED lines=9> */
[----:B------:R-:W-:Y:S01]  /*5410*/  FMUL.FTZ R151, R151, c[0x0][0x298] ;  /* 0x0000a60097977a20 */ /* 0x000fe20000410000 */
[----:B------:R-:W-:Y:S06]  /*5420*/  BAR.SYNC.DEFER_BLOCKING 0x1, 0x100 ;  /* 0x0044000000007b1d */ /* 0x000fec0000010000 */
[----:B------:R-:W-:Y:S05]  /*5430*/  @P1 BRA `(.L_x_32) ;  /* 0x0000005000001947 */ /* 0x000fea0003800000 */
.L_x_33:
[----:B------:R-:W2:Y:S01]  /*5440*/  LDG.E.STRONG.GPU R0, [R2.64] ;  /* 0x0000000c02007981 */ /* 0x000ea2000c1ef900 */
[----:B------:R-:W-:Y:S01]  /*5450*/  YIELD ;  /* 0x0000000000007946 */ /* 0x000fe20003800000 */
[----:B--2---:R-:W-:Y:S01]  /*5460*/  ISETP.NE.AND P0, PT, R0, UR11, PT ;  /* 0x0000000b00007c0c */ /* 0x004fe2000bf05270 */
[----:B------:R-:W-:-:S12]  /*5470*/  CCTL.IVALL ;  /* 0x00000000ff00798f */ /* 0x000fd80002000000 */
[----:B------:R-:W-:Y:S05]  /*5480*/  @P0 BRA `(.L_x_33) ;  /* 0xffffffb000000947 */ /* 0x000fea000383ffff */
.L_x_32:
[----:B------:R-:W-:Y:S05]  /*5490*/  BSYNC B0 ;  /* 0x0000000000007941 */ /* 0x000fea0003800000 */
.L_x_31:
[----:B------:R-:W-:Y:S01]  /*54a0*/  MOV R5, 0xffffffff ;  /* 0xffffffff00057802 */ /* 0x000fe20000000f00 */
[----:B------:R-:W-:Y:S05]  /*54b0*/  BRA.CONV ~URZ, `(.L_x_34) ;  /* 0x000000237f007947 */ /* 0x000fea000b800000 */
[----:B------:R-:W-:Y:S02]  /*54c0*/  MOV R4, 0x54e0 ;  /* 0x000054e000047802 */ /* 0x000fe40000000f00 */
[----:B------:R-:W-:Y:S05]  /*54d0*/  CALL.REL.NOINC `($__internal_0_$__cuda_sm70_warpsync) ;  /* 0x00000b2000007944 */ /* 0x000fea0003c00000 */
.L_x_34:
[----:B------:R-:W-:Y:S01]  /*54e0*/  UIMAD UR4, UR8, 0x3000, URZ ;  /* 0x00003000080478a4 */ /* 0x000fe2000f8e023f */
[----:B------:R-:W1:Y:S01]  /*54f0*/  S2R R0, SR_CTAID.Z ;  /* 0x0000000000007919 */ /* 0x000e620000002700 */
[----:B------:R-:W-:Y:S01]  /*5500*/  IMAD.U32 R8, RZ, RZ, UR14 ;  /* 0x0000000eff087e24 */ /* 0x000fe2000f8e00ff */
[----:B------:R-:W-:-:S06]  /*5510*/  NOP ;  /* 0x0000000000007918 */ /* 0x000fcc0000000000 */
[----:B------:R-:W-:Y:S01]  /*5520*/  USHF.R.S32.HI UR16, URZ, 0x1f, UR4 ;  /* 0x0000001f3f107899 */ /* 0x000fe20008011404 */
[C---:B------:R-:W-:Y:S01]  /*5530*/  IADD3 R6, P0, R236.reuse, UR4, RZ ;  /* 0x00000004ec067c10 */ /* 0x040fe2000ff1e0ff */
[----:B------:R-:W-:Y:S01]  /*5540*/  IMAD.U32 R9, RZ, RZ, UR15 ;  /* 0x0000000fff097e24 */ /* 0x000fe2000f8e00ff */
[----:B------:R-:W-:Y:S02]  /*5550*/  ULDC.64 UR4, c[0x0][0x328] ;  /* 0x0000ca0000047ab9 */ /* 0x000fe40000000a00 */
[----:B------:R-:W-:Y:S01]  /*5560*/  UIMAD UR4, UR15, UR4, URZ ;  /* 0x000000040f0472a4 */ /* 0x000fe2000f8e023f */
[----:B------:R-:W-:-:S03]  /*5570*/  LEA.HI.X.SX32 R7, R236, UR16, 0x1, P0 ;  /* 0x00000010ec077c11 */ /* 0x000fc600080f0eff */
[----:B------:R-:W-:Y:S02]  /*5580*/  UIMAD UR16, UR14, UR5, UR4 ;  /* 0x000000050e1072a4 */ /* 0x000fe4000f8e0204 */
[----:B------:R-:W-:Y:S01]  /*5590*/  IMAD.WIDE.U32 R8, R8, c[0x0][0x328], R6 ;  /* 0x0000ca0008087a25 */ /* 0x000fe200078e0006 */
[----:B------:R-:W-:Y:S02]  /*55a0*/  ULDC.64 UR4, c[0x0][0x330] ;  /* 0x0000cc0000047ab9 */ /* 0x000fe40000000a00 */
[----:B------:R-:W-:Y:S02]  /*55b0*/  UIMAD UR4, UR6, UR4, URZ ;  /* 0x00000004060472a4 */ /* 0x000fe4000f8e023f */
[----:B------:R-:W-:Y:S02]  /*55c0*/  IADD3 R9, R9, UR16, RZ ;  /* 0x0000001009097c10 */ /* 0x000fe4000fffe0ff */
[----:B------:R-:W-:-:S03]  /*55d0*/  UIMAD UR4, UR7, UR5, UR4 ;  /* 0x00000005070472a4 */ /* 0x000fc6000f8e0204 */
[----:B-1----:R-:W-:-:S05]  /*55e0*/  IMAD.WIDE.U32 R8, R0, c[0x0][0x330], R8 ;  /* 0x0000cc0000087a25 */ /* 0x002fca00078e0008 */
[----:B------:R-:W-:Y:S02]  /*55f0*/  IADD3 R4, R9, UR4, RZ ;  /* 0x0000000409047c10 */ /* 0x000fe4000fffe0ff */
[----:B------:R-:W-:-:S04]  /*5600*/  LEA R10, P0, R8, c[0x0][0x310], 0x2 ;  /* 0x0000c400080a7a11 */ /* 0x000fc800078010ff */
[----:B------:R-:W-:-:S05]  /*5610*/  LEA.HI.X R11, R8, c[0x0][0x314], R4, 0x2, P0 ;  /* 0x0000c500080b7a11 */ /* 0x000fca00000f1404 */
[----:B------:R1:W-:Y:S04]  /*5620*/  RED.E.ADD.F32.FTZ.RN.STRONG.GPU [R10.64], R60 ;  /* 0x0000003c0a00798e */ /* 0x0003e8000c10e78c */
[----:B------:R1:W-:Y:S04]  /*5630*/  RED.E.ADD.F32.FTZ.RN.STRONG.GPU [R10.64+0x400], R61 ;  /* 0x0004003d0a00798e */ /* 0x0003e8000c10e78c */
        /* <DEDUP_REMOVED lines=45> */
[----:B------:R1:W-:Y:S01]  /*5910*/  RED.E.ADD.F32.FTZ.RN.STRONG.GPU [R10.64+0xbc00], R103 ;  /* 0x00bc00670a00798e */ /* 0x0003e2000c10e78c */
[----:B------:R-:W-:Y:S05]  /*5920*/  BRA.CONV ~URZ, `(.L_x_35) ;  /* 0x000000237f007947 */ /* 0x000fea000b800000 */
[----:B------:R-:W-:Y:S02]  /*5930*/  MOV R4, 0x5950 ;  /* 0x0000595000047802 */ /* 0x000fe40000000f00 */
[----:B-1----:R-:W-:Y:S05]  /*5940*/  CALL.REL.NOINC `($__internal_0_$__cuda_sm70_warpsync) ;  /* 0x000006b000007944 */ /* 0x002fea0003c00000 */
.L_x_35:
[----:B------:R-:W-:-:S06]  /*5950*/  NOP ;  /* 0x0000000000007918 */ /* 0x000fcc0000000000 */
[----:B------:R-:W-:Y:S01]  /*5960*/  BSSY B0, `(.L_x_36) ;  /* 0x000000b000007945 */ /* 0x000fe20003800000 */
[----:B------:R-:W-:Y:S05]  /*5970*/  @P1 BRA `(.L_x_37) ;  /* 0x0000009000001947 */ /* 0x000fea0003800000 */
[----:B------:R-:W-:Y:S01]  /*5980*/  @!PT LDS RZ, [RZ] ;  /* 0x00000000fffff984 */ /* 0x000fe20000000800 */
[----:B------:R-:W-:Y:S01]  /*5990*/  @!PT LDS RZ, [RZ] ;  /* 0x00000000fffff984 */ /* 0x000fe20000000800 */
[----:B------:R-:W-:Y:S01]  /*59a0*/  @!PT LDS RZ, [RZ] ;  /* 0x00000000fffff984 */ /* 0x000fe20000000800 */
[----:B------:R-:W-:Y:S01]  /*59b0*/  @!PT LDS RZ, [RZ] ;  /* 0x00000000fffff984 */ /* 0x000fe20000000800 */
[----:B------:R-:W-:Y:S06]  /*59c0*/  MEMBAR.ALL.GPU ;  /* 0x0000000000007992 */ /* 0x000fec000000a000 */
[----:B------:R-:W-:Y:S01]  /*59d0*/  MOV R9, 0x1 ;  /* 0x0000000100097802 */ /* 0x000fe20000000f00 */
[----:B------:R-:W-:-:S00]  /*59e0*/  ERRBAR ;  /* 0x00000000000079ab */ /* 0x000fc00000000000 */
[----:B012345:R-:W-:-:S05]  /*59f0*/  CCTL.IVALL ;  /* 0x00000000ff00798f */ /* 0x03ffca0002000000 */
[----:B------:R2:W-:Y:S02]  /*5a00*/  RED.E.ADD.S32.STRONG.GPU [R2.64], R9 ;  /* 0x000000090200798e */ /* 0x0005e4000c10e38c */
.L_x_37:
[----:B------:R-:W-:Y:S05]  /*5a10*/  BSYNC B0 ;  /* 0x0000000000007941 */ /* 0x000fea0003800000 */
.L_x_36:
[----:B------:R-:W-:Y:S01]  /*5a20*/  ULDC.64 UR4, c[0x0][0x348] ;  /* 0x0000d20000047ab9 */ /* 0x000fe20000000a00 */
[----:B------:R-:W-:Y:S01]  /*5a30*/  BSSY B0, `(.L_x_38) ;  /* 0x000000b000007945 */ /* 0x000fe20003800000 */
[----:B------:R-:W-:-:S04]  /*5a40*/  UIADD3 UR4, UP0, UR9, UR4, URZ ;  /* 0x0000000409047290 */ /* 0x000fc8000ff1e03f */
[----:B------:R-:W-:Y:S02]  /*5a50*/  UIADD3.X UR5, UR10, UR5, URZ, UP0, !UPT ;  /* 0x000000050a057290 */ /* 0x000fe400087fe43f */
[----:B--2---:R-:W-:-:S04]  /*5a60*/  MOV R2, UR4 ;  /* 0x0000000400027c02 */ /* 0x004fc80008000f00 */
[----:B------:R-:W-:Y:S01]  /*5a70*/  MOV R3, UR5 ;  /* 0x0000000500037c02 */ /* 0x000fe20008000f00 */
[----:B------:R-:W-:Y:S05]  /*5a80*/  @P1 BRA `(.L_x_39) ;  /* 0x0000005000001947 */ /* 0x000fea0003800000 */
.L_x_40:
[----:B------:R-:W2:Y:S01]  /*5a90*/  LDG.E.STRONG.GPU R4, [R2.64] ;  /* 0x0000000c02047981 */ /* 0x000ea2000c1ef900 */
[----:B------:R-:W-:Y:S01]  /*5aa0*/  YIELD ;  /* 0x0000000000007946 */ /* 0x000fe20003800000 */
[----:B--2---:R-:W-:Y:S01]  /*5ab0*/  ISETP.NE.AND P0, PT, R4, UR11, PT ;  /* 0x0000000b04007c0c */ /* 0x004fe2000bf05270 */
[----:B------:R-:W-:-:S12]  /*5ac0*/  CCTL.IVALL ;  /* 0x00000000ff00798f */ /* 0x000fd80002000000 */
[----:B------:R-:W-:Y:S05]  /*5ad0*/  @P0 BRA `(.L_x_40) ;  /* 0xffffffb000000947 */ /* 0x000fea000383ffff */
.L_x_39:
[----:B------:R-:W-:Y:S05]  /*5ae0*/  BSYNC B0 ;  /* 0x0000000000007941 */ /* 0x000fea0003800000 */
.L_x_38:
[----:B------:R-:W-:Y:S05]  /*5af0*/  BRA.CONV ~URZ, `(.L_x_41) ;  /* 0x000000237f007947 */ /* 0x000fea000b800000 */
[----:B------:R-:W-:Y:S02]  /*5b00*/  MOV R4, 0x5b20 ;  /* 0x00005b2000047802 */ /* 0x000fe40000000f00 */
[----:B-1----:R-:W-:Y:S05]  /*5b10*/  CALL.REL.NOINC `($__internal_0_$__cuda_sm70_warpsync) ;  /* 0x000004e000007944 */ /* 0x002fea0003c00000 */
.L_x_41:
[----:B------:R-:W-:Y:S01]  /*5b20*/  ULDC.64 UR4, c[0x0][0x300] ;  /* 0x0000c00000047ab9 */ /* 0x000fe20000000a00 */
[----:B------:R-:W-:Y:S01]  /*5b30*/  IMAD.U32 R8, RZ, RZ, UR14 ;  /* 0x0000000eff087e24 */ /* 0x000fe2000f8e00ff */
[----:B------:R-:W-:Y:S01]  /*5b40*/  UIMAD UR4, UR15, UR4, URZ ;  /* 0x000000040f0472a4 */ /* 0x000fe2000f8e023f */
[----:B------:R-:W-:Y:S02]  /*5b50*/  IMAD.U32 R9, RZ, RZ, UR15 ;  /* 0x0000000fff097e24 */ /* 0x000fe4000f8e00ff */
[----:B------:R-:W-:Y:S01]  /*5b60*/  IMAD.WIDE.U32 R6, R8, c[0x0][0x300], R6 ;  /* 0x0000c00008067a25 */ /* 0x000fe200078e0006 */
[----:B------:R-:W-:-:S03]  /*5b70*/  UIMAD UR16, UR14, UR5, UR4 ;  /* 0x000000050e1072a4 */ /* 0x000fc6000f8e0204 */
[----:B------:R-:W-:Y:S02]  /*5b80*/  ULDC.64 UR4, c[0x0][0x308] ;  /* 0x0000c20000047ab9 */ /* 0x000fe40000000a00 */
[----:B------:R-:W-:Y:S01]  /*5b90*/  UIMAD UR4, UR6, UR4, URZ ;  /* 0x00000004060472a4 */ /* 0x000fe2000f8e023f */
[----:B------:R-:W-:-:S03]  /*5ba0*/  IADD3 R7, R7, UR16, RZ ;  /* 0x0000001007077c10 */ /* 0x000fc6000fffe0ff */
[----:B------:R-:W-:Y:S02]  /*5bb0*/  UIMAD UR4, UR7, UR5, UR4 ;  /* 0x00000005070472a4 */ /* 0x000fe4000f8e0204 */
[----:B------:R-:W-:-:S05]  /*5bc0*/  IMAD.WIDE.U32 R6, R0, c[0x0][0x308], R6 ;  /* 0x0000c20000067a25 */ /* 0x000fca00078e0006 */
[----:B------:R-:W-:Y:S02]  /*5bd0*/  IADD3 R0, R7, UR4, RZ ;  /* 0x0000000407007c10 */ /* 0x000fe4000fffe0ff */
[----:B------:R-:W-:-:S04]  /*5be0*/  LEA R8, P0, R6, c[0x0][0x2e8], 0x2 ;  /* 0x0000ba0006087a11 */ /* 0x000fc800078010ff */
[----:B------:R-:W-:Y:S01]  /*5bf0*/  LEA.HI.X R9, R6, c[0x0][0x2ec], R0, 0x2, P0 ;  /* 0x0000bb0006097a11 */ /* 0x000fe200000f1400 */
[----:B------:R-:W-:-:S06]  /*5c00*/  NOP ;  /* 0x0000000000007918 */ /* 0x000fcc0000000000 */
        /* <DEDUP_REMOVED lines=50> */
[----:B-12---:R-:W-:Y:S05]  /*5f30*/  CALL.REL.NOINC `($__internal_0_$__cuda_sm70_warpsync) ;  /* 0x000000c000007944 */ /* 0x006fea0003c00000 */
.L_x_42:
[----:B------:R-:W-:-:S06]  /*5f40*/  NOP ;  /* 0x0000000000007918 */ /* 0x000fcc0000000000 */
[----:B------:R-:W-:Y:S05]  /*5f50*/  @P1 EXIT ;  /* 0x000000000000194d */ /* 0x000fea0003800000 */
        /* <DEDUP_REMOVED lines=8> */
[----:B------:R-:W-:Y:S01]  /*5fe0*/  RED.E.ADD.S32.STRONG.GPU [R2.64], R5 ;  /* 0x000000050200798e */ /* 0x000fe2000c10e38c */
[----:B------:R-:W-:Y:S05]  /*5ff0*/  EXIT ;  /* 0x000000000000794d */ /* 0x000fea0003800000 */
        .weak           $__internal_0_$__cuda_sm70_warpsync
        .type           $__internal_0_$__cuda_sm70_warpsync,@function
        .size           $__internal_0_$__cuda_sm70_warpsync,(.L_x_1384 - $__internal_0_$__cuda_sm70_warpsync)
$__internal_0_$__cuda_sm70_warpsync:
[----:B------:R-:W-:Y:S01]  /*6000*/  MOV R8, R4 ;  /* 0x0000000400087202 */ /* 0x000fe20000000f00 */
[----:B------:R-:W-:Y:S04]  /*6010*/  WARPSYNC R5 ;  /* 0x0000000500007348 */ /* 0x000fe80003800000 */
[----:B------:R-:W-:-:S04]  /*6020*/  MOV R9, 0x0 ;  /* 0x0000000000097802 */ /* 0x000fc80000000f00 */
[----:B------:R-:W-:Y:S05]  /*6030*/  RET.REL.NODEC R8 `(_ZN7cutlass13device_kernelIN5flash19enable_sm80_to_sm89INS1_16FlashAttnBwdSm80INS1_25CollectiveMainloopBwdSm80ILi2ELi1EN4cute5tupleIJNS5_1CILi64EEENS7_ILi128EEENS7_ILi96EEEEEENS_6half_tEfNS_4arch4Sm80ELb0ELb0ELb0ELb0ELb1ELb0ELb0ELb0ELi2ELi2ELi4ELi2ELb1EEENS1_24CollectiveEpilogueBwdGQAISB_fSE_Li256ELb0ELb1EEENS1_19SingleTileSchedulerILb0ELb0ELb0ELi128EEEEEEEEEvNT_6ParamsE) ;  /* 0xffff9fc008007950 */ /* 0x000fea0003c3ffff */
.L_x_43:
        /* <DEDUP_REMOVED lines=12> */
.L_x_1384:


//--------------------- .text._ZN7cutlass13device_kernelIN5flash19enable_sm80_to_sm89INS1_16FlashAttnBwdSm80INS1_25CollectiveMainloopBwdSm80ILi2ELi1EN4cute5tupleIJNS5_1CILi64EEENS7_ILi128EEENS7_ILi96EEEEEENS_6half_tEfNS_4arch4Sm80ELb0ELb0ELb0ELb1ELb0ELb0ELb0ELb0ELi2ELi2ELi4ELi2ELb1EEENS1_21CollectiveEpilogueBwdISB_SC_SE_Li256ELb1ELb0ELi2EEENS1_19SingleTileSchedulerILb1ELb0ELb0ELi128EEEEEEEEEvNT_6ParamsE --------------------------
	.section	.text._ZN7cutlass13device_kernelIN5flash19enable_sm80_to_sm89INS1_16FlashAttnBwdSm80INS1_25CollectiveMainloopBwdSm80ILi2ELi1EN4cute5tupleIJNS5_1CILi64EEENS7_ILi128EEENS7_ILi96EEEEEENS_6half_tEfNS_4arch4Sm80ELb0ELb0ELb0ELb1ELb0ELb0ELb0ELb0ELi2ELi2ELi4ELi2ELb1EEENS1_21CollectiveEpilogueBwdISB_SC_SE_Li256ELb1ELb0ELi2EEENS1_19SingleTileSchedulerILb1ELb0ELb0ELi128EEEEEEEEEvNT_6ParamsE,"ax",@progbits
	.sectioninfo	@"SHI_REGISTERS=255"
	.align	128
.text._ZN7cutlass13device_kernelIN5flash19enable_sm80_to_sm89INS1_16FlashAttnBwdSm80INS1_25CollectiveMainloopBwdSm80ILi2ELi1EN4cute5tupleIJNS5_1CILi64EEENS7_ILi128EEENS7_ILi96EEEEEENS_6half_tEfNS_4arch4Sm80ELb0ELb0ELb0ELb1ELb0ELb0ELb0ELb0ELi2ELi2ELi4ELi2ELb1EEENS1_21CollectiveEpilogueBwdISB_SC_SE_Li256ELb1ELb0ELi2EEENS1_19SingleTileSchedulerILb1ELb0ELb0ELi128EEEEEEEEEvNT_6ParamsE:
        .type           _ZN7cutlass13device_kernelIN5flash19enable_sm80_to_sm89INS1_16FlashAttnBwdSm80INS1_25CollectiveMainloopBwdSm80ILi2ELi1EN4cute5tupleIJNS5_1CILi64EEENS7_ILi128EEENS7_ILi96EEEEEENS_6half_tEfNS_4arch4Sm80ELb0ELb0ELb0ELb1ELb0ELb0ELb0ELb0ELi2ELi2ELi4ELi2ELb1EEENS1_21CollectiveEpilogueBwdISB_SC_SE_Li256ELb1ELb0ELi2EEENS1_19SingleTileSchedulerILb1ELb0ELb0ELi128EEEEEEEEEvNT_6ParamsE,@function
        .size           _ZN7cutlass13device_kernelIN5flash19enable_sm80_to_sm89INS1_16FlashAttnBwdSm80INS1_25CollectiveMainloopBwdSm80ILi2ELi1EN4cute5tupleIJNS5_1CILi64EEENS7_ILi128EEENS7_ILi96EEEEEENS_6half_tEfNS_4arch4Sm80ELb0ELb0ELb0ELb1ELb0ELb0ELb0ELb0ELi2ELi2ELi4ELi2ELb1EEENS1_21CollectiveEpilogueBwdISB_SC_SE_Li256ELb1ELb0ELi2EEENS1_19SingleTileSchedulerILb1ELb0ELb0ELi128EEEEEEEEEvNT_6ParamsE,(.L_x_1386 - _ZN7cutlass13device_kernelIN5flash19enable_sm80_to_sm89INS1_16FlashAttnBwdSm80INS1_25CollectiveMainloopBwdSm80ILi2ELi1EN4cute5tupleIJNS5_1CILi64EEENS7_ILi128EEENS7_ILi96EEEEEENS_6half_tEfNS_4arch4Sm80ELb0ELb0ELb0ELb1ELb0ELb0ELb0ELb0ELi2ELi2ELi4ELi2ELb1EEENS1_21CollectiveEpilogueBwdISB_SC_SE_Li256ELb1ELb0ELi2EEENS1_19SingleTileSchedulerILb1ELb0ELb0ELi128EEEEEEEEEvNT_6ParamsE)
        .other          _ZN7cutlass13device_kernelIN5flash19enable_sm80_to_sm89INS1_16FlashAttnBwdSm80INS1_25CollectiveMainloopBwdSm80ILi2ELi1EN4cute5tupleIJNS5_1CILi64EEENS7_ILi128EEENS7_ILi96EEEEEENS_6half_tEfNS_4arch4Sm80ELb0ELb0ELb0ELb1ELb0ELb0ELb0ELb0ELi2ELi2ELi4ELi2ELb1EEENS1_21CollectiveEpilogueBwdISB_SC_SE_Li256ELb1ELb0ELi2EEENS1_19SingleTileSchedulerILb1ELb0ELb0ELi128EEEEEEEEEvNT_6ParamsE,@"STO_CUDA_ENTRY STV_DEFAULT"
_ZN7cutlass13device_kernelIN5flash19enable_sm80_to_sm89INS1_16FlashAttnBwdSm80INS1_25CollectiveMainloopBwdSm80ILi2ELi1EN4cute5tupleIJNS5_1CILi64EEENS7_ILi128EEENS7_ILi96EEEEEENS_6half_tEfNS_4arch4Sm80ELb0ELb0ELb0ELb1ELb0ELb0ELb0ELb0ELi2ELi2ELi4ELi2ELb1EEENS1_21CollectiveEpilogueBwdISB_SC_SE_Li256ELb1ELb0ELi2EEENS1_19SingleTileSchedulerILb1ELb0ELb0ELi128EEEEEEEEEvNT_6ParamsE:
[----:B------:R-:W-:Y:S02]  /*0000*/  MOV R1, c[0x0][0x28] ;  /* 0x00000a0000017a02 */ /* 0x000fe40000000f00 */
[----:B------:R-:W1:Y:S01]  /*0010*/  S2R R235, SR_TID.X ;  /* 0x0000000000eb7919 */ /* 0x000e620000002100 */
[----:B------:R-:W-:Y:S01]  /*0020*/  IMAD.MOV.U32 R10, RZ, RZ, 0x4 ;  /* 0x00000004ff0a7424 */ /* 0x000fe200078e00ff */
[----:B------:R-:W-:Y:S01]  /*0030*/  ULDC.64 UR12, c[0x0][0x118] ;  /* 0x00004600000c7ab9 */ /* 0x000fe20000000a00 */
[----:B------:R-:W-:Y:S01]  /*0040*/  IADD3 R1, R1, -0x10, RZ ;  /* 0xfffffff001017810 */ /* 0x000fe20007ffe0ff */
[----:B------:R-:W2:Y:S04]  /*0050*/  S2R R241, SR_CTAID.Z ;  /* 0x0000000000f17919 */ /* 0x000ea80000002700 */
[----:B------:R-:W3:Y:S04]  /*0060*/  S2R R2, SR_CTAID.X ;  /* 0x0000000000027919 */ /* 0x000ee80000002500 */
[----:B------:R-:W4:Y:S01]  /*0070*/  S2R R0, SR_CTAID.Y ;  /* 0x0000000000007919 */ /* 0x000f220000002600 */
[----:B-1----:R-:W-:Y:S01]  /*0080*/  SHF.R.U32.HI R3, RZ, 0x5, R235 ;  /* 0x00000005ff037819 */ /* 0x002fe200000116eb */
[----:B--2---:R-:W-:-:S05]  /*0090*/  IMAD.WIDE R4, R241, R10, c[0x0][0x3c0] ;  /* 0x0000f000f1047625 */ /* 0x004fca00078e020a */
[----:B------:R-:W1:Y:S02]  /*00a0*/  SHFL.IDX PT, R3, R3, RZ, 0x1f ;  /* 0x00001fff03037589 */ /* 0x000e6400000e0000 */
[----:B-1----:R-:W-:-:S13]  /*00b0*/  ISETP.NE.AND P0, PT, R3, RZ, PT ;  /* 0x000000ff0300720c */ /* 0x002fda0003f05270 */
[----:B------:R-:W-:Y:S05]  /*00c0*/  @!P0 BRA `(.L_x_44) ;  /* 0x0000012000008947 */ /* 0x000fea0003800000 */
[----:B---34-:R-:W-:-:S04]  /*00d0*/  ISETP.NE.U32.AND P0, PT, RZ, c[0x0][0x3c0], PT ;  /* 0x0000f000ff007a0c */ /* 0x018fc80003f05070 */
[----:B------:R-:W-:-:S13]  /*00e0*/  ISETP.NE.AND.EX P0, PT, RZ, c[0x0][0x3c4], PT, P0 ;  /* 0x0000f100ff007a0c */ /* 0x000fda0003f05300 */
[----:B------:R-:W-:Y:S05]  /*00f0*/  @!P0 BRA `(.L_x_45) ;  /* 0x0000002000008947 */ /* 0x000fea0003800000 */
[----:B------:R1:W5:Y:S01]  /*0100*/  LDG.E R4, [R4.64] ;  /* 0x0000000c04047981 */ /* 0x000362000c1e1900 */
[----:B------:R-:W-:Y:S05]  /*0110*/  BRA `(.L_x_46) ;  /* 0x0000009000007947 */ /* 0x000fea0003800000 */
.L_x_45:
[----:B------:R-:W-:-:S04]  /*0120*/  ISETP.NE.U32.AND P0, PT, RZ, c[0x0][0x3b8], PT ;  /* 0x0000ee00ff007a0c */ /* 0x000fc80003f05070 */
[----:B------:R-:W-:-:S13]  /*0130*/  ISETP.NE.AND.EX P0, PT, RZ, c[0x0][0x3bc], PT, P0 ;  /* 0x0000ef00ff007a0c */ /* 0x000fda0003f05300 */
[----:B------:R-:W-:Y:S05]  /*0140*/  @!P0 BRA `(.L_x_47) ;  /* 0x0000005000008947 */ /* 0x000fea0003800000 */
[----:B------:R-:W-:-:S05]  /*0150*/  IMAD.WIDE R6, R241, R10, c[0x0][0x3b8] ;  /* 0x0000ee00f1067625 */ /* 0x000fca00078e020a */
[----:B------:R-:W2:Y:S04]  /*0160*/  LDG.E R4, [R6.64] ;  /* 0x0000000c06047981 */ /* 0x000ea8000c1e1900 */
[----:B------:R-:W2:Y:S02]  /*0170*/  LDG.E R3, [R6.64+0x4] ;  /* 0x0000040c06037981 */ /* 0x000ea4000c1e1900 */
[----:B--2---:R-:W-:Y:S01]  /*0180*/  IADD3 R4, -R4, R3, RZ ;  /* 0x0000000304047210 */ /* 0x004fe20007ffe1ff */
[----:B------:R-:W-:Y:S05]  /*0190*/  BRA `(.L_x_46) ;  /* 0x0000001000007947 */ /* 0x000fea0003800000 */
.L_x_47:
[----:B------:R-:W-:Y:S02]  /*01a0*/  MOV R4, c[0x0][0x3a4] ;  /* 0x0000e90000047a02 */ /* 0x000fe40000000f00 */
.L_x_46:
[----:B------:R-:W-:-:S05]  /*01b0*/  IMAD.SHL.U32 R3, R2, 0x80, RZ ;  /* 0x0000008002037824 */ /* 0x000fca00078e00ff */
[----:B-----5:R-:W-:-:S04]  /*01c0*/  ISETP.GE.AND P0, PT, R3, R4, PT ;  /* 0x000000040300720c */ /* 0x020fc80003f06270 */
[----:B------:R-:W-:Y:S01]  /*01d0*/  SEL R241, R241, 0xffffffff, !P0 ;  /* 0xfffffffff1f17807 */ /* 0x000fe20004000000 */
[----:B------:R-:W-:Y:S05]  /*01e0*/  BRA `(.L_x_48) ;  /* 0x0000011000007947 */ /* 0x000fea0003800000 */
.L_x_44:
[----:B---34-:R-:W-:-:S04]  /*01f0*/  ISETP.NE.U32.AND P0, PT, RZ, c[0x0][0x3c0], PT ;  /* 0x0000f000ff007a0c */ /* 0x018fc80003f05070 */
[----:B------:R-:W-:-:S13]  /*0200*/  ISETP.NE.AND.EX P0, PT, RZ, c[0x0][0x3c4], PT, P0 ;  /* 0x0000f100ff007a0c */ /* 0x000fda0003f05300 */
[----:B------:R-:W-:Y:S05]  /*0210*/  @!P0 BRA `(.L_x_49) ;  /* 0x0000002000008947 */ /* 0x000fea0003800000 */
[----:B------:R1:W5:Y:S01]  /*0220*/  LDG.E R4, [R4.64] ;  /* 0x0000000c04047981 */ /* 0x000362000c1e1900 */
[----:B------:R-:W-:Y:S05]  /*0230*/  BRA `(.L_x_50) ;  /* 0x0000009000007947 */ /* 0x000fea0003800000 */
.L_x_49:
        /* <DEDUP_REMOVED lines=8> */
.L_x_51:
[----:B------:R-:W-:Y:S02]  /*02c0*/  MOV R4, c[0x0][0x3a4] ;  /* 0x0000e90000047a02 */ /* 0x000fe40000000f00 */
.L_x_50:
[----:B------:R-:W-:-:S05]  /*02d0*/  IMAD.SHL.U32 R3, R2, 0x80, RZ ;  /* 0x0000008002037824 */ /* 0x000fca00078e00ff */
[----:B-----5:R-:W-:-:S04]  /*02e0*/  ISETP.GE.AND P0, PT, R3, R4, PT ;  /* 0x000000040300720c */ /* 0x020fc80003f06270 */
[----:B------:R-:W-:-:S04]  /*02f0*/  SEL R241, R241, 0xffffffff, !P0 ;  /* 0xfffffffff1f17807 */ /* 0x000fc80004000000 */
.L_x_48:
[----:B------:R-:W-:-:S13]  /*0300*/  ISETP.GE.AND P0, PT, R241, RZ, PT ;  /* 0x000000fff100720c */ /* 0x000fda0003f06270 */
[----:B------:R-:W-:Y:S05]  /*0310*/  @!P0 EXIT ;  /* 0x000000000000894d */ /* 0x000fea0003800000 */
[----:B------:R-:W-:Y:S01]  /*0320*/  ISETP.NE.U32.AND P4, PT, RZ, c[0x0][0x2c8], PT ;  /* 0x0000b200ff007a0c */ /* 0x000fe20003f85070 */
[----:B------:R-:W-:Y:S01]  /*0330*/  IMAD.WIDE R14, R241, R10, c[0x0][0x2c8] ;  /* 0x0000b200f10e7625 */ /* 0x000fe200078e020a */
[----:B------:R-:W-:Y:S02]  /*0340*/  ISETP.NE.U32.AND P0, PT, RZ, c[0x0][0x2d8], PT ;  /* 0x0000b600ff007a0c */ /* 0x000fe40003f05070 */
[----:B------:R-:W-:Y:S02]  /*0350*/  ISETP.NE.AND.EX P4, PT, RZ, c[0x0][0x2cc], PT, P4 ;  /* 0x0000b300ff007a0c */ /* 0x000fe40003f85340 */
[----:B------:R-:W-:Y:S02]  /*0360*/  ISETP.NE.AND.EX P0, PT, RZ, c[0x0][0x2dc], PT, P0 ;  /* 0x0000b700ff007a0c */ /* 0x000fe40003f05300 */
[----:B------:R-:W-:-:S04]  /*0370*/  ISETP.NE.U32.AND P3, PT, RZ, c[0x0][0x2d0], PT ;  /* 0x0000b400ff007a0c */ /* 0x000fc80003f65070 */
[----:B------:R-:W-:-:S05]  /*0380*/  ISETP.NE.AND.EX P3, PT, RZ, c[0x0][0x2d4], PT, P3 ;  /* 0x0000b500ff007a0c */ /* 0x000fca0003f65330 */
[----:B------:R-:W2:Y:S02]  /*0390*/  @P4 LDG.E R4, [R14.64] ;  /* 0x0000000c0e044981 */ /* 0x000ea4000c1e1900 */
[----:B------:R-:W-:-:S04]  /*03a0*/  @P0 IMAD.WIDE R6, R241, R10, c[0x0][0x2d8] ;  /* 0x0000b600f1060625 */ /* 0x000fc800078e020a */
[----:B------:R-:W-:Y:S02]  /*03b0*/  IMAD.MOV.U32 R3, RZ, RZ, RZ ;  /* 0x000000ffff037224 */ /* 0x000fe400078e00ff */
[----:B------:R3:W4:Y:S01]  /*03c0*/  @P0 LDG.E R6, [R6.64] ;  /* 0x0000000c06060981 */ /* 0x000722000c1e1900 */
[----:B-1----:R-:W-:Y:S02]  /*03d0*/  IMAD.MOV.U32 R5, RZ, RZ, RZ ;  /* 0x000000ffff057224 */ /* 0x002fe400078e00ff */
[C---:B------:R-:W-:Y:S01]  /*03e0*/  IMAD.WIDE R12, R241.reuse, R10, c[0x0][0x2d0] ;  /* 0x0000b400f10c7625 */ /* 0x040fe200078e020a */
[----:B------:R1:W5:Y:S04]  /*03f0*/  @P4 LDG.E R3, [R14.64] ;  /* 0x0000000c0e034981 */ /* 0x000368000c1e1900 */
[----:B------:R1:W5:Y:S01]  /*0400*/  @P3 LDG.E R5, [R12.64] ;  /* 0x0000000c0c053981 */ /* 0x000362000c1e1900 */
[----:B------:R-:W-:Y:S01]  /*0410*/  ULDC UR10, c[0x0][0x168] ;  /* 0x00005a00000a7ab9 */ /* 0x000fe20000000800 */
[----:B--2---:R-:W-:-:S05]  /*0420*/  @P4 IMAD R4, R241, 0x40, R4 ;  /* 0x00000040f1044824 */ /* 0x004fca00078e0204 */
[----:B---3--:R-:W-:-:S04]  /*0430*/  @P4 SHF.R.S32.HI R7, RZ, 0x1f, R4 ;  /* 0x0000001fff074819 */ /* 0x008fc80000011404 */
[----:B------:R-:W-:Y:S01]  /*0440*/  @P4 LEA.HI R7, R7, R4, RZ, 0x6 ;  /* 0x0000000407074211 */ /* 0x000fe200078f30ff */
[----:B----4-:R1:W2:Y:S01]  /*0450*/  @P0 R2UR UR10, R6 ;  /* 0x00000000060a03c2 */ /* 0x0102a200000e0000 */
[----:B------:R-:W-:Y:S02]  /*0460*/  IMAD.MOV.U32 R4, RZ, RZ, RZ ;  /* 0x000000ffff047224 */ /* 0x000fe400078e00ff */
[----:B------:R-:W-:Y:S01]  /*0470*/  @P4 LOP3.LUT R4, R7, 0xffffffc0, RZ, 0xc0, !PT ;  /* 0xffffffc007044812 */ /* 0x000fe200078ec0ff */
[----:B------:R-:W-:Y:S01]  /*0480*/  IMAD.MOV.U32 R7, RZ, RZ, c[0x0][0x198] ;  /* 0x00006600ff077624 */ /* 0x000fe200078e00ff */
[----:B-12---:R-:W-:Y:S05]  /*0490*/  @P0 BRA `(.L_x_52) ;  /* 0x0000006000000947 */ /* 0x006fea0003800000 */
[----:B------:R-:W-:Y:S05]  /*04a0*/  @!P4 BRA `(.L_x_52) ;  /* 0x000000500000c947 */ /* 0x000fea0003800000 */
[----:B------:R-:W2:Y:S04]  /*04b0*/  LDG.E R8, [R14.64] ;  /* 0x0000000c0e087981 */ /* 0x000ea8000c1e1900 */
[----:B------:R-:W3:Y:S01]  /*04c0*/  LDG.E R6, [R14.64+0x4] ;  /* 0x0000040c0e067981 */ /* 0x000ee2000c1e1900 */
[----:B--2---:R-:W1:Y:S08]  /*04d0*/  R2UR UR10, R8 ;  /* 0x00000000080a73c2 */ /* 0x004e7000000e0000 */
[----:B---3--:R-:W1:Y:S02]  /*04e0*/  R2UR UR4, R6 ;  /* 0x00000000060473c2 */ /* 0x008e6400000e0000 */
[----:B-1----:R-:W-:-:S06]  /*04f0*/  UIADD3 UR10, -UR10, UR4, URZ ;  /* 0x000000040a0a7290 */ /* 0x002fcc000fffe13f */
.L_x_52:
[----:B------:R-:W-:-:S04]  /*0500*/  ISETP.NE.U32.AND P0, PT, RZ, c[0x0][0x2e0], PT ;  /* 0x0000b800ff007a0c */ /* 0x000fc80003f05070 */
[----:B------:R-:W-:-:S13]  /*0510*/  ISETP.NE.AND.EX P0, PT, RZ, c[0x0][0x2e4], PT, P0 ;  /* 0x0000b900ff007a0c */ /* 0x000fda0003f05300 */
[----:B------:R-:W-:Y:S05]  /*0520*/  @!P0 BRA `(.L_x_53) ;  /* 0x0000003000008947 */ /* 0x000fea0003800000 */
[----:B------:R-:W-:-:S05]  /*0530*/  IMAD.WIDE R10, R241, R10, c[0x0][0x2e0] ;  /* 0x0000b800f10a7625 */ /* 0x000fca00078e020a */
[----:B------:R1:W5:Y:S01]  /*0540*/  LDG.E R7, [R10.64] ;  /* 0x0000000c0a077981 */ /* 0x000362000c1e1900 */
[----:B------:R-:W-:Y:S05]  /*0550*/  BRA `(.L_x_54) ;  /* 0x0000004000007947 */ /* 0x000fea0003800000 */
.L_x_53:
[----:B------:R-:W-:Y:S05]  /*0560*/  @!P3 BRA `(.L_x_54) ;  /* 0x000000300000b947 */ /* 0x000fea0003800000 */
[----:B------:R-:W2:Y:S04]  /*0570*/  LDG.E R7, [R12.64] ;  /* 0x0000000c0c077981 */ /* 0x000ea8000c1e1900 */
[----:B------:R-:W2:Y:S02]  /*0580*/  LDG.E R6, [R12.64+0x4] ;  /* 0x0000040c0c067981 */ /* 0x000ea4000c1e1900 */
[----:B--2---:R-:W-:Y:S02]  /*0590*/  IADD3 R7, -R7, R6, RZ ;  /* 0x0000000607077210 */ /* 0x004fe40007ffe1ff */
.L_x_54:
[----:B------:R-:W-:Y:S01]  /*05a0*/  UISETP.GE.AND UP0, UPT, UR10, 0x1, UPT ;  /* 0x000000010a00788c */ /* 0x000fe2000bf06270 */
[----:B------:R-:W-:Y:S01]  /*05b0*/  PLOP3.LUT P1, PT, PT, PT, PT, 0x80, 0x0 ;  /* 0x000000000000781c */ /* 0x000fe20003f2f070 */
[----:B------:R-:W-:Y:S01]  /*05c0*/  CS2R R150, SRZ ;  /* 0x0000000000967805 */ /* 0x000fe2000001ff00 */
[----:B------:R-:W-:Y:S01]  /*05d0*/  CS2R R148, SRZ ;  /* 0x0000000000947805 */ /* 0x000fe2000001ff00 */
[----:B------:R-:W-:Y:S01]  /*05e0*/  CS2R R154, SRZ ;  /* 0x00000000009a7805 */ /* 0x000fe2000001ff00 */
[----:B------:R-:W-:Y:S01]  /*05f0*/  CS2R R152, SRZ ;  /* 0x0000000000987805 */ /* 0x000fe2000001ff00 */
[----:B------:R-:W-:Y:S01]  /*0600*/  PLOP3.LUT P0, PT, PT, PT, UP0, 0x80, 0x0 ;  /* 0x000000000000781c */ /* 0x000fe20003f0f008 */
        /* <DEDUP_REMOVED lines=44> */
[----:B------:R-:W-:Y:S05]  /*08d0*/  @!P0 BRA `(.L_x_55) ;  /* 0x00004cf000008947 */ /* 0x000fea0003800000 */
[----:B------:R-:W-:Y:S01]  /*08e0*/  IMAD.MOV.U32 R6, RZ, RZ, c[0x0][0x248] ;  /* 0x00009200ff067624 */ /* 0x000fe200078e00ff */
[--C-:B------:R-:W-:Y:S01]  /*08f0*/  SHF.R.S32.HI R8, RZ, 0x1f, R235.reuse ;  /* 0x0000001fff087819 */ /* 0x100fe200000114eb */
[----:B-1----:R-:W-:Y:S01]  /*0900*/  IMAD R11, R4, 0x60, RZ ;  /* 0x00000060040b7824 */ /* 0x002fe200078e02ff */
[----:B------:R-:W-:Y:S01]  /*0910*/  SHF.R.S32.HI R9, RZ, 0x1f, R4 ;  /* 0x0000001fff097819 */ /* 0x000fe20000011404 */
[----:B------:R-:W-:Y:S01]  /*0920*/  IMAD.SHL.U32 R10, R235, 0x4, RZ ;  /* 0x00000004eb0a7824 */ /* 0x000fe200078e00ff */
[----:B------:R-:W-:Y:S01]  /*0930*/  ISETP.NE.AND P2, PT, R6, 0x1, PT ;  /* 0x000000010600780c */ /* 0x000fe20003f45270 */
[--C-:B------:R-:W-:Y:S01]  /*0940*/  IMAD.MOV.U32 R19, RZ, RZ, R0.reuse ;  /* 0x000000ffff137224 */ /* 0x100fe200078e0000 */
[----:B------:R-:W-:Y:S01]  /*0950*/  SHF.R.S32.HI R6, RZ, 0x1f, R235 ;  /* 0x0000001fff067819 */ /* 0x000fe200000114eb */
[----:B-----5:R-:W-:Y:S01]  /*0960*/  IMAD R7, R2, -0x80, R7 ;  /* 0xffffff8002077824 */ /* 0x020fe200078e0207 */
[CC--:B------:R-:W-:Y:S01]  /*0970*/  IADD3 R16, P0, R11.reuse, R235.reuse, RZ ;  /* 0x000000eb0b107210 */ /* 0x0c0fe20007f1e0ff */
[----:B------:R-:W-:Y:S01]  /*0980*/  IMAD.MOV.U32 R220, RZ, RZ, 0x20 ;  /* 0x00000020ffdc7424 */ /* 0x000fe200078e00ff */
[----:B------:R-:W-:Y:S01]  /*0990*/  LEA.HI R15, R8, R235, RZ, 0x2 ;  /* 0x000000eb080f7211 */ /* 0x000fe200078f10ff */
[----:B------:R-:W-:Y:S01]  /*09a0*/  IMAD.MOV.U32 R231, RZ, RZ, 0x10 ;  /* 0x00000010ffe77424 */ /* 0x000fe200078e00ff */
[----:B------:R-:W-:Y:S01]  /*09b0*/  IADD3 R20, P1, R10, R4, RZ ;  /* 0x000000040a147210 */ /* 0x000fe20007f3e0ff */
[----:B------:R-:W-:Y:S01]  /*09c0*/  UIADD3 UR6, UR10, 0x3f, URZ ;  /* 0x0000003f0a067890 */ /* 0x000fe2000fffe03f */
[----:B------:R-:W-:Y:S01]  /*09d0*/  LEA.HI.X.SX32 R17, R11, R6, 0x1, P0 ;  /* 0x000000060b117211 */ /* 0x000fe200000f0eff */
[----:B------:R-:W-:Y:S01]  /*09e0*/  CS2R R154, SRZ ;  /* 0x00000000009a7805 */ /* 0x000fe2000001ff00 */
[----:B------:R-:W-:Y:S01]  /*09f0*/  SHF.R.S32.HI R240, RZ, 0x2, R15 ;  /* 0x00000002fff07819 */ /* 0x000fe2000001140f */
[----:B------:R-:W-:Y:S01]  /*0a00*/  @P2 IMAD.HI.U32 R6, R0, c[0x0][0x24c], RZ ;  /* 0x0000930000062a27 */ /* 0x000fe200078e00ff */
[----:B------:R-:W-:Y:S01]  /*0a10*/  LEA.HI.X.SX32 R21, R10, R9, 0x1, P1 ;  /* 0x000000090a157211 */ /* 0x000fe200008f0eff */
[----:B------:R-:W-:Y:S01]  /*0a20*/  USHF.R.S32.HI UR5, URZ, 0x1f, UR6 ;  /* 0x0000001f3f057899 */ /* 0x000fe20008011406 */
[----:B------:R-:W-:Y:S01]  /*0a30*/  SHF.R.S32.HI R4, RZ, 0x1f, R0 ;  /* 0x0000001fff047819 */ /* 0x000fe20000011400 */
[----:B------:R-:W-:Y:S01]  /*0a40*/  CS2R R152, SRZ ;  /* 0x0000000000987805 */ /* 0x000fe2000001ff00 */
[----:B------:R-:W-:Y:S01]  /*0a50*/  SHF.R.S32.HI R10, RZ, 0x1f, R240 ;  /* 0x0000001fff0a7819 */ /* 0x000fe200000114f0 */
[----:B------:R-:W-:Y:S01]  /*0a60*/  IMAD.WIDE.U32 R22, R0, c[0x0][0x270], R20 ;  /* 0x00009c0000167a25 */ /* 0x000fe200078e0014 */
[C---:B------:R-:W-:Y:S01]  /*0a70*/  IADD3 R34, P0, R240.reuse, R5, RZ ;  /* 0x00000005f0227210 */ /* 0x040fe20007f1e0ff */
[----:B------:R-:W-:Y:S01]  /*0a80*/  ULEA.HI UR5, UR5, UR6, URZ, 0x6 ;  /* 0x0000000605057291 */ /* 0x000fe2000f8f303f */
[----:B------:R-:W-:Y:S01]  /*0a90*/  IADD3 R29, P1, R240, R3, RZ ;  /* 0x00000003f01d7210 */ /* 0x000fe20007f3e0ff */
[----:B------:R-:W-:Y:S01]  /*0aa0*/  IMAD R11, R4, c[0x0][0x288], RZ ;  /* 0x0000a200040b7a24 */ /* 0x000fe200078e02ff */
[----:B------:R-:W-:Y:S01]  /*0ab0*/  @P2 SHF.R.U32.HI R19, RZ, c[0x0][0x250], R6 ;  /* 0x00009400ff132a19 */ /* 0x000fe20000011606 */
[----:B------:R-:W-:Y:S01]  /*0ac0*/  IMAD.WIDE.U32 R20, R0, c[0x0][0x288], R20 ;  /* 0x0000a20000147a25 */ /* 0x000fe200078e0014 */
[-C--:B------:R-:W-:Y:S01]  /*0ad0*/  LEA.HI R6, R8, R235.reuse, RZ, 0x4 ;  /* 0x000000eb08067211 */ /* 0x080fe200078f20ff */
[----:B------:R-:W-:Y:S01]  /*0ae0*/  CS2R R150, SRZ ;  /* 0x0000000000967805 */ /* 0x000fe2000001ff00 */
[-C--:B------:R-:W-:Y:S01]  /*0af0*/  LEA.HI.X.SX32 R35, R5, R10.reuse, 0x1, P0 ;  /* 0x0000000a05237211 */ /* 0x080fe200000f0eff */
[----:B------:R-:W-:Y:S01]  /*0b00*/  IMAD R5, R4, c[0x0][0x270], RZ ;  /* 0x00009c0004057a24 */ /* 0x000fe200078e02ff */
[----:B------:R-:W-:Y:S01]  /*0b10*/  LEA.HI.X.SX32 R3, R3, R10, 0x1, P1 ;  /* 0x0000000a03037211 */ /* 0x000fe200008f0eff */
[C---:B------:R-:W-:Y:S01]  /*0b20*/  IMAD R36, R0.reuse, c[0x0][0x28c], R11 ;  /* 0x0000a30000247a24 */ /* 0x040fe200078e020b */
[----:B------:R-:W-:Y:S01]  /*0b30*/  SHF.R.S32.HI R10, RZ, 0x4, R6 ;  /* 0x00000004ff0a7819 */ /* 0x000fe20000011406 */
[----:B------:R-:W-:Y:S01]  /*0b40*/  IMAD R38, R0, c[0x0][0x274], R5 ;  /* 0x00009d0000267a24 */ /* 0x000fe200078e0205 */
[-C--:B------:R-:W-:Y:S01]  /*0b50*/  LEA.HI R9, R8, R235.reuse, RZ, 0x3 ;  /* 0x000000eb08097211 */ /* 0x080fe200078f18ff */
[----:B------:R-:W-:Y:S01]  /*0b60*/  IMAD.WIDE R34, R2, 0x80, R34 ;  /* 0x0000008002227825 */ /* 0x000fe200078e0222 */
[----:B------:R-:W-:Y:S01]  /*0b70*/  LOP3.LUT R12, R15, 0xfffffffc, RZ, 0xc0, !PT ;  /* 0xfffffffc0f0c7812 */ /* 0x000fe200078ec0ff */
[----:B------:R-:W-:Y:S01]  /*0b80*/  CS2R R148, SRZ ;  /* 0x0000000000947805 */ /* 0x000fe2000001ff00 */
[----:B------:R-:W-:Y:S01]  /*0b90*/  LEA.HI R5, R6, R10, RZ, 0x1 ;  /* 0x0000000a06057211 */ /* 0x000fe200078f08ff */
[----:B------:R-:W-:Y:S01]  /*0ba0*/  IMAD.SHL.U32 R13, R9, 0x8, RZ ;  /* 0x00000008090d7824 */ /* 0x000fe200078e00ff */
[----:B------:R-:W-:Y:S01]  /*0bb0*/  SHF.R.S32.HI R2, RZ, 0x1f, R19 ;  /* 0x0000001fff027819 */ /* 0x000fe20000011413 */
[----:B------:R-:W-:Y:S01]  /*0bc0*/  IMAD.IADD R11, R235, 0x1, -R12 ;  /* 0x00000001eb0b7824 */ /* 0x000fe200078e0a0c */
[----:B------:R-:W-:Y:S01]  /*0bd0*/  LOP3.LUT R5, R5, 0xfffffffe, RZ, 0xc0, !PT ;  /* 0xfffffffe05057812 */ /* 0x000fe200078ec0ff */
[----:B------:R-:W-:Y:S01]  /*0be0*/  IMAD R18, R3, c[0x0][0x178], RZ ;  /* 0x00005e0003127a24 */ /* 0x000fe200078e02ff */
[----:B------:R-:W-:Y:S01]  /*0bf0*/  LOP3.LUT R13, R13, 0xc0, RZ, 0xc0, !PT ;  /* 0x000000c00d0d7812 */ /* 0x000fe200078ec0ff */
[----:B------:R-:W-:Y:S01]  /*0c00*/  IMAD.SHL.U32 R12, R11, 0x8, RZ ;  /* 0x000000080b0c7824 */ /* 0x000fe200078e00ff */
[----:B------:R-:W-:Y:S01]  /*0c10*/  LEA.HI R237, R15, R240, RZ, 0x1 ;  /* 0x000000f00fed7211 */ /* 0x000fe200078f08ff */
[----:B------:R-:W-:Y:S01]  /*0c20*/  IMAD.IADD R5, R10, 0x1, -R5 ;  /* 0x000000010a057824 */ /* 0x000fe200078e0a05 */
[----:B------:R-:W-:Y:S01]  /*0c30*/  SHF.R.U32.HI R26, RZ, 0x3, R13 ;  /* 0x00000003ff1a7819 */ /* 0x000fe2000001160d */
[----:B------:R-:W-:Y:S01]  /*0c40*/  IMAD R10, R2, c[0x0][0x1e0], RZ ;  /* 0x00007800020a7a24 */ /* 0x000fe200078e02ff */
[----:B------:R-:W-:Y:S01]  /*0c50*/  LOP3.LUT R13, R13, 0x18, R12, 0xf8, !PT ;  /* 0x000000180d0d7812 */ /* 0x000fe200078ef80c */
[----:B------:R-:W-:Y:S01]  /*0c60*/  IMAD R14, R3, c[0x0][0x208], RZ ;  /* 0x00008200030e7a24 */ /* 0x000fe200078e02ff */
[-C--:B------:R-:W-:Y:S01]  /*0c70*/  LEA.HI R3, R8, R235.reuse, RZ, 0x5 ;  /* 0x000000eb08037211 */ /* 0x080fe200078f28ff */
[----:B------:R-:W-:Y:S01]  /*0c80*/  IMAD R2, R2, c[0x0][0x1b0], RZ ;  /* 0x00006c0002027a24 */ /* 0x000fe200078e02ff */
[----:B------:R-:W-:Y:S01]  /*0c90*/  LOP3.LUT R237, R237, 0x7fffffe, RZ, 0xc0, !PT ;  /* 0x07fffffeeded7812 */ /* 0x000fe200078ec0ff */
[----:B------:R-:W-:Y:S01]  /*0ca0*/  IMAD.IADD R39, R23, 0x1, R38 ;  /* 0x0000000117277824 */ /* 0x000fe200078e0226 */
[----:B------:R-:W-:Y:S01]  /*0cb0*/  LOP3.LUT R26, R13, R26, RZ, 0x3c, !PT ;  /* 0x0000001a0d1a7212 */ /* 0x000fe200078e3cff */
[----:B------:R-:W-:Y:S01]  /*0cc0*/  IMAD.IADD R37, R21, 0x1, R36 ;  /* 0x0000000115257824 */ /* 0x000fe200078e0224 */
[----:B------:R-:W-:Y:S01]  /*0cd0*/  SHF.R.S32.HI R21, RZ, 0x1f, R241 ;  /* 0x0000001fff157819 */ /* 0x000fe200000114f1 */
[C---:B------:R-:W-:Y:S01]  /*0ce0*/  IMAD R23, R19.reuse, c[0x0][0x1b4], R2 ;  /* 0x00006d0013177a24 */ /* 0x040fe200078e0202 */
[----:B------:R-:W-:Y:S01]  /*0cf0*/  SHF.R.S32.HI R2, RZ, 0x5, R3 ;  /* 0x00000005ff027819 */ /* 0x000fe20000011403 */
[----:B------:R-:W-:Y:S01]  /*0d00*/  IMAD.IADD R237, R240, 0x1, -R237 ;  /* 0x00000001f0ed7824 */ /* 0x000fe200078e0aed */
[----:B------:R-:W-:Y:S01]  /*0d10*/  SHF.R.S32.HI R13, RZ, 0x1f, R12 ;  /* 0x0000001fff0d7819 */ /* 0x000fe2000001140c */
[----:B------:R-:W-:Y:S01]  /*0d20*/  IMAD R27, R19, c[0x0][0x1e4], R10 ;  /* 0x00007900131b7a24 */ /* 0x000fe200078e020a */
[C---:B------:R-:W-:Y:S01]  /*0d30*/  SEL R10, R21.reuse, RZ, !P4 ;  /* 0x000000ff150a7207 */ /* 0x040fe20006000000 */
[----:B------:R-:W-:Y:S01]  /*0d40*/  IMAD R237, R2, 0x8, R237 ;  /* 0x0000000802ed7824 */ /* 0x000fe200078e02ed */
[----:B------:R-:W-:Y:S01]  /*0d50*/  SEL R21, R21, RZ, !P3 ;  /* 0x000000ff15157207 */ /* 0x000fe20005800000 */
[----:B------:R-:W-:Y:S01]  /*0d60*/  IMAD.WIDE.U32 R40, R19, c[0x0][0x1e0], R12 ;  /* 0x0000780013287a25 */ /* 0x000fe200078e000c */
[C---:B------:R-:W-:Y:S01]  /*0d70*/  SEL R242, R241.reuse, RZ, !P4 ;  /* 0x000000fff1f27207 */ /* 0x040fe20006000000 */
[----:B------:R-:W-:Y:S01]  /*0d80*/  CS2R R146, SRZ ;  /* 0x0000000000927805 */ /* 0x000fe2000001ff00 */
[C---:B------:R-:W-:Y:S01]  /*0d90*/  IADD3 R239, R12.reuse, 0x40, RZ ;  /* 0x000000400cef7810 */ /* 0x040fe20007ffe0ff */
[----:B------:R-:W-:Y:S01]  /*0da0*/  IMAD.MOV.U32 R38, RZ, RZ, R22 ;  /* 0x000000ffff267224 */ /* 0x000fe200078e0016 */
[----:B------:R-:W-:Y:S01]  /*0db0*/  SEL R22, R241, RZ, !P3 ;  /* 0x000000fff1167207 */ /* 0x000fe20005800000 */
[C---:B------:R-:W-:Y:S01]  /*0dc0*/  IMAD R18, R29.reuse, c[0x0][0x17c], R18 ;  /* 0x00005f001d127a24 */ /* 0x040fe200078e0212 */
[----:B------:R-:W-:Y:S01]  /*0dd0*/  ISETP.GE.AND P3, PT, R12, c[0x0][0x1cc], PT ;  /* 0x000073000c007a0c */ /* 0x000fe20003f66270 */
[C---:B------:R-:W-:Y:S01]  /*0de0*/  IMAD R14, R29.reuse, c[0x0][0x20c], R14 ;  /* 0x000083001d0e7a24 */ /* 0x040fe200078e020e */
[----:B------:R-:W-:Y:S01]  /*0df0*/  LOP3.LUT R6, R6, 0xfffffff0, RZ, 0xc0, !PT ;  /* 0xfffffff006067812 */ /* 0x000fe200078ec0ff */
[C-C-:B------:R-:W-:Y:S01]  /*0e00*/  IMAD.WIDE.U32 R30, R29.reuse, c[0x0][0x178], R12.reuse ;  /* 0x00005e001d1e7a25 */ /* 0x140fe200078e000c */
[----:B------:R-:W-:Y:S01]  /*0e10*/  LEA.HI R232, R8, R235, RZ, 0x7 ;  /* 0x000000eb08e87211 */ /* 0x000fe200078f38ff */
[----:B------:R-:W-:Y:S01]  /*0e20*/  CS2R R144, SRZ ;  /* 0x0000000000907805 */ /* 0x000fe2000001ff00 */
[----:B------:R-:W-:Y:S01]  /*0e30*/  CS2R R142, SRZ ;  /* 0x00000000008e7805 */ /* 0x000fe2000001ff00 */
[----:B------:R-:W-:Y:S01]  /*0e40*/  IMAD.WIDE.U32 R28, R29, c[0x0][0x208], R12 ;  /* 0x000082001d1c7a25 */ /* 0x000fe200078e000c */
[----:B------:R-:W-:Y:S01]  /*0e50*/  SHF.R.U32.HI R232, RZ, 0x4, R232 ;  /* 0x00000004ffe87819 */ /* 0x000fe200000116e8 */
[----:B------:R-:W-:Y:S01]  /*0e60*/  CS2R R140, SRZ ;  /* 0x00000000008c7805 */ /* 0x000fe2000001ff00 */
[----:B------:R-:W-:Y:S01]  /*0e70*/  CS2R R138, SRZ ;  /* 0x00000000008a7805 */ /* 0x000fe2000001ff00 */
[----:B------:R-:W-:Y:S01]  /*0e80*/  IMAD.WIDE.U32 R24, R19, c[0x0][0x1b0], R12 ;  /* 0x00006c0013187a25 */ /* 0x000fe200078e000c */
[----:B------:R-:W-:Y:S01]  /*0e90*/  CS2R R136, SRZ ;  /* 0x0000000000887805 */ /* 0x000fe2000001ff00 */
[----:B------:R-:W-:Y:S01]  /*0ea0*/  CS2R R134, SRZ ;  /* 0x0000000000867805 */ /* 0x000fe2000001ff00 */
[----:B------:R-:W-:Y:S01]  /*0eb0*/  CS2R R132, SRZ ;  /* 0x0000000000847805 */ /* 0x000fe2000001ff00 */
[----:B------:R-:W-:Y:S01]  /*0ec0*/  IMAD.U32 R237, R237, 0x20, R26 ;  /* 0x00000020eded7824 */ /* 0x000fe200078e001a */
[----:B------:R-:W-:Y:S01]  /*0ed0*/  CS2R R130, SRZ ;  /* 0x0000000000827805 */ /* 0x000fe2000001ff00 */
[C---:B------:R-:W-:Y:S01]  /*0ee0*/  IMAD R19, R10.reuse, c[0x0][0x278], RZ ;  /* 0x00009e000a137a24 */ /* 0x040fe200078e02ff */
[----:B------:R-:W-:Y:S01]  /*0ef0*/  CS2R R128, SRZ ;  /* 0x0000000000807805 */ /* 0x000fe2000001ff00 */
[----:B------:R-:W-:Y:S01]  /*0f00*/  IMAD R13, R21, c[0x0][0x1e8], RZ ;  /* 0x00007a00150d7a24 */ /* 0x000fe200078e02ff */
[----:B------:R-:W-:Y:S01]  /*0f10*/  CS2R R126, SRZ ;  /* 0x00000000007e7805 */ /* 0x000fe2000001ff00 */
[----:B------:R-:W-:Y:S01]  /*0f20*/  IMAD.IADD R27, R41, 0x1, R27 ;  /* 0x00000001291b7824 */ /* 0x000fe200078e021b */
[----:B------:R-:W-:Y:S01]  /*0f30*/  CS2R R124, SRZ ;  /* 0x00000000007c7805 */ /* 0x000fe2000001ff00 */
[----:B------:R-:W-:Y:S01]  /*0f40*/  IMAD.MOV.U32 R26, RZ, RZ, R40 ;  /* 0x000000ffff1a7224 */ /* 0x000fe200078e0028 */
[----:B------:R-:W-:Y:S01]  /*0f50*/  CS2R R122, SRZ ;  /* 0x00000000007a7805 */ /* 0x000fe2000001ff00 */
[----:B------:R-:W-:Y:S01]  /*0f60*/  IMAD.MOV.U32 R36, RZ, RZ, R20 ;  /* 0x000000ffff247224 */ /* 0x000fe200078e0014 */
[----:B------:R-:W-:Y:S01]  /*0f70*/  CS2R R120, SRZ ;  /* 0x0000000000787805 */ /* 0x000fe2000001ff00 */
[----:B------:R-:W-:Y:S01]  /*0f80*/  IMAD R33, R10, c[0x0][0x290], RZ ;  /* 0x0000a4000a217a24 */ /* 0x000fe200078e02ff */
[----:B------:R-:W-:Y:S01]  /*0f90*/  CS2R R118, SRZ ;  /* 0x0000000000767805 */ /* 0x000fe2000001ff00 */
[C---:B------:R-:W-:Y:S01]  /*0fa0*/  IMAD R19, R242.reuse, c[0x0][0x27c], R19 ;  /* 0x00009f00f2137a24 */ /* 0x040fe200078e0213 */
        /* <DEDUP_REMOVED lines=11> */
[C---:B------:R-:W-:Y:S01]  /*1060*/  IMAD R20, R242.reuse, c[0x0][0x294], R33 ;  /* 0x0000a500f2147a24 */ /* 0x040fe200078e0221 */
[----:B------:R-:W-:Y:S01]  /*1070*/  CS2R R102, SRZ ;  /* 0x0000000000667805 */ /* 0x000fe2000001ff00 */
[----:B------:R-:W-:Y:S01]  /*1080*/  IMAD.WIDE.U32 R36, R242, c[0x0][0x290], R36 ;  /* 0x0000a400f2247a25 */ /* 0x000fe200078e0024 */
[----:B------:R-:W-:Y:S01]  /*1090*/  CS2R R100, SRZ ;  /* 0x0000000000647805 */ /* 0x000fe2000001ff00 */
[----:B------:R-:W-:Y:S01]  /*10a0*/  CS2R R98, SRZ ;  /* 0x0000000000627805 */ /* 0x000fe2000001ff00 */
[----:B------:R-:W-:Y:S01]  /*10b0*/  CS2R R96, SRZ ;  /* 0x0000000000607805 */ /* 0x000fe2000001ff00 */
[----:B------:R-:W-:Y:S01]  /*10c0*/  IMAD.IADD R19, R39, 0x1, R19 ;  /* 0x0000000127137824 */ /* 0x000fe200078e0213 */
[----:B------:R-:W-:Y:S01]  /*10d0*/  LEA R246, P0, R36, c[0x0][0x280], 0x2 ;  /* 0x0000a00024f67a11 */ /* 0x000fe200078010ff */
[----:B------:R-:W-:Y:S01]  /*10e0*/  IMAD.IADD R27, R27, 0x1, R13 ;  /* 0x000000011b1b7824 */ /* 0x000fe200078e020d */
[----:B------:R-:W-:Y:S01]  /*10f0*/  CS2R R94, SRZ ;  /* 0x00000000005e7805 */ /* 0x000fe2000001ff00 */
[----:B------:R-:W-:Y:S01]  /*1100*/  IMAD R13, R35, c[0x0][0x1d8], RZ ;  /* 0x00007600230d7a24 */ /* 0x000fe200078e02ff */
[----:B------:R-:W-:Y:S01]  /*1110*/  LEA.HI.X R251, R38, c[0x0][0x25c], R19, 0x2, P1 ;  /* 0x0000970026fb7a11 */ /* 0x000fe200008f1413 */
[----:B------:R-:W-:Y:S01]  /*1120*/  IMAD.IADD R25, R25, 0x1, R23 ;  /* 0x0000000119197824 */ /* 0x000fe200078e0217 */
[----:B------:R-:W-:Y:S01]  /*1130*/  CS2R R92, SRZ ;  /* 0x00000000005c7805 */ /* 0x000fe2000001ff00 */
[----:B------:R-:W-:Y:S01]  /*1140*/  IMAD R21, R21, c[0x0][0x1b8], RZ ;  /* 0x00006e0015157a24 */ /* 0x000fe200078e02ff */
[----:B------:R-:W-:Y:S01]  /*1150*/  CS2R R90, SRZ ;  /* 0x00000000005a7805 */ /* 0x000fe2000001ff00 */
[----:B------:R-:W-:Y:S01]  /*1160*/  IMAD.IADD R20, R37, 0x1, R20 ;  /* 0x0000000125147824 */ /* 0x000fe200078e0214 */
[----:B------:R-:W-:Y:S01]  /*1170*/  CS2R R88, SRZ ;  /* 0x0000000000587805 */ /* 0x000fe2000001ff00 */
[C---:B------:R-:W-:Y:S01]  /*1180*/  IMAD R13, R34.reuse, c[0x0][0x1dc], R13 ;  /* 0x00007700220d7a24 */ /* 0x040fe200078e020d */
[----:B------:R-:W-:Y:S01]  /*1190*/  CS2R R86, SRZ ;  /* 0x0000000000567805 */ /* 0x000fe2000001ff00 */
[----:B------:R-:W-:Y:S01]  /*11a0*/  IMAD.WIDE.U32 R32, R34, c[0x0][0x1d8], R26 ;  /* 0x0000760022207a25 */ /* 0x000fe200078e001a */
[----:B------:R-:W-:Y:S01]  /*11b0*/  LEA.HI.X R247, R36, c[0x0][0x284], R20, 0x2, P0 ;  /* 0x0000a10024f77a11 */ /* 0x000fe200000f1414 */
        /* <DEDUP_REMOVED lines=8> */
[----:B------:R-:W-:Y:S01]  /*1240*/  IMAD R19, R35, c[0x0][0x1a8], RZ ;  /* 0x00006a0023137a24 */ /* 0x000fe200078e02ff */
[----:B------:R-:W-:Y:S01]  /*1250*/  CS2R R74, SRZ ;  /* 0x00000000004a7805 */ /* 0x000fe2000001ff00 */
[----:B------:R-:W-:Y:S01]  /*1260*/  IMAD.IADD R37, R29, 0x1, R14 ;  /* 0x000000011d257824 */ /* 0x000fe200078e020e */
[----:B------:R-:W-:Y:S01]  /*1270*/  CS2R R72, SRZ ;  /* 0x0000000000487805 */ /* 0x000fe2000001ff00 */
[----:B------:R-:W-:Y:S01]  /*1280*/  IMAD.IADD R13, R33, 0x1, R13 ;  /* 0x00000001210d7824 */ /* 0x000fe200078e020d */
[----:B------:R-:W-:Y:S01]  /*1290*/  CS2R R70, SRZ ;  /* 0x0000000000467805 */ /* 0x000fe2000001ff00 */
[----:B------:R-:W-:Y:S01]  /*12a0*/  IMAD.IADD R25, R25, 0x1, R21 ;  /* 0x0000000119197824 */ /* 0x000fe200078e0215 */
[----:B------:R-:W-:Y:S01]  /*12b0*/  CS2R R68, SRZ ;  /* 0x0000000000447805 */ /* 0x000fe2000001ff00 */
[----:B------:R-:W-:Y:S01]  /*12c0*/  IMAD R14, R34, c[0x0][0x1ac], R19 ;  /* 0x00006b00220e7a24 */ /* 0x000fe200078e0213 */
[----:B------:R-:W-:Y:S01]  /*12d0*/  LEA.HI.X R27, R32, c[0x0][0x1c4], R13, 0x1, P0 ;  /* 0x00007100201b7a11 */ /* 0x000fe200000f0c0d */
[----:B------:R-:W-:Y:S01]  /*12e0*/  IMAD R19, R4, c[0x0][0x210], RZ ;  /* 0x0000840004137a24 */ /* 0x000fe200078e02ff */
[----:B------:R-:W-:Y:S01]  /*12f0*/  CS2R R66, SRZ ;  /* 0x0000000000427805 */ /* 0x000fe2000001ff00 */
[----:B------:R-:W-:Y:S01]  /*1300*/  IMAD.MOV.U32 R21, RZ, RZ, c[0x0][0x1d8] ;  /* 0x00007600ff157624 */ /* 0x000fe200078e00ff */
[----:B------:R-:W-:Y:S01]  /*1310*/  CS2R R64, SRZ ;  /* 0x0000000000407805 */ /* 0x000fe2000001ff00 */
[----:B------:R-:W-:Y:S01]  /*1320*/  IMAD.MOV.U32 R36, RZ, RZ, R28 ;  /* 0x000000ffff247224 */ /* 0x000fe200078e001c */
[----:B------:R-:W-:Y:S01]  /*1330*/  CS2R R62, SRZ ;  /* 0x00000000003e7805 */ /* 0x000fe2000001ff00 */
[----:B------:R-:W-:Y:S01]  /*1340*/  IMAD.WIDE.U32 R38, R34, c[0x0][0x1a8], R24 ;  /* 0x00006a0022267a25 */ /* 0x000fe200078e0018 */
[----:B------:R-:W-:Y:S01]  /*1350*/  LEA R32, P1, R21, R26, 0x7 ;  /* 0x0000001a15207211 */ /* 0x000fe200078238ff */
[----:B------:R-:W-:Y:S01]  /*1360*/  CS2R R60, SRZ ;  /* 0x00000000003c7805 */ /* 0x000fe2000001ff00 */
[----:B------:R-:W-:Y:S01]  /*1370*/  USHF.R.S32.HI UR8, URZ, 0x6, UR5 ;  /* 0x000000063f087899 */ /* 0x000fe20008011405 */
[----:B------:R-:W-:Y:S01]  /*1380*/  IMAD.IADD R23, R31, 0x1, R18 ;  /* 0x000000011f177824 */ /* 0x000fe200078e0212 */
[----:B------:R-:W-:Y:S01]  /*1390*/  LEA R24, P0, R38, c[0x0][0x190], 0x1 ;  /* 0x0000640026187a11 */ /* 0x000fe200078008ff */
[C---:B------:R-:W-:Y:S01]  /*13a0*/  IMAD R25, R4.reuse, c[0x0][0x180], RZ ;  /* 0x0000600004197a24 */ /* 0x040fe200078e02ff */
[----:B------:R-:W-:Y:S01]  /*13b0*/  UMOV UR4, URZ ;  /* 0x0000003f00047c82 */ /* 0x000fe20008000000 */
[----:B------:R-:W-:Y:S01]  /*13c0*/  IMAD R13, R4, c[0x0][0x238], RZ ;  /* 0x00008e00040d7a24 */ /* 0x000fe200078e02ff */
[----:B------:R-:W-:Y:S01]  /*13d0*/  UMOV UR9, 0x1 ;  /* 0x0000000100097882 */ /* 0x000fe20000000000 */
[----:B------:R-:W-:Y:S01]  /*13e0*/  IMAD R28, R0, c[0x0][0x214], R19 ;  /* 0x00008500001c7a24 */ /* 0x000fe200078e0213 */
[----:B------:R-:W-:Y:S01]  /*13f0*/  UMOV UR5, URZ ;  /* 0x0000003f00057c82 */ /* 0x000fe20008000000 */
[----:B------:R-:W-:-:S02]  /*1400*/  IMAD.MOV.U32 R4, RZ, RZ, c[0x0][0x1dc] ;  /* 0x00007700ff047624 */ /* 0x000fc400078e00ff */
[----:B------:R-:W-:Y:S01]  /*1410*/  IMAD.WIDE.U32 R18, R0, c[0x0][0x238], R16 ;  /* 0x00008e0000127a25 */ /* 0x000fe200078e0010 */
[----:B------:R-:W-:Y:S02]  /*1420*/  IADD3 R16, R12, 0x20, RZ ;  /* 0x000000200c107810 */ /* 0x000fe40007ffe0ff */
[----:B------:R-:W-:Y:S01]  /*1430*/  LEA.HI.X R33, R21, R27, R4, 0x7, P1 ;  /* 0x0000001b15217211 */ /* 0x000fe200008f3c04 */
[----:B------:R-:W-:Y:S01]  /*1440*/  IMAD.MOV.U32 R22, RZ, RZ, R30 ;  /* 0x000000ffff167224 */ /* 0x000fe200078e001e */
[----:B------:R-:W-:Y:S01]  /*1450*/  ISETP.GE.AND P2, PT, R16, c[0x0][0x1cc], PT ;  /* 0x0000730010007a0c */ /* 0x000fe20003f46270 */
[----:B------:R-:W-:Y:S01]  /*1460*/  IMAD.IADD R17, R7, 0x1, -R240 ;  /* 0x0000000107117824 */ /* 0x000fe200078e0af0 */
[----:B------:R-:W-:Y:S01]  /*1470*/  ISETP.GE.AND P1, PT, R239, c[0x0][0x1cc], PT ;  /* 0x00007300ef007a0c */ /* 0x000fe20003f26270 */
[----:B------:R-:W-:Y:S02]  /*1480*/  IMAD.IADD R14, R39, 0x1, R14 ;  /* 0x00000001270e7824 */ /* 0x000fe400078e020e */
[----:B------:R-:W-:Y:S01]  /*1490*/  IMAD.WIDE.U32 R34, R0, c[0x0][0x180], R22 ;  /* 0x0000600000227a25 */ /* 0x000fe200078e0016 */
[----:B------:R-:W-:-:S02]  /*14a0*/  ISETP.LT.OR P6, PT, R17, 0x1, P3 ;  /* 0x000000011100780c */ /* 0x000fc40001fc1670 */
[C---:B------:R-:W-:Y:S01]  /*14b0*/  ISETP.LT.OR P5, PT, R17.reuse, 0x1, P2 ;  /* 0x000000011100780c */ /* 0x040fe200017a1670 */
[----:B------:R-:W-:Y:S01]  /*14c0*/  IMAD.MOV.U32 R23, RZ, RZ, c[0x0][0x1a8] ;  /* 0x00006a00ff177624 */ /* 0x000fe200078e00ff */
[----:B------:R-:W-:Y:S01]  /*14d0*/  ISETP.LT.OR P4, PT, R17, 0x1, P1 ;  /* 0x000000011100780c */ /* 0x000fe20000f81670 */
[----:B------:R-:W-:Y:S01]  /*14e0*/  IMAD R30, R0, c[0x0][0x184], R25 ;  /* 0x00006100001e7a24 */ /* 0x000fe200078e0219 */
[----:B------:R-:W-:Y:S01]  /*14f0*/  LEA.HI.X R25, R38, c[0x0][0x194], R14, 0x1, P0 ;  /* 0x0000650026197a11 */ /* 0x000fe200000f0c0e */
[----:B------:R-:W-:Y:S01]  /*1500*/  IMAD.MOV.U32 R21, RZ, RZ, c[0x0][0x1ac] ;  /* 0x00006b00ff157624 */ /* 0x000fe200078e00ff */
[----:B------:R-:W-:Y:S01]  /*1510*/  LEA R22, P0, R23, R24, 0x7 ;  /* 0x0000001817167211 */ /* 0x000fe200078038ff */
[----:B------:R-:W-:Y:S01]  /*1520*/  IMAD.SHL.U32 R237, R237, 0x2, RZ ;  /* 0x00000002eded7824 */ /* 0x000fe200078e00ff */
[----:B------:R-:W-:Y:S01]  /*1530*/  ISETP.LT.OR P3, PT, R17, 0x41, P3 ;  /* 0x000000411100780c */ /* 0x000fe20001f61670 */
[C---:B------:R-:W-:Y:S01]  /*1540*/  IMAD R13, R0.reuse, c[0x0][0x23c], R13 ;  /* 0x00008f00000d7a24 */ /* 0x040fe200078e020d */
[----:B------:R-:W-:Y:S01]  /*1550*/  LEA.HI.X R23, R23, R25, R21, 0x7, P0 ;  /* 0x0000001917177211 */ /* 0x000fe200000f3c15 */
[----:B------:R-:W-:Y:S01]  /*1560*/  IMAD.WIDE.U32 R36, R0, c[0x0][0x210], R36 ;  /* 0x0000840000247a25 */ /* 0x000fe200078e0024 */
[----:B------:R-:W-:Y:S01]  /*1570*/  SHF.R.S32.HI R21, RZ, 0x1f, R15 ;  /* 0x0000001fff157819 */ /* 0x000fe2000001140f */
[----:B------:R-:W-:Y:S01]  /*1580*/  @!PT LDS RZ, [RZ] ;  /* 0x00000000fffff984 */ /* 0x000fe20000000800 */
[----:B------:R-:W-:Y:S01]  /*1590*/  @!PT LDS RZ, [RZ] ;  /* 0x00000000fffff984 */ /* 0x000fe20000000800 */
[----:B------:R-:W-:Y:S01]  /*15a0*/  @!PT LDS RZ, [RZ] ;  /* 0x00000000fffff984 */ /* 0x000fe20000000800 */
[----:B------:R1:W-:Y:S01]  /*15b0*/  LDGSTS.E.BYPASS.LTC128B.128 [R237+0x6080], [R26.64], !P6 ;  /* 0x060800001aed7fae */ /* 0x0003e2000f101d4c */
[C---:B------:R-:W-:Y:S01]  /*15c0*/  ISETP.LT.OR P2, PT, R17.reuse, 0x41, P2 ;  /* 0x000000411100780c */ /* 0x040fe20001741670 */
[----:B------:R-:W-:Y:S01]  /*15d0*/  IMAD R15, R10, c[0x0][0x188], RZ ;  /* 0x000062000a0f7a24 */ /* 0x000fe200078e02ff */
[----:B------:R-:W-:Y:S01]  /*15e0*/  ISETP.LT.OR P1, PT, R17, 0x41, P1 ;  /* 0x000000411100780c */ /* 0x000fe20000f21670 */
[----:B------:R1:W-:Y:S01]  /*15f0*/  LDGSTS.E.BYPASS.LTC128B.128 [R237+0x8080], [R26.64+0x40], !P5 ;  /* 0x080800401aed7fae */ /* 0x0003e2000e901d4c */
[----:B------:R-:W-:Y:S01]  /*1600*/  LEA.HI R0, R21, R240, RZ, 0x3 ;  /* 0x000000f015007211 */ /* 0x000fe200078f18ff */
[----:B------:R-:W-:Y:S01]  /*1610*/  IMAD R20, R242, c[0x0][0x18c], R15 ;  /* 0x00006300f2147a24 */ /* 0x000fe200078e020f */
[----:B------:R-:W-:Y:S01]  /*1620*/  LEA.HI R14, R8, R235, RZ, 0x6 ;  /* 0x000000eb080e7211 */ /* 0x000fe200078f30ff */
[----:B------:R1:W-:Y:S01]  /*1630*/  LDGSTS.E.BYPASS.LTC128B.128 [R237+0xa080], [R26.64+0x80], !P4 ;  /* 0x0a0800801aed7fae */ /* 0x0003e2000e101d4c */
[----:B------:R-:W-:Y:S01]  /*1640*/  LEA.HI R15, R3, R2, RZ, 0x1 ;  /* 0x00000002030f7211 */ /* 0x000fe200078f08ff */
[----:B------:R-:W-:Y:S01]  /*1650*/  IMAD.IADD R31, R35, 0x1, R30 ;  /* 0x00000001231f7824 */ /* 0x000fe200078e021e */
[----:B------:R-:W-:Y:S01]  /*1660*/  SHF.R.S32.HI R14, RZ, 0x6, R14 ;  /* 0x00000006ff0e7819 */ /* 0x000fe2000001140e */
[----:B------:R2:W-:Y:S01]  /*1670*/  LDGSTS.E.BYPASS.LTC128B.128 [R237+0x7080], [R32.64], !P3 ;  /* 0x0708000020ed7fae */ /* 0x0005e2000d901d4c */
[----:B------:R-:W-:Y:S01]  /*1680*/  ISETP.GE.AND P3, PT, R12, c[0x0][0x19c], PT ;  /* 0x000067000c007a0c */ /* 0x000fe20003f66270 */
[----:B------:R-:W-:Y:S01]  /*1690*/  IMAD.MOV.U32 R30, RZ, RZ, R34 ;  /* 0x000000ffff1e7224 */ /* 0x000fe200078e0022 */
[----:B------:R-:W-:Y:S01]  /*16a0*/  LOP3.LUT R15, R15, 0xfffffffe, RZ, 0xc0, !PT ;  /* 0xfffffffe0f0f7812 */ /* 0x000fe200078ec0ff */
[----:B------:R2:W-:Y:S01]  /*16b0*/  LDGSTS.E.BYPASS.LTC128B.128 [R237+0x9080], [R32.64+0x40], !P2 ;  /* 0x0908004020ed7fae */ /* 0x0005e2000d101d4c */
[----:B------:R-:W-:Y:S01]  /*16c0*/  ISETP.GE.AND P6, PT, R16, c[0x0][0x19c], PT ;  /* 0x0000670010007a0c */ /* 0x000fe20003fc6270 */
[----:B------:R-:W-:Y:S01]  /*16d0*/  IMAD.WIDE.U32 R30, R242, c[0x0][0x188], R30 ;  /* 0x00006200f21e7a25 */ /* 0x000fe200078e001e */
[----:B------:R-:W-:Y:S01]  /*16e0*/  ISETP.GE.AND P5, PT, R239, c[0x0][0x19c], PT ;  /* 0x00006700ef007a0c */ /* 0x000fe20003fa6270 */
[----:B------:R2:W-:Y:S01]  /*16f0*/  LDGSTS.E.BYPASS.LTC128B.128 [R237+0xb080], [R32.64+0x80], !P1 ;  /* 0x0b08008020ed7fae */ /* 0x0005e2000c901d4c */
[----:B------:R-:W-:Y:S01]  /*1700*/  ISETP.LT.OR P1, PT, R17, 0x1, P3 ;  /* 0x000000011100780c */ /* 0x000fe20001f21670 */
[----:B------:R-:W-:Y:S01]  /*1710*/  IMAD.IADD R4, R2, 0x1, -R15 ;  /* 0x0000000102047824 */ /* 0x000fe200078e0a0f */
[----:B------:R-:W-:Y:S01]  /*1720*/  LEA R44, P0, R30, c[0x0][0x160], 0x1 ;  /* 0x000058001e2c7a11 */ /* 0x000fe200078008ff */
[----:B------:R-:W-:Y:S01]  /*1730*/  IMAD.IADD R20, R31, 0x1, R20 ;  /* 0x000000011f147824 */ /* 0x000fe200078e0214 */
[----:B------:R-:W0:Y:S01]  /*1740*/  LDGDEPBAR ;  /* 0x00000000000079af */ /* 0x000e220000000000 */
[----:B------:R-:W-:Y:S01]  /*1750*/  IMAD.SHL.U32 R226, R4, 0x400, RZ ;  /* 0x0000040004e27824 */ /* 0x000fe200078e00ff */
[----:B------:R-:W-:Y:S01]  /*1760*/  ISETP.LT.OR P4, PT, R17, 0x1, P6 ;  /* 0x000000011100780c */ /* 0x000fe20003781670 */
[----:B------:R-:W-:Y:S01]  /*1770*/  IMAD.IADD R29, R37, 0x1, R28 ;  /* 0x00000001251d7824 */ /* 0x000fe200078e021c */
[----:B------:R-:W-:Y:S01]  /*1780*/  LEA.HI.X R45, R30, c[0x0][0x164], R20, 0x1, P0 ;  /* 0x000059001e2d7a11 */ /* 0x000fe200000f0c14 */
[----:B------:R-:W-:Y:S01]  /*1790*/  IMAD.MOV.U32 R28, RZ, RZ, R36 ;  /* 0x000000ffff1c7224 */ /* 0x000fe200078e0024 */
[C---:B------:R-:W-:Y:S01]  /*17a0*/  ISETP.LT.OR P3, PT, R17.reuse, 0x41, P3 ;  /* 0x000000411100780c */ /* 0x040fe20001f61670 */
[----:B------:R-:W-:Y:S01]  /*17b0*/  IMAD R21, R10, c[0x0][0x218], RZ ;  /* 0x000086000a157a24 */ /* 0x000fe200078e02ff */
[C---:B------:R-:W-:Y:S01]  /*17c0*/  ISETP.LT.OR P6, PT, R17.reuse, 0x41, P6 ;  /* 0x000000411100780c */ /* 0x040fe200037c1670 */
[----:B------:R2:W-:Y:S01]  /*17d0*/  LDGSTS.E.BYPASS.LTC128B.128 [R237+0x80], [R24.64], !P1 ;  /* 0x0008000018ed7fae */ /* 0x0005e2000c901d4c */
[----:B-1----:R-:W-:Y:S01]  /*17e0*/  LOP3.LUT R27, R0, 0xfffffff8, RZ, 0xc0, !PT ;  /* 0xfffffff8001b7812 */ /* 0x002fe200078ec0ff */
[----:B------:R-:W-:Y:S01]  /*17f0*/  IMAD.SHL.U32 R0, R14, 0x8, RZ ;  /* 0x000000080e007824 */ /* 0x000fe200078e00ff */
[----:B------:R-:W-:Y:S01]  /*1800*/  ISETP.LT.OR P1, PT, R17, 0x1, P5 ;  /* 0x000000011100780c */ /* 0x000fe20002f21670 */
[----:B------:R-:W-:Y:S01]  /*1810*/  IMAD R20, R11, 0x2, R226 ;  /* 0x000000020b147824 */ /* 0x000fe200078e02e2 */
[----:B------:R-:W-:Y:S01]  /*1820*/  ISETP.LT.OR P5, PT, R17, 0x41, P5 ;  /* 0x000000411100780c */ /* 0x000fe20002fa1670 */
[----:B------:R-:W-:Y:S01]  /*1830*/  IMAD.IADD R26, R240, 0x1, -R27 ;  /* 0x00000001f01a7824 */ /* 0x000fe200078e0a1b */
[----:B------:R-:W-:Y:S01]  /*1840*/  LOP3.LUT R0, R0, 0x18, RZ, 0xc0, !PT ;  /* 0x0000001800007812 */ /* 0x000fe200078ec0ff */
[C---:B------:R-:W-:Y:S01]  /*1850*/  IMAD R21, R242.reuse, c[0x0][0x21c], R21 ;  /* 0x00008700f2157a24 */ /* 0x040fe200078e0215 */
[----:B------:R2:W-:Y:S01]  /*1860*/  LDGSTS.E.BYPASS.LTC128B.128 [R237+0x2080], [R24.64+0x40], !P4 ;  /* 0x0208004018ed7fae */ /* 0x0005e2000e101d4c */
[----:B------:R-:W-:Y:S01]  /*1870*/  IMAD.WIDE.U32 R28, R242, c[0x0][0x218], R28 ;  /* 0x00008600f21c7a25 */ /* 0x000fe200078e001c */
[----:B------:R-:W-:-:S02]  /*1880*/  LOP3.LUT P2, RZ, R26, 0x4, RZ, 0xc0, !PT ;  /* 0x000000041aff7812 */ /* 0x000fc4000784c0ff */
[----:B------:R-:W-:Y:S01]  /*1890*/  ISETP.GE.AND P4, PT, R12, c[0x0][0x1fc], PT ;  /* 0x00007f000c007a0c */ /* 0x000fe20003f86270 */
[----:B------:R-:W-:Y:S01]  /*18a0*/  IMAD.SHL.U32 R26, R26, 0x40, RZ ;  /* 0x000000401a1a7824 */ /* 0x000fe200078e00ff */
[----:B------:R-:W-:Y:S01]  /*18b0*/  LEA R42, P0, R28, c[0x0][0x1f0], 0x1 ;  /* 0x00007c001c2a7a11 */ /* 0x000fe200078008ff */
[----:B------:R-:W-:Y:S01]  /*18c0*/  IMAD.IADD R19, R19, 0x1, R13 ;  /* 0x0000000113137824 */ /* 0x000fe200078e020d */
[----:B------:R-:W-:Y:S01]  /*18d0*/  SHF.R.S32.HI R13, RZ, 0x1f, R14 ;  /* 0x0000001fff0d7819 */ /* 0x000fe2000001140e */
[----:B------:R-:W-:Y:S01]  /*18e0*/  IMAD.IADD R11, R29, 0x1, R21 ;  /* 0x000000011d0b7824 */ /* 0x000fe200078e0215 */
[----:B------:R-:W-:Y:S01]  /*18f0*/  LOP3.LUT R26, R26, 0x1c0, RZ, 0xc0, !PT ;  /* 0x000001c01a1a7812 */ /* 0x000fe200078ec0ff */
[----:B------:R2:W-:Y:S01]  /*1900*/  LDGSTS.E.BYPASS.LTC128B.128 [R237+0x4080], [R24.64+0x80], !P1 ;  /* 0x0408008018ed7fae */ /* 0x0005e2000c901d4c */
[----:B------:R-:W-:Y:S01]  /*1910*/  LEA.HI R13, R13, R14, RZ, 0x2 ;  /* 0x0000000e0d0d7211 */ /* 0x000fe200078f10ff */
[----:B------:R-:W-:Y:S01]  /*1920*/  IMAD.IADD R6, R235, 0x1, -R6 ;  /* 0x00000001eb067824 */ /* 0x000fe200078e0a06 */
[----:B------:R-:W-:Y:S01]  /*1930*/  SHF.R.U32.HI R15, RZ, 0x3, R26 ;  /* 0x00000003ff0f7819 */ /* 0x000fe2000001161a */
[----:B------:R2:W-:Y:S01]  /*1940*/  LDGSTS.E.BYPASS.LTC128B.128 [R237+0x1080], [R22.64], !P3 ;  /* 0x0108000016ed7fae */ /* 0x0005e2000d901d4c */
[----:B------:R-:W-:Y:S01]  /*1950*/  ISETP.LT.AND P1, PT, R240, UR10, PT ;  /* 0x0000000af0007c0c */ /* 0x000fe2000bf21270 */
[----:B------:R-:W-:Y:S01]  /*1960*/  IMAD R249, R10, c[0x0][0x240], RZ ;  /* 0x000090000af97a24 */ /* 0x000fe200078e02ff */
[----:B------:R-:W-:Y:S01]  /*1970*/  LOP3.LUT R15, R15, R26, R0, 0x1e, !PT ;  /* 0x0000001a0f0f7212 */ /* 0x000fe200078e1e00 */
[----:B------:R2:W-:Y:S01]  /*1980*/  LDGSTS.E.BYPASS.LTC128B.128 [R237+0x3080], [R22.64+0x40], !P6 ;  /* 0x0308004016ed7fae */ /* 0x0005e2000f101d4c */
[----:B------:R-:W-:Y:S01]  /*1990*/  LEA.HI.X R43, R28, c[0x0][0x1f4], R11, 0x1, P0 ;  /* 0x00007d001c2b7a11 */ /* 0x000fe200000f0c0b */
[----:B------:R-:W-:Y:S01]  /*19a0*/  IMAD R249, R242, c[0x0][0x244], R249 ;  /* 0x00009100f2f97a24 */ /* 0x000fe200078e02f9 */
[----:B------:R-:W-:Y:S01]  /*19b0*/  LOP3.LUT R13, R13, 0xfffffffc, RZ, 0xc0, !PT ;  /* 0xfffffffc0d0d7812 */ /* 0x000fe200078ec0ff */
[----:B------:R-:W-:Y:S01]  /*19c0*/  IMAD.IADD R15, R20, 0x1, R15 ;  /* 0x00000001140f7824 */ /* 0x000fe200078e020f */
[C---:B------:R-:W-:Y:S01]  /*19d0*/  ISETP.GE.AND P0, PT, R12.reuse, c[0x0][0x16c], PT ;  /* 0x00005b000c007a0c */ /* 0x040fe20003f06270 */
[----:B------:R2:W-:Y:S01]  /*19e0*/  LDGSTS.E.BYPASS.LTC128B.128 [R237+0x5080], [R22.64+0x80], !P5 ;  /* 0x0508008016ed7fae */ /* 0x0005e2000e901d4c */
[----:B------:R-:W-:Y:S01]  /*19f0*/  ISETP.GE.OR P3, PT, R12, c[0x0][0x1fc], !P1 ;  /* 0x00007f000c007a0c */ /* 0x000fe20004f66670 */
[----:B------:R-:W-:Y:S01]  /*1a00*/  IMAD.SHL.U32 R238, R15, 0x2, RZ ;  /* 0x000000020fee7824 */ /* 0x000fe200078e00ff */
[----:B------:R-:W-:Y:S01]  /*1a10*/  LOP3.LUT R12, R9, 0xfffffff8, RZ, 0xc0, !PT ;  /* 0xfffffff8090c7812 */ /* 0x000fe200078ec0ff */
[----:B------:R-:W-:Y:S01]  /*1a20*/  IMAD.WIDE.U32 R242, R242, c[0x0][0x240], R18 ;  /* 0x00009000f2f27a25 */ /* 0x000fe200078e0012 */
[----:B------:R-:W-:Y:S01]  /*1a30*/  ISETP.GE.AND P5, PT, R16, c[0x0][0x16c], PT ;  /* 0x00005b0010007a0c */ /* 0x000fe20003fa6270 */
[----:B------:R-:W0:Y:S01]  /*1a40*/  LDGDEPBAR ;  /* 0x00000000000079af */ /* 0x000e220000000000 */
[C---:B------:R-:W-:Y:S01]  /*1a50*/  IADD3 R11, R238.reuse, 0xf480, RZ ;  /* 0x0000f480ee0b7810 */ /* 0x040fe20007ffe0ff */
[----:B------:R-:W-:Y:S01]  /*1a60*/  IMAD.SHL.U32 R234, R5, 0x8, RZ ;  /* 0x0000000805ea7824 */ /* 0x000fe200078e00ff */
[----:B------:R-:W-:Y:S01]  /*1a70*/  IADD3 R236, R238, 0xf4c0, RZ ;  /* 0x0000f4c0eeec7810 */ /* 0x000fe20007ffe0ff */
[----:B------:R2:W-:Y:S01]  /*1a80*/  STL.64 [R1+0x8], R44 ;  /* 0x0000082c01007387 */ /* 0x0005e20000100a00 */
[----:B------:R-:W-:Y:S01]  /*1a90*/  @P2 IADD3 R236, R11, -0x40, RZ ;  /* 0xffffffc00bec2810 */ /* 0x000fe20007ffe0ff */
[----:B------:R-:W-:Y:S01]  /*1aa0*/  IMAD.IADD R11, R235, 0x1, -R12 ;  /* 0x00000001eb0b7824 */ /* 0x000fe200078e0a0c */
[C---:B------:R-:W-:Y:S01]  /*1ab0*/  ISETP.GE.AND P2, PT, R16.reuse, c[0x0][0x1fc], PT ;  /* 0x00007f0010007a0c */ /* 0x040fe20003f46270 */
[----:B------:R2:W-:Y:S01]  /*1ac0*/  STL.64 [R1], R42 ;  /* 0x0000002a01007387 */ /* 0x0005e20000100a00 */
[----:B------:R-:W-:Y:S01]  /*1ad0*/  ISETP.GE.OR P6, PT, R16, c[0x0][0x1fc], !P1 ;  /* 0x00007f0010007a0c */ /* 0x000fe20004fc6670 */
[----:B------:R-:W-:Y:S01]  /*1ae0*/  IMAD.IADD R16, R14, 0x1, -R13 ;  /* 0x000000010e107824 */ /* 0x000fe200078e0a0d */
[----:B------:R-:W-:Y:S01]  /*1af0*/  SHF.R.S32.HI R15, RZ, 0x1f, R6 ;  /* 0x0000001fff0f7819 */ /* 0x000fe20000011406 */
[----:B------:R-:W-:Y:S01]  /*1b00*/  IMAD.IADD R249, R243, 0x1, R249 ;  /* 0x00000001f3f97824 */ /* 0x000fe200078e02f9 */
[-C--:B------:R-:W-:Y:S01]  /*1b10*/  LEA.HI R13, R6, R6.reuse, RZ, 0x1 ;  /* 0x00000006060d7211 */ /* 0x080fe200078f08ff */
[----:B------:R-:W-:Y:S01]  /*1b20*/  IMAD R233, R16, -0x8, R7 ;  /* 0xfffffff810e97824 */ /* 0x000fe200078e0207 */
[----:B------:R-:W-:Y:S01]  /*1b30*/  LOP3.LUT R12, R3, 0xffffffe0, RZ, 0xc0, !PT ;  /* 0xffffffe0030c7812 */ /* 0x000fe200078ec0ff */
[----:B------:R-:W-:Y:S01]  /*1b40*/  IMAD R3, R5, 0x4, R14 ;  /* 0x0000000405037824 */ /* 0x000fe200078e020e */
[----:B------:R-:W-:Y:S01]  /*1b50*/  LEA.HI R15, R15, R6, RZ, 0x3 ;  /* 0x000000060f0f7211 */ /* 0x000fe200078f18ff */
[----:B------:R-:W-:Y:S01]  /*1b60*/  IMAD.SHL.U32 R14, R11, 0x40, RZ ;  /* 0x000000400b0e7824 */ /* 0x000fe200078e00ff */
[----:B------:R-:W-:Y:S01]  /*1b70*/  LOP3.LUT R19, R13, 0x7fffffe, RZ, 0xc0, !PT ;  /* 0x07fffffe0d137812 */ /* 0x000fe200078ec0ff */
[----:B------:R-:W-:Y:S01]  /*1b80*/  IMAD.SHL.U32 R7, R2, 0x10, RZ ;  /* 0x0000001002077824 */ /* 0x000fe200078e00ff */
[----:B------:R-:W-:Y:S01]  /*1b90*/  LOP3.LUT R17, R15, 0xfffffff8, RZ, 0xc0, !PT ;  /* 0xfffffff80f117812 */ /* 0x000fe200078ec0ff */
[----:B------:R-:W-:Y:S01]  /*1ba0*/  IMAD.IADD R12, R235, 0x1, -R12 ;  /* 0x00000001eb0c7824 */ /* 0x000fe200078e0a0c */
[----:B------:R-:W-:Y:S01]  /*1bb0*/  SHF.R.S32.HI R15, RZ, 0x3, R15 ;  /* 0x00000003ff0f7819 */ /* 0x000fe2000001140f */
[----:B------:R-:W-:Y:S01]  /*1bc0*/  IMAD.IADD R16, R6, 0x1, -R19 ;  /* 0x0000000106107824 */ /* 0x000fe200078e0a13 */
[----:B------:R-:W-:Y:S01]  /*1bd0*/  LOP3.LUT R14, R14, 0x1c0, RZ, 0xc0, !PT ;  /* 0x000001c00e0e7812 */ /* 0x000fe200078ec0ff */
[----:B------:R-:W-:-:S04]  /*1be0*/  DEPBAR.LE SB0, 0x1 ;  /* 0x000080400000791a */ /* 0x000fc80000000000 */
[----:B------:R-:W-:Y:S01]  /*1bf0*/  IMAD R227, R15, 0x8, R16 ;  /* 0x000000080fe37824 */ /* 0x000fe200078e0210 */
[----:B------:R-:W-:Y:S01]  /*1c00*/  LOP3.LUT R16, R14, 0x30, R7, 0xf8, !PT ;  /* 0x000000300e107812 */ /* 0x000fe200078ef807 */
[----:B------:R-:W-:Y:S01]  /*1c10*/  IMAD.IADD R6, R6, 0x1, -R17 ;  /* 0x0000000106067824 */ /* 0x000fe200078e0a11 */
[----:B------:R-:W-:Y:S01]  /*1c20*/  LEA.HI R10, R11, R11, RZ, 0x1 ;  /* 0x0000000b0b0a7211 */ /* 0x000fe200078f08ff */
[----:B------:R-:W-:Y:S01]  /*1c30*/  IMAD.SHL.U32 R227, R227, 0x20, RZ ;  /* 0x00000020e3e37824 */ /* 0x000fe200078e00ff */
[----:B------:R-:W-:Y:S01]  /*1c40*/  SHF.R.U32.HI R228, RZ, 0x3, R14 ;  /* 0x00000003ffe47819 */ /* 0x000fe2000001160e */
[----:B------:R-:W-:Y:S01]  /*1c50*/  IMAD R226, R15, 0x200, R226 ;  /* 0x000002000fe27824 */ /* 0x000fe200078e02e2 */
[----:B------:R-:W-:Y:S02]  /*1c60*/  SEL R244, RZ, 0x1, P0 ;  /* 0x00000001fff47807 */ /* 0x000fe40000000000 */
[----:B------:R-:W-:Y:S02]  /*1c70*/  LOP3.LUT R7, R16, 0x8, R9, 0xf8, !PT ;  /* 0x0000000810077812 */ /* 0x000fe400078ef809 */
[----:B------:R-:W-:Y:S01]  /*1c80*/  LOP3.LUT R230, R10, 0x7fffffe, RZ, 0xc0, !PT ;  /* 0x07fffffe0ae67812 */ /* 0x000fe200078ec0ff */
[----:B------:R-:W-:Y:S01]  /*1c90*/  BAR.SYNC.DEFER_BLOCKING 0x0 ;  /* 0x0000000000007b1d */ /* 0x000fe20000010000 */
[----:B------:R-:W-:-:S02]  /*1ca0*/  ISETP.GE.AND P0, PT, R239, c[0x0][0x16c], PT ;  /* 0x00005b00ef007a0c */ /* 0x000fc40003f06270 */
[----:B------:R-:W-:Y:S01]  /*1cb0*/  SHF.R.S32.HI R10, RZ, 0x1, R10 ;  /* 0x00000001ff0a7819 */ /* 0x000fe2000001140a */
[----:B------:R-:W-:Y:S01]  /*1cc0*/  IMAD.IADD R230, R11, 0x1, -R230 ;  /* 0x000000010be67824 */ /* 0x000fe200078e0ae6 */
[----:B------:R-:W-:Y:S02]  /*1cd0*/  LOP3.LUT R228, R7, R228, RZ, 0x3c, !PT ;  /* 0x000000e407e47212 */ /* 0x000fe400078e3cff */
[----:B------:R-:W-:Y:S01]  /*1ce0*/  SEL R7, RZ, 0x4, P0 ;  /* 0x00000004ff077807 */ /* 0x000fe20000000000 */
[----:B------:R-:W-:Y:S01]  /*1cf0*/  IMAD R230, R3, 0x8, R230 ;  /* 0x0000000803e67824 */ /* 0x000fe200078e02e6 */
[C---:B------:R-:W-:Y:S01]  /*1d00*/  LOP3.LUT P0, RZ, R10.reuse, 0x2, RZ, 0xc0, !PT ;  /* 0x000000020aff7812 */ /* 0x040fe2000780c0ff */
[----:B------:R-:W-:Y:S01]  /*1d10*/  IMAD.SHL.U32 R10, R10, 0x40, RZ ;  /* 0x000000400a0a7824 */ /* 0x000fe200078e00ff */
[----:B------:R-:W-:Y:S01]  /*1d20*/  SHF.R.S32.HI R2, RZ, 0x1, R13 ;  /* 0x00000001ff027819 */ /* 0x000fe2000001140d */
[----:B------:R-:W-:Y:S01]  /*1d30*/  IMAD R228, R5, 0x200, R228 ;  /* 0x0000020005e47824 */ /* 0x000fe200078e02e4 */
[----:B------:R-:W-:-:S02]  /*1d40*/  SEL R221, R220, 0xffffffe0, !P0 ;  /* 0xffffffe0dcdd7807 */ /* 0x000fc40004000000 */
[----:B------:R-:W-:Y:S01]  /*1d50*/  LOP3.LUT R8, R10, 0xc0, RZ, 0xc0, !PT ;  /* 0x000000c00a087812 */ /* 0x000fe200078ec0ff */
[----:B------:R-:W-:Y:S01]  /*1d60*/  IMAD.SHL.U32 R228, R228, 0x2, RZ ;  /* 0x00000002e4e47824 */ /* 0x000fe200078e00ff */
[----:B------:R-:W-:Y:S02]  /*1d70*/  SEL R10, RZ, 0x2, P5 ;  /* 0x00000002ff0a7807 */ /* 0x000fe40002800000 */
[----:B------:R-:W-:Y:S02]  /*1d80*/  LOP3.LUT R9, R8, 0x8, R9, 0xf8, !PT ;  /* 0x0000000808097812 */ /* 0x000fe400078ef809 */
[----:B------:R-:W-:Y:S02]  /*1d90*/  SHF.R.U32.HI R8, RZ, 0x3, R8 ;  /* 0x00000003ff087819 */ /* 0x000fe40000011608 */
[----:B------:R-:W-:Y:S02]  /*1da0*/  IADD3 R7, R7, R10, R244 ;  /* 0x0000000a07077210 */ /* 0x000fe40007ffe0f4 */
[----:B------:R-:W-:-:S02]  /*1db0*/  LOP3.LUT R9, R9, R8, RZ, 0x3c, !PT ;  /* 0x0000000809097212 */ /* 0x000fc400078e3cff */
[C---:B------:R-:W-:Y:S02]  /*1dc0*/  LOP3.LUT P0, RZ, R7.reuse, 0x1, RZ, 0xc0, !PT ;  /* 0x0000000107ff7812 */ /* 0x040fe4000780c0ff */
[----:B------:R-:W-:Y:S01]  /*1dd0*/  SEL R8, RZ, 0xffffffff, P5 ;  /* 0xffffffffff087807 */ /* 0x000fe20002800000 */
[----:B------:R-:W-:Y:S01]  /*1de0*/  IMAD.U32 R230, R230, 0x20, R9 ;  /* 0x00000020e6e67824 */ /* 0x000fe200078e0009 */
[----:B------:R-:W-:Y:S02]  /*1df0*/  ISETP.GE.OR P0, PT, R240, UR10, !P0 ;  /* 0x0000000af0007c0c */ /* 0x000fe4000c706670 */
[----:B------:R-:W-:Y:S01]  /*1e00*/  LOP3.LUT P5, RZ, R7, 0x2, RZ, 0xc0, !PT ;  /* 0x0000000207ff7812 */ /* 0x000fe200078ac0ff */
[----:B------:R-:W-:Y:S01]  /*1e10*/  IMAD.SHL.U32 R230, R230, 0x2, RZ ;  /* 0x00000002e6e67824 */ /* 0x000fe200078e00ff */
[----:B------:R-:W-:Y:S01]  /*1e20*/  SHF.R.S32.HI R13, RZ, 0x1f, R13 ;  /* 0x0000001fff0d7819 */ /* 0x000fe2000001140d */
[----:B------:R-:W-:Y:S01]  /*1e30*/  IMAD.SHL.U32 R9, R8, 0x2, RZ ;  /* 0x0000000208097824 */ /* 0x000fe200078e00ff */
[----:B------:R-:W-:Y:S01]  /*1e40*/  ISETP.GE.OR P5, PT, R240, UR10, !P5 ;  /* 0x0000000af0007c0c */ /* 0x000fe2000efa6670 */
[----:B------:R-:W-:Y:S01]  /*1e50*/  IMAD.IADD R221, R230, 0x1, R221 ;  /* 0x00000001e6dd7824 */ /* 0x000fe200078e02dd */
[----:B------:R2:W1:Y:S01]  /*1e60*/  LDSM.16.M88.4 R168, [R230+0x6080] ;  /* 0x00608000e6a8783b */ /* 0x0004620000000200 */
[----:B------:R-:W-:-:S02]  /*1e70*/  LEA.HI R13, R13, R2, RZ, 0x2 ;  /* 0x000000020d0d7211 */ /* 0x000fc400078f10ff */
[----:B------:R-:W-:Y:S01]  /*1e80*/  SHF.R.S32.HI R3, RZ, 0x1f, R12 ;  /* 0x0000001fff037819 */ /* 0x000fe2000001140c */
[----:B------:R2:W3:Y:S01]  /*1e90*/  LDSM.16.M88.4 R172, [R230+0x7080] ;  /* 0x00708000e6ac783b */ /* 0x0004e20000000200 */
[----:B------:R-:W-:Y:S02]  /*1ea0*/  LOP3.LUT R13, R13, 0xfffffffc, RZ, 0xc0, !PT ;  /* 0xfffffffc0d0d7812 */ /* 0x000fe400078ec0ff */
[----:B------:R-:W-:Y:S01]  /*1eb0*/  SEL R8, RZ, 0x1, P4 ;  /* 0x00000001ff087807 */ /* 0x000fe20002000000 */
[----:B------:R2:W4:Y:S01]  /*1ec0*/  LDSM.16.M88.4 R176, [R221+0x6080] ;  /* 0x00608000ddb0783b */ /* 0x0005220000000200 */
[----:B------:R-:W-:Y:S01]  /*1ed0*/  LEA.HI R3, R3, R12, RZ, 0x2 ;  /* 0x0000000c03037211 */ /* 0x000fe200078f10ff */
[----:B------:R-:W-:Y:S01]  /*1ee0*/  IMAD.IADD R2, R2, 0x1, -R13 ;  /* 0x0000000102027824 */ /* 0x000fe200078e0a0d */
[----:B------:R-:W-:Y:S01]  /*1ef0*/  ISETP.GE.AND P4, PT, R239, c[0x0][0x1fc], PT ;  /* 0x00007f00ef007a0c */ /* 0x000fe20003f86270 */
[----:B------:R2:W1:Y:S01]  /*1f00*/  LDSM.16.M88.4 R184, [R221+0x7080] ;  /* 0x00708000ddb8783b */ /* 0x0004620000000200 */
[----:B------:R-:W-:-:S02]  /*1f10*/  LOP3.LUT R11, R3, 0xfffffffc, RZ, 0xc0, !PT ;  /* 0xfffffffc030b7812 */ /* 0x000fc400078ec0ff */
[----:B------:R-:W-:Y:S01]  /*1f20*/  LOP3.LUT R244, R9, 0x2, R244, 0xe2, !PT ;  /* 0x0000000209f47812 */ /* 0x000fe200078ee2f4 */
[----:B------:R2:W1:Y:S01]  /*1f30*/  LDSM.16.M88.4 R188, [R230+0x8080] ;  /* 0x00808000e6bc783b */ /* 0x0004620000000200 */
[----:B------:R-:W-:Y:S01]  /*1f40*/  SEL R245, RZ, 0x4, P4 ;  /* 0x00000004fff57807 */ /* 0x000fe20002000000 */
[----:B------:R-:W-:Y:S01]  /*1f50*/  IMAD.IADD R12, R12, 0x1, -R11 ;  /* 0x000000010c0c7824 */ /* 0x000fe200078e0a0b */
[----:B------:R-:W-:Y:S01]  /*1f60*/  LOP3.LUT P4, RZ, R6, 0x2, RZ, 0xc0, !PT ;  /* 0x0000000206ff7812 */ /* 0x000fe2000788c0ff */
[----:B------:R2:W1:Y:S01]  /*1f70*/  LDSM.16.M88.4 R192, [R230+0x9080] ;  /* 0x00908000e6c0783b */ /* 0x0004620000000200 */
[----:B------:R-:W-:Y:S01]  /*1f80*/  IMAD.SHL.U32 R11, R5, 0x10, RZ ;  /* 0x00000010050b7824 */ /* 0x000fe200078e00ff */
[----:B------:R-:W-:Y:S01]  /*1f90*/  LOP3.LUT R234, R234, 0x8, RZ, 0xc0, !PT ;  /* 0x00000008eaea7812 */ /* 0x000fe200078ec0ff */
[----:B------:R-:W-:Y:S01]  /*1fa0*/  IMAD R233, R12, -0x2, R233 ;  /* 0xfffffffe0ce97824 */ /* 0x000fe200078e02e9 */
[----:B------:R2:W1:Y:S01]  /*1fb0*/  LDSM.16.M88.4 R196, [R221+0x8080] ;  /* 0x00808000ddc4783b */ /* 0x0004620000000200 */
[----:B------:R-:W-:-:S02]  /*1fc0*/  SHF.R.S32.HI R3, RZ, 0x2, R3 ;  /* 0x00000002ff037819 */ /* 0x000fc40000011403 */
[----:B------:R-:W-:Y:S01]  /*1fd0*/  ISETP.GE.OR P1, PT, R239, c[0x0][0x1fc], !P1 ;  /* 0x00007f00ef007a0c */ /* 0x000fe20004f26670 */
[----:B------:R2:W1:Y:S01]  /*1fe0*/  LDSM.16.M88.4 R200, [R221+0x9080] ;  /* 0x00908000ddc8783b */ /* 0x0004620000000200 */
[----:B------:R-:W-:Y:S01]  /*1ff0*/  LOP3.LUT R11, R11, 0x10, RZ, 0xc0, !PT ;  /* 0x000000100b0b7812 */ /* 0x000fe200078ec0ff */
[C---:B------:R-:W-:Y:S01]  /*2000*/  IMAD R248, R4.reuse, 0x10, R3 ;  /* 0x0000001004f87824 */ /* 0x040fe200078e0203 */
[----:B------:R-:W-:Y:S01]  /*2010*/  SEL R223, R231, 0xfffffff0, !P4 ;  /* 0xfffffff0e7df7807 */ /* 0x000fe20006000000 */
[----:B------:R2:W1:Y:S01]  /*2020*/  LDSM.16.M88.4 R204, [R230+0xa080] ;  /* 0x00a08000e6cc783b */ /* 0x0004620000000200 */
[----:B------:R-:W-:Y:S01]  /*2030*/  IMAD R3, R4, 0x200, R227 ;  /* 0x0000020004037824 */ /* 0x000fe200078e02e3 */
[----:B------:R-:W-:Y:S02]  /*2040*/  LOP3.LUT R232, R11, 0x8, R232, 0xf8, !PT ;  /* 0x000000080be87812 */ /* 0x000fe400078ef8e8 */
[----:B------:R2:W1:Y:S04]  /*2050*/  LDSM.16.M88.4 R208, [R230+0xb080] ;  /* 0x00b08000e6d0783b */ /* 0x0004680000000200 */
[----:B------:R2:W1:Y:S04]  /*2060*/  LDSM.16.M88.4 R212, [R221+0xa080] ;  /* 0x00a08000ddd4783b */ /* 0x0004680000000200 */
[----:B------:R2:W1:Y:S04]  /*2070*/  LDSM.16.M88.4 R216, [R221+0xb080] ;  /* 0x00b08000ddd8783b */ /* 0x0004680000000200 */
[----:B------:R-:W-:Y:S06]  /*2080*/  BAR.SYNC.DEFER_BLOCKING 0x0 ;  /* 0x0000000000007b1d */ /* 0x000fec0000010000 */
[----:B------:R-:W-:Y:S01]  /*2090*/  @!PT LDS RZ, [RZ] ;  /* 0x00000000fffff984 */ /* 0x000fe20000000800 */
[----:B------:R-:W-:Y:S01]  /*20a0*/  @!PT LDS RZ, [RZ] ;  /* 0x00000000fffff984 */ /* 0x000fe20000000800 */
[----:B------:R-:W-:Y:S01]  /*20b0*/  @!PT LDS RZ, [RZ] ;  /* 0x00000000fffff984 */ /* 0x000fe20000000800 */
[----:B------:R2:W-:Y:S01]  /*20c0*/  LDGSTS.E.BYPASS.LTC128B.128 [R237+0x6080], [R44.64], !P0 ;  /* 0x060800002ced7fae */ /* 0x0005e2000c101d4c */
[----:B------:R-:W-:-:S02]  /*20d0*/  LOP3.LUT P0, RZ, R7, 0x4, RZ, 0xc0, !PT ;  /* 0x0000000407ff7812 */ /* 0x000fc4000780c0ff */
[----:B------:R-:W-:Y:S01]  /*20e0*/  SEL R7, RZ, 0xffffffff, P2 ;  /* 0xffffffffff077807 */ /* 0x000fe20001000000 */
[----:B------:R2:W-:Y:S01]  /*20f0*/  LDGSTS.E.BYPASS.LTC128B.128 [R237+0x7080], [R44.64+0x40], !P5 ;  /* 0x070800402ced7fae */ /* 0x0005e2000e901d4c */
[----:B------:R-:W-:Y:S02]  /*2100*/  ISETP.GE.OR P0, PT, R240, UR10, !P0 ;  /* 0x0000000af0007c0c */ /* 0x000fe4000c706670 */
[----:B------:R-:W-:Y:S01]  /*2110*/  ISETP.GT.AND P2, PT, R235, 0xf, PT ;  /* 0x0000000feb00780c */ /* 0x000fe20003f44270 */
[----:B------:R-:W-:Y:S01]  /*2120*/  IMAD.SHL.U32 R7, R7, 0x2, RZ ;  /* 0x0000000207077824 */ /* 0x000fe200078e00ff */
[C---:B------:R-:W-:Y:S01]  /*2130*/  LOP3.LUT P5, RZ, R6.reuse, 0x4, RZ, 0xc0, !PT ;  /* 0x0000000406ff7812 */ /* 0x040fe200078ac0ff */
[----:B------:R-:W-:-:S03]  /*2140*/  IMAD.SHL.U32 R6, R6, 0x40, RZ ;  /* 0x0000004006067824 */ /* 0x000fc600078e00ff */
[----:B------:R-:W-:Y:S02]  /*2150*/  LOP3.LUT R8, R7, 0x2, R8, 0xe2, !PT ;  /* 0x0000000207087812 */ /* 0x000fe400078ee208 */
[----:B------:R-:W-:Y:S02]  /*2160*/  LOP3.LUT R5, R6, 0x1c0, RZ, 0xc0, !PT ;  /* 0x000001c006057812 */ /* 0x000fe400078ec0ff */
[----:B------:R-:W-:Y:S01]  /*2170*/  SEL R220, R220, 0xffffffe0, !P5 ;  /* 0xffffffe0dcdc7807 */ /* 0x000fe20006800000 */
[----:B------:R2:W-:Y:S01]  /*2180*/  LDGSTS.E.BYPASS.LTC128B.128 [R237+0x8080], [R44.64+0x80], !P0 ;  /* 0x080800802ced7fae */ /* 0x0005e2000c101d4c */
[C---:B------:R-:W-:Y:S01]  /*2190*/  LOP3.LUT P0, RZ, R2.reuse, 0x2, RZ, 0xc0, !PT ;  /* 0x0000000202ff7812 */ /* 0x040fe2000780c0ff */
[----:B------:R-:W-:Y:S01]  /*21a0*/  @!P2 IMAD.SHL.U32 R9, R235, 0x10, RZ ;  /* 0x00000010eb09a824 */ /* 0x000fe200078e00ff */
[----:B------:R-:W-:Y:S01]  /*21b0*/  SHF.R.U32.HI R6, RZ, 0x3, R5 ;  /* 0x00000003ff067819 */ /* 0x000fe20000011605 */
[----:B------:R-:W-:Y:S01]  /*21c0*/  IMAD.SHL.U32 R2, R2, 0x40, RZ ;  /* 0x0000004002027824 */ /* 0x000fe200078e00ff */
[----:B------:R-:W-:-:S02]  /*21d0*/  SEL R231, R231, 0xfffffff0, !P0 ;  /* 0xfffffff0e7e77807 */ /* 0x000fc40004000000 */
[----:B------:R2:W-:Y:S01]  /*21e0*/  @!P2 LDGSTS.E.BYPASS.LTC128B.128 [R9+0xf080], [R250.64] ;  /* 0x0f080000fa09afae */ /* 0x0005e2000b901d4c */
[----:B------:R-:W-:Y:S02]  /*21f0*/  LOP3.LUT R5, R6, R5, R234, 0x1e, !PT ;  /* 0x0000000506057212 */ /* 0x000fe400078e1eea */
[----:B------:R-:W-:Y:S01]  /*2200*/  LOP3.LUT R2, R2, 0xc0, RZ, 0xc0, !PT ;  /* 0x000000c002027812 */ /* 0x000fe200078ec0ff */
[----:B------:R-:W0:Y:S01]  /*2210*/  LDGDEPBAR ;  /* 0x00000000000079af */ /* 0x000e220000000000 */
[----:B------:R-:W-:Y:S01]  /*2220*/  LOP3.LUT R245, R8, R245, RZ, 0xfc, !PT ;  /* 0x000000f508f57212 */ /* 0x000fe200078efcff */
[----:B------:R-:W-:Y:S01]  /*2230*/  IMAD.IADD R226, R226, 0x1, R5 ;  /* 0x00000001e2e27824 */ /* 0x000fe200078e0205 */
[----:B------:R-:W-:Y:S01]  /*2240*/  SHF.R.U32.HI R7, RZ, 0x3, R2 ;  /* 0x00000003ff077819 */ /* 0x000fe20000011602 */
[----:B------:R2:W-:Y:S01]  /*2250*/  LDGSTS.E.BYPASS.LTC128B.128 [R237+0xc080], [R42.64], !P3 ;  /* 0x0c0800002aed7fae */ /* 0x0005e2000d901d4c */
[----:B------:R-:W-:Y:S02]  /*2260*/  ISETP.GE.AND P3, PT, R235, 0x10, PT ;  /* 0x00000010eb00780c */ /* 0x000fe40003f66270 */
[C---:B------:R-:W-:Y:S01]  /*2270*/  LOP3.LUT R234, R7.reuse, R2, R234, 0x1e, !PT ;  /* 0x0000000207ea7212 */ /* 0x040fe200078e1eea */
[----:B------:R2:W-:Y:S01]  /*2280*/  LDGSTS.E.BYPASS.LTC128B.128 [R237+0xd080], [R42.64+0x40], !P6 ;  /* 0x0d0800402aed7fae */ /* 0x0005e2000f101d4c */
[----:B------:R-:W-:-:S02]  /*2290*/  LOP3.LUT R232, R7, R232, R2, 0x1e, !PT ;  /* 0x000000e807e87212 */ /* 0x000fc400078e1e02 */
[----:B------:R-:W-:Y:S01]  /*22a0*/  LOP3.LUT R0, R7, R2, R0, 0x1e, !PT ;  /* 0x0000000207007212 */ /* 0x000fe200078e1e00 */
[----:B------:R-:W-:Y:S01]  /*22b0*/  IMAD.IADD R234, R3, 0x1, R234 ;  /* 0x0000000103ea7824 */ /* 0x000fe200078e02ea */
[----:B------:R2:W-:Y:S01]  /*22c0*/  LDGSTS.E.BYPASS.LTC128B.128 [R237+0xe080], [R42.64+0x80], !P1 ;  /* 0x0e0800802aed7fae */ /* 0x0005e2000c901d4c */
[C---:B------:R-:W-:Y:S01]  /*22d0*/  IMAD.IADD R232, R227.reuse, 0x1, R232 ;  /* 0x00000001e3e87824 */ /* 0x040fe200078e02e8 */
[----:B------:R-:W-:Y:S01]  /*22e0*/  LEA R226, R226, 0x13480, 0x1 ;  /* 0x00013480e2e27811 */ /* 0x000fe200078e08ff */
[----:B------:R-:W-:Y:S02]  /*22f0*/  IMAD.IADD R227, R227, 0x1, R0 ;  /* 0x00000001e3e37824 */ /* 0x000fe400078e0200 */
[----:B------:R-:W-:Y:S02]  /*2300*/  @!P3 IMAD.SHL.U32 R3, R235, 0x10, RZ ;  /* 0x00000010eb03b824 */ /* 0x000fe400078e00ff */
[----:B------:R-:W-:Y:S01]  /*2310*/  IMAD.SHL.U32 R0, R234, 0x2, RZ ;  /* 0x00000002ea007824 */ /* 0x000fe200078e00ff */
[----:B------:R-:W-:Y:S01]  /*2320*/  LEA R227, R227, 0x80, 0x1 ;  /* 0x00000080e3e37811 */ /* 0x000fe200078e08ff */
[--C-:B------:R-:W-:Y:S01]  /*2330*/  IMAD R224, R220, 0x2, R226.reuse ;  /* 0x00000002dce07824 */ /* 0x100fe200078e02e2 */
[----:B------:R2:W-:Y:S01]  /*2340*/  @!P3 LDGSTS.E.BYPASS.LTC128B.128 [R3+0xf280], [R246.64] ;  /* 0x0f280000f603bfae */ /* 0x0005e2000b901d4c */
[C---:B------:R-:W-:Y:S01]  /*2350*/  IMAD R225, R223.reuse, 0x2, R226 ;  /* 0x00000002dfe17824 */ /* 0x040fe200078e02e2 */
[----:B------:R-:W-:Y:S01]  /*2360*/  IADD3 R0, R0, 0xc080, RZ ;  /* 0x0000c08000007810 */ /* 0x000fe20007ffe0ff */
[----:B------:R-:W-:Y:S01]  /*2370*/  IMAD R223, R223, 0x2, R224 ;  /* 0x00000002dfdf7824 */ /* 0x000fe200078e02e0 */
[----:B------:R-:W0:Y:S01]  /*2380*/  LDGDEPBAR ;  /* 0x00000000000079af */ /* 0x000e220000000000 */
[----:B------:R-:W-:-:S02]  /*2390*/  IMAD R220, R220, 0x2, R225 ;  /* 0x00000002dcdc7824 */ /* 0x000fc400078e02e1 */
[----:B------:R-:W-:Y:S01]  /*23a0*/  IMAD R229, R231, 0x2, R0 ;  /* 0x00000002e7e57824 */ /* 0x000fe200078e0200 */
[----:B------:R-:W0:Y:S01]  /*23b0*/  LDGDEPBAR ;  /* 0x00000000000079af */ /* 0x000e220000000000 */
[C---:B------:R-:W-:Y:S02]  /*23c0*/  IMAD.SHL.U32 R0, R234.reuse, 0x2, RZ ;  /* 0x00000002ea007824 */ /* 0x040fe400078e00ff */
[----:B-1-34-:R-:W-:Y:S02]  /*23d0*/  IMAD.IADD R222, R234, 0x1, R231 ;  /* 0x00000001eade7824 */ /* 0x01afe400078e02e7 */
.L_x_58:
[----:B------:R-:W-:Y:S04]  /*23e0*/  DEPBAR.LE SB0, 0x1 ;  /* 0x000080400000791a */ /* 0x000fe80000000000 */
[----:B------:R-:W-:Y:S01]  /*23f0*/  BAR.SYNC.DEFER_BLOCKING 0x0 ;  /* 0x0000000000007b1d */ /* 0x000fe20000010000 */
[----:B--2---:R-:W-:Y:S01]  /*2400*/  MOV R3, UR4 ;  /* 0x0000000400037c02 */ /* 0x004fe20008000f00 */
        /* <DEDUP_REMOVED lines=20> */
[-C--:B-1----:R-:W-:Y:S04]  /*2550*/  HMMA.16816.F32 R4, R36, R40.reuse, RZ ;  /* 0x000000282404723c */ /* 0x082fe800000018ff */
[----:B------:R-:W-:Y:S04]  /*2560*/  LDS R252, [R181.X4+0xf100] ;  /* 0x00f10000b5fc7984 */ /* 0x000fe80000004800 */
        /* <DEDUP_REMOVED lines=17> */
[----:B------:R-:W-:Y:S02]  /*2680*/  IMAD.SHL.U32 R3, R57, 0x2, RZ ;  /* 0x0000000239037824 */ /* 0x000fe400078e00ff */
[----:B------:R-:W-:Y:S02]  /*2690*/  LDSM.16.M88.4 R56, [R221+0x2080] ;  /* 0x00208000dd38783b */ /* 0x000fe40000000200 */
[-C--:B------:R-:W-:Y:S08]  /*26a0*/  HMMA.16816.F32 R20, R52, R160.reuse, R20 ;  /* 0x000000a03414723c */ /* 0x080ff00000001814 */
[C---:B------:R-:W-:Y:S08]  /*26b0*/  HMMA.16816.F32 R24, R156.reuse, R160, R24 ;  /* 0x000000a09c18723c */ /* 0x040ff00000001818 */
[-C--:B------:R-:W-:Y:S01]  /*26c0*/  HMMA.16816.F32 R28, R156, R162.reuse, R28 ;  /* 0x000000a29c1c723c */ /* 0x080fe2000000181c */
[----:B------:R-:W-:Y:S07]  /*26d0*/  LDSM.16.M88.4 R156, [R2+0x7880] ;  /* 0x00788000029c783b */ /* 0x000fee0000000200 */
[----:B------:R-:W-:Y:S01]  /*26e0*/  HMMA.16816.F32 R32, R52, R162, R32 ;  /* 0x000000a23420723c */ /* 0x000fe20000001820 */
[----:B------:R-:W3:Y:S05]  /*26f0*/  LDSM.16.M88.4 R52, [R3+0x7080] ;  /* 0x007080000334783b */ /* 0x000eea0000000200 */
[----:B------:R-:W4:Y:S02]  /*2700*/  LDSM.16.M88.4 R160, [R221+0x3080] ;  /* 0x00308000dda0783b */ /* 0x000f240000000200 */
        /* <DEDUP_REMOVED lines=15> */
[C---:B------:R-:W-:Y:S01]  /*2800*/  HMMA.16816.F32 R16, R52.reuse, R58, R16 ;  /* 0x0000003a3410723c */ /* 0x040fe20000001810 */
[----:B------:R-:W-:Y:S07]  /*2810*/  LDSM.16.M88.4 R56, [R221+0x5080] ;  /* 0x00508000dd38783b */ /* 0x000fee0000000200 */
[-C--:B----4-:R-:W-:Y:S08]  /*2820*/  HMMA.16816.F32 R20, R52, R160.reuse, R20 ;  /* 0x000000a03414723c */ /* 0x090ff00000001814 */
[C---:B------:R-:W-:Y:S08]  /*2830*/  HMMA.16816.F32 R24, R156.reuse, R160, R24 ;  /* 0x000000a09c18723c */ /* 0x040ff00000001818 */
[-C--:B------:R-:W-:Y:S08]  /*2840*/  HMMA.16816.F32 R28, R156, R162.reuse, R28 ;  /* 0x000000a29c1c723c */ /* 0x080ff0000000181c */
[----:B------:R-:W-:Y:S01]  /*2850*/  HMMA.16816.F32 R32, R52, R162, R32 ;  /* 0x000000a23420723c */ /* 0x000fe20000001820 */
[----:B------:R-:W-:Y:S05]  /*2860*/  LDSM.16.M88.4 R52, [R2+0x8880] ;  /* 0x008880000234783b */ /* 0x000fea0000000200 */
[----:B------:R-:W-:Y:S02]  /*2870*/  LDS R2, [R181.X4+0xf120] ;  /* 0x00f12000b5027984 */ /* 0x000fe40000004800 */
[-C--:B-1----:R-:W-:Y:S08]  /*2880*/  HMMA.16816.F32 R4, R40, R44.reuse, R4 ;  /* 0x0000002c2804723c */ /* 0x082ff00000001804 */
[C---:B------:R-:W-:Y:S08]  /*2890*/  HMMA.16816.F32 R8, R164.reuse, R44, R8 ;  /* 0x0000002ca408723c */ /* 0x040ff00000001808 */
[-C--:B------:R-:W-:Y:S08]  /*28a0*/  HMMA.16816.F32 R12, R164, R46.reuse, R12 ;  /* 0x0000002ea40c723c */ /* 0x080ff0000000180c */
[C---:B------:R-:W-:Y:S01]  /*28b0*/  HMMA.16816.F32 R16, R40.reuse, R46, R16 ;  /* 0x0000002e2810723c */ /* 0x040fe20000001810 */
[----:B------:R-:W1:Y:S07]  /*28c0*/  LDSM.16.M88.4 R44, [R3+0x8080] ;  /* 0x00808000032c783b */ /* 0x000e6e0000000200 */
[-C--:B--2---:R-:W-:Y:S08]  /*28d0*/  HMMA.16816.F32 R20, R40, R36.reuse, R20 ;  /* 0x000000242814723c */ /* 0x084ff00000001814 */
[C---:B------:R-:W-:Y:S08]  /*28e0*/  HMMA.16816.F32 R24, R164.reuse, R36, R24 ;  /* 0x00000024a418723c */ /* 0x040ff00000001818 */
[-C--:B------:R-:W-:Y:S08]  /*28f0*/  HMMA.16816.F32 R28, R164, R38.reuse, R28 ;  /* 0x00000026a41c723c */ /* 0x080ff0000000181c */
[----:B------:R-:W-:Y:S01]  /*2900*/  HMMA.16816.F32 R32, R40, R38, R32 ;  /* 0x000000262820723c */ /* 0x000fe20000001820 */
[----:B------:R2:W3:Y:S05]  /*2910*/  LDS R42, [R181.X4+0xf080] ;  /* 0x00f08000b52a7984 */ /* 0x0004ea0000004800 */
[----:B------:R2:W4:Y:S02]  /*2920*/  LDS R41, [R181.X4+0xf0a0] ;  /* 0x00f0a000b5297984 */ /* 0x0005240000004800 */
        /* <DEDUP_REMOVED lines=15> */
[C---:B---34-:R-:W-:Y:S01]  /*2a20*/  LOP3.LUT P4, RZ, R244.reuse, 0x1, RZ, 0xc0, !PT ;  /* 0x00000001f4ff7812 */ /* 0x058fe2000788c0ff */
[----:B------:R-:W3:Y:S01]  /*2a30*/  LDL.64 R48, [R1+0x8] ;  /* 0x0000080001307983 */ /* 0x000ee20000100a00 */
[----:B------:R-:W-:Y:S01]  /*2a40*/  LOP3.LUT P3, RZ, R244, 0x2, RZ, 0xc0, !PT ;  /* 0x00000002f4ff7812 */ /* 0x000fe2000786c0ff */
[----:B------:R-:W-:Y:S01]  /*2a50*/  USHF.R.S32.HI UR11, URZ, 0x1f, UR15 ;  /* 0x0000001f3f0b7899 */ /* 0x000fe2000801140f */
[----:B------:R-:W-:Y:S01]  /*2a60*/  IADD3 R44, R237, 0x6080, RZ ;  /* 0x00006080ed2c7810 */ /* 0x000fe20007ffe0ff */
[----:B------:R-:W-:Y:S01]  /*2a70*/  IMAD.U32 R37, RZ, RZ, UR9 ;  /* 0x00000009ff257e24 */ /* 0x000fe2000f8e00ff */
[----:B------:R-:W-:Y:S01]  /*2a80*/  ULDC.64 UR6, c[0x0][0x178] ;  /* 0x00005e0000067ab9 */ /* 0x000fe20000000a00 */
[----:B------:R-:W-:Y:S01]  /*2a90*/  IMAD.U32 R36, RZ, RZ, UR5 ;  /* 0x00000005ff247e24 */ /* 0x000fe2000f8e00ff */
[----:B------:R-:W-:Y:S01]  /*2aa0*/  UIMAD UR11, UR11, UR6, URZ ;  /* 0x000000060b0b72a4 */ /* 0x000fe2000f8e023f */
[----:B------:R-:W-:Y:S01]  /*2ab0*/  IMAD R44, R37, 0x3000, R44 ;  /* 0x00003000252c7824 */ /* 0x000fe200078e022c */
[----:B------:R-:W-:Y:S01]  /*2ac0*/  UIMAD.WIDE.U32 UR16, UR15, UR6, URZ ;  /* 0x000000060f1072a5 */ /* 0x000fe2000f8e003f */
[----:B------:R-:W-:Y:S01]  /*2ad0*/  IMAD.SHL.U32 R40, R235, 0x4, RZ ;  /* 0x00000004eb287824 */ /* 0x000fe200078e00ff */
[----:B------:R-:W-:Y:S01]  /*2ae0*/  @!P2 LEA R43, R36, 0x40, 0x6 ;  /* 0x00000040242ba811 */ /* 0x000fe200078e30ff */
[----:B------:R-:W-:Y:S01]  /*2af0*/  UIMAD UR11, UR15, UR7, UR11 ;  /* 0x000000070f0b72a4 */ /* 0x000fe2000f8e020b */
[----:B------:R-:W-:Y:S01]  /*2b00*/  IMAD.U32 R3, RZ, RZ, UR9 ;  /* 0x00000009ff037e24 */ /* 0x000fe2000f8e00ff */
[----:B------:R-:W-:Y:S01]  /*2b10*/  UIMAD UR14, UR15, -0x40, UR10 ;  /* 0xffffffc00f0e78a4 */ /* 0x000fe2000f8e020a */
[----:B------:R-:W-:Y:S01]  /*2b20*/  MOV R38, UR16 ;  /* 0x0000001000267c02 */ /* 0x000fe20008000f00 */
[----:B------:R-:W-:Y:S01]  /*2b30*/  UIADD3 UR11, UR17, UR11, URZ ;  /* 0x0000000b110b7290 */ /* 0x000fe2000fffe03f */
[----:B------:R-:W-:Y:S01]  /*2b40*/  IMAD.U32 R39, RZ, RZ, UR16 ;  /* 0x00000010ff277e24 */ /* 0x000fe2000f8e00ff */
[----:B------:R-:W-:Y:S02]  /*2b50*/  @!P2 LEA R3, R3, R40, 0x6 ;  /* 0x000000280303a211 */ /* 0x000fe400078e30ff */
[C---:B------:R-:W-:Y:S02]  /*2b60*/  ISETP.GE.OR P4, PT, R240.reuse, UR14, !P4 ;  /* 0x0000000ef0007c0c */ /* 0x040fe4000e786670 */
[C---:B------:R-:W-:Y:S01]  /*2b70*/  ISETP.GE.OR P3, PT, R240.reuse, UR14, !P3 ;  /* 0x0000000ef0007c0c */ /* 0x040fe2000df66670 */
[----:B------:R-:W-:Y:S01]  /*2b80*/  @!P2 IMAD.SHL.U32 R36, R3, 0x4, RZ ;  /* 0x000000040324a824 */ /* 0x000fe200078e00ff */
[----:B------:R-:W-:Y:S04]  /*2b90*/  ISETP.LT.AND P1, PT, R240, UR14, PT ;  /* 0x0000000ef0007c0c */ /* 0x000fe8000bf21270 */
[----:B------:R-:W-:Y:S02]  /*2ba0*/  ISETP.GE.OR P1, PT, R239, c[0x0][0x16c], !P1 ;  /* 0x00005b00ef007a0c */ /* 0x000fe40004f26670 */
[----:B---3--:R-:W-:Y:S01]  /*2bb0*/  LEA R46, P0, R38, R48, 0x7 ;  /* 0x00000030262e7211 */ /* 0x008fe200078038ff */
[----:B------:R-:W-:Y:S05]  /*2bc0*/  IMAD.U32 R38, RZ, RZ, UR11 ;  /* 0x0000000bff267e24 */ /* 0x000fea000f8e00ff */
[----:B------:R-:W-:Y:S01]  /*2bd0*/  LEA.HI.X R47, R39, R49, R38, 0x7, P0 ;  /* 0x00000031272f7211 */ /* 0x000fe200000f3c26 */
[----:B------:R-:W-:Y:S04]  /*2be0*/  @!P2 IMAD.WIDE R48, R43, 0x4, R250 ;  /* 0x000000042b30a825 */ /* 0x000fe800078e02fa */
[----:B------:R-:W-:Y:S01]  /*2bf0*/  @!PT LDS RZ, [RZ] ;  /* 0x00000000fffff984 */ /* 0x000fe20000000800 */
[----:B------:R-:W-:Y:S01]  /*2c00*/  @!PT LDS RZ, [RZ] ;  /* 0x00000000fffff984 */ /* 0x000fe20000000800 */
[----:B------:R-:W-:Y:S01]  /*2c10*/  @!PT LDS RZ, [RZ] ;  /* 0x00000000fffff984 */ /* 0x000fe20000000800 */
[----:B------:R3:W-:Y:S04]  /*2c20*/  LDGSTS.E.BYPASS.LTC128B.128 [R44], [R46.64], !P4 ;  /* 0x000000002e2c7fae */ /* 0x0007e8000e101d4c */
[----:B------:R3:W-:Y:S04]  /*2c30*/  LDGSTS.E.BYPASS.LTC128B.128 [R44+0x1000], [R46.64+0x40], !P3 ;  /* 0x010000402e2c7fae */ /* 0x0007e8000d901d4c */
[----:B------:R3:W-:Y:S04]  /*2c40*/  LDGSTS.E.BYPASS.LTC128B.128 [R44+0x2000], [R46.64+0x80], !P1 ;  /* 0x020000802e2c7fae */ /* 0x0007e8000c901d4c */
[----:B------:R3:W-:Y:S02]  /*2c50*/  @!P2 LDGSTS.E.BYPASS.LTC128B.128 [R36+0xf080], [R48.64] ;  /* 0x0f0800003024afae */ /* 0x0007e4000b901d4c */
.L_x_56:
[-C--:B-1-34-:R-:W-:Y:S01]  /*2c60*/  HMMA.16816.F32 R36, R156, R168.reuse, RZ ;  /* 0x000000a89c24723c */ /* 0x09afe200000018ff */
[----:B------:R-:W0:Y:S01]  /*2c70*/  LDGDEPBAR ;  /* 0x00000000000079af */ /* 0x000e220000000000 */
[----:B------:R-:W-:Y:S01]  /*2c80*/  UIADD3 UR11, UR5, 0x1, URZ ;  /* 0x00000001050b7890 */ /* 0x000fe2000fffe03f */
[C---:B------:R-:W-:Y:S02]  /*2c90*/  ISETP.GT.AND P4, PT, R233.reuse, 0x40, PT ;  /* 0x00000040e900780c */ /* 0x040fe40003f84270 */
[C---:B------:R-:W-:Y:S02]  /*2ca0*/  ISETP.GT.AND P3, PT, R233.reuse, 0x41, PT ;  /* 0x00000041e900780c */ /* 0x040fe40003f64270 */
[C---:B------:R-:W-:Y:S02]  /*2cb0*/  ISETP.GT.AND P1, PT, R233.reuse, RZ, PT ;  /* 0x000000ffe900720c */ /* 0x040fe40003f24270 */
[C---:B------:R-:W-:Y:S02]  /*2cc0*/  ISETP.GT.AND P0, PT, R233.reuse, 0x1, PT ;  /* 0x00000001e900780c */ /* 0x040fe40003f04270 */
[----:B------:R-:W-:Y:S02]  /*2cd0*/  ISETP.GT.AND P5, PT, R233, 0x21, PT ;  /* 0x00000021e900780c */ /* 0x000fe40003fa4270 */
[----:B------:R-:W-:Y:S02]  /*2ce0*/  FSEL R54, R24, -INF , P4 ;  /* 0xff80000018367808 */ /* 0x000fe40002000000 */
[----:B------:R-:W-:Y:S02]  /*2cf0*/  FSEL R52, R25, -INF , P3 ;  /* 0xff80000019347808 */ /* 0x000fe40001800000 */
[----:B------:R-:W-:Y:S02]  /*2d00*/  FSEL R55, R26, -INF , P4 ;  /* 0xff8000001a377808 */ /* 0x000fe40002000000 */
[----:B------:R-:W-:Y:S02]  /*2d10*/  FSEL R53, R27, -INF , P3 ;  /* 0xff8000001b357808 */ /* 0x000fe40001800000 */
[C---:B------:R-:W-:Y:S02]  /*2d20*/  HMMA.16816.F32 R24, R160.reuse, R168, RZ ;  /* 0x000000a8a018723c */ /* 0x040fe400000018ff */
[----:B------:R-:W-:Y:S02]  /*2d30*/  FSEL R47, R8, -INF , P1 ;  /* 0xff800000082f7808 */ /* 0x000fe40000800000 */
[----:B------:R-:W-:Y:S02]  /*2d40*/  FSEL R43, R9, -INF , P0 ;  /* 0xff800000092b7808 */ /* 0x000fe40000000000 */
[----:B------:R-:W-:Y:S02]  /*2d50*/  FSEL R45, R10, -INF , P1 ;  /* 0xff8000000a2d7808 */ /* 0x000fe40000800000 */
[----:B------:R-:W-:Y:S02]  /*2d60*/  FSEL R4, R4, -INF , P1 ;  /* 0xff80000004047808 */ /* 0x000fe40000800000 */
[----:B------:R-:W-:Y:S02]  /*2d70*/  ISETP.GT.AND P6, PT, R233, 0x20, PT ;  /* 0x00000020e900780c */ /* 0x000fe40003fc4270 */
[----:B------:R-:W-:Y:S02]  /*2d80*/  FSEL R5, R5, -INF , P0 ;  /* 0xff80000005057808 */ /* 0x000fe40000000000 */
[----:B------:R-:W-:Y:S02]  /*2d90*/  FSEL R50, R6, -INF , P1 ;  /* 0xff80000006327808 */ /* 0x000fe40000800000 */
[----:B------:R-:W-:Y:S01]  /*2da0*/  FSEL R48, R7, -INF , P0 ;  /* 0xff80000007307808 */ /* 0x000fe20000000000 */
[----:B------:R-:W-:Y:S01]  /*2db0*/  FFMA.FTZ R5, R5, c[0x0][0x29c], -R42 ;  /* 0x0000a70005057a23 */ /* 0x000fe2000001082a */
[----:B------:R-:W-:Y:S02]  /*2dc0*/  ISETP.GT.AND P1, PT, R233, 0x60, PT ;  /* 0x00000060e900780c */ /* 0x000fe40003f24270 */
[----:B------:R-:W-:Y:S01]  /*2dd0*/  FSEL R3, R11, -INF , P0 ;  /* 0xff8000000b037808 */ /* 0x000fe20000000000 */
[--C-:B------:R-:W-:Y:S01]  /*2de0*/  FFMA.FTZ R8, R48, c[0x0][0x29c], -R41.reuse ;  /* 0x0000a70030087a23 */ /* 0x100fe20000010829 */
        /* <DEDUP_REMOVED lines=8> */
[----:B------:R-:W-:Y:S01]  /*2e70*/  FSEL R40, R19, -INF , P5 ;  /* 0xff80000013287808 */ /* 0x000fe20002800000 */
[--C-:B------:R-:W-:Y:S01]  /*2e80*/  FFMA.FTZ R19, R4, c[0x0][0x29c], -R42.reuse ;  /* 0x0000a70004137a23 */ /* 0x100fe2000001082a */
[----:B------:R-:W-:Y:S01]  /*2e90*/  FSEL R7, R16, -INF , P6 ;  /* 0xff80000010077808 */ /* 0x000fe20003000000 */
[----:B------:R-:W-:Y:S01]  /*2ea0*/  MUFU.EX2 R13, R13 ;  /* 0x0000000d000d7308 */ /* 0x000fe20000000800 */
[----:B------:R-:W-:Y:S02]  /*2eb0*/  FSEL R17, R17, -INF , P5 ;  /* 0xff80000011117808 */ /* 0x000fe40002800000 */
[----:B------:R-:W-:Y:S01]  /*2ec0*/  FSEL R56, R18, -INF , P6 ;  /* 0xff80000012387808 */ /* 0x000fe20003000000 */
[--C-:B------:R-:W-:Y:S01]  /*2ed0*/  FFMA.FTZ R7, R7, c[0x0][0x29c], -R42.reuse ;  /* 0x0000a70007077a23 */ /* 0x100fe2000001082a */
[----:B------:R-:W-:Y:S03]  /*2ee0*/  FSEL R18, R34, -INF , P1 ;  /* 0xff80000022127808 */ /* 0x000fe60000800000 */
        /* <DEDUP_REMOVED lines=15> */
[----:B------:R-:W-:Y:S01]  /*2fe0*/  FFMA.FTZ R16, R33, c[0x0][0x29c], -R42 ;  /* 0x0000a70021107a23 */ /* 0x000fe2000001082a */
[----:B------:R-:W-:Y:S01]  /*2ff0*/  MOV R56, R19 ;  /* 0x0000001300387202 */ /* 0x000fe20000000f00 */
[--C-:B------:R-:W-:Y:S01]  /*3000*/  FFMA.FTZ R12, R50, c[0x0][0x29c], -R41.reuse ;  /* 0x0000a700320c7a23 */ /* 0x100fe20000010829 */
[----:B------:R-:W-:Y:S01]  /*3010*/  MOV R50, R17 ;  /* 0x0000001100327202 */ /* 0x000fe20000000f00 */
[--C-:B------:R-:W-:Y:S01]  /*3020*/  FFMA.FTZ R35, R40, c[0x0][0x29c], -R41.reuse ;  /* 0x0000a70028237a23 */ /* 0x100fe20000010829 */
[----:B------:R-:W-:Y:S01]  /*3030*/  FSEL R51, R14, -INF , P6 ;  /* 0xff8000000e337808 */ /* 0x000fe20003000000 */
[--C-:B------:R-:W-:Y:S01]  /*3040*/  FFMA.FTZ R33, R6, c[0x0][0x29c], -R41.reuse ;  /* 0x0000a70006217a23 */ /* 0x100fe20000010829 */
[----:B------:R-:W-:Y:S01]  /*3050*/  FSEL R49, R15, -INF , P5 ;  /* 0xff8000000f317808 */ /* 0x000fe20002800000 */
[----:B------:R-:W-:Y:S01]  /*3060*/  FFMA.FTZ R22, R10, c[0x0][0x29c], -R41 ;  /* 0x0000a7000a167a23 */ /* 0x000fe20000010829 */
[----:B------:R-:W-:Y:S01]  /*3070*/  MOV R48, R7 ;  /* 0x0000000700307202 */ /* 0x000fe20000000f00 */
[--C-:B------:R-:W-:Y:S01]  /*3080*/  FFMA.FTZ R19, R43, c[0x0][0x29c], -R252.reuse ;  /* 0x0000a7002b137a23 */ /* 0x100fe200000108fc */
[----:B------:R-:W-:Y:S01]  /*3090*/  MUFU.EX2 R23, R23 ;  /* 0x0000001700177308 */ /* 0x000fe20000000800 */
[C---:B------:R-:W-:Y:S01]  /*30a0*/  HMMA.16816.F32 R40, R156.reuse, R170, RZ ;  /* 0x000000aa9c28723c */ /* 0x040fe200000018ff */
[----:B------:R-:W-:Y:S01]  /*30b0*/  PLOP3.LUT P0, PT, PT, PT, UP0, 0x80, 0x0 ;  /* 0x000000000000781c */ /* 0x000fe20003f0f008 */
[--C-:B------:R-:W-:Y:S02]  /*30c0*/  FFMA.FTZ R18, R46, c[0x0][0x29c], -R252.reuse ;  /* 0x0000a7002e127a23 */ /* 0x100fe400000108fc */
[--C-:B------:R-:W-:Y:S02]  /*30d0*/  FFMA.FTZ R21, R47, c[0x0][0x29c], -R252.reuse ;  /* 0x0000a7002f157a23 */ /* 0x100fe400000108fc */
[----:B------:R-:W-:Y:S02]  /*30e0*/  FFMA.FTZ R17, R44, c[0x0][0x29c], -R252 ;  /* 0x0000a7002c117a23 */ /* 0x000fe400000108fc */
[--C-:B------:R-:W-:Y:S01]  /*30f0*/  FFMA.FTZ R10, R45, c[0x0][0x29c], -R2.reuse ;  /* 0x0000a7002d0a7a23 */ /* 0x100fe20000010802 */
[----:B------:R-:W-:Y:S01]  /*3100*/  MUFU.EX2 R22, R22 ;  /* 0x0000001600167308 */ /* 0x000fe20000000800 */
[-C--:B------:R-:W-:Y:S02]  /*3110*/  HMMA.16816.F32 R44, R156, R172.reuse, RZ ;  /* 0x000000ac9c2c723c */ /* 0x080fe400000018ff */
[--C-:B------:R-:W-:Y:S02]  /*3120*/  FFMA.FTZ R7, R51, c[0x0][0x29c], -R2.reuse ;  /* 0x0000a70033077a23 */ /* 0x100fe40000010802 */
[----:B------:R-:W-:Y:S02]  /*3130*/  FFMA.FTZ R6, R49, c[0x0][0x29c], -R2 ;  /* 0x0000a70031067a23 */ /* 0x000fe40000010802 */
[--C-:B------:R-:W-:Y:S02]  /*3140*/  FFMA.FTZ R15, R54, c[0x0][0x29c], -R252.reuse ;  /* 0x0000a700360f7a23 */ /* 0x100fe400000108fc */
[--C-:B------:R-:W-:Y:S01]  /*3150*/  FFMA.FTZ R14, R52, c[0x0][0x29c], -R252.reuse ;  /* 0x0000a700340e7a23 */ /* 0x100fe200000108fc */
[----:B------:R-:W-:Y:S03]  /*3160*/  MUFU.EX2 R35, R35 ;  /* 0x0000002300237308 */ /* 0x000fe60000000800 */
[----:B------:R-:W-:Y:S01]  /*3170*/  FFMA.FTZ R11, R58, c[0x0][0x29c], -R252 ;  /* 0x0000a7003a0b7a23 */ /* 0x000fe200000108fc */
[----:B------:R-:W-:Y:S01]  /*3180*/  MOV R58, R5 ;  /* 0x00000005003a7202 */ /* 0x000fe20000000f00 */
[--C-:B------:R-:W-:Y:S02]  /*3190*/  FFMA.FTZ R5, R55, c[0x0][0x29c], -R2.reuse ;  /* 0x0000a70037057a23 */ /* 0x100fe40000010802 */
[--C-:B------:R-:W-:Y:S02]  /*31a0*/  FFMA.FTZ R9, R3, c[0x0][0x29c], -R2.reuse ;  /* 0x0000a70003097a23 */ /* 0x100fe40000010802 */
[--C-:B------:R-:W-:Y:S01]  /*31b0*/  FFMA.FTZ R252, R53, c[0x0][0x29c], -R2.reuse ;  /* 0x0000a70035fc7a23 */ /* 0x100fe20000010802 */
[----:B------:R-:W-:Y:S01]  /*31c0*/  MUFU.EX2 R21, R21 ;  /* 0x0000001500157308 */ /* 0x000fe20000000800 */
[--C-:B------:R-:W-:Y:S01]  /*31d0*/  FFMA.FTZ R3, R59, c[0x0][0x29c], -R2.reuse ;  /* 0x0000a7003b037a23 */ /* 0x100fe20000010802 */
[----:B------:R-:W-:Y:S01]  /*31e0*/  MOV R59, R48 ;  /* 0x00000030003b7202 */ /* 0x000fe20000000f00 */
[----:B------:R-:W-:Y:S01]  /*31f0*/  FFMA.FTZ R2, R57, c[0x0][0x29c], -R2 ;  /* 0x0000a70039027a23 */ /* 0x000fe20000010802 */
[----:B------:R-:W-:Y:S02]  /*3200*/  MOV R57, R50 ;  /* 0x0000003200397202 */ /* 0x000fe40000000f00 */
[C---:B------:R-:W-:Y:S04]  /*3210*/  HMMA.16816.F32 R48, R160.reuse, R172, RZ ;  /* 0x000000aca030723c */ /* 0x040fe800000018ff */
[----:B------:R-:W-:Y:S04]  /*3220*/  MUFU.EX2 R19, R19 ;  /* 0x0000001300137308 */ /* 0x000fe80000000800 */
        /* <DEDUP_REMOVED lines=10> */
[----:B------:R-:W1:Y:S02]  /*32d0*/  S2R R235, SR_TID.X ;  /* 0x0000000000eb7919 */ /* 0x000e640000002100 */
[----:B------:R-:W-:Y:S05]  /*32e0*/  MUFU.EX2 R14, R14 ;  /* 0x0000000e000e7308 */ /* 0x000fea0000000800 */
        /* <DEDUP_REMOVED lines=12> */
[----:B------:R-:W-:Y:S01]  /*33b0*/  HMMA.16816.F32 R56, R164, R186, R56 ;  /* 0x000000baa438723c */ /* 0x000fe20000001838 */
[----:B------:R-:W3:Y:S03]  /*33c0*/  LDSM.16.M88.4 R156, [R0+0xd080] ;  /* 0x00d08000009c783b */ /* 0x000ee60000000200 */
[----:B------:R-:W-:Y:S02]  /*33d0*/  MOV R182, R160 ;  /* 0x000000a000b67202 */ /* 0x000fe40000000f00 */
[----:B--2---:R-:W-:Y:S01]  /*33e0*/  MOV R181, R161 ;  /* 0x000000a100b57202 */ /* 0x004fe20000000f00 */
[----:B------:R-:W-:Y:S01]  /*33f0*/  MUFU.EX2 R11, R11 ;  /* 0x0000000b000b7308 */ /* 0x000fe20000000800 */
[----:B------:R-:W-:Y:S04]  /*3400*/  MOV R180, R162 ;  /* 0x000000a200b47202 */ /* 0x000fe80000000f00 */
[----:B------:R-:W-:Y:S02]  /*3410*/  MOV R167, R163 ;  /* 0x000000a300a77202 */ /* 0x000fe40000000f00 */
[----:B------:R-:W2:Y:S03]  /*3420*/  LDSM.16.M88.4 R160, [R0+0xd880] ;  /* 0x00d8800000a0783b */ /* 0x000ea60000000200 */
[----:B------:R-:W-:Y:S10]  /*3430*/  MUFU.EX2 R165, R180 ;  /* 0x000000b400a57308 */ /* 0x000ff40000000800 */
[----:B------:R-:W4:Y:S10]  /*3440*/  MUFU.EX2 R164, R167 ;  /* 0x000000a700a47308 */ /* 0x000f340000000800 */
[----:B------:R-:W5:Y:S01]  /*3450*/  MUFU.EX2 R166, R181 ;  /* 0x000000b500a67308 */ /* 0x000f620000000800 */
[-C--:B---3--:R-:W-:Y:S09]  /*3460*/  HMMA.16816.F32 R36, R156, R188.reuse, R36 ;  /* 0x000000bc9c24723c */ /* 0x088ff20000001824 */
[----:B------:R-:W-:Y:S01]  /*3470*/  MUFU.EX2 R167, R20 ;  /* 0x0000001400a77308 */ /* 0x000fe20000000800 */
[C---:B--2---:R-:W-:Y:S09]  /*3480*/  HMMA.16816.F32 R24, R160.reuse, R188, R24 ;  /* 0x000000bca018723c */ /* 0x044ff20000001818 */
[----:B------:R-:W-:Y:S01]  /*3490*/  MUFU.EX2 R180, R16 ;  /* 0x0000001000b47308 */ /* 0x000fe20000000800 */
[-C--:B------:R-:W-:Y:S09]  /*34a0*/  HMMA.16816.F32 R28, R160, R190.reuse, R28 ;  /* 0x000000bea01c723c */ /* 0x080ff2000000181c */
[----:B------:R-:W-:Y:S01]  /*34b0*/  MUFU.EX2 R181, R12 ;  /* 0x0000000c00b57308 */ /* 0x000fe20000000800 */
[C---:B------:R-:W-:Y:S09]  /*34c0*/  HMMA.16816.F32 R40, R156.reuse, R190, R40 ;  /* 0x000000be9c28723c */ /* 0x040ff20000001828 */
[----:B------:R-:W-:Y:S01]  /*34d0*/  MUFU.EX2 R3, R3 ;  /* 0x0000000300037308 */ /* 0x000fe20000000800 */
[-C--:B------:R-:W-:Y:S08]  /*34e0*/  HMMA.16816.F32 R44, R156, R192.reuse, R44 ;  /* 0x000000c09c2c723c */ /* 0x080ff0000000182c */
[C---:B------:R-:W-:Y:S01]  /*34f0*/  HMMA.16816.F32 R48, R160.reuse, R192, R48 ;  /* 0x000000c0a030723c */ /* 0x040fe20000001830 */
[----:B------:R-:W-:Y:S07]  /*3500*/  MUFU.EX2 R2, R2 ;  /* 0x0000000200027308 */ /* 0x000fee0000000800 */
[-C--:B------:R-:W-:Y:S01]  /*3510*/  HMMA.16816.F32 R52, R160, R194.reuse, R52 ;  /* 0x000000c2a034723c */ /* 0x080fe20000001834 */
[----:B------:R-:W-:Y:S07]  /*3520*/  LDSM.16.M88.4 R160, [R229+0x1800] ;  /* 0x00180000e5a0783b */ /* 0x000fee0000000200 */
[----:B------:R-:W-:Y:S01]  /*3530*/  HMMA.16816.F32 R56, R156, R194, R56 ;  /* 0x000000c29c38723c */ /* 0x000fe20000001838 */
[----:B------:R-:W2:Y:S07]  /*3540*/  LDSM.16.M88.4 R156, [R229+0x1000] ;  /* 0x00100000e59c783b */ /* 0x000eae0000000200 */
[-C--:B--2---:R-:W-:Y:S08]  /*3550*/  HMMA.16816.F32 R36, R156, R196.reuse, R36 ;  /* 0x000000c49c24723c */ /* 0x084ff00000001824 */
        /* <DEDUP_REMOVED lines=26> */
[----:B------:R-:W2:Y:S01]  /*3700*/  LDS R160, [R248.X4+0xf280] ;  /* 0x00f28000f8a07984 */ /* 0x000ea20000004800 */
[----:B------:R-:W3:Y:S06]  /*3710*/  MUFU.EX2 R161, R182 ;  /* 0x000000b600a17308 */ /* 0x000eec0000000800 */
[----:B------:R-:W-:Y:S04]  /*3720*/  HMMA.16816.F32 R56, R156, R218, R56 ;  /* 0x000000da9c38723c */ /* 0x000fe80000001838 */
[----:B------:R1:W-:Y:S10]  /*3730*/  MUFU.EX2 R157, R18 ;  /* 0x00000012009d7308 */ /* 0x0003f40000000800 */
[----:B------:R-:W3:Y:S10]  /*3740*/  MUFU.EX2 R162, R183 ;  /* 0x000000b700a27308 */ /* 0x000ef40000000800 */
[----:B------:R-:W3:Y:S01]  /*3750*/  MUFU.EX2 R163, R32 ;  /* 0x0000002000a37308 */ /* 0x000ee20000000800 */
[----:B-1----:R-:W1:Y:S01]  /*3760*/  LDS R18, [R248.X4+0xf2a0] ;  /* 0x00f2a000f8127984 */ /* 0x002e620000004800 */
[--C-:B--2---:R-:W-:Y:S08]  /*3770*/  FADD.FTZ R159, R36, -R160.reuse ;  /* 0x800000a0249f7221 */ /* 0x104ff00000010000 */
[----:B------:R-:W2:Y:S01]  /*3780*/  MUFU.EX2 R182, R8 ;  /* 0x0000000800b67308 */ /* 0x000ea20000000800 */
[--C-:B------:R-:W-:Y:S02]  /*3790*/  FADD.FTZ R158, R37, -R160.reuse ;  /* 0x800000a0259e7221 */ /* 0x100fe40000010000 */
[----:B----4-:R-:W-:Y:S01]  /*37a0*/  FMUL.FTZ R159, R164, R159 ;  /* 0x0000009fa49f7220 */ /* 0x010fe20000410000 */
[C---:B------:R-:W-:Y:S01]  /*37b0*/  F2FP.PACK_AB R164, R165.reuse, R164 ;  /* 0x000000a4a5a4723e */ /* 0x040fe200000000ff */
[----:B------:R-:W-:Y:S02]  /*37c0*/  FMUL.FTZ R158, R165, R158 ;  /* 0x0000009ea59e7220 */ /* 0x000fe40000410000 */
[----:B------:R-:W4:Y:S01]  /*37d0*/  LDS R165, [R248.X4+0xf300] ;  /* 0x00f30000f8a57984 */ /* 0x000f220000004800 */
[--C-:B------:R-:W-:Y:S02]  /*37e0*/  FADD.FTZ R40, R40, -R160.reuse ;  /* 0x800000a028287221 */ /* 0x100fe40000010000 */
[----:B------:R-:W1:Y:S01]  /*37f0*/  MUFU.EX2 R183, R4 ;  /* 0x0000000400b77308 */ /* 0x000e620000000800 */
[--C-:B------:R-:W-:Y:S02]  /*3800*/  FADD.FTZ R41, R41, -R160.reuse ;  /* 0x800000a029297221 */ /* 0x100fe40000010000 */
[--C-:B------:R-:W-:Y:S02]  /*3810*/  FADD.FTZ R44, R44, -R160.reuse ;  /* 0x800000a02c2c7221 */ /* 0x100fe40000010000 */
[--C-:B------:R-:W-:Y:S02]  /*3820*/  FADD.FTZ R45, R45, -R160.reuse ;  /* 0x800000a02d2d7221 */ /* 0x100fe40000010000 */
[--C-:B------:R-:W-:Y:S02]  /*3830*/  FADD.FTZ R56, R56, -R160.reuse ;  /* 0x800000a038387221 */ /* 0x100fe40000010000 */
[----:B------:R-:W-:Y:S02]  /*3840*/  FADD.FTZ R57, R57, -R160 ;  /* 0x800000a039397221 */ /* 0x000fe40000010000 */
[----:B-----5:R-:W-:Y:S02]  /*3850*/  FMUL.FTZ R40, R166, R40 ;  /* 0x00000028a6287220 */ /* 0x020fe40000410000 */
[C---:B---3--:R-:W-:Y:S01]  /*3860*/  FMUL.FTZ R41, R161.reuse, R41 ;  /* 0x00000029a1297220 */ /* 0x048fe20000410000 */
[----:B------:R-:W-:Y:S01]  /*3870*/  F2FP.PACK_AB R161, R161, R166 ;  /* 0x000000a6a1a1723e */ /* 0x000fe200000000ff */
[----:B------:R-:W-:Y:S02]  /*3880*/  FMUL.FTZ R44, R162, R44 ;  /* 0x0000002ca22c7220 */ /* 0x000fe40000410000 */
[----:B------:R-:W-:Y:S01]  /*3890*/  FMUL.FTZ R45, R163, R45 ;  /* 0x0000002da32d7220 */ /* 0x000fe20000410000 */
[----:B------:R-:W-:Y:S01]  /*38a0*/  F2FP.PACK_AB R41, R41, R40 ;  /* 0x000000282929723e */ /* 0x000fe200000000ff */
[----:B------:R-:W-:Y:S01]  /*38b0*/  FMUL.FTZ R56, R167, R56 ;  /* 0x00000038a7387220 */ /* 0x000fe20000410000 */
[----:B------:R-:W-:Y:S01]  /*38c0*/  MUFU.EX2 R40, R7 ;  /* 0x0000000700287308 */ /* 0x000fe20000000800 */
[----:B------:R-:W-:Y:S01]  /*38d0*/  FMUL.FTZ R57, R180, R57 ;  /* 0x00000039b4397220 */ /* 0x000fe20000410000 */
[----:B------:R-:W-:Y:S01]  /*38e0*/  F2FP.PACK_AB R45, R45, R44 ;  /* 0x0000002c2d2d723e */ /* 0x000fe200000000ff */
[--C-:B-1----:R-:W-:Y:S01]  /*38f0*/  FADD.FTZ R166, R43, -R18.reuse ;  /* 0x800000122ba67221 */ /* 0x102fe20000010000 */
[----:B------:R-:W-:Y:S01]  /*3900*/  F2FP.PACK_AB R163, R163, R162 ;  /* 0x000000a2a3a3723e */ /* 0x000fe200000000ff */
[--C-:B------:R-:W-:Y:S01]  /*3910*/  FADD.FTZ R44, R38, -R18.reuse ;  /* 0x80000012262c7221 */ /* 0x100fe20000010000 */
[----:B------:R-:W-:Y:S01]  /*3920*/  F2FP.PACK_AB R57, R57, R56 ;  /* 0x000000383939723e */ /* 0x000fe200000000ff */
[--C-:B------:R-:W-:Y:S01]  /*3930*/  FADD.FTZ R58, R58, -R18.reuse ;  /* 0x800000123a3a7221 */ /* 0x100fe20000010000 */
[----:B------:R-:W1:Y:S02]  /*3940*/  LDS R56, [R248.X4+0xf320] ;  /* 0x00f32000f8387984 */ /* 0x000e640000004800 */
[----:B------:R-:W3:Y:S01]  /*3950*/  MUFU.EX2 R43, R6 ;  /* 0x00000006002b7308 */ /* 0x000ee20000000800 */
[--C-:B------:R-:W-:Y:S01]  /*3960*/  FADD.FTZ R59, R59, -R18.reuse ;  /* 0x800000123b3b7221 */ /* 0x100fe20000010000 */
[----:B------:R-:W-:Y:S01]  /*3970*/  F2FP.PACK_AB R167, R180, R167 ;  /* 0x000000a7b4a7723e */ /* 0x000fe200000000ff */
[----:B------:R-:W-:Y:S01]  /*3980*/  FMUL.FTZ R44, R181, R44 ;  /* 0x0000002cb52c7220 */ /* 0x000fe20000410000 */
[----:B--2---:R-:W-:Y:S01]  /*3990*/  F2FP.PACK_AB R181, R182, R181 ;  /* 0x000000b5b6b5723e */ /* 0x004fe200000000ff */
[--C-:B------:R-:W-:Y:S01]  /*39a0*/  FADD.FTZ R160, R39, -R18.reuse ;  /* 0x8000001227a07221 */ /* 0x100fe20000010000 */
[----:B------:R-:W-:Y:S01]  /*39b0*/  STS [R238+0xf480], R164 ;  /* 0x00f480a4ee007388 */ /* 0x000fe20000000800 */
[--C-:B------:R-:W-:Y:S01]  /*39c0*/  FADD.FTZ R42, R42, -R18.reuse ;  /* 0x800000122a2a7221 */ /* 0x100fe20000010000 */
[----:B------:R-:W-:Y:S01]  /*39d0*/  F2FP.PACK_AB R162, R158, R159 ;  /* 0x0000009f9ea2723e */ /* 0x000fe200000000ff */
[----:B------:R-:W-:Y:S01]  /*39e0*/  FMUL.FTZ R58, R23, R58 ;  /* 0x0000003a173a7220 */ /* 0x000fe20000410000 */
[----:B------:R-:W-:Y:S01]  /*39f0*/  STS [R238+0xf880], R181 ;  /* 0x00f880b5ee007388 */ /* 0x000fe20000000800 */
[C---:B------:R-:W-:Y:S01]  /*3a00*/  FMUL.FTZ R59, R22.reuse, R59 ;  /* 0x0000003b163b7220 */ /* 0x040fe20000410000 */
[----:B------:R-:W-:Y:S01]  /*3a10*/  F2FP.PACK_AB R23, R22, R23 ;  /* 0x000000171617723e */ /* 0x000fe200000000ff */
[----:B------:R-:W-:Y:S01]  /*3a20*/  FMUL.FTZ R160, R182, R160 ;  /* 0x000000a0b6a07220 */ /* 0x000fe20000410000 */
[----:B------:R1:W-:Y:S01]  /*3a30*/  STS [R236], R161 ;  /* 0x000000a1ec007388 */ /* 0x0003e20000000800 */
[----:B------:R-:W-:Y:S01]  /*3a40*/  FMUL.FTZ R42, R183, R42 ;  /* 0x0000002ab72a7220 */ /* 0x000fe20000410000 */
[----:B------:R-:W-:Y:S01]  /*3a50*/  F2FP.PACK_AB R183, R35, R183 ;  /* 0x000000b723b7723e */ /* 0x000fe200000000ff */
[--C-:B----4-:R-:W-:Y:S01]  /*3a60*/  FADD.FTZ R28, R28, -R165.reuse ;  /* 0x800000a51c1c7221 */ /* 0x110fe20000010000 */
[----:B------:R-:W-:Y:S01]  /*3a70*/  F2FP.PACK_AB R59, R59, R58 ;  /* 0x0000003a3b3b723e */ /* 0x000fe200000000ff */
[--C-:B------:R-:W-:Y:S01]  /*3a80*/  FADD.FTZ R58, R25, -R165.reuse ;  /* 0x800000a5193a7221 */ /* 0x100fe20000010000 */
[----:B------:R-:W-:Y:S01]  /*3a90*/  F2FP.PACK_AB R25, R19, R21 ;  /* 0x000000151319723e */ /* 0x000fe200000000ff */
[----:B------:R-:W-:Y:S01]  /*3aa0*/  STS [R236+0x400], R183 ;  /* 0x000400b7ec007388 */ /* 0x000fe20000000800 */
[----:B------:R-:W-:Y:S01]  /*3ab0*/  F2FP.PACK_AB R44, R160, R44 ;  /* 0x0000002ca02c723e */ /* 0x000fe200000000ff */
[--C-:B------:R-:W-:Y:S01]  /*3ac0*/  FADD.FTZ R160, R29, -R165.reuse ;  /* 0x800000a51da07221 */ /* 0x100fe20000010000 */
[----:B------:R-:W2:Y:S01]  /*3ad0*/  MUFU.EX2 R182, R5 ;  /* 0x0000000500b67308 */ /* 0x000ea20000000800 */
[--C-:B------:R-:W-:Y:S01]  /*3ae0*/  FADD.FTZ R48, R48, -R165.reuse ;  /* 0x800000a530307221 */ /* 0x100fe20000010000 */
[----:B------:R4:W-:Y:S01]  /*3af0*/  STS [R238+0x10480], R25 ;  /* 0x01048019ee007388 */ /* 0x0009e20000000800 */
[--C-:B------:R-:W-:Y:S02]  /*3b00*/  FADD.FTZ R49, R49, -R165.reuse ;  /* 0x800000a531317221 */ /* 0x100fe40000010000 */
[----:B------:R-:W-:Y:S02]  /*3b10*/  FMUL.FTZ R28, R157, R28 ;  /* 0x0000001c9d1c7220 */ /* 0x000fe40000410000 */
[----:B------:R-:W-:Y:S02]  /*3b20*/  FMUL.FTZ R48, R15, R48 ;  /* 0x000000300f307220 */ /* 0x000fe40000410000 */
[--C-:B------:R-:W-:Y:S02]  /*3b30*/  FADD.FTZ R24, R24, -R165.reuse ;  /* 0x800000a518187221 */ /* 0x100fe40000010000 */
[----:B------:R-:W-:Y:S02]  /*3b40*/  FMUL.FTZ R160, R17, R160 ;  /* 0x000000a011a07220 */ /* 0x000fe40000410000 */
[----:B------:R-:W-:Y:S02]  /*3b50*/  FMUL.FTZ R49, R14, R49 ;  /* 0x000000310e317220 */ /* 0x000fe40000410000 */
[----:B------:R-:W-:Y:S01]  /*3b60*/  FMUL.FTZ R24, R21, R24 ;  /* 0x0000001815187220 */ /* 0x000fe20000410000 */
[----:B------:R-:W-:Y:S01]  /*3b70*/  F2FP.PACK_AB R28, R160, R28 ;  /* 0x0000001ca01c723e */ /* 0x000fe200000000ff */
[----:B------:R-:W-:Y:S01]  /*3b80*/  FMUL.FTZ R29, R19, R58 ;  /* 0x0000003a131d7220 */ /* 0x000fe20000410000 */
[----:B------:R-:W-:Y:S01]  /*3b90*/  F2FP.PACK_AB R160, R49, R48 ;  /* 0x0000003031a0723e */ /* 0x000fe200000000ff */
[----:B------:R-:W-:Y:S01]  /*3ba0*/  FADD.FTZ R180, R47, -R18 ;  /* 0x800000122fb47221 */ /* 0x000fe20000010000 */
[----:B------:R-:W-:Y:S01]  /*3bb0*/  F2FP.PACK_AB R49, R9, R10 ;  /* 0x0000000a0931723e */ /* 0x000fe200000000ff */
[----:B------:R-:W-:Y:S01]  /*3bc0*/  FMUL.FTZ R166, R35, R166 ;  /* 0x000000a623a67220 */ /* 0x000fe20000410000 */
[----:B------:R-:W-:Y:S01]  /*3bd0*/  F2FP.PACK_AB R58, R17, R157 ;  /* 0x0000009d113a723e */ /* 0x000fe200000000ff */
[--C-:B------:R-:W-:Y:S01]  /*3be0*/  FADD.FTZ R52, R52, -R165.reuse ;  /* 0x800000a534347221 */ /* 0x100fe20000010000 */
[----:B------:R-:W-:Y:S01]  /*3bf0*/  F2FP.PACK_AB R29, R29, R24 ;  /* 0x000000181d1d723e */ /* 0x000fe200000000ff */
[----:B------:R-:W-:Y:S01]  /*3c00*/  STS [R238+0x10880], R49 ;  /* 0x01088031ee007388 */ /* 0x000fe20000000800 */
[----:B---3--:R-:W-:Y:S01]  /*3c10*/  F2FP.PACK_AB R24, R43, R40 ;  /* 0x000000282b18723e */ /* 0x008fe200000000ff */
[--C-:B-1----:R-:W-:Y:S01]  /*3c20*/  FADD.FTZ R161, R26, -R56.reuse ;  /* 0x800000381aa17221 */ /* 0x102fe20000010000 */
[----:B------:R-:W-:Y:S01]  /*3c30*/  F2FP.PACK_AB R47, R33, R34 ;  /* 0x00000022212f723e */ /* 0x000fe200000000ff */
[----:B------:R-:W-:Y:S01]  /*3c40*/  STS [R236+0x1000], R58 ;  /* 0x0010003aec007388 */ /* 0x000fe20000000800 */
[----:B------:R-:W-:Y:S01]  /*3c50*/  F2FP.PACK_AB R42, R166, R42 ;  /* 0x0000002aa62a723e */ /* 0x000fe200000000ff */
[----:B------:R-:W-:Y:S01]  /*3c60*/  FADD.FTZ R166, R53, -R165 ;  /* 0x800000a535a67221 */ /* 0x000fe20000010000 */
[----:B------:R-:W-:Y:S01]  /*3c70*/  F2FP.PACK_AB R53, R14, R15 ;  /* 0x0000000f0e35723e */ /* 0x000fe200000000ff */
[----:B------:R1:W-:Y:S01]  /*3c80*/  STS [R236+0x1400], R24 ;  /* 0x00140018ec007388 */ /* 0x0003e20000000800 */
[----:B--2---:R-:W-:Y:S01]  /*3c90*/  F2FP.PACK_AB R181, R252, R182 ;  /* 0x000000b6fcb5723e */ /* 0x004fe200000000ff */
[--C-:B------:R-:W-:Y:S01]  /*3ca0*/  FADD.FTZ R26, R27, -R56.reuse ;  /* 0x800000381b1a7221 */ /* 0x100fe20000010000 */
[----:B------:R-:W-:Y:S01]  /*3cb0*/  F2FP.PACK_AB R165, R11, R13 ;  /* 0x0000000d0ba5723e */ /* 0x000fe200000000ff */
[----:B------:R-:W-:Y:S01]  /*3cc0*/  STS [R238+0x11480], R163 ;  /* 0x011480a3ee007388 */ /* 0x000fe20000000800 */
[----:B----4-:R-:W-:Y:S01]  /*3cd0*/  F2FP.PACK_AB R25, R2, R3 ;  /* 0x000000030219723e */ /* 0x010fe200000000ff */
[----:B------:R-:W-:Y:S02]  /*3ce0*/  FMUL.FTZ R26, R9, R26 ;  /* 0x0000001a091a7220 */ /* 0x000fe40000410000 */
[----:B------:R-:W-:Y:S01]  /*3cf0*/  STS [R238+0x11880], R47 ;  /* 0x0118802fee007388 */ /* 0x000fe20000000800 */
[----:B------:R-:W-:Y:S02]  /*3d00*/  FADD.FTZ R27, R30, -R56 ;  /* 0x800000381e1b7221 */ /* 0x000fe40000010000 */
[----:B------:R-:W-:Y:S01]  /*3d10*/  FMUL.FTZ R161, R10, R161 ;  /* 0x000000a10aa17220 */ /* 0x000fe20000410000 */
[----:B------:R-:W-:Y:S01]  /*3d20*/  STS [R236+0x2000], R167 ;  /* 0x002000a7ec007388 */ /* 0x000fe20000000800 */
[----:B------:R-:W-:Y:S02]  /*3d30*/  FMUL.FTZ R27, R40, R27 ;  /* 0x0000001b281b7220 */ /* 0x000fe40000410000 */
[----:B------:R-:W-:Y:S01]  /*3d40*/  FADD.FTZ R46, R46, -R18 ;  /* 0x800000122e2e7221 */ /* 0x000fe20000010000 */
[----:B------:R-:W-:Y:S01]  /*3d50*/  STS [R236+0x2400], R23 ;  /* 0x00240017ec007388 */ /* 0x000fe20000000800 */
[----:B------:R-:W-:Y:S01]  /*3d60*/  F2FP.PACK_AB R161, R26, R161 ;  /* 0x000000a11aa1723e */ /* 0x000fe200000000ff */
[----:B------:R-:W-:Y:S02]  /*3d70*/  FMUL.FTZ R180, R33, R180 ;  /* 0x000000b421b47220 */ /* 0x000fe40000410000 */
[----:B------:R-:W-:Y:S01]  /*3d80*/  STS [R238+0x12480], R53 ;  /* 0x01248035ee007388 */ /* 0x000fe20000000800 */
[----:B------:R-:W-:Y:S02]  /*3d90*/  FMUL.FTZ R46, R34, R46 ;  /* 0x0000002e222e7220 */ /* 0x000fe40000410000 */
[--C-:B------:R-:W-:Y:S01]  /*3da0*/  FADD.FTZ R51, R51, -R56.reuse ;  /* 0x8000003833337221 */ /* 0x100fe20000010000 */
[----:B------:R-:W-:Y:S01]  /*3db0*/  STS [R238+0x12880], R181 ;  /* 0x012880b5ee007388 */ /* 0x000fe20000000800 */
[--C-:B-1----:R-:W-:Y:S01]  /*3dc0*/  FADD.FTZ R24, R31, -R56.reuse ;  /* 0x800000381f187221 */ /* 0x102fe20000010000 */
[----:B------:R-:W-:Y:S01]  /*3dd0*/  F2FP.PACK_AB R46, R180, R46 ;  /* 0x0000002eb42e723e */ /* 0x000fe200000000ff */
[--C-:B------:R-:W-:Y:S01]  /*3de0*/  FADD.FTZ R54, R54, -R56.reuse ;  /* 0x8000003836367221 */ /* 0x100fe20000010000 */
[----:B------:R1:W-:Y:S01]  /*3df0*/  STS [R236+0x3000], R165 ;  /* 0x003000a5ec007388 */ /* 0x0003e20000000800 */
[----:B------:R-:W-:Y:S02]  /*3e00*/  FMUL.FTZ R24, R43, R24 ;  /* 0x000000182b187220 */ /* 0x000fe40000410000 */
[--C-:B------:R-:W-:Y:S01]  /*3e10*/  FADD.FTZ R55, R55, -R56.reuse ;  /* 0x8000003837377221 */ /* 0x100fe20000010000 */
[----:B------:R-:W-:Y:S01]  /*3e20*/  STS [R236+0x3400], R25 ;  /* 0x00340019ec007388 */ /* 0x000fe20000000800 */
[----:B------:R-:W-:Y:S01]  /*3e30*/  FMUL.FTZ R252, R252, R51 ;  /* 0x00000033fcfc7220 */ /* 0x000fe20000410000 */
[----:B------:R-:W-:Y:S01]  /*3e40*/  F2FP.PACK_AB R31, R24, R27 ;  /* 0x0000001b181f723e */ /* 0x000fe200000000ff */
[----:B------:R-:W-:Y:S01]  /*3e50*/  FADD.FTZ R27, R50, -R56 ;  /* 0x80000038321b7221 */ /* 0x000fe20000010000 */
[----:B------:R-:W-:Y:S01]  /*3e60*/  BAR.SYNC.DEFER_BLOCKING 0x0 ;  /* 0x0000000000007b1d */ /* 0x000fe20000010000 */
[----:B------:R-:W-:Y:S02]  /*3e70*/  FMUL.FTZ R52, R13, R52 ;  /* 0x000000340d347220 */ /* 0x000fe40000410000 */
[----:B------:R-:W-:Y:S02]  /*3e80*/  FMUL.FTZ R27, R182, R27 ;  /* 0x0000001bb61b7220 */ /* 0x000fe40000410000 */
[----:B------:R-:W-:Y:S02]  /*3e90*/  FMUL.FTZ R54, R3, R54 ;  /* 0x0000003603367220 */ /* 0x000fe40000410000 */
[----:B------:R-:W-:Y:S01]  /*3ea0*/  FMUL.FTZ R55, R2, R55 ;  /* 0x0000003702377220 */ /* 0x000fe20000410000 */
[----:B------:R-:W-:Y:S01]  /*3eb0*/  F2FP.PACK_AB R3, R252, R27 ;  /* 0x0000001bfc03723e */ /* 0x000fe200000000ff */
[----:B------:R-:W-:Y:S01]  /*3ec0*/  FMUL.FTZ R166, R11, R166 ;  /* 0x000000a60ba67220 */ /* 0x000fe20000410000 */
[----:B------:R-:W-:Y:S04]  /*3ed0*/  SHF.L.U32 R2, R232, 0x1, RZ ;  /* 0x00000001e8027819 */ /* 0x000fe800000006ff */
[----:B------:R-:W-:Y:S02]  /*3ee0*/  F2FP.PACK_AB R166, R166, R52 ;  /* 0x00000034a6a6723e */ /* 0x000fe400000000ff */
[----:B-1----:R-:W-:Y:S01]  /*3ef0*/  F2FP.PACK_AB R165, R55, R54 ;  /* 0x0000003637a5723e */ /* 0x002fe200000000ff */
        /* <DEDUP_REMOVED lines=97> */
[----:B------:R-:W-:Y:S01]  /*4510*/  ULDC.64 UR6, c[0x0][0x208] ;  /* 0x0000820000067ab9 */ /* 0x000fe20000000a00 */
[C---:B------:R-:W-:Y:S01]  /*4520*/  LOP3.LUT P4, RZ, R245.reuse, 0x1, RZ, 0xc0, !PT ;  /* 0x00000001f5ff7812 */ /* 0x040fe2000788c0ff */
[----:B------:R-:W-:Y:S01]  /*4530*/  USHF.R.S32.HI UR15, URZ, 0x1f, UR11 ;  /* 0x0000001f3f0f7899 */ /* 0x000fe2000801140b */
[C---:B------:R-:W-:Y:S01]  /*4540*/  LOP3.LUT P3, RZ, R245.reuse, 0x2, RZ, 0xc0, !PT ;  /* 0x00000002f5ff7812 */ /* 0x040fe2000786c0ff */
[----:B------:R-:W-:Y:S01]  /*4550*/  USHF.L.U32 UR14, UR11, 0x6, URZ ;  /* 0x000000060b0e7899 */ /* 0x000fe2000800063f */
[----:B------:R-:W-:Y:S01]  /*4560*/  LOP3.LUT P1, RZ, R245, 0x4, RZ, 0xc0, !PT ;  /* 0x00000004f5ff7812 */ /* 0x000fe2000782c0ff */
[----:B------:R-:W-:Y:S01]  /*4570*/  UIMAD UR15, UR15, UR6, URZ ;  /* 0x000000060f0f72a4 */ /* 0x000fe2000f8e023f */
[----:B------:R-:W-:Y:S01]  /*4580*/  @!P2 IMAD.SHL.U32 R6, R235, 0x10, RZ ;  /* 0x00000010eb06a824 */ /* 0x000fe200078e00ff */
[----:B------:R-:W-:Y:S02]  /*4590*/  UIMAD.WIDE.U32 UR18, UR11, UR6, URZ ;  /* 0x000000060b1272a5 */ /* 0x000fe4000f8e003f */
[----:B------:R-:W-:Y:S01]  /*45a0*/  UIMAD UR15, UR11, UR7, UR15 ;  /* 0x000000070b0f72a4 */ /* 0x000fe2000f8e020f */
[----:B------:R-:W-:Y:S01]  /*45b0*/  IMAD.U32 R5, RZ, RZ, UR14 ;  /* 0x0000000eff057e24 */ /* 0x000fe2000f8e00ff */
[----:B------:R-:W-:Y:S02]  /*45c0*/  UIADD3 UR16, -UR14, UR10, URZ ;  /* 0x0000000a0e107290 */ /* 0x000fe4000fffe13f */
[----:B------:R-:W-:Y:S01]  /*45d0*/  UIADD3 UR15, UR19, UR15, URZ ;  /* 0x0000000f130f7290 */ /* 0x000fe2000fffe03f */
[----:B------:R-:W-:Y:S02]  /*45e0*/  IMAD.U32 R4, RZ, RZ, UR18 ;  /* 0x00000012ff047e24 */ /* 0x000fe4000f8e00ff */
[----:B------:R-:W-:Y:S01]  /*45f0*/  IMAD.U32 R7, RZ, RZ, UR18 ;  /* 0x00000012ff077e24 */ /* 0x000fe2000f8e00ff */
[C---:B------:R-:W-:Y:S01]  /*4600*/  ISETP.GE.OR P4, PT, R240.reuse, UR16, !P4 ;  /* 0x00000010f0007c0c */ /* 0x040fe2000e786670 */
[----:B------:R-:W-:Y:S01]  /*4610*/  @!P2 IMAD.WIDE R10, R5, 0x4, R246 ;  /* 0x00000004050aa825 */ /* 0x000fe200078e02f6 */
[C---:B------:R-:W-:Y:S02]  /*4620*/  ISETP.GE.OR P3, PT, R240.reuse, UR16, !P3 ;  /* 0x00000010f0007c0c */ /* 0x040fe4000df66670 */
[----:B------:R-:W-:Y:S02]  /*4630*/  ISETP.GE.OR P1, PT, R240, UR16, !P1 ;  /* 0x00000010f0007c0c */ /* 0x000fe4000cf26670 */
[----:B--2---:R-:W-:Y:S01]  /*4640*/  LEA R8, P0, R4, R36, 0x7 ;  /* 0x0000002404087211 */ /* 0x004fe200078038ff */
[----:B------:R-:W-:Y:S05]  /*4650*/  IMAD.U32 R4, RZ, RZ, UR15 ;  /* 0x0000000fff047e24 */ /* 0x000fea000f8e00ff */
[----:B------:R-:W-:Y:S05]  /*4660*/  LEA.HI.X R9, R7, R37, R4, 0x7, P0 ;  /* 0x0000002507097211 */ /* 0x000fea00000f3c04 */
[----:B------:R-:W-:Y:S01]  /*4670*/  @!PT LDS RZ, [RZ] ;  /* 0x00000000fffff984 */ /* 0x000fe20000000800 */
[----:B------:R-:W-:Y:S01]  /*4680*/  @!PT LDS RZ, [RZ] ;  /* 0x00000000fffff984 */ /* 0x000fe20000000800 */
[----:B------:R-:W-:Y:S01]  /*4690*/  @!PT LDS RZ, [RZ] ;  /* 0x00000000fffff984 */ /* 0x000fe20000000800 */
[----:B------:R1:W-:Y:S04]  /*46a0*/  LDGSTS.E.BYPASS.LTC128B.128 [R237+0xc080], [R8.64], !P4 ;  /* 0x0c08000008ed7fae */ /* 0x0003e8000e101d4c */
[----:B------:R1:W-:Y:S04]  /*46b0*/  LDGSTS.E.BYPASS.LTC128B.128 [R237+0xd080], [R8.64+0x40], !P3 ;  /* 0x0d08004008ed7fae */ /* 0x0003e8000d901d4c */
[----:B------:R1:W-:Y:S04]  /*46c0*/  LDGSTS.E.BYPASS.LTC128B.128 [R237+0xe080], [R8.64+0x80], !P1 ;  /* 0x0e08008008ed7fae */ /* 0x0003e8000c901d4c */
[----:B------:R1:W-:Y:S02]  /*46d0*/  @!P2 LDGSTS.E.BYPASS.LTC128B.128 [R6+0xf280], [R10.64] ;  /* 0x0f2800000a06afae */ /* 0x0003e4000b901d4c */
.L_x_57:
[-C--:B-12-4-:R-:W-:Y:S01]  /*46e0*/  HMMA.16816.F32 R4, R40, R2.reuse, RZ ;  /* 0x000000022804723c */ /* 0x096fe200000018ff */
[----:B------:R-:W-:Y:S01]  /*46f0*/  LDSM.16.M88.4 R28, [R224] ;  /* 0x00000000e01c783b */ /* 0x000fe20000000200 */
[----:B------:R-:W-:Y:S02]  /*4700*/  UIMAD UR5, UR5, 0x1800, URZ ;  /* 0x00001800050578a4 */ /* 0x000fe4000f8e023f */
[----:B------:R-:W-:Y:S01]  /*4710*/  UISETP.GE.AND UP0, UPT, UR11, UR8, UPT ;  /* 0x000000080b00728c */ /* 0x000fe2000bf06270 */
[----:B------:R-:W-:Y:S01]  /*4720*/  LDSM.16.M88.4 R32, [R224+0x1000] ;  /* 0x00100000e020783b */ /* 0x000fe20000000200 */
[----:B------:R-:W-:Y:S02]  /*4730*/  UISETP.GE.AND UP1, UPT, UR9, 0x1, UPT ;  /* 0x000000010900788c */ /* 0x000fe4000bf26270 */
[C---:B------:R-:W-:Y:S01]  /*4740*/  HMMA.16816.F32 R8, R24.reuse, R2, RZ ;  /* 0x000000021808723c */ /* 0x040fe200000018ff */
[----:B------:R-:W1:Y:S01]  /*4750*/  LDSM.16.MT88.2 R2, [R227+0x800] ;  /* 0x00080000e302783b */ /* 0x000e620000004100 */
[----:B------:R-:W-:Y:S02]  /*4760*/  UIADD3 UR6, UR4, 0x1, URZ ;  /* 0x0000000104067890 */ /* 0x000fe4000fffe03f */
[----:B------:R-:W-:Y:S01]  /*4770*/  UISETP.GE.AND UP2, UPT, UR4, 0x1, UPT ;  /* 0x000000010400788c */ /* 0x000fe2000bf46270 */
[----:B------:R-:W2:Y:S03]  /*4780*/  LDSM.16.MT88.2 R36, [R227+0x2800] ;  /* 0x00280000e324783b */ /* 0x000ea60000004100 */
[-C--:B------:R-:W-:Y:S01]  /*4790*/  HMMA.16816.F32 R12, R24, R48.reuse, RZ ;  /* 0x00000030180c723c */ /* 0x080fe200000018ff */
[----:B------:R-:W3:Y:S04]  /*47a0*/  LDSM.16.MT88.2 R38, [R227+0x4800] ;  /* 0x00480000e326783b */ /* 0x000ee80000004100 */
[----:B------:R-:W-:Y:S03]  /*47b0*/  LDSM.16.MT88.2 R44, [R227+0xc00] ;  /* 0x000c0000e32c783b */ /* 0x000fe60000004100 */
[C---:B------:R-:W-:Y:S01]  /*47c0*/  HMMA.16816.F32 R16, R40.reuse, R48, RZ ;  /* 0x000000302810723c */ /* 0x040fe200000018ff */
[----:B------:R-:W-:Y:S04]  /*47d0*/  LDSM.16.MT88.2 R46, [R227+0x2c00] ;  /* 0x002c0000e32e783b */ /* 0x000fe80000004100 */
[----:B------:R-:W0:Y:S03]  /*47e0*/  LDGDEPBAR ;  /* 0x00000000000079af */ /* 0x000e260000000000 */
[-C--:B------:R-:W-:Y:S01]  /*47f0*/  HMMA.16816.F32 R20, R40, R50.reuse, RZ ;  /* 0x000000322814723c */ /* 0x080fe200000018ff */
[----:B------:R-:W4:Y:S07]  /*4800*/  LDSM.16.M88.4 R40, [R223] ;  /* 0x00000000df28783b */ /* 0x000f2e0000000200 */
[----:B------:R-:W-:Y:S01]  /*4810*/  HMMA.16816.F32 R24, R24, R50, RZ ;  /* 0x000000321818723c */ /* 0x000fe200000018ff */
[----:B------:R-:W5:Y:S07]  /*4820*/  LDSM.16.M88.4 R48, [R223+0x1000] ;  /* 0x00100000df30783b */ /* 0x000f6e0000000200 */
        /* <DEDUP_REMOVED lines=10> */
[C---:B------:R-:W-:Y:S01]  /*48d0*/  HMMA.16816.F32 R8, R32.reuse, R2, R8 ;  /* 0x000000022008723c */ /* 0x040fe20000001808 */
[----:B------:R-:W1:Y:S07]  /*48e0*/  LDSM.16.MT88.2 R2, [R227+0x4c00] ;  /* 0x004c0000e302783b */ /* 0x000e6e0000004100 */
[-C--:B--2---:R-:W-:Y:S08]  /*48f0*/  HMMA.16816.F32 R12, R32, R36.reuse, R12 ;  /* 0x00000024200c723c */ /* 0x084ff0000000180c */
[C---:B------:R-:W-:Y:S01]  /*4900*/  HMMA.16816.F32 R16, R28.reuse, R36, R16 ;  /* 0x000000241c10723c */ /* 0x040fe20000001810 */
[----:B------:R-:W2:Y:S07]  /*4910*/  LDSM.16.MT88.2 R36, [R227+0x1000] ;  /* 0x00100000e324783b */ /* 0x000eae0000004100 */
[-C--:B---3--:R-:W-:Y:S01]  /*4920*/  HMMA.16816.F32 R20, R28, R38.reuse, R20 ;  /* 0x000000261c14723c */ /* 0x088fe20000001814 */
[----:B------:R-:W3:Y:S04]  /*4930*/  LDSM.16.MT88.2 R28, [R227+0x5000] ;  /* 0x00500000e31c783b */ /* 0x000ee80000004100 */
[----:B------:R-:W-:Y:S03]  /*4940*/  LDSM.16.MT88.2 R30, [R227+0x1400] ;  /* 0x00140000e31e783b */ /* 0x000fe60000004100 */
[----:B------:R-:W-:Y:S01]  /*4950*/  HMMA.16816.F32 R24, R32, R38, R24 ;  /* 0x000000262018723c */ /* 0x000fe20000001818 */
[----:B------:R-:W2:Y:S04]  /*4960*/  LDSM.16.M88.4 R32, [R225+0x2000] ;  /* 0x00200000e120783b */ /* 0x000ea80000000200 */
[----:B------:R-:W-:Y:S03]  /*4970*/  LDSM.16.MT88.2 R38, [R227+0x3400] ;  /* 0x00340000e326783b */ /* 0x000fe60000004100 */
[-C--:B----4-:R-:W-:Y:S08]  /*4980*/  HMMA.16816.F32 R4, R40, R44.reuse, R4 ;  /* 0x0000002c2804723c */ /* 0x090ff00000001804 */
[C---:B-----5:R-:W-:Y:S08]  /*4990*/  HMMA.16816.F32 R8, R48.reuse, R44, R8 ;  /* 0x0000002c3008723c */ /* 0x060ff00000001808 */
        /* <DEDUP_REMOVED lines=8> */
[-C--:B--2---:R-:W-:Y:S08]  /*4a20*/  HMMA.16816.F32 R4, R52, R36.reuse, R4 ;  /* 0x000000243404723c */ /* 0x084ff00000001804 */
[C---:B------:R-:W-:Y:S01]  /*4a30*/  HMMA.16816.F32 R8, R56.reuse, R36, R8 ;  /* 0x000000243808723c */ /* 0x040fe20000001808 */
[----:B------:R-:W2:Y:S07]  /*4a40*/  LDSM.16.MT88.2 R36, [R227+0x1800] ;  /* 0x00180000e324783b */ /* 0x000eae0000004100 */
[-C--:B------:R-:W-:Y:S08]  /*4a50*/  HMMA.16816.F32 R12, R56, R156.reuse, R12 ;  /* 0x0000009c380c723c */ /* 0x080ff0000000180c */
[C---:B------:R-:W-:Y:S01]  /*4a60*/  HMMA.16816.F32 R16, R52.reuse, R156, R16 ;  /* 0x0000009c3410723c */ /* 0x040fe20000001810 */
[----:B------:R-:W5:Y:S07]  /*4a70*/  LDSM.16.MT88.2 R156, [R227+0x3800] ;  /* 0x00380000e39c783b */ /* 0x000f6e0000004100 */
[-C--:B---3--:R-:W-:Y:S01]  /*4a80*/  HMMA.16816.F32 R20, R52, R28.reuse, R20 ;  /* 0x0000001c3414723c */ /* 0x088fe20000001814 */
[----:B------:R-:W-:Y:S07]  /*4a90*/  LDSM.16.M88.4 R52, [R220+0x2000] ;  /* 0x00200000dc34783b */ /* 0x000fee0000000200 */
[----:B------:R-:W-:Y:S01]  /*4aa0*/  HMMA.16816.F32 R24, R56, R28, R24 ;  /* 0x0000001c3818723c */ /* 0x000fe20000001818 */
[----:B------:R-:W3:Y:S04]  /*4ab0*/  LDSM.16.MT88.2 R28, [R227+0x5800] ;  /* 0x00580000e31c783b */ /* 0x000ee80000004100 */
[----:B------:R-:W-:Y:S03]  /*4ac0*/  LDSM.16.M88.4 R56, [R220+0x3000] ;  /* 0x00300000dc38783b */ /* 0x000fe60000000200 */
[-C--:B------:R-:W-:Y:S08]  /*4ad0*/  HMMA.16816.F32 R4, R32, R30.reuse, R4 ;  /* 0x0000001e2004723c */ /* 0x080ff00000001804 */
[C---:B----4-:R-:W-:Y:S01]  /*4ae0*/  HMMA.16816.F32 R8, R44.reuse, R30, R8 ;  /* 0x0000001e2c08723c */ /* 0x050fe20000001808 */
[----:B------:R-:W4:Y:S07]  /*4af0*/  LDSM.16.MT88.2 R30, [R227+0x1c00] ;  /* 0x001c0000e31e783b */ /* 0x000f2e0000004100 */
[-C--:B------:R-:W-:Y:S08]  /*4b00*/  HMMA.16816.F32 R12, R44, R38.reuse, R12 ;  /* 0x000000262c0c723c */ /* 0x080ff0000000180c */
[C---:B------:R-:W-:Y:S01]  /*4b10*/  HMMA.16816.F32 R16, R32.reuse, R38, R16 ;  /* 0x000000262010723c */ /* 0x040fe20000001810 */
[----:B------:R-:W3:Y:S07]  /*4b20*/  LDSM.16.MT88.2 R38, [R227+0x3c00] ;  /* 0x003c0000e326783b */ /* 0x000eee0000004100 */
[-C--:B-1----:R-:W-:Y:S01]  /*4b30*/  HMMA.16816.F32 R20, R32, R2.reuse, R20 ;  /* 0x000000022014723c */ /* 0x082fe20000001814 */
[----:B------:R-:W-:Y:S07]  /*4b40*/  LDSM.16.MT88.4 R32, [R228+0x13c80] ;  /* 0x013c8000e420783b */ /* 0x000fee0000004200 */
[----:B------:R-:W-:Y:S01]  /*4b50*/  HMMA.16816.F32 R24, R44, R2, R24 ;  /* 0x000000022c18723c */ /* 0x000fe20000001818 */
[----:B------:R-:W1:Y:S07]  /*4b60*/  LDSM.16.MT88.2 R2, [R227+0x5c00] ;  /* 0x005c0000e302783b */ /* 0x000e6e0000004100 */
[-C--:B--2---:R-:W-:Y:S08]  /*4b70*/  HMMA.16816.F32 R4, R40, R36.reuse, R4 ;  /* 0x000000242804723c */ /* 0x084ff00000001804 */
[C---:B------:R-:W-:Y:S08]  /*4b80*/  HMMA.16816.F32 R8, R48.reuse, R36, R8 ;  /* 0x000000243008723c */ /* 0x040ff00000001808 */
[-C--:B-----5:R-:W-:Y:S08]  /*4b90*/  HMMA.16816.F32 R12, R48, R156.reuse, R12 ;  /* 0x0000009c300c723c */ /* 0x0a0ff0000000180c */
[C---:B------:R-:W-:Y:S08]  /*4ba0*/  HMMA.16816.F32 R16, R40.reuse, R156, R16 ;  /* 0x0000009c2810723c */ /* 0x040ff00000001810 */
[-C--:B---3--:R-:W-:Y:S08]  /*4bb0*/  HMMA.16816.F32 R20, R40, R28.reuse, R20 ;  /* 0x0000001c2814723c */ /* 0x088ff00000001814 */
[----:B------:R-:W-:Y:S07]  /*4bc0*/  HMMA.16816.F32 R24, R48, R28, R24 ;  /* 0x0000001c3018723c */ /* 0x000fee0000001818 */
[----:B------:R-:W-:Y:S01]  /*4bd0*/  IADD3 R29, P0, R242, UR5, RZ ;  /* 0x00000005f21d7c10 */ /* 0x000fe2000ff1e0ff */
[-C--:B----4-:R-:W-:Y:S01]  /*4be0*/  HMMA.16816.F32 R4, R52, R30.reuse, R4 ;  /* 0x0000001e3404723c */ /* 0x090fe20000001804 */
[----:B------:R-:W-:Y:S01]  /*4bf0*/  IMAD.U32 R28, RZ, RZ, UR5 ;  /* 0x00000005ff1c7e24 */ /* 0x000fe2000f8e00ff */
[----:B------:R-:W-:Y:S04]  /*4c00*/  UIADD3 UR5, UR9, 0x1, URZ ;  /* 0x0000000109057890 */ /* 0x000fe8000fffe03f */
[----:B------:R-:W-:Y:S01]  /*4c10*/  LEA.HI.X.SX32 R28, R28, R249, 0x1, P0 ;  /* 0x000000f91c1c7211 */ /* 0x000fe200000f0eff */
[----:B------:R-:W-:Y:S01]  /*4c20*/  USEL UR9, UR5, URZ, !UP1 ;  /* 0x0000003f05097287 */ /* 0x000fe2000c800000 */
[C---:B------:R-:W-:Y:S02]  /*4c30*/  HMMA.16816.F32 R8, R56.reuse, R30, R8 ;  /* 0x0000001e3808723c */ /* 0x040fe40000001808 */
[----:B------:R-:W-:Y:S02]  /*4c40*/  UMOV UR5, UR11 ;  /* 0x0000000b00057c82 */ /* 0x000fe40008000000 */
[C---:B------:R-:W-:Y:S04]  /*4c50*/  LEA R44, P0, R29.reuse, c[0x0][0x220], 0x2 ;  /* 0x000088001d2c7a11 */ /* 0x040fe800078010ff */
[-C--:B------:R-:W-:Y:S04]  /*4c60*/  HMMA.16816.F32 R12, R56, R38.reuse, R12 ;  /* 0x00000026380c723c */ /* 0x080fe8000000180c */
[----:B------:R-:W-:Y:S02]  /*4c70*/  LEA.HI.X R45, R29, c[0x0][0x224], R28, 0x2, P0 ;  /* 0x000089001d2d7a11 */ /* 0x000fe400000f141c */
[----:B------:R-:W-:Y:S02]  /*4c80*/  PLOP3.LUT P0, PT, PT, PT, UP0, 0x80, 0x0 ;  /* 0x000000000000781c */ /* 0x000fe40003f0f008 */
[C---:B------:R-:W-:Y:S01]  /*4c90*/  HMMA.16816.F32 R16, R52.reuse, R38, R16 ;  /* 0x000000263410723c */ /* 0x040fe20000001810 */
[----:B------:R-:W-:Y:S04]  /*4ca0*/  RED.E.ADD.F32.FTZ.RN.STRONG.GPU [R44.64], R4 ;  /* 0x000000042c00798e */ /* 0x000fe8000c10e78c */
[----:B------:R-:W-:Y:S03]  /*4cb0*/  RED.E.ADD.F32.FTZ.RN.STRONG.GPU [R44.64+0x400], R5 ;  /* 0x000400052c00798e */ /* 0x000fe6000c10e78c */
[-C--:B-1----:R-:W-:Y:S01]  /*4cc0*/  HMMA.16816.F32 R20, R52, R2.reuse, R20 ;  /* 0x000000023414723c */ /* 0x082fe20000001814 */
[----:B------:R-:W-:Y:S04]  /*4cd0*/  RED.E.ADD.F32.FTZ.RN.STRONG.GPU [R44.64+0x800], R6 ;  /* 0x000800062c00798e */ /* 0x000fe8000c10e78c */
        /* <DEDUP_REMOVED lines=27> */
[----:B------:R-:W5:Y:S04]  /*4e90*/  LDSM.16.MT88.4 R36, [R2+0x6480] ;  /* 0x006480000224783b */ /* 0x000f680000004200 */
        /* <DEDUP_REMOVED lines=24> */
[-C--:B-----5:R-:W-:Y:S08]  /*5020*/  HMMA.16816.F32 R108, R32, R36.reuse, R108 ;  /* 0x00000024206c723c */ /* 0x0a0ff0000000186c */
        /* <DEDUP_REMOVED lines=14> */
[----:B------:R-:W5:Y:S04]  /*5110*/  LDSM.16.MT88.4 R12, [R2+0x7c80] ;  /* 0x007c8000020c783b */ /* 0x000f680000004200 */
        /* <DEDUP_REMOVED lines=26> */
[----:B------:R-:W-:Y:S01]  /*52c0*/  FMUL.FTZ R108, R108, c[0x0][0x298] ;  /* 0x0000a6006c6c7a20 */ /* 0x000fe20000410000 */
[----:B------:R-:W-:Y:S01]  /*52d0*/  PLOP3.LUT P1, PT, PT, PT, PT, 0x8, 0x0 ;  /* 0x000000000000781c */ /* 0x000fe20003f2e170 */
        /* <DEDUP_REMOVED lines=47> */
.L_x_55:
[----:B------:R-:W-:Y:S05]  /*55d0*/  @P1 BRA `(.L_x_59) ;  /* 0x0000117000001947 */ /* 0x000fea0003800000 */
[----:B------:R-:W-:Y:S01]  /*55e0*/  SHF.R.S32.HI R0, RZ, 0x1f, R235 ;  /* 0x0000001fff007819 */ /* 0x000fe200000114eb */
[----:B------:R-:W-:Y:S01]  /*55f0*/  BAR.SYNC.DEFER_BLOCKING 0x1, 0x100 ;  /* 0x0044000000007b1d */ /* 0x000fe20000010000 */
[----:B------:R-:W-:Y:S02]  /*5600*/  F2FP.PACK_AB R60, R61, R60 ;  /* 0x0000003c3d3c723e */ /* 0x000fe400000000ff */
[----:B------:R-:W-:-:S02]  /*5610*/  LEA.HI R2, R0, R235, RZ, 0x2 ;  /* 0x000000eb00027211 */ /* 0x000fc400078f10ff */
[----:B-----5:R-:W-:Y:S02]  /*5620*/  LEA.HI R5, R0, R235, RZ, 0x5 ;  /* 0x000000eb00057211 */ /* 0x020fe400078f28ff */
[--C-:B------:R-:W-:Y:S02]  /*5630*/  SHF.R.S32.HI R4, RZ, 0x2, R2.reuse ;  /* 0x00000002ff047819 */ /* 0x100fe40000011402 */
[----:B------:R-:W-:Y:S02]  /*5640*/  SHF.R.S32.HI R3, RZ, 0x1f, R2 ;  /* 0x0000001fff037819 */ /* 0x000fe40000011402 */
[--C-:B------:R-:W-:Y:S02]  /*5650*/  SHF.R.S32.HI R6, RZ, 0x5, R5.reuse ;  /* 0x00000005ff067819 */ /* 0x100fe40000011405 */
[----:B------:R-:W-:Y:S02]  /*5660*/  LEA.HI R3, R3, R4, RZ, 0x3 ;  /* 0x0000000403037211 */ /* 0x000fe400078f18ff */
[----:B------:R-:W-:-:S02]  /*5670*/  SHF.R.S32.HI R9, RZ, 0x1f, R5 ;  /* 0x0000001fff097819 */ /* 0x000fc40000011405 */
[----:B------:R-:W-:Y:S02]  /*5680*/  LOP3.LUT R3, R3, 0xfffffff8, RZ, 0xc0, !PT ;  /* 0xfffffff803037812 */ /* 0x000fe400078ec0ff */
[----:B------:R-:W-:Y:S02]  /*5690*/  LEA.HI R9, R9, R6, RZ, 0x2 ;  /* 0x0000000609097211 */ /* 0x000fe400078f10ff */
[----:B------:R-:W-:Y:S01]  /*56a0*/  LEA.HI R8, R0, R235, RZ, 0x7 ;  /* 0x000000eb00087211 */ /* 0x000fe200078f38ff */
[----:B------:R-:W-:Y:S01]  /*56b0*/  IMAD.IADD R3, R4, 0x1, -R3 ;  /* 0x0000000104037824 */ /* 0x000fe200078e0a03 */
[----:B------:R-:W-:Y:S02]  /*56c0*/  LOP3.LUT R2, R2, 0xfffffffc, RZ, 0xc0, !PT ;  /* 0xfffffffc02027812 */ /* 0x000fe400078ec0ff */
[----:B------:R-:W-:Y:S02]  /*56d0*/  LOP3.LUT R9, R9, 0x7ffffc, RZ, 0xc0, !PT ;  /* 0x007ffffc09097812 */ /* 0x000fe400078ec0ff */
[----:B------:R-:W-:Y:S01]  /*56e0*/  LEA.HI R5, R3, R3, RZ, 0x1 ;  /* 0x0000000303057211 */ /* 0x000fe200078f08ff */
[----:B------:R-:W-:Y:S01]  /*56f0*/  IMAD.IADD R2, R235, 0x1, -R2 ;  /* 0x00000001eb027824 */ /* 0x000fe200078e0a02 */
[----:B------:R-:W-:Y:S01]  /*5700*/  SHF.R.U32.HI R8, RZ, 0x4, R8 ;  /* 0x00000004ff087819 */ /* 0x000fe20000011608 */
[----:B------:R-:W-:Y:S01]  /*5710*/  IMAD.IADD R9, R6, 0x1, -R9 ;  /* 0x0000000106097824 */ /* 0x000fe200078e0a09 */
[----:B------:R-:W-:-:S02]  /*5720*/  SHF.R.S32.HI R7, RZ, 0x1, R5 ;  /* 0x00000001ff077819 */ /* 0x000fc40000011405 */
[----:B------:R-:W-:Y:S01]  /*5730*/  LOP3.LUT R12, R5, 0x3fffffe, RZ, 0xc0, !PT ;  /* 0x03fffffe050c7812 */ /* 0x000fe200078ec0ff */
[----:B------:R-:W-:Y:S01]  /*5740*/  IMAD R9, R9, 0x100, R2 ;  /* 0x0000010009097824 */ /* 0x000fe200078e0202 */
[C---:B------:R-:W-:Y:S01]  /*5750*/  LOP3.LUT P0, RZ, R7.reuse, 0x2, RZ, 0xc0, !PT ;  /* 0x0000000207ff7812 */ /* 0x040fe2000780c0ff */
[----:B-1----:R-:W-:Y:S01]  /*5760*/  IMAD.SHL.U32 R10, R7, 0x40, RZ ;  /* 0x00000040070a7824 */ /* 0x002fe200078e00ff */
[----:B------:R-:W-:Y:S01]  /*5770*/  F2FP.PACK_AB R62, R63, R62 ;  /* 0x0000003e3f3e723e */ /* 0x000fe200000000ff */
[----:B------:R-:W-:Y:S01]  /*5780*/  IMAD.IADD R12, R3, 0x1, -R12 ;  /* 0x00000001030c7824 */ /* 0x000fe200078e0a0c */
[----:B------:R-:W-:Y:S02]  /*5790*/  F2FP.PACK_AB R72, R73, R72 ;  /* 0x000000484948723e */ /* 0x000fe400000000ff */
[----:B------:R-:W-:Y:S01]  /*57a0*/  LOP3.LUT R5, R10, 0xc0, RZ, 0xc0, !PT ;  /* 0x000000c00a057812 */ /* 0x000fe200078ec0ff */
[----:B------:R-:W-:Y:S01]  /*57b0*/  IMAD R9, R12, 0x10, R9 ;  /* 0x000000100c097824 */ /* 0x000fe200078e0209 */
[----:B------:R-:W-:-:S02]  /*57c0*/  F2FP.PACK_AB R74, R75, R74 ;  /* 0x0000004a4b4a723e */ /* 0x000fc400000000ff */
[----:B------:R-:W-:Y:S02]  /*57d0*/  LOP3.LUT R8, R5, 0x8, R8, 0xf8, !PT ;  /* 0x0000000805087812 */ /* 0x000fe400078ef808 */
[----:B------:R-:W-:Y:S02]  /*57e0*/  SHF.R.U32.HI R5, RZ, 0x3, R5 ;  /* 0x00000003ff057819 */ /* 0x000fe40000011605 */
[----:B------:R-:W-:Y:S02]  /*57f0*/  F2FP.PACK_AB R64, R65, R64 ;  /* 0x000000404140723e */ /* 0x000fe400000000ff */
[----:B------:R-:W-:Y:S02]  /*5800*/  LOP3.LUT R8, R8, R5, RZ, 0x3c, !PT ;  /* 0x0000000508087212 */ /* 0x000fe400078e3cff */
[----:B------:R-:W-:Y:S02]  /*5810*/  F2FP.PACK_AB R66, R67, R66 ;  /* 0x000000424342723e */ /* 0x000fe400000000ff */
[----:B------:R-:W-:Y:S01]  /*5820*/  F2FP.PACK_AB R68, R69, R68 ;  /* 0x000000444544723e */ /* 0x000fe200000000ff */
[----:B------:R-:W-:Y:S01]  /*5830*/  IMAD.U32 R8, R9, 0x2, R8 ;  /* 0x0000000209087824 */ /* 0x000fe200078e0008 */
[----:B------:R-:W-:-:S02]  /*5840*/  F2FP.PACK_AB R70, R71, R70 ;  /* 0x000000464746723e */ /* 0x000fc400000000ff */
[----:B------:R-:W-:Y:S01]  /*5850*/  F2FP.PACK_AB R76, R77, R76 ;  /* 0x0000004c4d4c723e */ /* 0x000fe200000000ff */
[----:B------:R-:W-:Y:S01]  /*5860*/  IMAD.SHL.U32 R3, R8, 0x2, RZ ;  /* 0x0000000208037824 */ /* 0x000fe200078e00ff */
[----:B------:R-:W-:Y:S01]  /*5870*/  F2FP.PACK_AB R78, R79, R78 ;  /* 0x0000004e4f4e723e */ /* 0x000fe200000000ff */
[----:B------:R-:W-:Y:S01]  /*5880*/  IMAD.MOV.U32 R8, RZ, RZ, 0x4 ;  /* 0x00000004ff087424 */ /* 0x000fe200078e00ff */
[----:B------:R-:W-:Y:S02]  /*5890*/  F2FP.PACK_AB R88, R89, R88 ;  /* 0x000000585958723e */ /* 0x000fe400000000ff */
[C---:B------:R-:W-:Y:S01]  /*58a0*/  IADD3 R5, R3.reuse, 0x20, RZ ;  /* 0x0000002003057810 */ /* 0x040fe20007ffe0ff */
[----:B------:R1:W-:Y:S01]  /*58b0*/  STS [R3+0x6080], R60 ;  /* 0x0060803c03007388 */ /* 0x0003e20000000800 */
[----:B------:R-:W-:Y:S01]  /*58c0*/  @P0 IADD3 R5, R3, -0x20, RZ ;  /* 0xffffffe003050810 */ /* 0x000fe20007ffe0ff */
[----:B------:R-:W-:Y:S01]  /*58d0*/  IMAD.WIDE R10, R241, R8, c[0x0][0x358] ;  /* 0x0000d600f10a7625 */ /* 0x000fe200078e0208 */
[----:B------:R-:W-:Y:S01]  /*58e0*/  F2FP.PACK_AB R90, R91, R90 ;  /* 0x0000005a5b5a723e */ /* 0x000fe200000000ff */
[----:B------:R1:W-:Y:S01]  /*58f0*/  STS [R3+0x6280], R62 ;  /* 0x0062803e03007388 */ /* 0x0003e20000000800 */
[----:B------:R-:W-:-:S02]  /*5900*/  F2FP.PACK_AB R80, R81, R80 ;  /* 0x000000505150723e */ /* 0x000fc400000000ff */
[----:B------:R-:W-:Y:S01]  /*5910*/  F2FP.PACK_AB R82, R83, R82 ;  /* 0x000000525352723e */ /* 0x000fe200000000ff */
[----:B------:R1:W-:Y:S01]  /*5920*/  STS [R5+0x6080], R72 ;  /* 0x0060804805007388 */ /* 0x0003e20000000800 */
[----:B------:R-:W-:Y:S02]  /*5930*/  F2FP.PACK_AB R84, R85, R84 ;  /* 0x000000545554723e */ /* 0x000fe400000000ff */
[----:B------:R-:W-:Y:S01]  /*5940*/  F2FP.PACK_AB R86, R87, R86 ;  /* 0x000000565756723e */ /* 0x000fe200000000ff */
[----:B------:R1:W-:Y:S01]  /*5950*/  STS [R5+0x6280], R74 ;  /* 0x0062804a05007388 */ /* 0x0003e20000000800 */
[----:B------:R-:W-:Y:S02]  /*5960*/  F2FP.PACK_AB R92, R93, R92 ;  /* 0x0000005c5d5c723e */ /* 0x000fe400000000ff */
        /* <DEDUP_REMOVED lines=47> */
[----:B------:R-:W-:-:S02]  /*5c60*/  ISETP.NE.U32.AND P0, PT, RZ, c[0x0][0x360], PT ;  /* 0x0000d800ff007a0c */ /* 0x000fc40003f05070 */
[----:B------:R-:W-:Y:S01]  /*5c70*/  ISETP.NE.U32.AND P1, PT, RZ, c[0x0][0x358], PT ;  /* 0x0000d600ff007a0c */ /* 0x000fe20003f25070 */
[----:B------:R1:W-:Y:S01]  /*5c80*/  STS [R3+0xb080], R96 ;  /* 0x00b0806003007388 */ /* 0x0003e20000000800 */
[----:B------:R-:W-:Y:S02]  /*5c90*/  ISETP.NE.AND.EX P0, PT, RZ, c[0x0][0x364], PT, P0 ;  /* 0x0000d900ff007a0c */ /* 0x000fe40003f05300 */
[----:B------:R-:W-:Y:S01]  /*5ca0*/  ISETP.NE.AND.EX P1, PT, RZ, c[0x0][0x35c], PT, P1 ;  /* 0x0000d700ff007a0c */ /* 0x000fe20003f25310 */
[----:B------:R1:W-:Y:S04]  /*5cb0*/  STS [R3+0xb280], R98 ;  /* 0x00b2806203007388 */ /* 0x0003e80000000800 */
        /* <DEDUP_REMOVED lines=26> */
[----:B------:R-:W-:Y:S01]  /*5e60*/  BAR.SYNC.DEFER_BLOCKING 0x1, 0x100 ;  /* 0x0044000000007b1d */ /* 0x000fe20000010000 */
[----:B------:R-:W-:-:S02]  /*5e70*/  IMAD.MOV.U32 R7, RZ, RZ, c[0x0][0x2f0] ;  /* 0x0000bc00ff077624 */ /* 0x000fc400078e00ff */
[----:B------:R-:W-:-:S03]  /*5e80*/  @P0 IMAD.WIDE R12, R241, R8, c[0x0][0x360] ;  /* 0x0000d800f10c0625 */ /* 0x000fc600078e0208 */
[----:B------:R-:W2:Y:S04]  /*5e90*/  @P1 LDG.E R9, [R10.64] ;  /* 0x0000000c0a091981 */ /* 0x000ea8000c1e1900 */
[----:B------:R1:W5:Y:S01]  /*5ea0*/  @P0 LDG.E R7, [R12.64] ;  /* 0x0000000c0c070981 */ /* 0x000362000c1e1900 */
[----:B------:R-:W-:Y:S02]  /*5eb0*/  CS2R R44, SRZ ;  /* 0x00000000002c7805 */ /* 0x000fe4000001ff00 */
[--C-:B--2---:R-:W-:Y:S01]  /*5ec0*/  @P1 SHF.R.S32.HI R45, RZ, 0x1f, R9.reuse ;  /* 0x0000001fff2d1819 */ /* 0x104fe20000011409 */
[----:B------:R-:W-:Y:S01]  /*5ed0*/  @P1 IMAD.MOV.U32 R44, RZ, RZ, R9 ;  /* 0x000000ffff2c1224 */ /* 0x000fe200078e0009 */
[----:B------:R-:W-:Y:S05]  /*5ee0*/  @P0 BRA `(.L_x_60) ;  /* 0x0000004000000947 */ /* 0x000fea0003800000 */
[----:B-1----:R-:W-:Y:S05]  /*5ef0*/  @!P1 BRA `(.L_x_60) ;  /* 0x0000003000009947 */ /* 0x002fea0003800000 */
[----:B-----5:R-:W2:Y:S04]  /*5f00*/  LDG.E R7, [R10.64] ;  /* 0x0000000c0a077981 */ /* 0x020ea8000c1e1900 */
[----:B------:R-:W2:Y:S02]  /*5f10*/  LDG.E R8, [R10.64+0x4] ;  /* 0x0000040c0a087981 */ /* 0x000ea4000c1e1900 */
[----:B--2---:R-:W-:-:S02]  /*5f20*/  IADD3 R7, -R7, R8, RZ ;  /* 0x0000000807077210 */ /* 0x004fc40007ffe1ff */
.L_x_60:
[----:B-1----:R-:W-:Y:S01]  /*5f30*/  LEA.HI R9, R0, R235, RZ, 0x3 ;  /* 0x000000eb00097211 */ /* 0x002fe200078f18ff */
[----:B------:R-:W-:Y:S01]  /*5f40*/  IMAD.SHL.U32 R58, R2, 0x8, RZ ;  /* 0x00000008023a7824 */ /* 0x000fe200078e00ff */
[C---:B------:R-:W-:Y:S01]  /*5f50*/  LEA.HI R5, R4.reuse, R4, RZ, 0x1 ;  /* 0x0000000404057211 */ /* 0x040fe200078f08ff */
[----:B------:R-:W1:Y:S01]  /*5f60*/  S2R R2, SR_CTAID.Y ;  /* 0x0000000000027919 */ /* 0x000e620000002600 */
[----:B------:R-:W-:Y:S01]  /*5f70*/  IADD3 R62, P0, R4, R44, RZ ;  /* 0x0000002c043e7210 */ /* 0x000fe20007f1e0ff */
[----:B------:R-:W-:Y:S01]  /*5f80*/  IMAD.SHL.U32 R9, R9, 0x8, RZ ;  /* 0x0000000809097824 */ /* 0x000fe200078e00ff */
[----:B------:R-:W-:Y:S01]  /*5f90*/  LOP3.LUT R5, R5, 0x3fffffe, RZ, 0xc0, !PT ;  /* 0x03fffffe05057812 */ /* 0x000fe200078ec0ff */
[----:B------:R-:W-:Y:S01]  /*5fa0*/  BSSY B0, `(.L_x_61) ;  /* 0x0000038000007945 */ /* 0x000fe20003800000 */
[----:B------:R-:W-:-:S02]  /*5fb0*/  SHF.R.S32.HI R59, RZ, 0x1f, R58 ;  /* 0x0000001fff3b7819 */ /* 0x000fc4000001143a */
[----:B------:R-:W-:Y:S01]  /*5fc0*/  LOP3.LUT R9, R9, 0xc0, RZ, 0xc0, !PT ;  /* 0x000000c009097812 */ /* 0x000fe200078ec0ff */
[C---:B------:R-:W-:Y:S01]  /*5fd0*/  IMAD.IADD R5, R4.reuse, 0x1, -R5 ;  /* 0x0000000104057824 */ /* 0x040fe200078e0a05 */
[----:B------:R-:W-:Y:S02]  /*5fe0*/  LEA.HI.X.SX32 R63, R4, R45, 0x1, P0 ;  /* 0x0000002d043f7211 */ /* 0x000fe400000f0eff */
[----:B------:R-:W-:Y:S01]  /*5ff0*/  LOP3.LUT R3, R9, 0x18, R58, 0xf8, !PT ;  /* 0x0000001809037812 */ /* 0x000fe200078ef83a */
[----:B------:R-:W-:Y:S01]  /*6000*/  IMAD R5, R6, 0x8, R5 ;  /* 0x0000000806057824 */ /* 0x000fe200078e0205 */
[----:B------:R-:W-:Y:S01]  /*6010*/  SHF.R.U32.HI R0, RZ, 0x3, R9 ;  /* 0x00000003ff007819 */ /* 0x000fe20000011609 */
[----:B------:R-:W2:Y:S03]  /*6020*/  S2R R6, SR_CTAID.X ;  /* 0x0000000000067919 */ /* 0x000ea60000002500 */
[----:B------:R-:W-:-:S02]  /*6030*/  LOP3.LUT R0, R3, R0, RZ, 0x3c, !PT ;  /* 0x0000000003007212 */ /* 0x000fc400078e3cff */
[----:B------:R-:W-:Y:S02]  /*6040*/  SHF.R.S32.HI R3, RZ, 0x1f, R241 ;  /* 0x0000001fff037819 */ /* 0x000fe400000114f1 */
[----:B------:R-:W-:Y:S01]  /*6050*/  SEL R241, R241, RZ, !P1 ;  /* 0x000000fff1f17207 */ /* 0x000fe20004800000 */
[----:B------:R-:W-:Y:S01]  /*6060*/  IMAD.U32 R0, R5, 0x20, R0 ;  /* 0x0000002005007824 */ /* 0x000fe200078e0000 */
[----:B------:R-:W-:Y:S01]  /*6070*/  SEL R3, R3, RZ, !P1 ;  /* 0x000000ff03037207 */ /* 0x000fe20004800000 */
[----:B-1----:R-:W-:-:S04]  /*6080*/  IMAD.WIDE.U32 R46, R2, c[0x0][0x338], R58 ;  /* 0x0000ce00022e7a25 */ /* 0x002fc800078e003a */
[----:B------:R-:W-:Y:S01]  /*6090*/  IMAD.SHL.U32 R57, R0, 0x2, RZ ;  /* 0x0000000200397824 */ /* 0x000fe200078e00ff */
[----:B------:R-:W-:Y:S01]  /*60a0*/  SHF.R.S32.HI R0, RZ, 0x1f, R2 ;  /* 0x0000001fff007819 */ /* 0x000fe20000011402 */
[----:B------:R-:W-:-:S03]  /*60b0*/  IMAD R44, R3, c[0x0][0x340], RZ ;  /* 0x0000d000032c7a24 */ /* 0x000fc600078e02ff */
[----:B------:R1:W3:Y:S01]  /*60c0*/  LDS.128 R40, [R57+0x7080] ;  /* 0x0070800039287984 */ /* 0x0002e20000000c00 */
[----:B------:R-:W-:-:S03]  /*60d0*/  IMAD R5, R0, c[0x0][0x338], RZ ;  /* 0x0000ce0000057a24 */ /* 0x000fc600078e02ff */
[----:B------:R1:W4:Y:S01]  /*60e0*/  LDS.128 R36, [R57+0x9080] ;  /* 0x0090800039247984 */ /* 0x0003220000000c00 */
[----:B--2--5:R-:W-:Y:S02]  /*60f0*/  IMAD R7, R6, -0x80, R7 ;  /* 0xffffff8006077824 */ /* 0x024fe400078e0207 */
[----:B------:R-:W-:Y:S01]  /*6100*/  IMAD R5, R2, c[0x0][0x33c], R5 ;  /* 0x0000cf0002057a24 */ /* 0x000fe200078e0205 */
[----:B------:R1:W2:Y:S01]  /*6110*/  LDS.128 R32, [R57+0xb080] ;  /* 0x00b0800039207984 */ /* 0x0002a20000000c00 */
[----:B------:R-:W-:Y:S01]  /*6120*/  IMAD.WIDE R62, R6, 0x80, R62 ;  /* 0x00000080063e7825 */ /* 0x000fe200078e023e */
[----:B------:R-:W-:Y:S02]  /*6130*/  IMNMX R7, R7, 0x80, PT ;  /* 0x0000008007077817 */ /* 0x000fe40003800200 */
[----:B------:R1:W1:Y:S01]  /*6140*/  LDS.128 R28, [R57+0x80] ;  /* 0x00008000391c7984 */ /* 0x0002620000000c00 */
[----:B------:R-:W-:Y:S01]  /*6150*/  IMAD.IADD R47, R47, 0x1, R5 ;  /* 0x000000012f2f7824 */ /* 0x000fe200078e0205 */
[----:B------:R-:W-:Y:S01]  /*6160*/  ISETP.GE.AND P4, PT, R4, R7, PT ;  /* 0x000000070400720c */ /* 0x000fe20003f86270 */
[C---:B------:R-:W-:Y:S01]  /*6170*/  IMAD R5, R241.reuse, c[0x0][0x344], R44 ;  /* 0x0000d100f1057a24 */ /* 0x040fe200078e022c */
[----:B------:R1:W1:Y:S01]  /*6180*/  LDS.128 R24, [R57+0x2080] ;  /* 0x0020800039187984 */ /* 0x0002620000000c00 */
[----:B------:R-:W-:Y:S01]  /*6190*/  IMAD.WIDE.U32 R60, R241, c[0x0][0x340], R46 ;  /* 0x0000d000f13c7a25 */ /* 0x000fe200078e002e */
[----:B------:R-:W-:-:S02]  /*61a0*/  IADD3 R6, R58, 0x20, RZ ;  /* 0x000000203a067810 */ /* 0x000fc40007ffe0ff */
[----:B------:R1:W1:Y:S01]  /*61b0*/  LDS.128 R20, [R57+0x4080] ;  /* 0x0040800039147984 */ /* 0x0002620000000c00 */
[----:B------:R-:W-:-:S03]  /*61c0*/  IMAD.IADD R65, R61, 0x1, R5 ;  /* 0x000000013d417824 */ /* 0x000fc600078e0205 */
[----:B------:R1:W1:Y:S04]  /*61d0*/  LDS.128 R16, [R57+0x1080] ;  /* 0x0010800039107984 */ /* 0x0002680000000c00 */
[----:B------:R1:W1:Y:S04]  /*61e0*/  LDS.128 R12, [R57+0x3080] ;  /* 0x00308000390c7984 */ /* 0x0002680000000c00 */
[----:B------:R1:W1:Y:S01]  /*61f0*/  LDS.128 R8, [R57+0x5080] ;  /* 0x0050800039087984 */ /* 0x0002620000000c00 */
[----:B------:R-:W-:Y:S05]  /*6200*/  @P4 BRA `(.L_x_62) ;  /* 0x0000011000004947 */ /* 0x000fea0003800000 */
[C---:B------:R-:W-:Y:S01]  /*6210*/  ISETP.GE.AND P3, PT, R58.reuse, c[0x0][0x324], PT ;  /* 0x0000c9003a007a0c */ /* 0x040fe20003f66270 */
[----:B------:R-:W5:Y:S01]  /*6220*/  LDS.128 R52, [R57+0x8080] ;  /* 0x0080800039347984 */ /* 0x000f620000000c00 */
[----:B------:R-:W-:Y:S01]  /*6230*/  IMAD R56, R63, c[0x0][0x330], RZ ;  /* 0x0000cc003f387a24 */ /* 0x000fe200078e02ff */
[----:B------:R-:W-:Y:S01]  /*6240*/  IADD3 R5, R58, 0x40, RZ ;  /* 0x000000403a057810 */ /* 0x000fe20007ffe0ff */
[----:B------:R-:W-:Y:S01]  /*6250*/  IMAD.MOV.U32 R64, RZ, RZ, R60 ;  /* 0x000000ffff407224 */ /* 0x000fe200078e003c */
[----:B------:R-:W4:Y:S01]  /*6260*/  LDS.128 R48, [R57+0xa080] ;  /* 0x00a0800039307984 */ /* 0x000f220000000c00 */
[----:B------:R-:W-:Y:S01]  /*6270*/  IMAD R56, R62, c[0x0][0x334], R56 ;  /* 0x0000cd003e387a24 */ /* 0x000fe200078e0238 */
[----:B------:R-:W-:Y:S01]  /*6280*/  ISETP.GE.AND P2, PT, R6, c[0x0][0x324], PT ;  /* 0x0000c90006007a0c */ /* 0x000fe20003f46270 */
[----:B------:R-:W-:Y:S01]  /*6290*/  IMAD.WIDE.U32 R66, R62, c[0x0][0x330], R64 ;  /* 0x0000cc003e427a25 */ /* 0x000fe200078e0040 */
[----:B------:R-:W-:-:S03]  /*62a0*/  ISETP.GE.AND P1, PT, R5, c[0x0][0x324], PT ;  /* 0x0000c90005007a0c */ /* 0x000fc60003f26270 */
[----:B------:R-:W-:Y:S01]  /*62b0*/  IMAD.IADD R56, R67, 0x1, R56 ;  /* 0x0000000143387824 */ /* 0x000fe200078e0238 */
[----:B------:R-:W3:Y:S01]  /*62c0*/  @!P3 LDS.128 R44, [R57+0x6080] ;  /* 0x00608000392cb984 */ /* 0x000ee20000000c00 */
[----:B------:R-:W-:-:S04]  /*62d0*/  LEA R68, P0, R66, c[0x0][0x318], 0x1 ;  /* 0x0000c60042447a11 */ /* 0x000fc800078008ff */
[----:B------:R-:W-:-:S05]  /*62e0*/  LEA.HI.X R69, R66, c[0x0][0x31c], R56, 0x1, P0 ;  /* 0x0000c70042457a11 */ /* 0x000fca00000f0c38 */
[----:B-----5:R2:W-:Y:S04]  /*62f0*/  @!P2 STG.E.128 [R68.64+0x40], R52 ;  /* 0x000040344400a986 */ /* 0x0205e8000c101d0c */
[----:B----4-:R2:W-:Y:S04]  /*6300*/  @!P1 STG.E.128 [R68.64+0x80], R48 ;  /* 0x0000803044009986 */ /* 0x0105e8000c101d0c */
[----:B---3--:R2:W-:Y:S02]  /*6310*/  @!P3 STG.E.128 [R68.64], R44 ;  /* 0x0000002c4400b986 */ /* 0x0085e4000c101d0c */
.L_x_62:
[----:B------:R-:W-:Y:S05]  /*6320*/  BSYNC B0 ;  /* 0x0000000000007941 */ /* 0x000fea0003800000 */
.L_x_61:
[----:B------:R-:W-:Y:S01]  /*6330*/  IADD3 R4, R4, 0x40, RZ ;  /* 0x0000004004047810 */ /* 0x000fe20007ffe0ff */
[----:B------:R-:W-:Y:S03]  /*6340*/  BSSY B0, `(.L_x_63) ;  /* 0x0000014000007945 */ /* 0x000fe60003800000 */
[----:B------:R-:W-:-:S13]  /*6350*/  ISETP.GE.AND P3, PT, R4, R7, PT ;  /* 0x000000070400720c */ /* 0x000fda0003f66270 */
[----:B------:R-:W-:Y:S05]  /*6360*/  @P3 BRA `(.L_x_64) ;  /* 0x0000011000003947 */ /* 0x000fea0003800000 */
[----:B--2---:R-:W-:Y:S01]  /*6370*/  IADD3 R44, P0, R62, 0x40, RZ ;  /* 0x000000403e2c7810 */ /* 0x004fe20007f1e0ff */
[----:B------:R-:W-:Y:S01]  /*6380*/  IMAD.MOV.U32 R46, RZ, RZ, R60 ;  /* 0x000000ffff2e7224 */ /* 0x000fe200078e003c */
[C---:B------:R-:W-:Y:S01]  /*6390*/  IADD3 R4, R58.reuse, 0x40, RZ ;  /* 0x000000403a047810 */ /* 0x040fe20007ffe0ff */
[----:B------:R-:W-:Y:S01]  /*63a0*/  IMAD.MOV.U32 R47, RZ, RZ, R65 ;  /* 0x000000ffff2f7224 */ /* 0x000fe200078e0041 */
[----:B------:R-:W-:Y:S01]  /*63b0*/  ISETP.GE.AND P2, PT, R58, c[0x0][0x324], PT ;  /* 0x0000c9003a007a0c */ /* 0x000fe20003f46270 */
[----:B------:R-:W-:Y:S01]  /*63c0*/  IMAD.X R5, RZ, RZ, R63, P0 ;  /* 0x000000ffff057224 */ /* 0x000fe200000e063f */
[----:B------:R-:W-:Y:S01]  /*63d0*/  ISETP.GE.AND P0, PT, R4, c[0x0][0x324], PT ;  /* 0x0000c90004007a0c */ /* 0x000fe20003f06270 */
[----:B------:R-:W-:Y:S01]  /*63e0*/  IMAD.WIDE.U32 R46, R44, c[0x0][0x330], R46 ;  /* 0x0000cc002c2e7a25 */ /* 0x000fe200078e002e */
[----:B------:R-:W-:-:S03]  /*63f0*/  ISETP.GE.AND P1, PT, R6, c[0x0][0x324], PT ;  /* 0x0000c90006007a0c */ /* 0x000fc60003f26270 */
[----:B------:R-:W-:Y:S01]  /*6400*/  IMAD R5, R5, c[0x0][0x330], RZ ;  /* 0x0000cc0005057a24 */ /* 0x000fe200078e02ff */
[----:B------:R-:W-:-:S03]  /*6410*/  LEA R4, P5, R46, c[0x0][0x318], 0x1 ;  /* 0x0000c6002e047a11 */ /* 0x000fc600078a08ff */
[----:B------:R-:W-:-:S04]  /*6420*/  IMAD R5, R44, c[0x0][0x334], R5 ;  /* 0x0000cd002c057a24 */ /* 0x000fc800078e0205 */
[----:B------:R-:W-:-:S05]  /*6430*/  IMAD.IADD R5, R47, 0x1, R5 ;  /* 0x000000012f057824 */ /* 0x000fca00078e0205 */
[----:B------:R-:W-:-:S05]  /*6440*/  LEA.HI.X R5, R46, c[0x0][0x31c], R5, 0x1, P5 ;  /* 0x0000c7002e057a11 */ /* 0x000fca00028f0c05 */
[----:B---3--:R2:W-:Y:S04]  /*6450*/  @!P2 STG.E.128 [R4.64], R40 ;  /* 0x000000280400a986 */ /* 0x0085e8000c101d0c */
[----:B----4-:R2:W-:Y:S04]  /*6460*/  @!P1 STG.E.128 [R4.64+0x40], R36 ;  /* 0x0000402404009986 */ /* 0x0105e8000c101d0c */
[----:B------:R2:W-:Y:S02]  /*6470*/  @!P0 STG.E.128 [R4.64+0x80], R32 ;  /* 0x0000802004008986 */ /* 0x0005e4000c101d0c */
.L_x_64:
[----:B------:R-:W-:Y:S05]  /*6480*/  BSYNC B0 ;  /* 0x0000000000007941 */ /* 0x000fea0003800000 */
.L_x_63:
[----:B--2---:R-:W-:Y:S01]  /*6490*/  IMAD R5, R0, c[0x0][0x308], RZ ;  /* 0x0000c20000057a24 */ /* 0x004fe200078e02ff */
[----:B------:R-:W-:Y:S01]  /*64a0*/  BSSY B0, `(.L_x_65) ;  /* 0x0000017000007945 */ /* 0x000fe20003800000 */
[----:B------:R-:W-:-:S04]  /*64b0*/  IMAD.WIDE.U32 R32, R2, c[0x0][0x308], R58 ;  /* 0x0000c20002207a25 */ /* 0x000fc800078e003a */
[----:B------:R-:W-:Y:S02]  /*64c0*/  IMAD R5, R2, c[0x0][0x30c], R5 ;  /* 0x0000c30002057a24 */ /* 0x000fe400078e0205 */
[----:B------:R-:W-:-:S03]  /*64d0*/  IMAD R0, R3, c[0x0][0x310], RZ ;  /* 0x0000c40003007a24 */ /* 0x000fc600078e02ff */
[----:B------:R-:W-:Y:S01]  /*64e0*/  IADD3 R33, R33, R5, RZ ;  /* 0x0000000521217210 */ /* 0x000fe20007ffe0ff */
[----:B------:R-:W-:-:S04]  /*64f0*/  IMAD R0, R241, c[0x0][0x314], R0 ;  /* 0x0000c500f1007a24 */ /* 0x000fc800078e0200 */
[----:B------:R-:W-:-:S05]  /*6500*/  IMAD.WIDE.U32 R4, R241, c[0x0][0x310], R32 ;  /* 0x0000c400f1047a25 */ /* 0x000fca00078e0020 */
[----:B------:R-:W-:Y:S01]  /*6510*/  IADD3 R33, R5, R0, RZ ;  /* 0x0000000005217210 */ /* 0x000fe20007ffe0ff */
[----:B------:R-:W-:Y:S05]  /*6520*/  @P4 BRA `(.L_x_66) ;  /* 0x000000e000004947 */ /* 0x000fea0003800000 */
[----:B------:R-:W-:Y:S01]  /*6530*/  IMAD R3, R63, c[0x0][0x300], RZ ;  /* 0x0000c0003f037a24 */ /* 0x000fe200078e02ff */
[C---:B------:R-:W-:Y:S01]  /*6540*/  IADD3 R0, R58.reuse, 0x40, RZ ;  /* 0x000000403a007810 */ /* 0x040fe20007ffe0ff */
[----:B------:R-:W-:Y:S01]  /*6550*/  IMAD.MOV.U32 R32, RZ, RZ, R4 ;  /* 0x000000ffff207224 */ /* 0x000fe200078e0004 */
[----:B------:R-:W-:Y:S01]  /*6560*/  ISETP.GE.AND P4, PT, R58, c[0x0][0x2f4], PT ;  /* 0x0000bd003a007a0c */ /* 0x000fe20003f86270 */
[----:B------:R-:W-:Y:S01]  /*6570*/  IMAD R2, R62, c[0x0][0x304], R3 ;  /* 0x0000c1003e027a24 */ /* 0x000fe200078e0203 */
[----:B------:R-:W-:Y:S01]  /*6580*/  ISETP.GE.AND P1, PT, R0, c[0x0][0x2f4], PT ;  /* 0x0000bd0000007a0c */ /* 0x000fe20003f26270 */
[----:B------:R-:W-:Y:S01]  /*6590*/  IMAD.WIDE.U32 R34, R62, c[0x0][0x300], R32 ;  /* 0x0000c0003e227a25 */ /* 0x000fe200078e0020 */
[----:B------:R-:W-:-:S03]  /*65a0*/  ISETP.GE.AND P2, PT, R6, c[0x0][0x2f4], PT ;  /* 0x0000bd0006007a0c */ /* 0x000fc60003f46270 */
[----:B------:R-:W-:Y:S01]  /*65b0*/  IMAD.IADD R2, R35, 0x1, R2 ;  /* 0x0000000123027824 */ /* 0x000fe200078e0202 */
[----:B----4-:R-:W-:-:S04]  /*65c0*/  LEA R36, P0, R34, c[0x0][0x2e8], 0x1 ;  /* 0x0000ba0022247a11 */ /* 0x010fc800078008ff */
[----:B------:R-:W-:-:S05]  /*65d0*/  LEA.HI.X R37, R34, c[0x0][0x2ec], R2, 0x1, P0 ;  /* 0x0000bb0022257a11 */ /* 0x000fca00000f0c02 */
[----:B-1----:R1:W-:Y:S04]  /*65e0*/  @!P4 STG.E.128 [R36.64], R28 ;  /* 0x0000001c2400c986 */ /* 0x0023e8000c101d0c */
[----:B------:R1:W-:Y:S04]  /*65f0*/  @!P2 STG.E.128 [R36.64+0x40], R24 ;  /* 0x000040182400a986 */ /* 0x0003e8000c101d0c */
[----:B------:R1:W-:Y:S02]  /*6600*/  @!P1 STG.E.128 [R36.64+0x80], R20 ;  /* 0x0000801424009986 */ /* 0x0003e4000c101d0c */
.L_x_66:
[----:B------:R-:W-:Y:S05]  /*6610*/  BSYNC B0 ;  /* 0x0000000000007941 */ /* 0x000fea0003800000 */
.L_x_65:
[----:B------:R-:W-:Y:S05]  /*6620*/  @P3 EXIT ;  /* 0x000000000000394d */ /* 0x000fea0003800000 */
[----:B------:R-:W-:Y:S01]  /*6630*/  IADD3 R0, P0, R62, 0x40, RZ ;  /* 0x000000403e007810 */ /* 0x000fe20007f1e0ff */
[----:B------:R-:W-:Y:S01]  /*6640*/  IMAD.MOV.U32 R5, RZ, RZ, R33 ;  /* 0x000000ffff057224 */ /* 0x000fe200078e0021 */
[----:B------:R-:W-:-:S02]  /*6650*/  ISETP.GE.AND P1, PT, R58, c[0x0][0x2f4], PT ;  /* 0x0000bd003a007a0c */ /* 0x000fc40003f26270 */
[----:B------:R-:W-:Y:S01]  /*6660*/  IADD3 R58, R58, 0x40, RZ ;  /* 0x000000403a3a7810 */ /* 0x000fe20007ffe0ff */
[----:B------:R-:W-:Y:S01]  /*6670*/  IMAD.X R62, RZ, RZ, R63, P0 ;  /* 0x000000ffff3e7224 */ /* 0x000fe200000e063f */
[----:B------:R-:W-:Y:S01]  /*6680*/  ISETP.GE.AND P0, PT, R6, c[0x0][0x2f4], PT ;  /* 0x0000bd0006007a0c */ /* 0x000fe20003f06270 */
[----:B------:R-:W-:-:S04]  /*6690*/  IMAD.WIDE.U32 R4, R0, c[0x0][0x300], R4 ;  /* 0x0000c00000047a25 */ /* 0x000fc800078e0004 */
[----:B------:R-:W-:Y:S01]  /*66a0*/  IMAD R3, R62, c[0x0][0x300], RZ ;  /* 0x0000c0003e037a24 */ /* 0x000fe200078e02ff */
[----:B------:R-:W-:-:S03]  /*66b0*/  LEA R2, P2, R4, c[0x0][0x2e8], 0x1 ;  /* 0x0000ba0004027a11 */ /* 0x000fc600078408ff */
[----:B------:R-:W-:-:S04]  /*66c0*/  IMAD R3, R0, c[0x0][0x304], R3 ;  /* 0x0000c10000037a24 */ /* 0x000fc800078e0203 */
[----:B------:R-:W-:-:S05]  /*66d0*/  IMAD.IADD R3, R5, 0x1, R3 ;  /* 0x0000000105037824 */ /* 0x000fca00078e0203 */
[----:B------:R-:W-:-:S05]  /*66e0*/  LEA.HI.X R3, R4, c[0x0][0x2ec], R3, 0x1, P2 ;  /* 0x0000bb0004037a11 */ /* 0x000fca00010f0c03 */
[----:B-1----:R1:W-:Y:S01]  /*66f0*/  @!P0 STG.E.128 [R2.64+0x40], R12 ;  /* 0x0000400c02008986 */ /* 0x0023e2000c101d0c */
[----:B------:R-:W-:-:S03]  /*6700*/  ISETP.GE.AND P0, PT, R58, c[0x0][0x2f4], PT ;  /* 0x0000bd003a007a0c */ /* 0x000fc60003f06270 */
[----:B------:R1:W-:Y:S10]  /*6710*/  @!P1 STG.E.128 [R2.64], R16 ;  /* 0x0000001002009986 */ /* 0x0003f4000c101d0c */
[----:B------:R-:W-:Y:S05]  /*6720*/  @P0 EXIT ;  /* 0x000000000000094d */ /* 0x000fea0003800000 */
[----:B------:R-:W-:Y:S01]  /*6730*/  STG.E.128 [R2.64+0x80], R8 ;  /* 0x0000800802007986 */ /* 0x000fe2000c101d0c */
[----:B------:R-:W-:Y:S05]  /*6740*/  EXIT ;  /* 0x000000000000794d */ /* 0x000fea0003800000 */
.L_x_59:
[----:B------:R-:W-:Y:S01]  /*6750*/  ISETP.NE.U32.AND P0, PT, RZ, c[0x0][0x360], PT ;  /* 0x0000d800ff007a0c */ /* 0x000fe20003f05070 */
[----:B------:R-:W-:Y:S01]  /*6760*/  IMAD.MOV.U32 R0, RZ, RZ, 0x4 ;  /* 0x00000004ff007424 */ /* 0x000fe200078e00ff */
[----:B------:R-:W-:-:S02]  /*6770*/  ISETP.NE.U32.AND P1, PT, RZ, c[0x0][0x358], PT ;  /* 0x0000d600ff007a0c */ /* 0x000fc40003f25070 */
[----:B------:R-:W-:Y:S01]  /*6780*/  ISETP.NE.AND.EX P0, PT, RZ, c[0x0][0x364], PT, P0 ;  /* 0x0000d900ff007a0c */ /* 0x000fe20003f05300 */
[----:B------:R-:W-:Y:S01]  /*6790*/  IMAD.WIDE R8, R241, R0, c[0x0][0x358] ;  /* 0x0000d600f1087625 */ /* 0x000fe200078e0200 */
[----:B------:R-:W-:-:S03]  /*67a0*/  ISETP.NE.AND.EX P1, PT, RZ, c[0x0][0x35c], PT, P1 ;  /* 0x0000d700ff007a0c */ /* 0x000fc60003f25310 */
[----:B-----5:R-:W-:-:S08]  /*67b0*/  IMAD.MOV.U32 R5, RZ, RZ, c[0x0][0x2f0] ;  /* 0x0000bc00ff057624 */ /* 0x020fd000078e00ff */
[----:B-1----:R-:W-:Y:S02]  /*67c0*/  @P0 IMAD.WIDE R10, R241, R0, c[0x0][0x360] ;  /* 0x0000d800f10a0625 */ /* 0x002fe400078e0200 */
        /* <DEDUP_REMOVED lines=10> */
.L_x_67:
[----:B-1----:R-:W1:Y:S01]  /*6870*/  S2R R0, SR_CTAID.Y ;  /* 0x0000000000007919 */ /* 0x002e620000002600 */
[----:B------:R-:W-:Y:S01]  /*6880*/  SHF.R.S32.HI R2, RZ, 0x1f, R235 ;  /* 0x0000001fff027819 */ /* 0x000fe200000114eb */
[----:B------:R-:W-:Y:S01]  /*6890*/  BSSY B0, `(.L_x_68) ;  /* 0x000002a000007945 */ /* 0x000fe20003800000 */
[----:B------:R-:W-:Y:S01]  /*68a0*/  SHF.R.S32.HI R4, RZ, 0x1f, R241 ;  /* 0x0000001fff047819 */ /* 0x000fe200000114f1 */
[----:B------:R-:W2:Y:S01]  /*68b0*/  S2R R14, SR_CTAID.X ;  /* 0x00000000000e7919 */ /* 0x000ea20000002500 */
[----:B------:R-:W-:-:S02]  /*68c0*/  LEA.HI R3, R2, R235, RZ, 0x2 ;  /* 0x000000eb02037211 */ /* 0x000fc400078f10ff */
[----:B------:R-:W-:Y:S02]  /*68d0*/  SEL R4, R4, RZ, !P1 ;  /* 0x000000ff04047207 */ /* 0x000fe40004800000 */
[----:B------:R-:W-:Y:S02]  /*68e0*/  LOP3.LUT R8, R3, 0x1ffffffc, RZ, 0xc0, !PT ;  /* 0x1ffffffc03087812 */ /* 0x000fe400078ec0ff */
[----:B------:R-:W-:Y:S01]  /*68f0*/  SHF.R.S32.HI R3, RZ, 0x2, R3 ;  /* 0x00000002ff037819 */ /* 0x000fe20000011403 */
[----:B------:R-:W-:Y:S01]  /*6900*/  IMAD R12, R4, c[0x0][0x310], RZ ;  /* 0x0000c400040c7a24 */ /* 0x000fe200078e02ff */
[----:B------:R-:W-:Y:S01]  /*6910*/  SEL R241, R241, RZ, !P1 ;  /* 0x000000fff1f17207 */ /* 0x000fe20004800000 */
[----:B------:R-:W-:Y:S01]  /*6920*/  IMAD.IADD R8, R235, 0x1, -R8 ;  /* 0x00000001eb087824 */ /* 0x000fe200078e0a08 */
[----:B------:R-:W-:-:S03]  /*6930*/  IADD3 R10, P0, R3, R6, RZ ;  /* 0x00000006030a7210 */ /* 0x000fc60007f1e0ff */
[----:B------:R-:W-:-:S05]  /*6940*/  IMAD.SHL.U32 R8, R8, 0x8, RZ ;  /* 0x0000000808087824 */ /* 0x000fca00078e00ff */
[----:B------:R-:W-:Y:S02]  /*6950*/  SHF.R.S32.HI R9, RZ, 0x1f, R8 ;  /* 0x0000001fff097819 */ /* 0x000fe40000011408 */
[----:B-1----:R-:W-:Y:S01]  /*6960*/  SHF.R.S32.HI R2, RZ, 0x1f, R0 ;  /* 0x0000001fff027819 */ /* 0x002fe20000011400 */
[----:B--2--5:R-:W-:-:S04]  /*6970*/  IMAD R6, R14, -0x80, R5 ;  /* 0xffffff800e067824 */ /* 0x024fc800078e0205 */
[----:B------:R-:W-:Y:S02]  /*6980*/  IMAD R11, R2, c[0x0][0x308], RZ ;  /* 0x0000c200020b7a24 */ /* 0x000fe400078e02ff */
[----:B------:R-:W-:Y:S01]  /*6990*/  IMAD.WIDE.U32 R16, R0, c[0x0][0x308], R8 ;  /* 0x0000c20000107a25 */ /* 0x000fe200078e0008 */
[----:B------:R-:W-:-:S03]  /*69a0*/  ISETP.GE.AND P4, PT, R3, R6, PT ;  /* 0x000000060300720c */ /* 0x000fc60003f86270 */
[----:B------:R-:W-:Y:S01]  /*69b0*/  IMAD R18, R0, c[0x0][0x30c], R11 ;  /* 0x0000c30000127a24 */ /* 0x000fe200078e020b */
[----:B------:R-:W-:Y:S02]  /*69c0*/  LEA.HI.X.SX32 R11, R3, R7, 0x1, P0 ;  /* 0x00000007030b7211 */ /* 0x000fe400000f0eff */
[----:B------:R-:W-:Y:S01]  /*69d0*/  IADD3 R7, R8, 0x40, RZ ;  /* 0x0000004008077810 */ /* 0x000fe20007ffe0ff */
[----:B------:R-:W-:Y:S02]  /*69e0*/  IMAD.IADD R19, R18, 0x1, R17 ;  /* 0x0000000112137824 */ /* 0x000fe400078e0211 */
[----:B------:R-:W-:Y:S02]  /*69f0*/  IMAD.MOV.U32 R18, RZ, RZ, R16 ;  /* 0x000000ffff127224 */ /* 0x000fe400078e0010 */
[C---:B------:R-:W-:Y:S02]  /*6a00*/  IMAD R17, R241.reuse, c[0x0][0x314], R12 ;  /* 0x0000c500f1117a24 */ /* 0x040fe400078e020c */
[----:B------:R-:W-:-:S04]  /*6a10*/  IMAD.WIDE.U32 R12, R241, c[0x0][0x310], R18 ;  /* 0x0000c400f10c7a25 */ /* 0x000fc800078e0012 */
[----:B------:R-:W-:Y:S01]  /*6a20*/  IMAD.WIDE R14, R14, 0x80, R10 ;  /* 0x000000800e0e7825 */ /* 0x000fe200078e020a */
[----:B------:R-:W-:-:S03]  /*6a30*/  IADD3 R10, R8, 0x20, RZ ;  /* 0x00000020080a7810 */ /* 0x000fc60007ffe0ff */
[----:B------:R-:W-:Y:S01]  /*6a40*/  IMAD.IADD R17, R13, 0x1, R17 ;  /* 0x000000010d117824 */ /* 0x000fe200078e0211 */
        /* <DEDUP_REMOVED lines=11> */
[----:B------:R1:W-:Y:S04]  /*6b00*/  @!P3 STG.E.128 [R20.64], RZ ;  /* 0x000000ff1400b986 */ /* 0x0003e8000c101d0c */
[----:B------:R1:W-:Y:S04]  /*6b10*/  @!P2 STG.E.128 [R20.64+0x40], RZ ;  /* 0x000040ff1400a986 */ /* 0x0003e8000c101d0c */
[----:B------:R1:W-:Y:S02]  /*6b20*/  @!P1 STG.E.128 [R20.64+0x80], RZ ;  /* 0x000080ff14009986 */ /* 0x0003e4000c101d0c */
.L_x_69:
[----:B------:R-:W-:Y:S05]  /*6b30*/  BSYNC B0 ;  /* 0x0000000000007941 */ /* 0x000fea0003800000 */
.L_x_68:
[----:B------:R-:W-:Y:S01]  /*6b40*/  IADD3 R3, R3, 0x40, RZ ;  /* 0x0000004003037810 */ /* 0x000fe20007ffe0ff */
[----:B------:R-:W-:Y:S03]  /*6b50*/  BSSY B0, `(.L_x_70) ;  /* 0x0000012000007945 */ /* 0x000fe60003800000 */
[----:B------:R-:W-:-:S13]  /*6b60*/  ISETP.GE.AND P3, PT, R3, R6, PT ;  /* 0x000000060300720c */ /* 0x000fda0003f66270 */
[----:B------:R-:W-:Y:S05]  /*6b70*/  @P3 BRA `(.L_x_71) ;  /* 0x000000f000003947 */ /* 0x000fea0003800000 */
[----:B------:R-:W-:Y:S01]  /*6b80*/  IADD3 R6, P0, R14, 0x40, RZ ;  /* 0x000000400e067810 */ /* 0x000fe20007f1e0ff */
[----:B------:R-:W-:Y:S01]  /*6b90*/  IMAD.MOV.U32 R13, RZ, RZ, R17 ;  /* 0x000000ffff0d7224 */ /* 0x000fe200078e0011 */
[----:B------:R-:W-:Y:S02]  /*6ba0*/  ISETP.GE.AND P2, PT, R8, c[0x0][0x2f4], PT ;  /* 0x0000bd0008007a0c */ /* 0x000fe40003f46270 */
[----:B------:R-:W-:Y:S01]  /*6bb0*/  ISETP.GE.AND P1, PT, R10, c[0x0][0x2f4], PT ;  /* 0x0000bd000a007a0c */ /* 0x000fe20003f26270 */
        /* <DEDUP_REMOVED lines=8> */
[----:B------:R2:W-:Y:S04]  /*6c40*/  @!P2 STG.E.128 [R16.64], RZ ;  /* 0x000000ff1000a986 */ /* 0x0005e8000c101d0c */
[----:B------:R2:W-:Y:S04]  /*6c50*/  @!P1 STG.E.128 [R16.64+0x40], RZ ;  /* 0x000040ff10009986 */ /* 0x0005e8000c101d0c */
[----:B------:R2:W-:Y:S02]  /*6c60*/  @!P0 STG.E.128 [R16.64+0x80], RZ ;  /* 0x000080ff10008986 */ /* 0x0005e4000c101d0c */
.L_x_71:
[----:B------:R-:W-:Y:S05]  /*6c70*/  BSYNC B0 ;  /* 0x0000000000007941 */ /* 0x000fea0003800000 */
.L_x_70:
[----:B------:R-:W-:Y:S01]  /*6c80*/  IMAD R3, R2, c[0x0][0x338], RZ ;  /* 0x0000ce0002037a24 */ /* 0x000fe200078e02ff */
        /* <DEDUP_REMOVED lines=10> */
[----:B------:R-:W-:Y:S01]  /*6d30*/  ISETP.GE.AND P4, PT, R8, c[0x0][0x324], PT ;  /* 0x0000c90008007a0c */ /* 0x000fe20003f86270 */
[----:B------:R-:W-:Y:S01]  /*6d40*/  IMAD.MOV.U32 R12, RZ, RZ, R2 ;  /* 0x000000ffff0c7224 */ /* 0x000fe200078e0002 */
[----:B------:R-:W-:Y:S01]  /*6d50*/  ISETP.GE.AND P2, PT, R10, c[0x0][0x324], PT ;  /* 0x0000c9000a007a0c */ /* 0x000fe20003f46270 */
[C---:B------:R-:W-:Y:S01]  /*6d60*/  IMAD R0, R14.reuse, c[0x0][0x334], R5 ;  /* 0x0000cd000e007a24 */ /* 0x040fe200078e0205 */
[----:B------:R-:W-:Y:S01]  /*6d70*/  ISETP.GE.AND P1, PT, R7, c[0x0][0x324], PT ;  /* 0x0000c90007007a0c */ /* 0x000fe20003f26270 */
[----:B--2---:R-:W-:-:S04]  /*6d80*/  IMAD.WIDE.U32 R16, R14, c[0x0][0x330], R12 ;  /* 0x0000cc000e107a25 */ /* 0x004fc800078e000c */
[----:B------:R-:W-:Y:S01]  /*6d90*/  IMAD.IADD R0, R17, 0x1, R0 ;  /* 0x0000000111007824 */ /* 0x000fe200078e0200 */
[----:B------:R-:W-:-:S04]  /*6da0*/  LEA R4, P0, R16, c[0x0][0x318], 0x1 ;  /* 0x0000c60010047a11 */ /* 0x000fc800078008ff */
[----:B------:R-:W-:-:S05]  /*6db0*/  LEA.HI.X R5, R16, c[0x0][0x31c], R0, 0x1, P0 ;  /* 0x0000c70010057a11 */ /* 0x000fca00000f0c00 */
[----:B------:R2:W-:Y:S04]  /*6dc0*/  @!P4 STG.E.128 [R4.64], RZ ;  /* 0x000000ff0400c986 */ /* 0x0005e8000c101d0c */
[----:B------:R2:W-:Y:S04]  /*6dd0*/  @!P2 STG.E.128 [R4.64+0x40], RZ ;  /* 0x000040ff0400a986 */ /* 0x0005e8000c101d0c */
[----:B------:R2:W-:Y:S02]  /*6de0*/  @!P1 STG.E.128 [R4.64+0x80], RZ ;  /* 0x000080ff04009986 */ /* 0x0005e4000c101d0c */
.L_x_73:
[----:B------:R-:W-:Y:S05]  /*6df0*/  BSYNC B0 ;  /* 0x0000000000007941 */ /* 0x000fea0003800000 */
.L_x_72:
[----:B------:R-:W-:Y:S05]  /*6e00*/  @P3 EXIT ;  /* 0x000000000000394d */ /* 0x000fea0003800000 */
[----:B------:R-:W-:Y:S01]  /*6e10*/  IADD3 R0, P0, R14, 0x40, RZ ;  /* 0x000000400e007810 */ /* 0x000fe20007f1e0ff */
[----:B--2---:R-:W-:Y:S01]  /*6e20*/  IMAD.MOV.U32 R4, RZ, RZ, R2 ;  /* 0x000000ffff047224 */ /* 0x004fe200078e0002 */
[----:B------:R-:W-:-:S02]  /*6e30*/  MOV R5, R13 ;  /* 0x0000000d00057202 */ /* 0x000fc40000000f00 */
        /* <DEDUP_REMOVED lines=9> */
[----:B------:R2:W-:Y:S01]  /*6ed0*/  @!P0 STG.E.128 [R2.64+0x40], RZ ;  /* 0x000040ff02008986 */ /* 0x0005e2000c101d0c */
[----:B------:R-:W-:-:S03]  /*6ee0*/  ISETP.GE.AND P0, PT, R7, c[0x0][0x324], PT ;  /* 0x0000c90007007a0c */ /* 0x000fc60003f06270 */
[----:B------:R2:W-:Y:S10]  /*6ef0*/  @!P1 STG.E.128 [R2.64], RZ ;  /* 0x000000ff02009986 */ /* 0x0005f4000c101d0c */
[----:B------:R-:W-:Y:S05]  /*6f00*/  @P0 EXIT ;  /* 0x000000000000094d */ /* 0x000fea0003800000 */
[----:B------:R-:W-:Y:S01]  /*6f10*/  STG.E.128 [R2.64+0x80], RZ ;  /* 0x000080ff02007986 */ /* 0x000fe2000c101d0c */
[----:B------:R-:W-:Y:S05]  /*6f20*/  EXIT ;  /* 0x000000000000794d */ /* 0x000fea0003800000 */
.L_x_74:
        /* <DEDUP_REMOVED lines=13> */
.L_x_1386:


//--------------------- .text._ZN7cutlass13device_kernelIN5flash19enable_sm80_to_sm89INS1_16FlashAttnBwdSm80INS1_25CollectiveMainloopBwdSm80ILi2ELi1EN4cute5tupleIJNS5_1CILi64EEENS7_ILi128EEENS7_ILi96EEEEEENS_6half_tEfNS_4arch4Sm80ELb0ELb0ELb0ELb1ELb1ELb0ELb0ELb0ELi2ELi2ELi4ELi2ELb1EEENS1_21CollectiveEpilogueBwdISB_SC_SE_Li256ELb1ELb0ELi2EEENS1_19SingleTileSchedulerILb1ELb0ELb0ELi128EEEEEEEEEvNT_6ParamsE --------------------------
	.section	.text._ZN7cutlass13device_kernelIN5flash19enable_sm80_to_sm89INS1_16FlashAttnBwdSm80INS1_25CollectiveMainloopBwdSm80ILi2ELi1EN4cute5tupleIJNS5_1CILi64EEENS7_ILi128EEENS7_ILi96EEEEEENS_6half_tEfNS_4arch4Sm80ELb0ELb0ELb0ELb1ELb1ELb0ELb0ELb0ELi2ELi2ELi4ELi2ELb1EEENS1_21CollectiveEpilogueBwdISB_SC_SE_Li256ELb1ELb0ELi2EEENS1_19SingleTileSchedulerILb1ELb0ELb0ELi128EEEEEEEEEvNT_6ParamsE,"ax",@progbits
	.sectioninfo	@"SHI_REGISTERS=255"
	.align	128
.text._ZN7cutlass13device_kernelIN5flash19enable_sm80_to_sm89INS1_16FlashAttnBwdSm80INS1_25CollectiveMainloopBwdSm80ILi2ELi1EN4cute5tupleIJNS5_1CILi64EEENS7_ILi128EEENS7_ILi96EEEEEENS_6half_tEfNS_4arch4Sm80ELb0ELb0ELb0ELb1ELb1ELb0ELb0ELb0ELi2ELi2ELi4ELi2ELb1EEENS1_21CollectiveEpilogueBwdISB_SC_SE_Li256ELb1ELb0ELi2EEENS1_19SingleTileSchedulerILb1ELb0ELb0ELi128EEEEEEEEEvNT_6ParamsE:
        .type           _ZN7cutlass13device_kernelIN5flash19enable_sm80_to_sm89INS1_16FlashAttnBwdSm80INS1_25CollectiveMainloopBwdSm80ILi2ELi1EN4cute5tupleIJNS5_1CILi64EEENS7_ILi128EEENS7_ILi96EEEEEENS_6half_tEfNS_4arch4Sm80ELb0ELb0ELb0ELb1ELb1ELb0ELb0ELb0ELi2ELi2ELi4ELi2ELb1EEENS1_21CollectiveEpilogueBwdISB_SC_SE_Li256ELb1ELb0ELi2EEENS1_19SingleTileSchedulerILb1ELb0ELb0ELi128EEEEEEEEEvNT_6ParamsE,@function
        .size           _ZN7cutlass13device_kernelIN5flash19enable_sm80_to_sm89INS1_16FlashAttnBwdSm80INS1_25CollectiveMainloopBwdSm80ILi2ELi1EN4cute5tupleIJNS5_1CILi64EEENS7_ILi128EEENS7_ILi96EEEEEENS_6half_tEfNS_4arch4Sm80ELb0ELb0ELb0ELb1ELb1ELb0ELb0ELb0ELi2ELi2ELi4ELi2ELb1EEENS1_21CollectiveEpilogueBwdISB_SC_SE_Li256ELb1ELb0ELi2EEENS1_19SingleTileSchedulerILb1ELb0ELb0ELi128EEEEEEEEEvNT_6ParamsE,(.L_x_1387 - _ZN7cutlass13device_kernelIN5flash19enable_sm80_to_sm89INS1_16FlashAttnBwdSm80INS1_25CollectiveMainloopBwdSm80ILi2ELi1EN4cute5tupleIJNS5_1CILi64EEENS7_ILi128EEENS7_ILi96EEEEEENS_6half_tEfNS_4arch4Sm80ELb0ELb0ELb0ELb1ELb1ELb0ELb0ELb0ELi2ELi2ELi4ELi2ELb1EEENS1_21CollectiveEpilogueBwdISB_SC_SE_Li256ELb1ELb0ELi2EEENS1_19SingleTileSchedulerILb1ELb0ELb0ELi128EEEEEEEEEvNT_6ParamsE)
        .other          _ZN7cutlass13device_kernelIN5flash19enable_sm80_to_sm89INS1_16FlashAttnBwdSm80INS1_25CollectiveMainloopBwdSm80ILi2ELi1EN4cute5tupleIJNS5_1CILi64EEENS7_ILi128EEENS7_ILi96EEEEEENS_6half_tEfNS_4arch4Sm80ELb0ELb0ELb0ELb1ELb1ELb0ELb0ELb0ELi2ELi2ELi4ELi2ELb1EEENS1_21CollectiveEpilogueBwdISB_SC_SE_Li256ELb1ELb0ELi2EEENS1_19SingleTileSchedulerILb1ELb0ELb0ELi128EEEEEEEEEvNT_6ParamsE,@"STO_CUDA_ENTRY STV_DEFAULT"
_ZN7cutlass13device_kernelIN5flash19enable_sm80_to_sm89INS1_16FlashAttnBwdSm80INS1_25CollectiveMainloopBwdSm80ILi2ELi1EN4cute5tupleIJNS5_1CILi64EEENS7_ILi128EEENS7_ILi96EEEEEENS_6half_tEfNS_4arch4Sm80ELb0ELb0ELb0ELb1ELb1ELb0ELb0ELb0ELi2ELi2ELi4ELi2ELb1EEENS1_21CollectiveEpilogueBwdISB_SC_SE_Li256ELb1ELb0ELi2EEENS1_19SingleTileSchedulerILb1ELb0ELb0ELi128EEEEEEEEEvNT_6ParamsE:
        /* <DEDUP_REMOVED lines=18> */
.L_x_76:
        /* <DEDUP_REMOVED lines=8> */
.L_x_78:
[----:B------:R-:W-:Y:S02]  /*01a0*/  MOV R4, c[0x0][0x3a4] ;  /* 0x0000e90000047a02 */ /* 0x000fe40000000f00 */
.L_x_77:
[----:B------:R-:W-:-:S05]  /*01b0*/  IMAD.SHL.U32 R3, R2, 0x80, RZ ;  /* 0x0000008002037824 */ /* 0x000fca00078e00ff */
[----:B-----5:R-:W-:-:S04]  /*01c0*/  ISETP.GE.AND P0, PT, R3, R4, PT ;  /* 0x000000040300720c */ /* 0x020fc80003f06270 */
[----:B------:R-:W-:Y:S01]  /*01d0*/  SEL R241, R241, 0xffffffff, !P0 ;  /* 0xfffffffff1f17807 */ /* 0x000fe20004000000 */
[----:B------:R-:W-:Y:S05]  /*01e0*/  BRA `(.L_x_79) ;  /* 0x0000011000007947 */ /* 0x000fea0003800000 */
.L_x_75:
[----:B---34-:R-:W-:-:S04]  /*01f0*/  ISETP.NE.U32.AND P0, PT, RZ, c[0x0][0x3c0], PT ;  /* 0x0000f000ff007a0c */ /* 0x018fc80003f05070 */
[----:B------:R-:W-:-:S13]  /*0200*/  ISETP.NE.AND.EX P0, PT, RZ, c[0x0][0x3c4], PT, P0 ;  /* 0x0000f100ff007a0c */ /* 0x000fda0003f05300 */
[----:B------:R-:W-:Y:S05]  /*0210*/  @!P0 BRA `(.L_x_80) ;  /* 0x0000002000008947 */ /* 0x000fea0003800000 */
[----:B------:R1:W5:Y:S01]  /*0220*/  LDG.E R4, [R4.64] ;  /* 0x0000000c04047981 */ /* 0x000362000c1e1900 */
[----:B------:R-:W-:Y:S05]  /*0230*/  BRA `(.L_x_81) ;  /* 0x0000009000007947 */ /* 0x000fea0003800000 */
.L_x_80:
        /* <DEDUP_REMOVED lines=8> */
.L_x_82:
[----:B------:R-:W-:Y:S02]  /*02c0*/  MOV R4, c[0x0][0x3a4] ;  /* 0x0000e90000047a02 */ /* 0x000fe40000000f00 */
.L_x_81:
[----:B------:R-:W-:-:S05]  /*02d0*/  IMAD.SHL.U32 R3, R2, 0x80, RZ ;  /* 0x0000008002037824 */ /* 0x000fca00078e00ff */
[----:B-----5:R-:W-:-:S04]  /*02e0*/  ISETP.GE.AND P0, PT, R3, R4, PT ;  /* 0x000000040300720c */ /* 0x020fc80003f06270 */
[----:B------:R-:W-:-:S04]  /*02f0*/  SEL R241, R241, 0xffffffff, !P0 ;  /* 0xfffffffff1f17807 */ /* 0x000fc80004000000 */
.L_x_79:
        /* <DEDUP_REMOVED lines=32> */
.L_x_83:
[----:B------:R-:W-:-:S04]  /*0500*/  ISETP.NE.U32.AND P0, PT, RZ, c[0x0][0x2e0], PT ;  /* 0x0000b800ff007a0c */ /* 0x000fc80003f05070 */
[----:B------:R-:W-:-:S13]  /*0510*/  ISETP.NE.AND.EX P0, PT, RZ, c[0x0][0x2e4], PT, P0 ;  /* 0x0000b900ff007a0c */ /* 0x000fda0003f05300 */
[----:B------:R-:W-:Y:S05]  /*0520*/  @!P0 BRA `(.L_x_84) ;  /* 0x0000003000008947 */ /* 0x000fea0003800000 */
[----:B------:R-:W-:-:S05]  /*0530*/  IMAD.WIDE R10, R241, R10, c[0x0][0x2e0] ;  /* 0x0000b800f10a7625 */ /* 0x000fca00078e020a */
[----:B------:R1:W5:Y:S01]  /*0540*/  LDG.E R7, [R10.64] ;  /* 0x0000000c0a077981 */ /* 0x000362000c1e1900 */
[----:B------:R-:W-:Y:S05]  /*0550*/  BRA `(.L_x_85) ;  /* 0x0000004000007947 */ /* 0x000fea0003800000 */
.L_x_84:
[----:B------:R-:W-:Y:S05]  /*0560*/  @!P3 BRA `(.L_x_85) ;  /* 0x000000300000b947 */ /* 0x000fea0003800000 */
[----:B------:R-:W2:Y:S04]  /*0570*/  LDG.E R7, [R12.64] ;  /* 0x0000000c0c077981 */ /* 0x000ea8000c1e1900 */
[----:B------:R-:W2:Y:S02]  /*0580*/  LDG.E R6, [R12.64+0x4] ;  /* 0x0000040c0c067981 */ /* 0x000ea4000c1e1900 */
[----:B--2---:R-:W-:Y:S02]  /*0590*/  IADD3 R7, -R7, R6, RZ ;  /* 0x0000000607077210 */ /* 0x004fe40007ffe1ff */
.L_x_85:
        /* <DEDUP_REMOVED lines=484> */
.L_x_89:
        /* <DEDUP_REMOVED lines=136> */
.L_x_87:
        /* <DEDUP_REMOVED lines=424> */
.L_x_88:
        /* <DEDUP_REMOVED lines=239> */
.L_x_86:
        /* <DEDUP_REMOVED lines=150> */
.L_x_91:
        /* <DEDUP_REMOVED lines=63> */
.L_x_93:
[----:B------:R-:W-:Y:S05]  /*6320*/  BSYNC B0 ;  /* 0x0000000000007941 */ /* 0x000fea0003800000 */
.L_x_92:
        /* <DEDUP_REMOVED lines=21> */
.L_x_95:
[----:B------:R-:W-:Y:S05]  /*6480*/  BSYNC B0 ;  /* 0x0000000000007941 */ /* 0x000fea0003800000 */
.L_x_94:
        /* <DEDUP_REMOVED lines=24> */
.L_x_97:
[----:B------:R-:W-:Y:S05]  /*6610*/  BSYNC B0 ;  /* 0x0000000000007941 */ /* 0x000fea0003800000 */
.L_x_96:
        /* <DEDUP_REMOVED lines=19> */
.L_x_90:
        /* <DEDUP_REMOVED lines=18> */
.L_x_98:
        /* <DEDUP_REMOVED lines=44> */
.L_x_100:
[----:B------:R-:W-:Y:S05]  /*6b30*/  BSYNC B0 ;  /* 0x0000000000007941 */ /* 0x000fea0003800000 */
.L_x_99:
        /* <DEDUP_REMOVED lines=19> */
.L_x_102:
[----:B------:R-:W-:Y:S05]  /*6c70*/  BSYNC B0 ;  /* 0x0000000000007941 */ /* 0x000fea0003800000 */
.L_x_101:
        /* <DEDUP_REMOVED lines=23> */
.L_x_104:
[----:B------:R-:W-:Y:S05]  /*6df0*/  BSYNC B0 ;  /* 0x0000000000007941 */ /* 0x000fea0003800000 */
.L_x_103:
        /* <DEDUP_REMOVED lines=19> */
.L_x_105:
        /* <DEDUP_REMOVED lines=13> */
.L_x_1387:


//--------------------- .text._ZN7cutlass13device_kernelIN5flash19enable_sm80_to_sm89INS1_16FlashAttnBwdSm80INS1_25CollectiveMainloopBwdSm80ILi2ELi1EN4cute5tupleIJNS5_1CILi64EEENS7_ILi128EEENS7_ILi96EEEEEENS_6half_tEfNS_4arch4Sm80ELb0ELb0ELb0ELb1ELb0ELb0ELb0ELb0ELi2ELi2ELi4ELi2ELb1EEENS1_24CollectiveEpilogueBwdGQAISB_fSE_Li256ELb1ELb0EEENS1_19SingleTileSchedulerILb1ELb0ELb0ELi128EEEEEEEEEvNT_6ParamsE --------------------------
	.section	.text._ZN7cutlass13device_kernelIN5flash19enable_sm80_to_sm89INS1_16FlashAttnBwdSm80INS1_25CollectiveMainloopBwdSm80ILi2ELi1EN4cute5tupleIJNS5_1CILi64EEENS7_ILi128EEENS7_ILi96EEEEEENS_6half_tEfNS_4arch4Sm80ELb0ELb0ELb0ELb1ELb0ELb0ELb0ELb0ELi2ELi2ELi4ELi2ELb1EEENS1_24CollectiveEpilogueBwdGQAISB_fSE_Li256ELb1ELb0EEENS1_19SingleTileSchedulerILb1ELb0ELb0ELi128EEEEEEEEEvNT_6ParamsE,"ax",@progbits
	.sectioninfo	@"SHI_REGISTERS=255"
	.align	128
.text._ZN7cutlass13device_kernelIN5flash19enable_sm80_to_sm89INS1_16FlashAttnBwdSm80INS1_25CollectiveMainloopBwdSm80ILi2ELi1EN4cute5tupleIJNS5_1CILi64EEENS7_ILi128EEENS7_ILi96EEEEEENS_6half_tEfNS_4arch4Sm80ELb0ELb0ELb0ELb1ELb0ELb0ELb0ELb0ELi2ELi2ELi4ELi2ELb1EEENS1_24CollectiveEpilogueBwdGQAISB_fSE_Li256ELb1ELb0EEENS1_19SingleTileSchedulerILb1ELb0ELb0ELi128EEEEEEEEEvNT_6ParamsE:
        .type           _ZN7cutlass13device_kernelIN5flash19enable_sm80_to_sm89INS1_16FlashAttnBwdSm80INS1_25CollectiveMainloopBwdSm80ILi2ELi1EN4cute5tupleIJNS5_1CILi64EEENS7_ILi128EEENS7_ILi96EEEEEENS_6half_tEfNS_4arch4Sm80ELb0ELb0ELb0ELb1ELb0ELb0ELb0ELb0ELi2ELi2ELi4ELi2ELb1EEENS1_24CollectiveEpilogueBwdGQAISB_fSE_Li256ELb1ELb0EEENS1_19SingleTileSchedulerILb1ELb0ELb0ELi128EEEEEEEEEvNT_6ParamsE,@function
        .size           _ZN7cutlass13device_kernelIN5flash19enable_sm80_to_sm89INS1_16FlashAttnBwdSm80INS1_25CollectiveMainloopBwdSm80ILi2ELi1EN4cute5tupleIJNS5_1CILi64EEENS7_ILi128EEENS7_ILi96EEEEEENS_6half_tEfNS_4arch4Sm80ELb0ELb0ELb0ELb1ELb0ELb0ELb0ELb0ELi2ELi2ELi4ELi2ELb1EEENS1_24CollectiveEpilogueBwdGQAISB_fSE_Li256ELb1ELb0EEENS1_19SingleTileSchedulerILb1ELb0ELb0ELi128EEEEEEEEEvNT_6ParamsE,(.L_x_1388 - _ZN7cutlass13device_kernelIN5flash19enable_sm80_to_sm89INS1_16FlashAttnBwdSm80INS1_25CollectiveMainloopBwdSm80ILi2ELi1EN4cute5tupleIJNS5_1CILi64EEENS7_ILi128EEENS7_ILi96EEEEEENS_6half_tEfNS_4arch4Sm80ELb0ELb0ELb0ELb1ELb0ELb0ELb0ELb0ELi2ELi2ELi4ELi2ELb1EEENS1_24CollectiveEpilogueBwdGQAISB_fSE_Li256ELb1ELb0EEENS1_19SingleTileSchedulerILb1ELb0ELb0ELi128EEEEEEEEEvNT_6ParamsE)
        .other          _ZN7cutlass13device_kernelIN5flash19enable_sm80_to_sm89INS1_16FlashAttnBwdSm80INS1_25CollectiveMainloopBwdSm80ILi2ELi1EN4cute5tupleIJNS5_1CILi64EEENS7_ILi128EEENS7_ILi96EEEEEENS_6half_tEfNS_4arch4Sm80ELb0ELb0ELb0ELb1ELb0ELb0ELb0ELb0ELi2ELi2ELi4ELi2ELb1EEENS1_24CollectiveEpilogueBwdGQAISB_fSE_Li256ELb1ELb0EEENS1_19SingleTileSchedulerILb1ELb0ELb0ELi128EEEEEEEEEvNT_6ParamsE,@"STO_CUDA_ENTRY STV_DEFAULT"
_ZN7cutlass13device_kernelIN5flash19enable_sm80_to_sm89INS1_16FlashAttnBwdSm80INS1_25CollectiveMainloopBwdSm80ILi2ELi1EN4cute5tupleIJNS5_1CILi64EEENS7_ILi128EEENS7_ILi96EEEEEENS_6half_tEfNS_4arch4Sm80ELb0ELb0ELb0ELb1ELb0ELb0ELb0ELb0ELi2ELi2ELi4ELi2ELb1EEENS1_24CollectiveEpilogueBwdGQAISB_fSE_Li256ELb1ELb0EEENS1_19SingleTileSchedulerILb1ELb0ELb0ELi128EEEEEEEEEvNT_6ParamsE:
        /* <DEDUP_REMOVED lines=18> */
.L_x_107:
        /* <DEDUP_REMOVED lines=8> */
.L_x_109:
[----:B------:R-:W-:Y:S02]  /*01a0*/  MOV R4, c[0x0][0x3ac] ;  /* 0x0000eb0000047a02 */ /* 0x000fe40000000f00 */
.L_x_108:
[----:B------:R-:W-:-:S05]  /*01b0*/  IMAD.SHL.U32 R3, R2, 0x80, RZ ;  /* 0x0000008002037824 */ /* 0x000fca00078e00ff */
[----:B-----5:R-:W-:-:S04]  /*01c0*/  ISETP.GE.AND P0, PT, R3, R4, PT ;  /* 0x000000040300720c */ /* 0x020fc80003f06270 */
[----:B------:R-:W-:Y:S01]  /*01d0*/  SEL R241, R241, 0xffffffff, !P0 ;  /* 0xfffffffff1f17807 */ /* 0x000fe20004000000 */
[----:B------:R-:W-:Y:S05]  /*01e0*/  BRA `(.L_x_110) ;  /* 0x0000011000007947 */ /* 0x000fea0003800000 */
.L_x_106:
[----:B---34-:R-:W-:-:S04]  /*01f0*/  ISETP.NE.U32.AND P0, PT, RZ, c[0x0][0x3c8], PT ;  /* 0x0000f200ff007a0c */ /* 0x018fc80003f05070 */
[----:B------:R-:W-:-:S13]  /*0200*/  ISETP.NE.AND.EX P0, PT, RZ, c[0x0][0x3cc], PT, P0 ;  /* 0x0000f300ff007a0c */ /* 0x000fda0003f05300 */
[----:B------:R-:W-:Y:S05]  /*0210*/  @!P0 BRA `(.L_x_111) ;  /* 0x0000002000008947 */ /* 0x000fea0003800000 */
[----:B------:R1:W5:Y:S01]  /*0220*/  LDG.E R4, [R4.64] ;  /* 0x0000000c04047981 */ /* 0x000362000c1e1900 */
[----:B------:R-:W-:Y:S05]  /*0230*/  BRA `(.L_x_112) ;  /* 0x0000009000007947 */ /* 0x000fea0003800000 */
.L_x_111:
        /* <DEDUP_REMOVED lines=8> */
.L_x_113:
[----:B------:R-:W-:Y:S02]  /*02c0*/  MOV R4, c[0x0][0x3ac] ;  /* 0x0000eb0000047a02 */ /* 0x000fe40000000f00 */
.L_x_112:
[----:B------:R-:W-:-:S05]  /*02d0*/  IMAD.SHL.U32 R3, R2, 0x80, RZ ;  /* 0x0000008002037824 */ /* 0x000fca00078e00ff */
[----:B-----5:R-:W-:-:S04]  /*02e0*/  ISETP.GE.AND P0, PT, R3, R4, PT ;  /* 0x000000040300720c */ /* 0x020fc80003f06270 */
[----:B------:R-:W-:-:S04]  /*02f0*/  SEL R241, R241, 0xffffffff, !P0 ;  /* 0xfffffffff1f17807 */ /* 0x000fc80004000000 */
.L_x_110:
        /* <DEDUP_REMOVED lines=10> */
[CC--:B------:R-:W-:Y:S02]  /*03a0*/  @P0 IMAD.WIDE R6, R241.reuse, R12.reuse, c[0x0][0x2d8] ;  /* 0x0000b600f1060625 */ /* 0x0c0fe400078e020c */
[----:B------:R-:W3:Y:S02]  /*03b0*/  @P4 LDG.E R11, [R16.64] ;  /* 0x0000000c100b4981 */ /* 0x000ee4000c1e1900 */
[C---:B------:R-:W-:Y:S02]  /*03c0*/  IMAD.WIDE R14, R241.reuse, R12, c[0x0][0x2d0] ;  /* 0x0000b400f10e7625 */ /* 0x040fe400078e020c */
[----:B------:R4:W5:Y:S04]  /*03d0*/  @P0 LDG.E R10, [R6.64] ;  /* 0x0000000c060a0981 */ /* 0x000968000c1e1900 */
[----:B-1----:R-:W3:Y:S01]  /*03e0*/  @P3 LDG.E R5, [R14.64] ;  /* 0x0000000c0e053981 */ /* 0x002ee2000c1e1900 */
[----:B------:R-:W-:Y:S01]  /*03f0*/  ULDC UR10, c[0x0][0x168] ;  /* 0x00005a00000a7ab9 */ /* 0x000fe20000000800 */
[----:B------:R-:W-:Y:S01]  /*0400*/  CS2R R8, SRZ ;  /* 0x0000000000087805 */ /* 0x000fe2000001ff00 */
[----:B----4-:R-:W-:Y:S01]  /*0410*/  CS2R R6, SRZ ;  /* 0x0000000000067805 */ /* 0x010fe2000001ff00 */
[----:B--2---:R-:W-:-:S05]  /*0420*/  @P4 IMAD R4, R241, 0x40, R4 ;  /* 0x00000040f1044824 */ /* 0x004fca00078e0204 */
[----:B------:R-:W-:-:S04]  /*0430*/  @P4 SHF.R.S32.HI R3, RZ, 0x1f, R4 ;  /* 0x0000001fff034819 */ /* 0x000fc80000011404 */
[----:B------:R-:W-:Y:S01]  /*0440*/  @P4 LEA.HI R3, R3, R4, RZ, 0x6 ;  /* 0x0000000403034211 */ /* 0x000fe200078f30ff */
[----:B-----5:R1:W2:Y:S01]  /*0450*/  @P0 R2UR UR10, R10 ;  /* 0x000000000a0a03c2 */ /* 0x0202a200000e0000 */
[----:B------:R-:W-:Y:S01]  /*0460*/  IMAD.MOV.U32 R4, RZ, RZ, RZ ;  /* 0x000000ffff047224 */ /* 0x000fe200078e00ff */
[--C-:B---3--:R-:W-:Y:S01]  /*0470*/  @P4 SHF.R.S32.HI R7, RZ, 0x1f, R11.reuse ;  /* 0x0000001fff074819 */ /* 0x108fe2000001140b */
[----:B------:R-:W-:Y:S01]  /*0480*/  @P4 IMAD.MOV.U32 R6, RZ, RZ, R11 ;  /* 0x000000ffff064224 */ /* 0x000fe200078e000b */
[----:B------:R-:W-:Y:S01]  /*0490*/  @P4 LOP3.LUT R4, R3, 0xffffffc0, RZ, 0xc0, !PT ;  /* 0xffffffc003044812 */ /* 0x000fe200078ec0ff */
[----:B------:R-:W-:Y:S01]  /*04a0*/  IMAD.MOV.U32 R3, RZ, RZ, c[0x0][0x198] ;  /* 0x00006600ff037624 */ /* 0x000fe200078e00ff */
[--C-:B------:R-:W-:Y:S01]  /*04b0*/  @P3 SHF.R.S32.HI R9, RZ, 0x1f, R5.reuse ;  /* 0x0000001fff093819 */ /* 0x100fe20000011405 */
[----:B------:R-:W-:Y:S01]  /*04c0*/  @P3 IMAD.MOV.U32 R8, RZ, RZ, R5 ;  /* 0x000000ffff083224 */ /* 0x000fe200078e0005 */
[----:B-12---:R-:W-:Y:S05]  /*04d0*/  @P0 BRA `(.L_x_114) ;  /* 0x0000006000000947 */ /* 0x006fea0003800000 */
[----:B------:R-:W-:Y:S05]  /*04e0*/  @!P4 BRA `(.L_x_114) ;  /* 0x000000500000c947 */ /* 0x000fea0003800000 */
[----:B------:R-:W2:Y:S04]  /*04f0*/  LDG.E R10, [R16.64] ;  /* 0x0000000c100a7981 */ /* 0x000ea8000c1e1900 */
[----:B------:R-:W3:Y:S01]  /*0500*/  LDG.E R5, [R16.64+0x4] ;  /* 0x0000040c10057981 */ /* 0x000ee2000c1e1900 */
[----:B--2---:R-:W1:Y:S08]  /*0510*/  R2UR UR10, R10 ;  /* 0x000000000a0a73c2 */ /* 0x004e7000000e0000 */
[----:B---3--:R-:W1:Y:S02]  /*0520*/  R2UR UR4, R5 ;  /* 0x00000000050473c2 */ /* 0x008e6400000e0000 */
[----:B-1----:R-:W-:-:S06]  /*0530*/  UIADD3 UR10, -UR10, UR4, URZ ;  /* 0x000000040a0a7290 */ /* 0x002fcc000fffe13f */
.L_x_114:
[----:B------:R-:W-:-:S04]  /*0540*/  ISETP.NE.U32.AND P0, PT, RZ, c[0x0][0x2e0], PT ;  /* 0x0000b800ff007a0c */ /* 0x000fc80003f05070 */
[----:B------:R-:W-:-:S13]  /*0550*/  ISETP.NE.AND.EX P0, PT, RZ, c[0x0][0x2e4], PT, P0 ;  /* 0x0000b900ff007a0c */ /* 0x000fda0003f05300 */
[----:B------:R-:W-:Y:S05]  /*0560*/  @!P0 BRA `(.L_x_115) ;  /* 0x0000003000008947 */ /* 0x000fea0003800000 */
[----:B------:R-:W-:-:S05]  /*0570*/  IMAD.WIDE R12, R241, R12, c[0x0][0x2e0] ;  /* 0x0000b800f10c7625 */ /* 0x000fca00078e020c */
[----:B------:R1:W5:Y:S01]  /*0580*/  LDG.E R3, [R12.64] ;  /* 0x0000000c0c037981 */ /* 0x000362000c1e1900 */
[----:B------:R-:W-:Y:S05]  /*0590*/  BRA `(.L_x_116) ;  /* 0x0000004000007947 */ /* 0x000fea0003800000 */
.L_x_115:
[----:B------:R-:W-:Y:S05]  /*05a0*/  @!P3 BRA `(.L_x_116) ;  /* 0x000000300000b947 */ /* 0x000fea0003800000 */
[----:B------:R-:W2:Y:S04]  /*05b0*/  LDG.E R3, [R14.64] ;  /* 0x0000000c0e037981 */ /* 0x000ea8000c1e1900 */
[----:B------:R-:W2:Y:S02]  /*05c0*/  LDG.E R10, [R14.64+0x4] ;  /* 0x0000040c0e0a7981 */ /* 0x000ea4000c1e1900 */
[----:B--2---:R-:W-:Y:S02]  /*05d0*/  IADD3 R3, -R3, R10, RZ ;  /* 0x0000000a03037210 */ /* 0x004fe40007ffe1ff */
.L_x_116:
        /* <DEDUP_REMOVED lines=52> */
[--C-:B------:R-:W-:Y:S01]  /*0920*/  SHF.R.S32.HI R10, RZ, 0x1f, R235.reuse ;  /* 0x0000001fff0a7819 */ /* 0x100fe200000114eb */
[----:B------:R-:W-:Y:S01]  /*0930*/  IMAD.MOV.U32 R5, RZ, RZ, c[0x0][0x248] ;  /* 0x00009200ff057624 */ /* 0x000fe200078e00ff */
[----:B------:R-:W-:Y:S01]  /*0940*/  SHF.R.S32.HI R11, RZ, 0x1f, R4 ;  /* 0x0000001fff0b7819 */ /* 0x000fe20000011404 */
[----:B-1----:R-:W-:Y:S01]  /*0950*/  IMAD R12, R4, 0x60, RZ ;  /* 0x00000060040c7824 */ /* 0x002fe200078e02ff */
[-C--:B------:R-:W-:Y:S01]  /*0960*/  LEA.HI R13, R10, R235.reuse, RZ, 0x2 ;  /* 0x000000eb0a0d7211 */ /* 0x080fe200078f10ff */
[----:B------:R-:W-:Y:S01]  /*0970*/  IMAD.SHL.U32 R14, R235, 0x4, RZ ;  /* 0x00000004eb0e7824 */ /* 0x000fe200078e00ff */
[----:B------:R-:W-:Y:S01]  /*0980*/  ISETP.NE.AND P2, PT, R5, 0x1, PT ;  /* 0x000000010500780c */ /* 0x000fe20003f45270 */
[----:B------:R-:W-:Y:S01]  /*0990*/  IMAD.MOV.U32 R25, RZ, RZ, R0 ;  /* 0x000000ffff197224 */ /* 0x000fe200078e0000 */
[----:B------:R-:W-:Y:S01]  /*09a0*/  SHF.R.S32.HI R5, RZ, 0x1f, R235 ;  /* 0x0000001fff057819 */ /* 0x000fe200000114eb */
[----:B-----5:R-:W-:Y:S01]  /*09b0*/  IMAD R3, R2, -0x80, R3 ;  /* 0xffffff8002037824 */ /* 0x020fe200078e0203 */
[----:B------:R-:W-:Y:S01]  /*09c0*/  IADD3 R18, P1, R14, R4, RZ ;  /* 0x000000040e127210 */ /* 0x000fe20007f3e0ff */
[----:B------:R-:W-:Y:S01]  /*09d0*/  IMAD.MOV.U32 R220, RZ, RZ, 0x20 ;  /* 0x00000020ffdc7424 */ /* 0x000fe200078e00ff */
[----:B------:R-:W-:Y:S01]  /*09e0*/  IADD3 R16, P0, R12, R235, RZ ;  /* 0x000000eb0c107210 */ /* 0x000fe20007f1e0ff */
[----:B------:R-:W-:Y:S01]  /*09f0*/  IMAD.MOV.U32 R231, RZ, RZ, 0x10 ;  /* 0x00000010ffe77424 */ /* 0x000fe200078e00ff */
[----:B------:R-:W-:Y:S01]  /*0a00*/  SHF.R.S32.HI R240, RZ, 0x2, R13 ;  /* 0x00000002fff07819 */ /* 0x000fe2000001140d */
[----:B------:R-:W-:Y:S01]  /*0a10*/  UIADD3 UR6, UR10, 0x3f, URZ ;  /* 0x0000003f0a067890 */ /* 0x000fe2000fffe03f */
[----:B------:R-:W-:Y:S01]  /*0a20*/  LEA.HI.X.SX32 R19, R14, R11, 0x1, P1 ;  /* 0x0000000b0e137211 */ /* 0x000fe200008f0eff */
[----:B------:R-:W-:Y:S01]  /*0a30*/  CS2R R154, SRZ ;  /* 0x00000000009a7805 */ /* 0x000fe2000001ff00 */
[----:B------:R-:W-:Y:S01]  /*0a40*/  LEA.HI.X.SX32 R17, R12, R5, 0x1, P0 ;  /* 0x000000050c117211 */ /* 0x000fe200000f0eff */
[----:B------:R-:W-:Y:S01]  /*0a50*/  @P2 IMAD.HI.U32 R11, R0, c[0x0][0x24c], RZ ;  /* 0x00009300000b2a27 */ /* 0x000fe200078e00ff */
[----:B------:R-:W-:Y:S01]  /*0a60*/  SHF.R.S32.HI R5, RZ, 0x1f, R240 ;  /* 0x0000001fff057819 */ /* 0x000fe200000114f0 */
[----:B------:R-:W-:Y:S01]  /*0a70*/  USHF.R.S32.HI UR5, URZ, 0x1f, UR6 ;  /* 0x0000001f3f057899 */ /* 0x000fe20008011406 */
[----:B------:R-:W-:Y:S01]  /*0a80*/  IADD3 R31, P1, R240, R6, RZ ;  /* 0x00000006f01f7210 */ /* 0x000fe20007f3e0ff */
[----:B------:R-:W-:Y:S01]  /*0a90*/  IMAD.WIDE.U32 R20, R0, c[0x0][0x270], R18 ;  /* 0x00009c0000147a25 */ /* 0x000fe200078e0012 */
[----:B------:R-:W-:Y:S01]  /*0aa0*/  IADD3 R36, P0, R240, R8, RZ ;  /* 0x00000008f0247210 */ /* 0x000fe20007f1e0ff */
[----:B------:R-:W-:Y:S01]  /*0ab0*/  ULEA.HI UR5, UR5, UR6, URZ, 0x6 ;  /* 0x0000000605057291 */ /* 0x000fe2000f8f303f */
[----:B------:R-:W-:Y:S01]  /*0ac0*/  SHF.R.S32.HI R4, RZ, 0x1f, R0 ;  /* 0x0000001fff047819 */ /* 0x000fe20000011400 */
[C---:B------:R-:W-:Y:S01]  /*0ad0*/  IMAD.X R8, R5.reuse, 0x1, R7, P1 ;  /* 0x0000000105087824 */ /* 0x040fe200008e0607 */
[CC--:B------:R-:W-:Y:S01]  /*0ae0*/  LEA.HI R6, R10.reuse, R235.reuse, RZ, 0x4 ;  /* 0x000000eb0a067211 */ /* 0x0c0fe200078f20ff */
[----:B------:R-:W-:Y:S01]  /*0af0*/  IMAD.X R37, R5, 0x1, R9, P0 ;  /* 0x0000000105257824 */ /* 0x000fe200000e0609 */
[-C--:B------:R-:W-:Y:S01]  /*0b00*/  LEA.HI R7, R10, R235.reuse, RZ, 0x3 ;  /* 0x000000eb0a077211 */ /* 0x080fe200078f18ff */
[C---:B------:R-:W-:Y:S01]  /*0b10*/  IMAD R5, R4.reuse, c[0x0][0x270], RZ ;  /* 0x00009c0004057a24 */ /* 0x040fe200078e02ff */
[----:B------:R-:W-:Y:S01]  /*0b20*/  SHF.R.S32.HI R12, RZ, 0x4, R6 ;  /* 0x00000004ff0c7819 */ /* 0x000fe20000011406 */
[----:B------:R-:W-:Y:S01]  /*0b30*/  IMAD R9, R4, c[0x0][0x288], RZ ;  /* 0x0000a20004097a24 */ /* 0x000fe200078e02ff */
[----:B------:R-:W-:Y:S01]  /*0b40*/  LOP3.LUT R14, R13, 0xfffffffc, RZ, 0xc0, !PT ;  /* 0xfffffffc0d0e7812 */ /* 0x000fe200078ec0ff */
[----:B------:R-:W-:Y:S01]  /*0b50*/  IMAD R40, R0, c[0x0][0x274], R5 ;  /* 0x00009d0000287a24 */ /* 0x000fe200078e0205 */
[----:B------:R-:W-:Y:S01]  /*0b60*/  LEA.HI R5, R6, R12, RZ, 0x1 ;  /* 0x0000000c06057211 */ /* 0x000fe200078f08ff */
[----:B------:R-:W-:Y:S01]  /*0b70*/  IMAD R38, R0, c[0x0][0x28c], R9 ;  /* 0x0000a30000267a24 */ /* 0x000fe200078e0209 */
[----:B------:R-:W-:Y:S01]  /*0b80*/  @P2 SHF.R.U32.HI R25, RZ, c[0x0][0x250], R11 ;  /* 0x00009400ff192a19 */ /* 0x000fe2000001160b */
[----:B------:R-:W-:Y:S01]  /*0b90*/  IMAD.SHL.U32 R9, R7, 0x8, RZ ;  /* 0x0000000807097824 */ /* 0x000fe200078e00ff */
[----:B------:R-:W-:Y:S01]  /*0ba0*/  LOP3.LUT R5, R5, 0xfffffffe, RZ, 0xc0, !PT ;  /* 0xfffffffe05057812 */ /* 0x000fe200078ec0ff */
[----:B------:R-:W-:Y:S01]  /*0bb0*/  IMAD.IADD R11, R235, 0x1, -R14 ;  /* 0x00000001eb0b7824 */ /* 0x000fe200078e0a0e */
[----:B------:R-:W-:Y:S01]  /*0bc0*/  LEA.HI R237, R13, R240, RZ, 0x1 ;  /* 0x000000f00ded7211 */ /* 0x000fe200078f08ff */
[----:B------:R-:W-:Y:S01]  /*0bd0*/  IMAD.WIDE R36, R2, 0x80, R36 ;  /* 0x0000008002247825 */ /* 0x000fe200078e0224 */
[----:B------:R-:W-:Y:S01]  /*0be0*/  LOP3.LUT R9, R9, 0xc0, RZ, 0xc0, !PT ;  /* 0x000000c009097812 */ /* 0x000fe200078ec0ff */
[----:B------:R-:W-:Y:S01]  /*0bf0*/  CS2R R152, SRZ ;  /* 0x0000000000987805 */ /* 0x000fe2000001ff00 */
[----:B------:R-:W-:Y:S01]  /*0c00*/  SHF.R.S32.HI R2, RZ, 0x1f, R25 ;  /* 0x0000001fff027819 */ /* 0x000fe20000011419 */
[----:B------:R-:W-:Y:S01]  /*0c10*/  IMAD.SHL.U32 R14, R11, 0x8, RZ ;  /* 0x000000080b0e7824 */ /* 0x000fe200078e00ff */
[----:B------:R-:W-:Y:S01]  /*0c20*/  LOP3.LUT R237, R237, 0x7fffffe, RZ, 0xc0, !PT ;  /* 0x07fffffeeded7812 */ /* 0x000fe200078ec0ff */
[----:B------:R-:W-:Y:S01]  /*0c30*/  IMAD.WIDE.U32 R18, R0, c[0x0][0x288], R18 ;  /* 0x0000a20000127a25 */ /* 0x000fe200078e0012 */
[----:B------:R-:W-:Y:S01]  /*0c40*/  SEL R242, R241, RZ, !P4 ;  /* 0x000000fff1f27207 */ /* 0x000fe20006000000 */
[----:B------:R-:W-:Y:S01]  /*0c50*/  CS2R R150, SRZ ;  /* 0x0000000000967805 */ /* 0x000fe2000001ff00 */
[----:B------:R-:W-:Y:S01]  /*0c60*/  SHF.R.S32.HI R15, RZ, 0x1f, R14 ;  /* 0x0000001fff0f7819 */ /* 0x000fe2000001140e */
[----:B------:R-:W-:Y:S01]  /*0c70*/  IMAD.IADD R5, R12, 0x1, -R5 ;  /* 0x000000010c057824 */ /* 0x000fe200078e0a05 */
[----:B------:R-:W-:Y:S01]  /*0c80*/  SHF.R.U32.HI R12, RZ, 0x3, R9 ;  /* 0x00000003ff0c7819 */ /* 0x000fe20000011609 */
[----:B------:R-:W-:Y:S01]  /*0c90*/  IMAD.IADD R41, R21, 0x1, R40 ;  /* 0x0000000115297824 */ /* 0x000fe200078e0228 */
[----:B------:R-:W-:Y:S01]  /*0ca0*/  LOP3.LUT R9, R9, 0x18, R14, 0xf8, !PT ;  /* 0x0000001809097812 */ /* 0x000fe200078ef80e */
[----:B------:R-:W-:Y:S01]  /*0cb0*/  IMAD.IADD R39, R19, 0x1, R38 ;  /* 0x0000000113277824 */ /* 0x000fe200078e0226 */
[----:B------:R-:W-:Y:S01]  /*0cc0*/  SHF.R.S32.HI R21, RZ, 0x1f, R241 ;  /* 0x0000001fff157819 */ /* 0x000fe200000114f1 */
[----:B------:R-:W-:Y:S01]  /*0cd0*/  IMAD.MOV.U32 R40, RZ, RZ, R20 ;  /* 0x000000ffff287224 */ /* 0x000fe200078e0014 */
[----:B------:R-:W-:Y:S01]  /*0ce0*/  LOP3.LUT R12, R9, R12, RZ, 0x3c, !PT ;  /* 0x0000000c090c7212 */ /* 0x000fe200078e3cff */
[----:B------:R-:W-:Y:S01]  /*0cf0*/  IMAD.MOV.U32 R38, RZ, RZ, R18 ;  /* 0x000000ffff267224 */ /* 0x000fe200078e0012 */
[-C--:B------:R-:W-:Y:S01]  /*0d00*/  LEA.HI R9, R10, R235.reuse, RZ, 0x5 ;  /* 0x000000eb0a097211 */ /* 0x080fe200078f28ff */
[----:B------:R-:W-:Y:S01]  /*0d10*/  IMAD R26, R2, c[0x0][0x1e0], RZ ;  /* 0x00007800021a7a24 */ /* 0x000fe200078e02ff */
[----:B------:R-:W-:Y:S01]  /*0d20*/  SEL R22, R241, RZ, !P3 ;  /* 0x000000fff1167207 */ /* 0x000fe20005800000 */
[----:B------:R-:W-:Y:S01]  /*0d30*/  IMAD R20, R8, c[0x0][0x178], RZ ;  /* 0x00005e0008147a24 */ /* 0x000fe200078e02ff */
[----:B------:R-:W-:Y:S01]  /*0d40*/  IADD3 R239, R14, 0x40, RZ ;  /* 0x000000400eef7810 */ /* 0x000fe20007ffe0ff */
[----:B------:R-:W-:Y:S01]  /*0d50*/  IMAD R18, R8, c[0x0][0x208], RZ ;  /* 0x0000820008127a24 */ /* 0x000fe200078e02ff */
[C---:B------:R-:W-:Y:S01]  /*0d60*/  SEL R8, R21.reuse, RZ, !P4 ;  /* 0x000000ff15087207 */ /* 0x040fe20006000000 */
[----:B------:R-:W-:Y:S01]  /*0d70*/  IMAD R2, R2, c[0x0][0x1b0], RZ ;  /* 0x00006c0002027a24 */ /* 0x000fe200078e02ff */
[----:B------:R-:W-:Y:S01]  /*0d80*/  SEL R21, R21, RZ, !P3 ;  /* 0x000000ff15157207 */ /* 0x000fe20005800000 */
[C---:B------:R-:W-:Y:S01]  /*0d90*/  IMAD R19, R31.reuse, c[0x0][0x17c], R20 ;  /* 0x00005f001f137a24 */ /* 0x040fe200078e0214 */
[----:B------:R-:W-:Y:S01]  /*0da0*/  ISETP.GE.AND P3, PT, R14, c[0x0][0x1cc], PT ;  /* 0x000073000e007a0c */ /* 0x000fe20003f66270 */
[----:B------:R-:W-:Y:S01]  /*0db0*/  IMAD R18, R31, c[0x0][0x20c], R18 ;  /* 0x000083001f127a24 */ /* 0x000fe200078e0212 */
[----:B------:R-:W-:Y:S01]  /*0dc0*/  LOP3.LUT R6, R6, 0xfffffff0, RZ, 0xc0, !PT ;  /* 0xfffffff006067812 */ /* 0x000fe200078ec0ff */
[C---:B------:R-:W-:Y:S01]  /*0dd0*/  IMAD R26, R25.reuse, c[0x0][0x1e4], R26 ;  /* 0x00007900191a7a24 */ /* 0x040fe200078e021a */
[----:B------:R-:W-:Y:S01]  /*0de0*/  LEA.HI R232, R10, R235, RZ, 0x7 ;  /* 0x000000eb0ae87211 */ /* 0x000fe200078f38ff */
[----:B------:R-:W-:Y:S01]  /*0df0*/  IMAD R23, R25, c[0x0][0x1b4], R2 ;  /* 0x00006d0019177a24 */ /* 0x000fe200078e0202 */
[----:B------:R-:W-:Y:S01]  /*0e00*/  SHF.R.S32.HI R2, RZ, 0x5, R9 ;  /* 0x00000005ff027819 */ /* 0x000fe20000011409 */
[----:B------:R-:W-:Y:S01]  /*0e10*/  IMAD.WIDE.U32 R32, R31, c[0x0][0x178], R14 ;  /* 0x00005e001f207a25 */ /* 0x000fe200078e000e */
[----:B------:R-:W-:Y:S01]  /*0e20*/  SHF.R.U32.HI R232, RZ, 0x4, R232 ;  /* 0x00000004ffe87819 */ /* 0x000fe200000116e8 */
[----:B------:R-:W-:Y:S01]  /*0e30*/  CS2R R148, SRZ ;  /* 0x0000000000947805 */ /* 0x000fe2000001ff00 */
[----:B------:R-:W-:Y:S01]  /*0e40*/  CS2R R146, SRZ ;  /* 0x0000000000927805 */ /* 0x000fe2000001ff00 */
[--C-:B------:R-:W-:Y:S01]  /*0e50*/  IMAD.WIDE.U32 R42, R25, c[0x0][0x1e0], R14.reuse ;  /* 0x00007800192a7a25 */ /* 0x100fe200078e000e */
[----:B------:R-:W-:Y:S01]  /*0e60*/  CS2R R144, SRZ ;  /* 0x0000000000907805 */ /* 0x000fe2000001ff00 */
[----:B------:R-:W-:Y:S01]  /*0e70*/  CS2R R142, SRZ ;  /* 0x00000000008e7805 */ /* 0x000fe2000001ff00 */
[----:B------:R-:W-:Y:S01]  /*0e80*/  CS2R R140, SRZ ;  /* 0x00000000008c7805 */ /* 0x000fe2000001ff00 */
[--C-:B------:R-:W-:Y:S01]  /*0e90*/  IMAD.WIDE.U32 R30, R31, c[0x0][0x208], R14.reuse ;  /* 0x000082001f1e7a25 */ /* 0x100fe200078e000e */
[----:B------:R-:W-:Y:S01]  /*0ea0*/  CS2R R138, SRZ ;  /* 0x00000000008a7805 */ /* 0x000fe2000001ff00 */
[----:B------:R-:W-:Y:S01]  /*0eb0*/  CS2R R136, SRZ ;  /* 0x0000000000887805 */ /* 0x000fe2000001ff00 */
[----:B------:R-:W-:Y:S01]  /*0ec0*/  CS2R R134, SRZ ;  /* 0x0000000000867805 */ /* 0x000fe2000001ff00 */
[----:B------:R-:W-:Y:S01]  /*0ed0*/  IMAD.WIDE.U32 R24, R25, c[0x0][0x1b0], R14 ;  /* 0x00006c0019187a25 */ /* 0x000fe200078e000e */
[----:B------:R-:W-:Y:S01]  /*0ee0*/  CS2R R132, SRZ ;  /* 0x0000000000847805 */ /* 0x000fe2000001ff00 */
[----:B------:R-:W-:Y:S01]  /*0ef0*/  CS2R R130, SRZ ;  /* 0x0000000000827805 */ /* 0x000fe2000001ff00 */
[----:B------:R-:W-:Y:S01]  /*0f00*/  CS2R R128, SRZ ;  /* 0x0000000000807805 */ /* 0x000fe2000001ff00 */
[----:B------:R-:W-:Y:S01]  /*0f10*/  IMAD R15, R8, c[0x0][0x278], RZ ;  /* 0x00009e00080f7a24 */ /* 0x000fe200078e02ff */
[----:B------:R-:W-:Y:S01]  /*0f20*/  CS2R R126, SRZ ;  /* 0x00000000007e7805 */ /* 0x000fe2000001ff00 */
[----:B------:R-:W-:Y:S01]  /*0f30*/  IMAD.IADD R237, R240, 0x1, -R237 ;  /* 0x00000001f0ed7824 */ /* 0x000fe200078e0aed */
[----:B------:R-:W-:Y:S01]  /*0f40*/  CS2R R124, SRZ ;  /* 0x00000000007c7805 */ /* 0x000fe2000001ff00 */
[C---:B------:R-:W-:Y:S01]  /*0f50*/  IMAD R15, R242.reuse, c[0x0][0x27c], R15 ;  /* 0x00009f00f20f7a24 */ /* 0x040fe200078e020f */
[----:B------:R-:W-:Y:S01]  /*0f60*/  CS2R R122, SRZ ;  /* 0x00000000007a7805 */ /* 0x000fe2000001ff00 */
[----:B------:R-:W-:Y:S01]  /*0f70*/  IMAD.WIDE.U32 R40, R242, c[0x0][0x278], R40 ;  /* 0x00009e00f2287a25 */ /* 0x000fe200078e0028 */
[----:B------:R-:W-:Y:S01]  /*0f80*/  CS2R R120, SRZ ;  /* 0x0000000000787805 */ /* 0x000fe2000001ff00 */
[----:B------:R-:W-:Y:S01]  /*0f90*/  CS2R R118, SRZ ;  /* 0x0000000000767805 */ /* 0x000fe2000001ff00 */
[----:B------:R-:W-:Y:S01]  /*0fa0*/  CS2R R116, SRZ ;  /* 0x0000000000747805 */ /* 0x000fe2000001ff00 */
[----:B------:R-:W-:Y:S01]  /*0fb0*/  IMAD R237, R2, 0x8, R237 ;  /* 0x0000000802ed7824 */ /* 0x000fe200078e02ed */
[----:B------:R-:W-:Y:S01]  /*0fc0*/  LEA R250, P1, R40, c[0x0][0x258], 0x2 ;  /* 0x0000960028fa7a11 */ /* 0x000fe200078210ff */
[----:B------:R-:W-:Y:S01]  /*0fd0*/  IMAD.IADD R27, R43, 0x1, R26 ;  /* 0x000000012b1b7824 */ /* 0x000fe200078e021a */
[----:B------:R-:W-:Y:S01]  /*0fe0*/  CS2R R114, SRZ ;  /* 0x0000000000727805 */ /* 0x000fe2000001ff00 */
[----:B------:R-:W-:Y:S01]  /*0ff0*/  IMAD R29, R21, c[0x0][0x1e8], RZ ;  /* 0x00007a00151d7a24 */ /* 0x000fe200078e02ff */
[----:B------:R-:W-:Y:S01]  /*1000*/  CS2R R112, SRZ ;  /* 0x0000000000707805 */ /* 0x000fe2000001ff00 */
[----:B------:R-:W-:Y:S01]  /*1010*/  IMAD.MOV.U32 R26, RZ, RZ, R42 ;  /* 0x000000ffff1a7224 */ /* 0x000fe200078e002a */
[----:B------:R-:W-:Y:S01]  /*1020*/  CS2R R110, SRZ ;  /* 0x00000000006e7805 */ /* 0x000fe2000001ff00 */
[----:B------:R-:W-:Y:S01]  /*1030*/  IMAD.IADD R15, R41, 0x1, R15 ;  /* 0x00000001290f7824 */ /* 0x000fe200078e020f */
[----:B------:R-:W-:Y:S01]  /*1040*/  CS2R R108, SRZ ;  /* 0x00000000006c7805 */ /* 0x000fe2000001ff00 */
[----:B------:R-:W-:Y:S01]  /*1050*/  IMAD R35, R8, c[0x0][0x290], RZ ;  /* 0x0000a40008237a24 */ /* 0x000fe200078e02ff */
[----:B------:R-:W-:Y:S01]  /*1060*/  CS2R R106, SRZ ;  /* 0x00000000006a7805 */ /* 0x000fe2000001ff00 */
[----:B------:R-:W-:Y:S01]  /*1070*/  IMAD.U32 R237, R237, 0x20, R12 ;  /* 0x00000020eded7824 */ /* 0x000fe200078e000c */
[----:B------:R-:W-:Y:S01]  /*1080*/  LEA.HI.X R251, R40, c[0x0][0x25c], R15, 0x2, P1 ;  /* 0x0000970028fb7a11 */ /* 0x000fe200008f140f */
[C---:B------:R-:W-:Y:S01]  /*1090*/  IMAD R12, R22.reuse, c[0x0][0x1ec], R29 ;  /* 0x00007b00160c7a24 */ /* 0x040fe200078e021d */
[----:B------:R-:W-:Y:S01]  /*10a0*/  CS2R R104, SRZ ;  /* 0x0000000000687805 */ /* 0x000fe2000001ff00 */
        /* <DEDUP_REMOVED lines=11> */
[C---:B------:R-:W-:Y:S01]  /*1160*/  LEA R246, P0, R38.reuse, c[0x0][0x280], 0x2 ;  /* 0x0000a00026f67a11 */ /* 0x040fe200078010ff */
[----:B------:R-:W-:Y:S01]  /*1170*/  IMAD R15, R37, c[0x0][0x1d8], RZ ;  /* 0x00007600250f7a24 */ /* 0x000fe200078e02ff */
[----:B------:R-:W-:Y:S01]  /*1180*/  CS2R R88, SRZ ;  /* 0x0000000000587805 */ /* 0x000fe2000001ff00 */
[----:B------:R-:W-:Y:S01]  /*1190*/  IMAD.IADD R20, R39, 0x1, R20 ;  /* 0x0000000127147824 */ /* 0x000fe200078e0214 */
[----:B------:R-:W-:Y:S01]  /*11a0*/  CS2R R86, SRZ ;  /* 0x0000000000567805 */ /* 0x000fe2000001ff00 */
[----:B------:R-:W-:Y:S01]  /*11b0*/  IMAD.IADD R25, R25, 0x1, R23 ;  /* 0x0000000119197824 */ /* 0x000fe200078e0217 */
[----:B------:R-:W-:Y:S01]  /*11c0*/  CS2R R84, SRZ ;  /* 0x0000000000547805 */ /* 0x000fe2000001ff00 */
[----:B------:R-:W-:Y:S01]  /*11d0*/  IMAD R21, R21, c[0x0][0x1b8], RZ ;  /* 0x00006e0015157a24 */ /* 0x000fe200078e02ff */
[----:B------:R-:W-:Y:S01]  /*11e0*/  LEA.HI.X R247, R38, c[0x0][0x284], R20, 0x2, P0 ;  /* 0x0000a10026f77a11 */ /* 0x000fe200000f1414 */
        /* <DEDUP_REMOVED lines=12> */
[----:B------:R-:W-:Y:S01]  /*12b0*/  IMAD.IADD R15, R29, 0x1, R15 ;  /* 0x000000011d0f7824 */ /* 0x000fe200078e020f */
[----:B------:R-:W-:Y:S01]  /*12c0*/  CS2R R68, SRZ ;  /* 0x0000000000447805 */ /* 0x000fe2000001ff00 */
[----:B------:R-:W-:Y:S01]  /*12d0*/  IMAD.IADD R23, R33, 0x1, R19 ;  /* 0x0000000121177824 */ /* 0x000fe200078e0213 */
[----:B------:R-:W-:Y:S01]  /*12e0*/  CS2R R66, SRZ ;  /* 0x0000000000427805 */ /* 0x000fe2000001ff00 */
[----:B------:R-:W-:Y:S01]  /*12f0*/  IMAD.IADD R25, R25, 0x1, R21 ;  /* 0x0000000119197824 */ /* 0x000fe200078e0215 */
[----:B------:R-:W-:Y:S01]  /*1300*/  LEA.HI.X R27, R28, c[0x0][0x1c4], R15, 0x1, P0 ;  /* 0x000071001c1b7a11 */ /* 0x000fe200000f0c0f */
[----:B------:R-:W-:Y:S01]  /*1310*/  IMAD R19, R37, c[0x0][0x1a8], RZ ;  /* 0x00006a0025137a24 */ /* 0x000fe200078e02ff */
[----:B------:R-:W-:Y:S01]  /*1320*/  CS2R R64, SRZ ;  /* 0x0000000000407805 */ /* 0x000fe2000001ff00 */
[----:B------:R-:W-:Y:S01]  /*1330*/  IMAD.MOV.U32 R15, RZ, RZ, c[0x0][0x1d8] ;  /* 0x00007600ff0f7624 */ /* 0x000fe200078e00ff */
[----:B------:R-:W-:Y:S01]  /*1340*/  CS2R R62, SRZ ;  /* 0x00000000003e7805 */ /* 0x000fe2000001ff00 */
[C---:B------:R-:W-:Y:S01]  /*1350*/  IMAD R20, R36.reuse, c[0x0][0x1ac], R19 ;  /* 0x00006b0024147a24 */ /* 0x040fe200078e0213 */
[----:B------:R-:W-:Y:S01]  /*1360*/  CS2R R60, SRZ ;  /* 0x00000000003c7805 */ /* 0x000fe2000001ff00 */
[----:B------:R-:W-:Y:S01]  /*1370*/  IMAD.WIDE.U32 R38, R36, c[0x0][0x1a8], R24 ;  /* 0x00006a0024267a25 */ /* 0x000fe200078e0018 */
[----:B------:R-:W-:-:S02]  /*1380*/  USHF.R.S32.HI UR8, URZ, 0x6, UR5 ;  /* 0x000000063f087899 */ /* 0x000fc40008011405 */
[----:B------:R-:W-:Y:S01]  /*1390*/  UMOV UR4, URZ ;  /* 0x0000003f00047c82 */ /* 0x000fe20008000000 */
[----:B------:R-:W-:Y:S01]  /*13a0*/  IMAD R25, R4, c[0x0][0x180], RZ ;  /* 0x0000600004197a24 */ /* 0x000fe200078e02ff */
[----:B------:R-:W-:Y:S01]  /*13b0*/  LEA R24, P0, R38, c[0x0][0x190], 0x1 ;  /* 0x0000640026187a11 */ /* 0x000fe200078008ff */
[C---:B------:R-:W-:Y:S01]  /*13c0*/  IMAD R21, R4.reuse, c[0x0][0x210], RZ ;  /* 0x0000840004157a24 */ /* 0x040fe200078e02ff */
[----:B------:R-:W-:Y:S01]  /*13d0*/  UMOV UR9, 0x1 ;  /* 0x0000000100097882 */ /* 0x000fe20000000000 */
[----:B------:R-:W-:Y:S01]  /*13e0*/  IMAD R19, R4, c[0x0][0x238], RZ ;  /* 0x00008e0004137a24 */ /* 0x000fe200078e02ff */
[----:B------:R-:W-:Y:S01]  /*13f0*/  UMOV UR5, URZ ;  /* 0x0000003f00057c82 */ /* 0x000fe20008000000 */
[----:B------:R-:W-:Y:S01]  /*1400*/  IMAD.MOV.U32 R22, RZ, RZ, R32 ;  /* 0x000000ffff167224 */ /* 0x000fe200078e0020 */
[----:B------:R-:W-:Y:S01]  /*1410*/  LEA R32, P1, R15, R26, 0x7 ;  /* 0x0000001a0f207211 */ /* 0x000fe200078238ff */
[----:B------:R-:W-:Y:S02]  /*1420*/  IMAD.MOV.U32 R4, RZ, RZ, c[0x0][0x1dc] ;  /* 0x00007700ff047624 */ /* 0x000fe400078e00ff */
[----:B------:R-:W-:-:S02]  /*1430*/  IMAD.IADD R35, R31, 0x1, R18 ;  /* 0x000000011f237824 */ /* 0x000fc400078e0212 */
[C---:B------:R-:W-:Y:S01]  /*1440*/  IMAD R12, R0.reuse, c[0x0][0x23c], R19 ;  /* 0x00008f00000c7a24 */ /* 0x040fe200078e0213 */
[----:B------:R-:W-:Y:S01]  /*1450*/  LEA.HI.X R33, R15, R27, R4, 0x7, P1 ;  /* 0x0000001b0f217211 */ /* 0x000fe200008f3c04 */
[----:B------:R-:W-:Y:S01]  /*1460*/  IMAD.WIDE.U32 R18, R0, c[0x0][0x238], R16 ;  /* 0x00008e0000127a25 */ /* 0x000fe200078e0010 */
[----:B------:R-:W-:Y:S02]  /*1470*/  IADD3 R15, R14, 0x20, RZ ;  /* 0x000000200e0f7810 */ /* 0x000fe40007ffe0ff */
[----:B------:R-:W-:Y:S01]  /*1480*/  ISETP.GE.AND P1, PT, R239, c[0x0][0x1cc], PT ;  /* 0x00007300ef007a0c */ /* 0x000fe20003f26270 */
[----:B------:R-:W-:Y:S01]  /*1490*/  IMAD.IADD R17, R3, 0x1, -R240 ;  /* 0x0000000103117824 */ /* 0x000fe200078e0af0 */
[----:B------:R-:W-:Y:S01]  /*14a0*/  ISETP.GE.AND P2, PT, R15, c[0x0][0x1cc], PT ;  /* 0x000073000f007a0c */ /* 0x000fe20003f46270 */
[----:B------:R-:W-:Y:S01]  /*14b0*/  IMAD.IADD R20, R39, 0x1, R20 ;  /* 0x0000000127147824 */ /* 0x000fe200078e0214 */
[----:B------:R-:W-:Y:S01]  /*14c0*/  LEA.HI R16, R10, R235, RZ, 0x6 ;  /* 0x000000eb0a107211 */ /* 0x000fe200078f30ff */
[----:B------:R-:W-:Y:S01]  /*14d0*/  IMAD.WIDE.U32 R36, R0, c[0x0][0x180], R22 ;  /* 0x0000600000247a25 */ /* 0x000fe200078e0016 */
[----:B------:R-:W-:-:S02]  /*14e0*/  ISETP.LT.OR P6, PT, R17, 0x1, P3 ;  /* 0x000000011100780c */ /* 0x000fc40001fc1670 */
[C---:B------:R-:W-:Y:S01]  /*14f0*/  ISETP.LT.OR P5, PT, R17.reuse, 0x1, P2 ;  /* 0x000000011100780c */ /* 0x040fe200017a1670 */
[----:B------:R-:W-:Y:S01]  /*1500*/  IMAD.MOV.U32 R23, RZ, RZ, c[0x0][0x1a8] ;  /* 0x00006a00ff177624 */ /* 0x000fe200078e00ff */
[C---:B------:R-:W-:Y:S01]  /*1510*/  ISETP.LT.OR P4, PT, R17.reuse, 0x1, P1 ;  /* 0x000000011100780c */ /* 0x040fe20000f81670 */
[----:B------:R-:W-:Y:S01]  /*1520*/  IMAD.MOV.U32 R34, RZ, RZ, R30 ;  /* 0x000000ffff227224 */ /* 0x000fe200078e001e */
[----:B------:R-:W-:Y:S01]  /*1530*/  ISETP.LT.OR P3, PT, R17, 0x41, P3 ;  /* 0x000000411100780c */ /* 0x000fe20001f61670 */
[----:B------:R-:W-:Y:S01]  /*1540*/  IMAD R30, R0, c[0x0][0x184], R25 ;  /* 0x00006100001e7a24 */ /* 0x000fe200078e0219 */
[----:B------:R-:W-:Y:S01]  /*1550*/  LEA.HI.X R25, R38, c[0x0][0x194], R20, 0x1, P0 ;  /* 0x0000650026197a11 */ /* 0x000fe200000f0c14 */
[C---:B------:R-:W-:Y:S01]  /*1560*/  IMAD R28, R0.reuse, c[0x0][0x214], R21 ;  /* 0x00008500001c7a24 */ /* 0x040fe200078e0215 */
[----:B------:R-:W-:Y:S01]  /*1570*/  LEA R22, P0, R23, R24, 0x7 ;  /* 0x0000001817167211 */ /* 0x000fe200078038ff */
[----:B------:R-:W-:Y:S01]  /*1580*/  IMAD.MOV.U32 R21, RZ, RZ, c[0x0][0x1ac] ;  /* 0x00006b00ff157624 */ /* 0x000fe200078e00ff */
[----:B------:R-:W-:Y:S01]  /*1590*/  ISETP.LT.OR P2, PT, R17, 0x41, P2 ;  /* 0x000000411100780c */ /* 0x000fe20001741670 */
[----:B------:R-:W-:Y:S01]  /*15a0*/  IMAD.SHL.U32 R237, R237, 0x2, RZ ;  /* 0x00000002eded7824 */ /* 0x000fe200078e00ff */
[----:B------:R-:W-:Y:S01]  /*15b0*/  ISETP.LT.OR P1, PT, R17, 0x41, P1 ;  /* 0x000000411100780c */ /* 0x000fe20000f21670 */
[----:B------:R-:W-:Y:S01]  /*15c0*/  IMAD.WIDE.U32 R34, R0, c[0x0][0x210], R34 ;  /* 0x0000840000227a25 */ /* 0x000fe200078e0022 */
[----:B------:R-:W-:-:S02]  /*15d0*/  LEA.HI.X R23, R23, R25, R21, 0x7, P0 ;  /* 0x0000001917177211 */ /* 0x000fc400000f3c15 */
[----:B------:R-:W-:Y:S01]  /*15e0*/  SHF.R.S32.HI R21, RZ, 0x1f, R13 ;  /* 0x0000001fff157819 */ /* 0x000fe2000001140d */
[----:B------:R-:W-:Y:S01]  /*15f0*/  @!PT LDS RZ, [RZ] ;  /* 0x00000000fffff984 */ /* 0x000fe20000000800 */
[----:B------:R-:W-:Y:S01]  /*1600*/  @!PT LDS RZ, [RZ] ;  /* 0x00000000fffff984 */ /* 0x000fe20000000800 */
[----:B------:R-:W-:Y:S01]  /*1610*/  @!PT LDS RZ, [RZ] ;  /* 0x00000000fffff984 */ /* 0x000fe20000000800 */
[----:B------:R1:W-:Y:S01]  /*1620*/  LDGSTS.E.BYPASS.LTC128B.128 [R237+0x6080], [R26.64], !P6 ;  /* 0x060800001aed7fae */ /* 0x0003e2000f101d4c */
[----:B------:R-:W-:Y:S01]  /*1630*/  IMAD R13, R8, c[0x0][0x188], RZ ;  /* 0x00006200080d7a24 */ /* 0x000fe200078e02ff */
[----:B------:R-:W-:Y:S01]  /*1640*/  SHF.R.S32.HI R16, RZ, 0x6, R16 ;  /* 0x00000006ff107819 */ /* 0x000fe20000011410 */
[----:B------:R-:W-:Y:S01]  /*1650*/  IMAD.IADD R31, R37, 0x1, R30 ;  /* 0x00000001251f7824 */ /* 0x000fe200078e021e */
[----:B------:R-:W-:Y:S01]  /*1660*/  LEA.HI R0, R21, R240, RZ, 0x3 ;  /* 0x000000f015007211 */ /* 0x000fe200078f18ff */
[----:B------:R1:W-:Y:S01]  /*1670*/  LDGSTS.E.BYPASS.LTC128B.128 [R237+0x8080], [R26.64+0x40], !P5 ;  /* 0x080800401aed7fae */ /* 0x0003e2000e901d4c */
[C---:B------:R-:W-:Y:S01]  /*1680*/  IMAD R20, R242.reuse, c[0x0][0x18c], R13 ;  /* 0x00006300f2147a24 */ /* 0x040fe200078e020d */
[----:B------:R-:W-:Y:S01]  /*1690*/  LEA.HI R13, R9, R2, RZ, 0x1 ;  /* 0x00000002090d7211 */ /* 0x000fe200078f08ff */
[----:B------:R-:W-:Y:S01]  /*16a0*/  IMAD.MOV.U32 R30, RZ, RZ, R36 ;  /* 0x000000ffff1e7224 */ /* 0x000fe200078e0024 */
[----:B------:R1:W-:Y:S01]  /*16b0*/  LDGSTS.E.BYPASS.LTC128B.128 [R237+0xa080], [R26.64+0x80], !P4 ;  /* 0x0a0800801aed7fae */ /* 0x0003e2000e101d4c */
[----:B------:R-:W-:Y:S01]  /*16c0*/  IMAD.IADD R29, R35, 0x1, R28 ;  /* 0x00000001231d7824 */ /* 0x000fe200078e021c */
[----:B------:R-:W-:Y:S01]  /*16d0*/  LOP3.LUT R13, R13, 0xfffffffe, RZ, 0xc0, !PT ;  /* 0xfffffffe0d0d7812 */ /* 0x000fe200078ec0ff */
[----:B------:R-:W-:Y:S01]  /*16e0*/  IMAD.WIDE.U32 R30, R242, c[0x0][0x188], R30 ;  /* 0x00006200f21e7a25 */ /* 0x000fe200078e001e */
[----:B------:R2:W-:Y:S01]  /*16f0*/  LDGSTS.E.BYPASS.LTC128B.128 [R237+0x7080], [R32.64], !P3 ;  /* 0x0708000020ed7fae */ /* 0x0005e2000d901d4c */
[----:B------:R-:W-:-:S02]  /*1700*/  ISETP.GE.AND P3, PT, R14, c[0x0][0x19c], PT ;  /* 0x000067000e007a0c */ /* 0x000fc40003f66270 */
[----:B------:R-:W-:Y:S01]  /*1710*/  IMAD.IADD R4, R2, 0x1, -R13 ;  /* 0x0000000102047824 */ /* 0x000fe200078e0a0d */
[----:B------:R2:W-:Y:S01]  /*1720*/  LDGSTS.E.BYPASS.LTC128B.128 [R237+0x9080], [R32.64+0x40], !P2 ;  /* 0x0908004020ed7fae */ /* 0x0005e2000d101d4c */
[----:B------:R-:W-:Y:S01]  /*1730*/  IMAD.IADD R20, R31, 0x1, R20 ;  /* 0x000000011f147824 */ /* 0x000fe200078e0214 */
[----:B------:R-:W-:Y:S01]  /*1740*/  LEA R46, P0, R30, c[0x0][0x160], 0x1 ;  /* 0x000058001e2e7a11 */ /* 0x000fe200078008ff */
[----:B------:R-:W-:Y:S01]  /*1750*/  IMAD.SHL.U32 R226, R4, 0x400, RZ ;  /* 0x0000040004e27824 */ /* 0x000fe200078e00ff */
[----:B------:R2:W-:Y:S01]  /*1760*/  LDGSTS.E.BYPASS.LTC128B.128 [R237+0xb080], [R32.64+0x80], !P1 ;  /* 0x0b08008020ed7fae */ /* 0x0005e2000c901d4c */
[----:B------:R-:W-:Y:S01]  /*1770*/  ISETP.LT.OR P1, PT, R17, 0x1, P3 ;  /* 0x000000011100780c */ /* 0x000fe20001f21670 */
[----:B------:R-:W-:Y:S01]  /*1780*/  IMAD.MOV.U32 R28, RZ, RZ, R34 ;  /* 0x000000ffff1c7224 */ /* 0x000fe200078e0022 */
[----:B------:R-:W-:Y:S01]  /*1790*/  LEA.HI.X R47, R30, c[0x0][0x164], R20, 0x1, P0 ;  /* 0x000059001e2f7a11 */ /* 0x000fe200000f0c14 */
[----:B------:R-:W-:Y:S01]  /*17a0*/  IMAD R21, R8, c[0x0][0x218], RZ ;  /* 0x0000860008157a24 */ /* 0x000fe200078e02ff */
[----:B------:R-:W-:Y:S01]  /*17b0*/  ISETP.GE.AND P6, PT, R15, c[0x0][0x19c], PT ;  /* 0x000067000f007a0c */ /* 0x000fe20003fc6270 */
[----:B------:R-:W-:Y:S01]  /*17c0*/  IMAD R20, R11, 0x2, R226 ;  /* 0x000000020b147824 */ /* 0x000fe200078e02e2 */
[----:B------:R-:W-:Y:S01]  /*17d0*/  ISETP.GE.AND P5, PT, R239, c[0x0][0x19c], PT ;  /* 0x00006700ef007a0c */ /* 0x000fe20003fa6270 */
[C---:B------:R-:W-:Y:S01]  /*17e0*/  IMAD R21, R242.reuse, c[0x0][0x21c], R21 ;  /* 0x00008700f2157a24 */ /* 0x040fe200078e0215 */
[----:B------:R-:W0:Y:S01]  /*17f0*/  LDGDEPBAR ;  /* 0x00000000000079af */ /* 0x000e220000000000 */
[----:B------:R-:W-:Y:S01]  /*1800*/  IMAD.WIDE.U32 R28, R242, c[0x0][0x218], R28 ;  /* 0x00008600f21c7a25 */ /* 0x000fe200078e001c */
[----:B------:R-:W-:-:S02]  /*1810*/  ISETP.LT.OR P4, PT, R17, 0x1, P6 ;  /* 0x000000011100780c */ /* 0x000fc40003781670 */
[----:B------:R-:W-:Y:S01]  /*1820*/  ISETP.LT.OR P3, PT, R17, 0x41, P3 ;  /* 0x000000411100780c */ /* 0x000fe20001f61670 */
[----:B------:R-:W-:Y:S01]  /*1830*/  IMAD.IADD R11, R29, 0x1, R21 ;  /* 0x000000011d0b7824 */ /* 0x000fe200078e0215 */
[----:B-1----:R-:W-:Y:S01]  /*1840*/  LOP3.LUT R27, R0, 0xfffffff8, RZ, 0xc0, !PT ;  /* 0xfffffff8001b7812 */ /* 0x002fe200078ec0ff */
[----:B------:R-:W-:Y:S01]  /*1850*/  IMAD.SHL.U32 R0, R16, 0x8, RZ ;  /* 0x0000000810007824 */ /* 0x000fe200078e00ff */
[----:B------:R-:W-:Y:S01]  /*1860*/  LEA R44, P0, R28, c[0x0][0x1f0], 0x1 ;  /* 0x00007c001c2c7a11 */ /* 0x000fe200078008ff */
[----:B------:R2:W-:Y:S01]  /*1870*/  LDGSTS.E.BYPASS.LTC128B.128 [R237+0x80], [R24.64], !P1 ;  /* 0x0008000018ed7fae */ /* 0x0005e2000c901d4c */
[----:B------:R-:W-:Y:S01]  /*1880*/  ISETP.LT.OR P1, PT, R17, 0x1, P5 ;  /* 0x000000011100780c */ /* 0x000fe20002f21670 */
[----:B------:R-:W-:Y:S01]  /*1890*/  IMAD.IADD R26, R240, 0x1, -R27 ;  /* 0x00000001f01a7824 */ /* 0x000fe200078e0a1b */
[----:B------:R-:W-:Y:S01]  /*18a0*/  LOP3.LUT R0, R0, 0x18, RZ, 0xc0, !PT ;  /* 0x0000001800007812 */ /* 0x000fe200078ec0ff */
[----:B------:R-:W-:Y:S01]  /*18b0*/  IMAD.IADD R19, R19, 0x1, R12 ;  /* 0x0000000113137824 */ /* 0x000fe200078e020c */
[----:B------:R-:W-:Y:S01]  /*18c0*/  LEA.HI.X R45, R28, c[0x0][0x1f4], R11, 0x1, P0 ;  /* 0x00007d001c2d7a11 */ /* 0x000fe200000f0c0b */
[----:B------:R-:W-:Y:S01]  /*18d0*/  IMAD R249, R8, c[0x0][0x240], RZ ;  /* 0x0000900008f97a24 */ /* 0x000fe200078e02ff */
[C---:B------:R-:W-:Y:S01]  /*18e0*/  LOP3.LUT P2, RZ, R26.reuse, 0x4, RZ, 0xc0, !PT ;  /* 0x000000041aff7812 */ /* 0x040fe2000784c0ff */
[----:B------:R-:W-:Y:S01]  /*18f0*/  IMAD.SHL.U32 R26, R26, 0x40, RZ ;  /* 0x000000401a1a7824 */ /* 0x000fe200078e00ff */
[----:B------:R-:W-:Y:S01]  /*1900*/  LOP3.LUT R12, R7, 0xfffffff8, RZ, 0xc0, !PT ;  /* 0xfffffff8070c7812 */ /* 0x000fe200078ec0ff */
[----:B------:R2:W-:Y:S01]  /*1910*/  LDGSTS.E.BYPASS.LTC128B.128 [R237+0x2080], [R24.64+0x40], !P4 ;  /* 0x0208004018ed7fae */ /* 0x0005e2000e101d4c */
[----:B------:R-:W-:Y:S01]  /*1920*/  ISETP.LT.OR P6, PT, R17, 0x41, P6 ;  /* 0x000000411100780c */ /* 0x000fe200037c1670 */
[----:B------:R-:W-:Y:S01]  /*1930*/  IMAD.IADD R6, R235, 0x1, -R6 ;  /* 0x00000001eb067824 */ /* 0x000fe200078e0a06 */
[----:B------:R-:W-:Y:S01]  /*1940*/  LOP3.LUT R26, R26, 0x1c0, RZ, 0xc0, !PT ;  /* 0x000001c01a1a7812 */ /* 0x000fe200078ec0ff */
[----:B------:R2:W-:Y:S01]  /*1950*/  LDGSTS.E.BYPASS.LTC128B.128 [R237+0x4080], [R24.64+0x80], !P1 ;  /* 0x0408008018ed7fae */ /* 0x0005e2000c901d4c */
[----:B------:R-:W-:Y:S01]  /*1960*/  ISETP.LT.OR P5, PT, R17, 0x41, P5 ;  /* 0x000000411100780c */ /* 0x000fe20002fa1670 */
[----:B------:R-:W-:Y:S01]  /*1970*/  IMAD R249, R242, c[0x0][0x244], R249 ;  /* 0x00009100f2f97a24 */ /* 0x000fe200078e02f9 */
[----:B------:R-:W-:Y:S01]  /*1980*/  SHF.R.U32.HI R13, RZ, 0x3, R26 ;  /* 0x00000003ff0d7819 */ /* 0x000fe2000001161a */
[----:B------:R2:W-:Y:S01]  /*1990*/  LDGSTS.E.BYPASS.LTC128B.128 [R237+0x1080], [R22.64], !P3 ;  /* 0x0108000016ed7fae */ /* 0x0005e2000d901d4c */
[----:B------:R-:W-:Y:S01]  /*19a0*/  ISETP.LT.AND P1, PT, R240, UR10, PT ;  /* 0x0000000af0007c0c */ /* 0x000fe2000bf21270 */
[----:B------:R-:W-:Y:S01]  /*19b0*/  IMAD.WIDE.U32 R242, R242, c[0x0][0x240], R18 ;  /* 0x00009000f2f27a25 */ /* 0x000fe200078e0012 */
[----:B------:R-:W-:Y:S01]  /*19c0*/  LOP3.LUT R13, R13, R26, R0, 0x1e, !PT ;  /* 0x0000001a0d0d7212 */ /* 0x000fe200078e1e00 */
[----:B------:R2:W-:Y:S01]  /*19d0*/  STL.64 [R1+0x8], R46 ;  /* 0x0000082e01007387 */ /* 0x0005e20000100a00 */
[C---:B------:R-:W-:Y:S01]  /*19e0*/  ISETP.GE.AND P0, PT, R14.reuse, c[0x0][0x16c], PT ;  /* 0x00005b000e007a0c */ /* 0x040fe20003f06270 */
[----:B------:R-:W-:Y:S01]  /*19f0*/  IMAD.SHL.U32 R234, R5, 0x8, RZ ;  /* 0x0000000805ea7824 */ /* 0x000fe200078e00ff */
[----:B------:R-:W-:Y:S01]  /*1a00*/  ISETP.GE.AND P4, PT, R14, c[0x0][0x1fc], PT ;  /* 0x00007f000e007a0c */ /* 0x000fe20003f86270 */
[----:B------:R-:W-:Y:S01]  /*1a10*/  IMAD.IADD R13, R20, 0x1, R13 ;  /* 0x00000001140d7824 */ /* 0x000fe200078e020d */
[----:B------:R-:W-:Y:S01]  /*1a20*/  ISETP.GE.OR P3, PT, R14, c[0x0][0x1fc], !P1 ;  /* 0x00007f000e007a0c */ /* 0x000fe20004f66670 */
[----:B------:R2:W-:Y:S01]  /*1a30*/  LDGSTS.E.BYPASS.LTC128B.128 [R237+0x3080], [R22.64+0x40], !P6 ;  /* 0x0308004016ed7fae */ /* 0x0005e2000f101d4c */
[----:B------:R-:W-:Y:S01]  /*1a40*/  ISETP.GE.OR P6, PT, R15, c[0x0][0x1fc], !P1 ;  /* 0x00007f000f007a0c */ /* 0x000fe20004fc6670 */
[----:B------:R-:W-:Y:S01]  /*1a50*/  IMAD.SHL.U32 R238, R13, 0x2, RZ ;  /* 0x000000020dee7824 */ /* 0x000fe200078e00ff */
[----:B------:R-:W-:Y:S01]  /*1a60*/  SHF.R.S32.HI R13, RZ, 0x1f, R16 ;  /* 0x0000001fff0d7819 */ /* 0x000fe20000011410 */
[----:B------:R2:W-:Y:S01]  /*1a70*/  LDGSTS.E.BYPASS.LTC128B.128 [R237+0x5080], [R22.64+0x80], !P5 ;  /* 0x0508008016ed7fae */ /* 0x0005e2000e901d4c */
[----:B------:R-:W-:Y:S01]  /*1a80*/  ISETP.GE.AND P5, PT, R15, c[0x0][0x16c], PT ;  /* 0x00005b000f007a0c */ /* 0x000fe20003fa6270 */
[----:B------:R-:W-:Y:S01]  /*1a90*/  IMAD.IADD R249, R243, 0x1, R249 ;  /* 0x00000001f3f97824 */ /* 0x000fe200078e02f9 */
[C---:B------:R-:W-:Y:S01]  /*1aa0*/  IADD3 R11, R238.reuse, 0xf480, RZ ;  /* 0x0000f480ee0b7810 */ /* 0x040fe20007ffe0ff */
[----:B------:R-:W0:Y:S01]  /*1ab0*/  LDGDEPBAR ;  /* 0x00000000000079af */ /* 0x000e220000000000 */
[----:B------:R-:W-:-:S02]  /*1ac0*/  IADD3 R236, R238, 0xf4c0, RZ ;  /* 0x0000f4c0eeec7810 */ /* 0x000fc40007ffe0ff */
[----:B------:R-:W-:Y:S01]  /*1ad0*/  @P2 IADD3 R236, R11, -0x40, RZ ;  /* 0xffffffc00bec2810 */ /* 0x000fe20007ffe0ff */
[----:B------:R-:W-:Y:S01]  /*1ae0*/  IMAD.IADD R11, R235, 0x1, -R12 ;  /* 0x00000001eb0b7824 */ /* 0x000fe200078e0a0c */
[----:B------:R-:W-:Y:S01]  /*1af0*/  LEA.HI R13, R13, R16, RZ, 0x2 ;  /* 0x000000100d0d7211 */ /* 0x000fe200078f10ff */
[----:B------:R2:W-:Y:S01]  /*1b00*/  STL.64 [R1], R44 ;  /* 0x0000002c01007387 */ /* 0x0005e20000100a00 */
[----:B------:R-:W-:Y:S02]  /*1b10*/  LOP3.LUT R12, R9, 0xffffffe0, RZ, 0xc0, !PT ;  /* 0xffffffe0090c7812 */ /* 0x000fe400078ec0ff */
[----:B------:R-:W-:Y:S02]  /*1b20*/  LEA.HI R8, R11, R11, RZ, 0x1 ;  /* 0x0000000b0b087211 */ /* 0x000fe400078f08ff */
[----:B------:R-:W-:Y:S01]  /*1b30*/  LOP3.LUT R13, R13, 0xfffffffc, RZ, 0xc0, !PT ;  /* 0xfffffffc0d0d7812 */ /* 0x000fe200078ec0ff */
[----:B------:R-:W-:Y:S01]  /*1b40*/  IMAD.IADD R12, R235, 0x1, -R12 ;  /* 0x00000001eb0c7824 */ /* 0x000fe200078e0a0c */
[----:B------:R-:W-:-:S02]  /*1b50*/  LOP3.LUT R230, R8, 0x7fffffe, RZ, 0xc0, !PT ;  /* 0x07fffffe08e67812 */ /* 0x000fc400078ec0ff */
[----:B------:R-:W-:Y:S01]  /*1b60*/  ISETP.GE.AND P2, PT, R15, c[0x0][0x1fc], PT ;  /* 0x00007f000f007a0c */ /* 0x000fe20003f46270 */
[----:B------:R-:W-:Y:S01]  /*1b70*/  IMAD.IADD R14, R16, 0x1, -R13 ;  /* 0x00000001100e7824 */ /* 0x000fe200078e0a0d */
[----:B------:R-:W-:Y:S01]  /*1b80*/  SHF.R.S32.HI R15, RZ, 0x1f, R6 ;  /* 0x0000001fff0f7819 */ /* 0x000fe20000011406 */
[----:B------:R-:W-:Y:S01]  /*1b90*/  IMAD.IADD R230, R11, 0x1, -R230 ;  /* 0x000000010be67824 */ /* 0x000fe200078e0ae6 */
[-C--:B------:R-:W-:Y:S01]  /*1ba0*/  LEA.HI R9, R6, R6.reuse, RZ, 0x1 ;  /* 0x0000000606097211 */ /* 0x080fe200078f08ff */
[----:B------:R-:W-:Y:S01]  /*1bb0*/  IMAD R13, R5, 0x4, R16 ;  /* 0x00000004050d7824 */ /* 0x000fe200078e0210 */
[----:B------:R-:W-:Y:S01]  /*1bc0*/  LEA.HI R15, R15, R6, RZ, 0x3 ;  /* 0x000000060f0f7211 */ /* 0x000fe200078f18ff */
[----:B------:R-:W-:Y:S01]  /*1bd0*/  IMAD R233, R14, -0x8, R3 ;  /* 0xfffffff80ee97824 */ /* 0x000fe200078e0203 */
[----:B------:R-:W-:Y:S01]  /*1be0*/  LOP3.LUT R19, R9, 0x7fffffe, RZ, 0xc0, !PT ;  /* 0x07fffffe09137812 */ /* 0x000fe200078ec0ff */
[----:B------:R-:W-:Y:S01]  /*1bf0*/  IMAD R230, R13, 0x8, R230 ;  /* 0x000000080de67824 */ /* 0x000fe200078e02e6 */
[----:B------:R-:W-:Y:S01]  /*1c00*/  SHF.R.S32.HI R13, RZ, 0x1f, R12 ;  /* 0x0000001fff0d7819 */ /* 0x000fe2000001140c */
[----:B------:R-:W-:Y:S01]  /*1c10*/  IMAD.SHL.U32 R14, R11, 0x40, RZ ;  /* 0x000000400b0e7824 */ /* 0x000fe200078e00ff */
[----:B------:R-:W-:Y:S01]  /*1c20*/  LOP3.LUT R17, R15, 0xfffffff8, RZ, 0xc0, !PT ;  /* 0xfffffff80f117812 */ /* 0x000fe200078ec0ff */
[----:B------:R-:W-:Y:S01]  /*1c30*/  IMAD.IADD R16, R6, 0x1, -R19 ;  /* 0x0000000106107824 */ /* 0x000fe200078e0a13 */
[----:B------:R-:W-:Y:S01]  /*1c40*/  LEA.HI R3, R13, R12, RZ, 0x2 ;  /* 0x0000000c0d037211 */ /* 0x000fe200078f10ff */
[----:B------:R-:W-:Y:S01]  /*1c50*/  IMAD.SHL.U32 R11, R2, 0x10, RZ ;  /* 0x00000010020b7824 */ /* 0x000fe200078e00ff */
[----:B------:R-:W-:Y:S01]  /*1c60*/  SHF.R.S32.HI R15, RZ, 0x3, R15 ;  /* 0x00000003ff0f7819 */ /* 0x000fe2000001140f */
[----:B------:R-:W-:-:S04]  /*1c70*/  DEPBAR.LE SB0, 0x1 ;  /* 0x000080400000791a */ /* 0x000fc80000000000 */
[----:B------:R-:W-:Y:S01]  /*1c80*/  LOP3.LUT R13, R3, 0xfffffffc, RZ, 0xc0, !PT ;  /* 0xfffffffc030d7812 */ /* 0x000fe200078ec0ff */
[----:B------:R-:W-:Y:S01]  /*1c90*/  IMAD R227, R15, 0x8, R16 ;  /* 0x000000080fe37824 */ /* 0x000fe200078e0210 */
[----:B------:R-:W-:Y:S01]  /*1ca0*/  LOP3.LUT R14, R14, 0x1c0, RZ, 0xc0, !PT ;  /* 0x000001c00e0e7812 */ /* 0x000fe200078ec0ff */
[----:B------:R-:W-:Y:S01]  /*1cb0*/  IMAD.IADD R6, R6, 0x1, -R17 ;  /* 0x0000000106067824 */ /* 0x000fe200078e0a11 */
[----:B------:R-:W-:Y:S01]  /*1cc0*/  SHF.R.S32.HI R2, RZ, 0x1, R9 ;  /* 0x00000001ff027819 */ /* 0x000fe20000011409 */
[----:B------:R-:W-:Y:S01]  /*1cd0*/  IMAD.IADD R12, R12, 0x1, -R13 ;  /* 0x000000010c0c7824 */ /* 0x000fe200078e0a0d */
[----:B------:R-:W-:Y:S01]  /*1ce0*/  SHF.R.S32.HI R9, RZ, 0x1f, R9 ;  /* 0x0000001fff097819 */ /* 0x000fe20000011409 */
[----:B------:R-:W-:Y:S01]  /*1cf0*/  IMAD.SHL.U32 R227, R227, 0x20, RZ ;  /* 0x00000020e3e37824 */ /* 0x000fe200078e00ff */
[----:B------:R-:W-:Y:S01]  /*1d00*/  SEL R244, RZ, 0x1, P0 ;  /* 0x00000001fff47807 */ /* 0x000fe20000000000 */
[----:B------:R-:W-:Y:S01]  /*1d10*/  IMAD R226, R15, 0x200, R226 ;  /* 0x000002000fe27824 */ /* 0x000fe200078e02e2 */
[----:B------:R-:W-:Y:S01]  /*1d20*/  ISETP.GE.AND P0, PT, R239, c[0x0][0x16c], PT ;  /* 0x00005b00ef007a0c */ /* 0x000fe20003f06270 */
[----:B------:R-:W-:Y:S01]  /*1d30*/  IMAD R233, R12, -0x2, R233 ;  /* 0xfffffffe0ce97824 */ /* 0x000fe200078e02e9 */
[----:B------:R-:W-:-:S02]  /*1d40*/  LOP3.LUT R16, R14, 0x30, R11, 0xf8, !PT ;  /* 0x000000300e107812 */ /* 0x000fc400078ef80b */
[----:B------:R-:W-:Y:S02]  /*1d50*/  SHF.R.S32.HI R8, RZ, 0x1, R8 ;  /* 0x00000001ff087819 */ /* 0x000fe40000011408 */
[----:B------:R-:W-:Y:S02]  /*1d60*/  LEA.HI R13, R9, R2, RZ, 0x2 ;  /* 0x00000002090d7211 */ /* 0x000fe400078f10ff */
[----:B------:R-:W-:Y:S02]  /*1d70*/  SEL R9, RZ, 0x4, P0 ;  /* 0x00000004ff097807 */ /* 0x000fe40000000000 */
[----:B------:R-:W-:Y:S02]  /*1d80*/  SHF.R.U32.HI R228, RZ, 0x3, R14 ;  /* 0x00000003ffe47819 */ /* 0x000fe4000001160e */
[----:B------:R-:W-:Y:S01]  /*1d90*/  LOP3.LUT R11, R16, 0x8, R7, 0xf8, !PT ;  /* 0x00000008100b7812 */ /* 0x000fe200078ef807 */
[----:B------:R-:W-:Y:S01]  /*1da0*/  BAR.SYNC.DEFER_BLOCKING 0x0 ;  /* 0x0000000000007b1d */ /* 0x000fe20000010000 */
[C---:B------:R-:W-:Y:S01]  /*1db0*/  LOP3.LUT P0, RZ, R8.reuse, 0x2, RZ, 0xc0, !PT ;  /* 0x0000000208ff7812 */ /* 0x040fe2000780c0ff */
[----:B------:R-:W-:Y:S01]  /*1dc0*/  IMAD.SHL.U32 R8, R8, 0x40, RZ ;  /* 0x0000004008087824 */ /* 0x000fe200078e00ff */
[----:B------:R-:W-:Y:S01]  /*1dd0*/  LOP3.LUT R228, R11, R228, RZ, 0x3c, !PT ;  /* 0x000000e40be47212 */ /* 0x000fe200078e3cff */
[----:B------:R-:W-:Y:S01]  /*1de0*/  IMAD.SHL.U32 R11, R5, 0x10, RZ ;  /* 0x00000010050b7824 */ /* 0x000fe200078e00ff */
[----:B------:R-:W-:-:S02]  /*1df0*/  SEL R221, R220, 0xffffffe0, !P0 ;  /* 0xffffffe0dcdd7807 */ /* 0x000fc40004000000 */
[----:B------:R-:W-:Y:S01]  /*1e00*/  LOP3.LUT R10, R8, 0xc0, RZ, 0xc0, !PT ;  /* 0x000000c0080a7812 */ /* 0x000fe200078ec0ff */
[----:B------:R-:W-:Y:S01]  /*1e10*/  IMAD R228, R5, 0x200, R228 ;  /* 0x0000020005e47824 */ /* 0x000fe200078e02e4 */
[----:B------:R-:W-:Y:S02]  /*1e20*/  LOP3.LUT R11, R11, 0x10, RZ, 0xc0, !PT ;  /* 0x000000100b0b7812 */ /* 0x000fe400078ec0ff */
[----:B------:R-:W-:Y:S01]  /*1e30*/  LOP3.LUT R8, R10, 0x8, R7, 0xf8, !PT ;  /* 0x000000080a087812 */ /* 0x000fe200078ef807 */
[----:B------:R-:W-:Y:S01]  /*1e40*/  IMAD.SHL.U32 R228, R228, 0x2, RZ ;  /* 0x00000002e4e47824 */ /* 0x000fe200078e00ff */
[----:B------:R-:W-:Y:S02]  /*1e50*/  SHF.R.U32.HI R7, RZ, 0x3, R10 ;  /* 0x00000003ff077819 */ /* 0x000fe4000001160a */
[----:B------:R-:W-:Y:S02]  /*1e60*/  LOP3.LUT R232, R11, 0x8, R232, 0xf8, !PT ;  /* 0x000000080be87812 */ /* 0x000fe400078ef8e8 */
[----:B------:R-:W-:-:S02]  /*1e70*/  LOP3.LUT R11, R8, R7, RZ, 0x3c, !PT ;  /* 0x00000007080b7212 */ /* 0x000fc400078e3cff */
[----:B------:R-:W-:Y:S02]  /*1e80*/  SEL R10, RZ, 0x2, P5 ;  /* 0x00000002ff0a7807 */ /* 0x000fe40002800000 */
[----:B------:R-:W-:Y:S01]  /*1e90*/  SEL R8, RZ, 0xffffffff, P5 ;  /* 0xffffffffff087807 */ /* 0x000fe20002800000 */
[----:B------:R-:W-:Y:S01]  /*1ea0*/  IMAD.U32 R230, R230, 0x20, R11 ;  /* 0x00000020e6e67824 */ /* 0x000fe200078e000b */
[----:B------:R-:W-:Y:S02]  /*1eb0*/  IADD3 R7, R9, R10, R244 ;  /* 0x0000000a09077210 */ /* 0x000fe40007ffe0f4 */
[----:B------:R-:W-:Y:S01]  /*1ec0*/  LOP3.LUT R13, R13, 0xfffffffc, RZ, 0xc0, !PT ;  /* 0xfffffffc0d0d7812 */ /* 0x000fe200078ec0ff */
[----:B------:R-:W-:Y:S01]  /*1ed0*/  IMAD.SHL.U32 R230, R230, 0x2, RZ ;  /* 0x00000002e6e67824 */ /* 0x000fe200078e00ff */
[C---:B------:R-:W-:Y:S01]  /*1ee0*/  LOP3.LUT P0, RZ, R7.reuse, 0x1, RZ, 0xc0, !PT ;  /* 0x0000000107ff7812 */ /* 0x040fe2000780c0ff */
[----:B------:R-:W-:Y:S01]  /*1ef0*/  IMAD.SHL.U32 R9, R8, 0x2, RZ ;  /* 0x0000000208097824 */ /* 0x000fe200078e00ff */
[----:B------:R-:W-:Y:S01]  /*1f00*/  LOP3.LUT P5, RZ, R7, 0x2, RZ, 0xc0, !PT ;  /* 0x0000000207ff7812 */ /* 0x000fe200078ac0ff */
[----:B------:R-:W-:Y:S01]  /*1f10*/  IMAD.IADD R221, R230, 0x1, R221 ;  /* 0x00000001e6dd7824 */ /* 0x000fe200078e02dd */
[----:B------:R2:W1:Y:S01]  /*1f20*/  LDSM.16.M88.4 R168, [R230+0x6080] ;  /* 0x00608000e6a8783b */ /* 0x0004620000000200 */
[----:B------:R-:W-:Y:S01]  /*1f30*/  ISETP.GE.OR P0, PT, R240, UR10, !P0 ;  /* 0x0000000af0007c0c */ /* 0x000fe2000c706670 */
[----:B------:R-:W-:Y:S01]  /*1f40*/  IMAD.IADD R2, R2, 0x1, -R13 ;  /* 0x0000000102027824 */ /* 0x000fe200078e0a0d */
[----:B------:R-:W-:Y:S01]  /*1f50*/  ISETP.GE.OR P5, PT, R240, UR10, !P5 ;  /* 0x0000000af0007c0c */ /* 0x000fe2000efa6670 */
[----:B------:R2:W3:Y:S01]  /*1f60*/  LDSM.16.M88.4 R172, [R230+0x7080] ;  /* 0x00708000e6ac783b */ /* 0x0004e20000000200 */
[----:B------:R-:W-:-:S02]  /*1f70*/  SEL R8, RZ, 0x1, P4 ;  /* 0x00000001ff087807 */ /* 0x000fc40002000000 */
[----:B------:R-:W-:Y:S01]  /*1f80*/  ISETP.GE.AND P4, PT, R239, c[0x0][0x1fc], PT ;  /* 0x00007f00ef007a0c */ /* 0x000fe20003f86270 */
[----:B------:R2:W4:Y:S01]  /*1f90*/  LDSM.16.M88.4 R176, [R221+0x6080] ;  /* 0x00608000ddb0783b */ /* 0x0005220000000200 */
[----:B------:R-:W-:Y:S02]  /*1fa0*/  LOP3.LUT R244, R9, 0x2, R244, 0xe2, !PT ;  /* 0x0000000209f47812 */ /* 0x000fe400078ee2f4 */
[----:B------:R-:W-:Y:S01]  /*1fb0*/  SEL R245, RZ, 0x4, P4 ;  /* 0x00000004fff57807 */ /* 0x000fe20002000000 */
[----:B------:R2:W1:Y:S01]  /*1fc0*/  LDSM.16.M88.4 R184, [R221+0x7080] ;  /* 0x00708000ddb8783b */ /* 0x0004620000000200 */
[----:B------:R-:W-:Y:S02]  /*1fd0*/  LOP3.LUT P4, RZ, R6, 0x2, RZ, 0xc0, !PT ;  /* 0x0000000206ff7812 */ /* 0x000fe4000788c0ff */
[----:B------:R-:W-:Y:S01]  /*1fe0*/  LOP3.LUT R234, R234, 0x8, RZ, 0xc0, !PT ;  /* 0x00000008eaea7812 */ /* 0x000fe200078ec0ff */
[----:B------:R2:W1:Y:S01]  /*1ff0*/  LDSM.16.M88.4 R188, [R230+0x8080] ;  /* 0x00808000e6bc783b */ /* 0x0004620000000200 */
[----:B------:R-:W-:-:S02]  /*2000*/  SHF.R.S32.HI R3, RZ, 0x2, R3 ;  /* 0x00000002ff037819 */ /* 0x000fc40000011403 */
[----:B------:R-:W-:Y:S01]  /*2010*/  ISETP.GE.OR P1, PT, R239, c[0x0][0x1fc], !P1 ;  /* 0x00007f00ef007a0c */ /* 0x000fe20004f26670 */
[----:B------:R2:W1:Y:S01]  /*2020*/  LDSM.16.M88.4 R192, [R230+0x9080] ;  /* 0x00908000e6c0783b */ /* 0x0004620000000200 */
[----:B------:R-:W-:Y:S01]  /*2030*/  SEL R223, R231, 0xfffffff0, !P4 ;  /* 0xfffffff0e7df7807 */ /* 0x000fe20006000000 */
[C---:B------:R-:W-:Y:S02]  /*2040*/  IMAD R248, R4.reuse, 0x10, R3 ;  /* 0x0000001004f87824 */ /* 0x040fe400078e0203 */
[----:B------:R2:W1:Y:S01]  /*2050*/  LDSM.16.M88.4 R196, [R221+0x8080] ;  /* 0x00808000ddc4783b */ /* 0x0004620000000200 */
[----:B------:R-:W-:-:S03]  /*2060*/  IMAD R3, R4, 0x200, R227 ;  /* 0x0000020004037824 */ /* 0x000fc600078e02e3 */
[----:B------:R2:W1:Y:S04]  /*2070*/  LDSM.16.M88.4 R200, [R221+0x9080] ;  /* 0x00908000ddc8783b */ /* 0x0004680000000200 */
[----:B------:R2:W1:Y:S04]  /*2080*/  LDSM.16.M88.4 R204, [R230+0xa080] ;  /* 0x00a08000e6cc783b */ /* 0x0004680000000200 */
        /* <DEDUP_REMOVED lines=57> */
.L_x_120:
        /* <DEDUP_REMOVED lines=136> */
.L_x_118:
        /* <DEDUP_REMOVED lines=424> */
.L_x_119:
        /* <DEDUP_REMOVED lines=239> */
.L_x_117:
[----:B------:R-:W-:Y:S05]  /*5610*/  @P1 EXIT ;  /* 0x000000000000194d */ /* 0x000fea0003800000 */
[----:B------:R-:W-:-:S04]  /*5620*/  ISETP.NE.U32.AND P2, PT, RZ, c[0x0][0x360], PT ;  /* 0x0000d800ff007a0c */ /* 0x000fc80003f45070 */
[----:B------:R-:W-:-:S13]  /*5630*/  ISETP.NE.AND.EX P2, PT, RZ, c[0x0][0x364], PT, P2 ;  /* 0x0000d900ff007a0c */ /* 0x000fda0003f45320 */
[----:B------:R-:W-:-:S04]  /*5640*/  @P2 IMAD.MOV.U32 R0, RZ, RZ, 0x4 ;  /* 0x00000004ff002424 */ /* 0x000fc800078e00ff */
[----:B------:R-:W-:-:S05]  /*5650*/  @P2 IMAD.WIDE R8, R241, R0, c[0x0][0x360] ;  /* 0x0000d800f1082625 */ /* 0x000fca00078e0200 */
[----:B------:R-:W2:Y:S01]  /*5660*/  @P2 LDG.E R0, [R8.64] ;  /* 0x0000000c08002981 */ /* 0x000ea2000c1e1900 */
[----:B------:R-:W3:Y:S03]  /*5670*/  S2UR UR5, SR_CTAID.X ;  /* 0x00000000000579c3 */ /* 0x000ee60000002500 */
[----:B------:R-:W4:Y:S01]  /*5680*/  S2R R4, SR_CTAID.Y ;  /* 0x0000000000047919 */ /* 0x000f220000002600 */
[----:B---3--:R-:W-:-:S04]  /*5690*/  UIMAD UR5, UR5, 0x3000, URZ ;  /* 0x00003000050578a4 */ /* 0x008fc8000f8e023f */
[----:B------:R-:W-:Y:S01]  /*56a0*/  USHF.R.S32.HI UR4, URZ, 0x1f, UR5 ;  /* 0x0000001f3f047899 */ /* 0x000fe20008011405 */
[----:B------:R-:W-:Y:S01]  /*56b0*/  BAR.SYNC.DEFER_BLOCKING 0x1, 0x100 ;  /* 0x0044000000007b1d */ /* 0x000fe20000010000 */
[----:B--2--5:R-:W-:Y:S01]  /*56c0*/  @P2 IMAD R3, R241, 0x80, R0 ;  /* 0x00000080f1032824 */ /* 0x024fe200078e0200 */
[----:B------:R-:W-:-:S04]  /*56d0*/  MOV R0, 0x1 ;  /* 0x0000000100007802 */ /* 0x000fc80000000f00 */
[----:B------:R-:W-:Y:S02]  /*56e0*/  @P2 SHF.R.S32.HI R2, RZ, 0x1f, R3 ;  /* 0x0000001fff022819 */ /* 0x000fe40000011403 */
[----:B------:R-:W-:Y:S02]  /*56f0*/  ISETP.NE.AND P0, PT, R0, c[0x0][0x338], PT ;  /* 0x0000ce0000007a0c */ /* 0x000fe40003f05270 */
[----:B------:R-:W-:-:S04]  /*5700*/  @P2 LEA.HI R2, R2, R3, RZ, 0x7 ;  /* 0x0000000302022211 */ /* 0x000fc800078f38ff */
[----:B------:R-:W-:-:S05]  /*5710*/  @P2 SHF.R.S32.HI R6, RZ, 0x7, R2 ;  /* 0x00000007ff062819 */ /* 0x000fca0000011402 */
[----:B------:R-:W-:Y:S02]  /*5720*/  @P2 IMAD R6, R6, 0x3000, RZ ;  /* 0x0000300006062824 */ /* 0x000fe400078e02ff */
[----:B----4-:R-:W-:-:S03]  /*5730*/  @P0 IMAD.HI.U32 R0, R4, c[0x0][0x33c], RZ ;  /* 0x0000cf0004000a27 */ /* 0x010fc600078e00ff */
[----:B------:R-:W-:Y:S02]  /*5740*/  @P2 SHF.R.S32.HI R7, RZ, 0x1f, R6 ;  /* 0x0000001fff072819 */ /* 0x000fe40000011406 */
[----:B------:R-:W-:Y:S01]  /*5750*/  @!P2 CS2R R6, SRZ ;  /* 0x000000000006a805 */ /* 0x000fe2000001ff00 */
[----:B------:R-:W-:Y:S02]  /*5760*/  @P0 SHF.R.U32.HI R4, RZ, c[0x0][0x340], R0 ;  /* 0x0000d000ff040a19 */ /* 0x000fe40000011600 */
[--C-:B------:R-:W-:Y:S02]  /*5770*/  SHF.R.S32.HI R0, RZ, 0x1f, R235.reuse ;  /* 0x0000001fff007819 */ /* 0x100fe400000114eb */
[----:B------:R-:W-:Y:S02]  /*5780*/  SHF.R.S32.HI R5, RZ, 0x1f, R4 ;  /* 0x0000001fff057819 */ /* 0x000fe40000011404 */
[----:B------:R-:W-:-:S03]  /*5790*/  IADD3 R8, P1, P0, R6, UR5, R235 ;  /* 0x0000000506087c10 */ /* 0x000fc6000f83e0eb */
[----:B------:R-:W-:Y:S01]  /*57a0*/  IMAD R3, R5, c[0x0][0x328], RZ ;  /* 0x0000ca0005037a24 */ /* 0x000fe200078e02ff */
[----:B------:R-:W-:Y:S01]  /*57b0*/  IADD3.X R9, R7, UR4, R0, P1, P0 ;  /* 0x0000000407097c10 */ /* 0x000fe20008fe0400 */
[----:B------:R-:W-:Y:S01]  /*57c0*/  IMAD R5, R5, c[0x0][0x300], RZ ;  /* 0x0000c00005057a24 */ /* 0x000fe200078e02ff */
[----:B------:R-:W-:Y:S01]  /*57d0*/  SHF.R.S32.HI R0, RZ, 0x1f, R241 ;  /* 0x0000001fff007819 */ /* 0x000fe200000114f1 */
[C---:B------:R-:W-:Y:S01]  /*57e0*/  IMAD R3, R4.reuse, c[0x0][0x32c], R3 ;  /* 0x0000cb0004037a24 */ /* 0x040fe200078e0203 */
[----:B------:R-:W-:Y:S01]  /*57f0*/  SEL R241, R241, RZ, !P2 ;  /* 0x000000fff1f17207 */ /* 0x000fe20005000000 */
[----:B------:R-:W-:Y:S01]  /*5800*/  IMAD R2, R4, c[0x0][0x304], R5 ;  /* 0x0000c10004027a24 */ /* 0x000fe200078e0205 */
[----:B------:R-:W-:Y:S01]  /*5810*/  SEL R0, R0, RZ, !P2 ;  /* 0x000000ff00007207 */ /* 0x000fe20005000000 */
[----:B------:R-:W-:-:S04]  /*5820*/  IMAD.WIDE.U32 R6, R4, c[0x0][0x328], R8 ;  /* 0x0000ca0004067a25 */ /* 0x000fc800078e0008 */
[----:B------:R-:W-:-:S04]  /*5830*/  IMAD.WIDE.U32 R4, R4, c[0x0][0x300], R8 ;  /* 0x0000c00004047a25 */ /* 0x000fc800078e0008 */
[----:B------:R-:W-:Y:S01]  /*5840*/  IMAD.IADD R7, R7, 0x1, R3 ;  /* 0x0000000107077824 */ /* 0x000fe200078e0203 */
[----:B------:R-:W-:Y:S01]  /*5850*/  IADD3 R5, R5, R2, RZ ;  /* 0x0000000205057210 */ /* 0x000fe20007ffe0ff */
[----:B------:R-:W-:Y:S02]  /*5860*/  IMAD R2, R0, c[0x0][0x330], RZ ;  /* 0x0000cc0000027a24 */ /* 0x000fe400078e02ff */
[----:B------:R-:W-:-:S04]  /*5870*/  IMAD.WIDE.U32 R6, R241, c[0x0][0x330], R6 ;  /* 0x0000cc00f1067a25 */ /* 0x000fc800078e0006 */
[----:B------:R-:W-:Y:S01]  /*5880*/  IMAD R2, R241, c[0x0][0x334], R2 ;  /* 0x0000cd00f1027a24 */ /* 0x000fe200078e0202 */
[----:B------:R-:W-:Y:S01]  /*5890*/  LEA R8, P1, R6, c[0x0][0x310], 0x2 ;  /* 0x0000c40006087a11 */ /* 0x000fe200078210ff */
[----:B------:R-:W-:Y:S02]  /*58a0*/  IMAD R0, R0, c[0x0][0x308], RZ ;  /* 0x0000c20000007a24 */ /* 0x000fe400078e02ff */
[----:B------:R-:W-:Y:S02]  /*58b0*/  IMAD.IADD R3, R7, 0x1, R2 ;  /* 0x0000000107037824 */ /* 0x000fe400078e0202 */
[C---:B------:R-:W-:Y:S02]  /*58c0*/  IMAD R0, R241.reuse, c[0x0][0x30c], R0 ;  /* 0x0000c300f1007a24 */ /* 0x040fe400078e0200 */
[----:B------:R-:W-:Y:S01]  /*58d0*/  IMAD.WIDE.U32 R4, R241, c[0x0][0x308], R4 ;  /* 0x0000c200f1047a25 */ /* 0x000fe200078e0004 */
[----:B------:R-:W-:-:S04]  /*58e0*/  LEA.HI.X R9, R6, c[0x0][0x314], R3, 0x2, P1 ;  /* 0x0000c50006097a11 */ /* 0x000fc800008f1403 */
[----:B------:R-:W-:Y:S01]  /*58f0*/  IADD3 R5, R5, R0, RZ ;  /* 0x0000000005057210 */ /* 0x000fe20007ffe0ff */
[----:B------:R-:W-:Y:S01]  /*5900*/  RED.E.ADD.F32.FTZ.RN.STRONG.GPU [R8.64], R60 ;  /* 0x0000003c0800798e */ /* 0x000fe2000c10e78c */
[----:B------:R-:W-:-:S03]  /*5910*/  LEA R2, P0, R4, c[0x0][0x2e8], 0x2 ;  /* 0x0000ba0004027a11 */ /* 0x000fc600078010ff */
[----:B------:R-:W-:Y:S01]  /*5920*/  RED.E.ADD.F32.FTZ.RN.STRONG.GPU [R8.64+0x400], R61 ;  /* 0x0004003d0800798e */ /* 0x000fe2000c10e78c */
        /* <DEDUP_REMOVED lines=47> */
[----:B------:R-:W-:Y:S04]  /*5c20*/  RED.E.ADD.F32.FTZ.RN.STRONG.GPU [R2.64], R108 ;  /* 0x0000006c0200798e */ /* 0x000fe8000c10e78c */
        /* <DEDUP_REMOVED lines=48> */
.L_x_121:
        /* <DEDUP_REMOVED lines=13> */
.L_x_1388:


//--------------------- .text._ZN7cutlass13device_kernelIN5flash19enable_sm80_to_sm89INS1_16FlashAttnBwdSm80INS1_25CollectiveMainloopBwdSm80ILi2ELi1EN4cute5tupleIJNS5_1CILi64EEENS7_ILi128EEENS7_ILi96EEEEEENS_6half_tEfNS_4arch4Sm80ELb0ELb0ELb0ELb1ELb1ELb0ELb0ELb0ELi2ELi2ELi4ELi2ELb1EEENS1_24CollectiveEpilogueBwdGQAISB_fSE_Li256ELb1ELb1EEENS1_19SingleTileSchedulerILb1ELb0ELb0ELi128EEEEEEEEEvNT_6ParamsE --------------------------
	.section	.text._ZN7cutlass13device_kernelIN5flash19enable_sm80_to_sm89INS1_16FlashAttnBwdSm80INS1_25CollectiveMainloopBwdSm80ILi2ELi1EN4cute5tupleIJNS5_1CILi64EEENS7_ILi128EEENS7_ILi96EEEEEENS_6half_tEfNS_4arch4Sm80ELb0ELb0ELb0ELb1ELb1ELb0ELb0ELb0ELi2ELi2ELi4ELi2ELb1EEENS1_24CollectiveEpilogueBwdGQAISB_fSE_Li256ELb1ELb1EEENS1_19SingleTileSchedulerILb1ELb0ELb0ELi128EEEEEEEEEvNT_6ParamsE,"ax",@progbits
	.sectioninfo	@"SHI_REGISTERS=255"
	.align	128
.text._ZN7cutlass13device_kernelIN5flash19enable_sm80_to_sm89INS1_16FlashAttnBwdSm80INS1_25CollectiveMainloopBwdSm80ILi2ELi1EN4cute5tupleIJNS5_1CILi64EEENS7_ILi128EEENS7_ILi96EEEEEENS_6half_tEfNS_4arch4Sm80ELb0ELb0ELb0ELb1ELb1ELb0ELb0ELb0ELi2ELi2ELi4ELi2ELb1EEENS1_24CollectiveEpilogueBwdGQAISB_fSE_Li256ELb1ELb1EEENS1_19SingleTileSchedulerILb1ELb0ELb0ELi128EEEEEEEEEvNT_6ParamsE:
        .type           _ZN7cutlass13device_kernelIN5flash19enable_sm80_to_sm89INS1_16FlashAttnBwdSm80INS1_25CollectiveMainloopBwdSm80ILi2ELi1EN4cute5tupleIJNS5_1CILi64EEENS7_ILi128EEENS7_ILi96EEEEEENS_6half_tEfNS_4arch4Sm80ELb0ELb0ELb0ELb1ELb1ELb0ELb0ELb0ELi2ELi2ELi4ELi2ELb1EEENS1_24CollectiveEpilogueBwdGQAISB_fSE_Li256ELb1ELb1EEENS1_19SingleTileSchedulerILb1ELb0ELb0ELi128EEEEEEEEEvNT_6ParamsE,@function
        .size           _ZN7cutlass13device_kernelIN5flash19enable_sm80_to_sm89INS1_16FlashAttnBwdSm80INS1_25CollectiveMainloopBwdSm80ILi2ELi1EN4cute5tupleIJNS5_1CILi64EEENS7_ILi128EEENS7_ILi96EEEEEENS_6half_tEfNS_4arch4Sm80ELb0ELb0ELb0ELb1ELb1ELb0ELb0ELb0ELi2ELi2ELi4ELi2ELb1EEENS1_24CollectiveEpilogueBwdGQAISB_fSE_Li256ELb1ELb1EEENS1_19SingleTileSchedulerILb1ELb0ELb0ELi128EEEEEEEEEvNT_6ParamsE,(.L_x_1389 - _ZN7cutlass13device_kernelIN5flash19enable_sm80_to_sm89INS1_16FlashAttnBwdSm80INS1_25CollectiveMainloopBwdSm80ILi2ELi1EN4cute5tupleIJNS5_1CILi64EEENS7_ILi128EEENS7_ILi96EEEEEENS_6half_tEfNS_4arch4Sm80ELb0ELb0ELb0ELb1ELb1ELb0ELb0ELb0ELi2ELi2ELi4ELi2ELb1EEENS1_24CollectiveEpilogueBwdGQAISB_fSE_Li256ELb1ELb1EEENS1_19SingleTileSchedulerILb1ELb0ELb0ELi128EEEEEEEEEvNT_6ParamsE)
        .other          _ZN7cutlass13device_kernelIN5flash19enable_sm80_to_sm89INS1_16FlashAttnBwdSm80INS1_25CollectiveMainloopBwdSm80ILi2ELi1EN4cute5tupleIJNS5_1CILi64EEENS7_ILi128EEENS7_ILi96EEEEEENS_6half_tEfNS_4arch4Sm80ELb0ELb0ELb0ELb1ELb1ELb0ELb0ELb0ELi2ELi2ELi4ELi2ELb1EEENS1_24CollectiveEpilogueBwdGQAISB_fSE_Li256ELb1ELb1EEENS1_19SingleTileSchedulerILb1ELb0ELb0ELi128EEEEEEEEEvNT_6ParamsE,@"STO_CUDA_ENTRY STV_DEFAULT"
_ZN7cutlass13device_kernelIN5flash19enable_sm80_to_sm89INS1_16FlashAttnBwdSm80INS1_25CollectiveMainloopBwdSm80ILi2ELi1EN4cute5tupleIJNS5_1CILi64EEENS7_ILi128EEENS7_ILi96EEEEEENS_6half_tEfNS_4arch4Sm80ELb0ELb0ELb0ELb1ELb1ELb0ELb0ELb0ELi2ELi2ELi4ELi2ELb1EEENS1_24CollectiveEpilogueBwdGQAISB_fSE_Li256ELb1ELb1EEENS1_19SingleTileSchedulerILb1ELb0ELb0ELi128EEEEEEEEEvNT_6ParamsE:
        /* <DEDUP_REMOVED lines=18> */
.L_x_123:
        /* <DEDUP_REMOVED lines=8> */
.L_x_125:
[----:B------:R-:W-:Y:S02]  /*01a0*/  MOV R4, c[0x0][0x3ac] ;  /* 0x0000eb0000047a02 */ /* 0x000fe40000000f00 */
.L_x_124:
[----:B------:R-:W-:-:S05]  /*01b0*/  IMAD.SHL.U32 R3, R2, 0x80, RZ ;  /* 0x0000008002037824 */ /* 0x000fca00078e00ff */
[----:B-----5:R-:W-:-:S04]  /*01c0*/  ISETP.GE.AND P0, PT, R3, R4, PT ;  /* 0x000000040300720c */ /* 0x020fc80003f06270 */
[----:B------:R-:W-:Y:S01]  /*01d0*/  SEL R241, R241, 0xffffffff, !P0 ;  /* 0xfffffffff1f17807 */ /* 0x000fe20004000000 */
[----:B------:R-:W-:Y:S05]  /*01e0*/  BRA `(.L_x_126) ;  /* 0x0000011000007947 */ /* 0x000fea0003800000 */
.L_x_122:
[----:B---34-:R-:W-:-:S04]  /*01f0*/  ISETP.NE.U32.AND P0, PT, RZ, c[0x0][0x3c8], PT ;  /* 0x0000f200ff007a0c */ /* 0x018fc80003f05070 */
[----:B------:R-:W-:-:S13]  /*0200*/  ISETP.NE.AND.EX P0, PT, RZ, c[0x0][0x3cc], PT, P0 ;  /* 0x0000f300ff007a0c */ /* 0x000fda0003f05300 */
[----:B------:R-:W-:Y:S05]  /*0210*/  @!P0 BRA `(.L_x_127) ;  /* 0x0000002000008947 */ /* 0x000fea0003800000 */
[----:B------:R1:W5:Y:S01]  /*0220*/  LDG.E R4, [R4.64] ;  /* 0x0000000c04047981 */ /* 0x000362000c1e1900 */
[----:B------:R-:W-:Y:S05]  /*0230*/  BRA `(.L_x_128) ;  /* 0x0000009000007947 */ /* 0x000fea0003800000 */
.L_x_127:
        /* <DEDUP_REMOVED lines=8> */
.L_x_129:
[----:B------:R-:W-:Y:S02]  /*02c0*/  MOV R4, c[0x0][0x3ac] ;  /* 0x0000eb0000047a02 */ /* 0x000fe40000000f00 */
.L_x_128:
[----:B------:R-:W-:-:S05]  /*02d0*/  IMAD.SHL.U32 R3, R2, 0x80, RZ ;  /* 0x0000008002037824 */ /* 0x000fca00078e00ff */
[----:B-----5:R-:W-:-:S04]  /*02e0*/  ISETP.GE.AND P0, PT, R3, R4, PT ;  /* 0x000000040300720c */ /* 0x020fc80003f06270 */
[----:B------:R-:W-:-:S04]  /*02f0*/  SEL R241, R241, 0xffffffff, !P0 ;  /* 0xfffffffff1f17807 */ /* 0x000fc80004000000 */
.L_x_126:
        /* <DEDUP_REMOVED lines=36> */
.L_x_130:
[----:B------:R-:W-:-:S04]  /*0540*/  ISETP.NE.U32.AND P0, PT, RZ, c[0x0][0x2e0], PT ;  /* 0x0000b800ff007a0c */ /* 0x000fc80003f05070 */
[----:B------:R-:W-:-:S13]  /*0550*/  ISETP.NE.AND.EX P0, PT, RZ, c[0x0][0x2e4], PT, P0 ;  /* 0x0000b900ff007a0c */ /* 0x000fda0003f05300 */
[----:B------:R-:W-:Y:S05]  /*0560*/  @!P0 BRA `(.L_x_131) ;  /* 0x0000003000008947 */ /* 0x000fea0003800000 */
[----:B------:R-:W-:-:S05]  /*0570*/  IMAD.WIDE R12, R241, R12, c[0x0][0x2e0] ;  /* 0x0000b800f10c7625 */ /* 0x000fca00078e020c */
[----:B------:R1:W5:Y:S01]  /*0580*/  LDG.E R3, [R12.64] ;  /* 0x0000000c0c037981 */ /* 0x000362000c1e1900 */
[----:B------:R-:W-:Y:S05]  /*0590*/  BRA `(.L_x_132) ;  /* 0x0000004000007947 */ /* 0x000fea0003800000 */
.L_x_131:
[----:B------:R-:W-:Y:S05]  /*05a0*/  @!P3 BRA `(.L_x_132) ;  /* 0x000000300000b947 */ /* 0x000fea0003800000 */
[----:B------:R-:W2:Y:S04]  /*05b0*/  LDG.E R3, [R14.64] ;  /* 0x0000000c0e037981 */ /* 0x000ea8000c1e1900 */
[----:B------:R-:W2:Y:S02]  /*05c0*/  LDG.E R10, [R14.64+0x4] ;  /* 0x0000040c0e0a7981 */ /* 0x000ea4000c1e1900 */
[----:B--2---:R-:W-:Y:S02]  /*05d0*/  IADD3 R3, -R3, R10, RZ ;  /* 0x0000000a03037210 */ /* 0x004fe40007ffe1ff */
.L_x_132:
        /* <DEDUP_REMOVED lines=484> */
.L_x_136:
        /* <DEDUP_REMOVED lines=136> */
.L_x_134:
        /* <DEDUP_REMOVED lines=424> */
.L_x_135:
        /* <DEDUP_REMOVED lines=239> */
.L_x_133:
[----:B------:R-:W-:Y:S05]  /*5610*/  @P1 EXIT ;  /* 0x000000000000194d */ /* 0x000fea0003800000 */
[----:B------:R-:W-:-:S04]  /*5620*/  ISETP.NE.U32.AND P1, PT, RZ, c[0x0][0x360], PT ;  /* 0x0000d800ff007a0c */ /* 0x000fc80003f25070 */
[----:B------:R-:W-:-:S13]  /*5630*/  ISETP.NE.AND.EX P1, PT, RZ, c[0x0][0x364], PT, P1 ;  /* 0x0000d900ff007a0c */ /* 0x000fda0003f25310 */
[----:B------:R-:W-:-:S04]  /*5640*/  @P1 IMAD.MOV.U32 R0, RZ, RZ, 0x4 ;  /* 0x00000004ff001424 */ /* 0x000fc800078e00ff */
[----:B------:R-:W-:-:S06]  /*5650*/  @P1 IMAD.WIDE R4, R241, R0, c[0x0][0x360] ;  /* 0x0000d800f1041625 */ /* 0x000fcc00078e0200 */
[----:B------:R2:W3:Y:S01]  /*5660*/  @P1 LDG.E R4, [R4.64] ;  /* 0x0000000c04041981 */ /* 0x0004e2000c1e1900 */
[----:B------:R-:W4:Y:S01]  /*5670*/  S2UR UR6, SR_CTAID.X ;  /* 0x00000000000679c3 */ /* 0x000f220000002500 */
[----:B------:R-:W-:Y:S01]  /*5680*/  IMAD.MOV.U32 R0, RZ, RZ, 0x1 ;  /* 0x00000001ff007424 */ /* 0x000fe200078e00ff */
[----:B------:R-:W-:Y:S01]  /*5690*/  ULDC UR5, c[0x0][0x358] ;  /* 0x0000d60000057ab9 */ /* 0x000fe20000000800 */
[----:B------:R-:W1:Y:S01]  /*56a0*/  S2R R2, SR_CTAID.Y ;  /* 0x0000000000027919 */ /* 0x000e620000002600 */
[----:B------:R-:W-:Y:S01]  /*56b0*/  ULDC UR4, c[0x0][0x2f4] ;  /* 0x0000bd0000047ab9 */ /* 0x000fe20000000800 */
[----:B-----5:R-:W-:Y:S02]  /*56c0*/  IMAD R3, R241, c[0x0][0x2f4], RZ ;  /* 0x0000bd00f1037a24 */ /* 0x020fe400078e02ff */
[----:B------:R-:W-:Y:S01]  /*56d0*/  BAR.SYNC.DEFER_BLOCKING 0x1, 0x100 ;  /* 0x0044000000007b1d */ /* 0x000fe20000010000 */
[----:B------:R-:W-:-:S05]  /*56e0*/  ISETP.NE.AND P0, PT, R0, c[0x0][0x338], PT ;  /* 0x0000ce0000007a0c */ /* 0x000fca0003f05270 */
[----:B------:R-:W-:Y:S01]  /*56f0*/  BSSY B0, `(.L_x_137) ;  /* 0x0000023000007945 */ /* 0x000fe20003800000 */
[----:B----4-:R-:W-:-:S07]  /*5700*/  UIMAD UR5, UR6, UR5, URZ ;  /* 0x00000005060572a4 */ /* 0x010fce000f8e023f */
[----:B-1----:R-:W-:Y:S01]  /*5710*/  @P0 IMAD.HI.U32 R0, R2, c[0x0][0x33c], RZ ;  /* 0x0000cf0002000a27 */ /* 0x002fe200078e00ff */
[----:B------:R-:W-:-:S03]  /*5720*/  UIMAD UR5, UR5, UR4, URZ ;  /* 0x00000004050572a4 */ /* 0x000fc6000f8e023f */
[----:B------:R-:W-:Y:S01]  /*5730*/  IMAD.MOV.U32 R8, RZ, RZ, R2 ;  /* 0x000000ffff087224 */ /* 0x000fe200078e0002 */
[----:B------:R-:W-:Y:S01]  /*5740*/  @P0 SHF.R.U32.HI R8, RZ, c[0x0][0x340], R0 ;  /* 0x0000d000ff080a19 */ /* 0x000fe20000011600 */
[----:B------:R-:W-:Y:S01]  /*5750*/  USHF.R.S32.HI UR4, URZ, 0x1f, UR5 ;  /* 0x0000001f3f047899 */ /* 0x000fe20008011405 */
[----:B------:R-:W-:Y:S02]  /*5760*/  SHF.R.S32.HI R0, RZ, 0x1f, R241 ;  /* 0x0000001fff007819 */ /* 0x000fe400000114f1 */
[----:B--2---:R-:W-:Y:S02]  /*5770*/  SHF.R.S32.HI R5, RZ, 0x1f, R8 ;  /* 0x0000001fff057819 */ /* 0x004fe40000011408 */
[----:B------:R-:W-:Y:S01]  /*5780*/  SEL R0, R0, RZ, !P1 ;  /* 0x000000ff00007207 */ /* 0x000fe20004800000 */
[----:B---3--:R-:W-:Y:S01]  /*5790*/  @P1 IMAD R7, R241, 0x80, R4 ;  /* 0x00000080f1071824 */ /* 0x008fe200078e0204 */
[----:B------:R-:W-:Y:S02]  /*57a0*/  SHF.R.S32.HI R4, RZ, 0x1f, R3 ;  /* 0x0000001fff047819 */ /* 0x000fe40000011403 */
[----:B------:R-:W-:-:S02]  /*57b0*/  IADD3 R3, P2, P0, R3, UR5, R8 ;  /* 0x0000000503037c10 */ /* 0x000fc4000f85e008 */
[----:B------:R-:W-:Y:S02]  /*57c0*/  @P1 SHF.R.S32.HI R6, RZ, 0x1f, R7 ;  /* 0x0000001fff061819 */ /* 0x000fe40000011407 */
[----:B------:R-:W-:Y:S02]  /*57d0*/  IADD3.X R4, R4, UR4, R5, P2, P0 ;  /* 0x0000000404047c10 */ /* 0x000fe400097e0405 */
[----:B------:R-:W-:Y:S01]  /*57e0*/  @P1 LEA.HI R6, R6, R7, RZ, 0x7 ;  /* 0x0000000706061211 */ /* 0x000fe200078f38ff */
[----:B------:R-:W-:Y:S01]  /*57f0*/  IMAD.MOV R7, RZ, RZ, -R8 ;  /* 0x000000ffff077224 */ /* 0x000fe200078e0a08 */
[----:B------:R-:W-:Y:S02]  /*5800*/  ISETP.NE.AND P2, PT, R235, RZ, PT ;  /* 0x000000ffeb00720c */ /* 0x000fe40003f45270 */
[----:B------:R-:W-:Y:S01]  /*5810*/  @P1 SHF.R.S32.HI R6, RZ, 0x7, R6 ;  /* 0x00000007ff061819 */ /* 0x000fe20000011406 */
[----:B------:R-:W-:Y:S01]  /*5820*/  IMAD R7, R7, c[0x0][0x338], R2 ;  /* 0x0000ce0007077a24 */ /* 0x000fe200078e0202 */
[C---:B------:R-:W-:Y:S01]  /*5830*/  SHF.L.U64.HI R4, R3.reuse, 0x2, R4 ;  /* 0x0000000203047819 */ /* 0x040fe20000010204 */
[----:B------:R-:W-:Y:S01]  /*5840*/  IMAD.SHL.U32 R3, R3, 0x4, RZ ;  /* 0x0000000403037824 */ /* 0x000fe200078e00ff */
[----:B------:R-:W-:Y:S01]  /*5850*/  SEL R241, R241, RZ, !P1 ;  /* 0x000000fff1f17207 */ /* 0x000fe20004800000 */
[----:B------:R-:W-:-:S03]  /*5860*/  @P1 IMAD R6, R6, 0x3000, RZ ;  /* 0x0000300006061824 */ /* 0x000fc600078e02ff */
[----:B------:R-:W-:Y:S01]  /*5870*/  IADD3 R10, P0, R3, c[0x0][0x350], RZ ;  /* 0x0000d400030a7a10 */ /* 0x000fe20007f1e0ff */
[--C-:B------:R-:W-:Y:S01]  /*5880*/  @P1 IMAD.MOV.U32 R12, RZ, RZ, R6.reuse ;  /* 0x000000ffff0c1224 */ /* 0x100fe200078e0006 */
[----:B------:R-:W-:Y:S01]  /*5890*/  @P1 SHF.R.S32.HI R13, RZ, 0x1f, R6 ;  /* 0x0000001fff0d1819 */ /* 0x000fe20000011406 */
[----:B------:R-:W-:Y:S01]  /*58a0*/  @!P1 CS2R R12, SRZ ;  /* 0x00000000000c9805 */ /* 0x000fe2000001ff00 */
[----:B------:R-:W-:Y:S01]  /*58b0*/  IADD3.X R11, R4, c[0x0][0x354], RZ, P0, !PT ;  /* 0x0000d500040b7a10 */ /* 0x000fe200007fe4ff */
[----:B------:R-:W-:Y:S05]  /*58c0*/  @P2 BRA `(.L_x_138) ;  /* 0x0000005000002947 */ /* 0x000fea0003800000 */
.L_x_139:
[----:B------:R-:W2:Y:S01]  /*58d0*/  LDG.E.STRONG.GPU R2, [R10.64] ;  /* 0x0000000c0a027981 */ /* 0x000ea2000c1ef900 */
[----:B------:R-:W-:Y:S01]  /*58e0*/  YIELD ;  /* 0x0000000000007946 */ /* 0x000fe20003800000 */
[----:B--2---:R-:W-:Y:S01]  /*58f0*/  ISETP.NE.AND P0, PT, R2, R7, PT ;  /* 0x000000070200720c */ /* 0x004fe20003f05270 */
[----:B------:R-:W-:-:S12]  /*5900*/  CCTL.IVALL ;  /* 0x00000000ff00798f */ /* 0x000fd80002000000 */
[----:B------:R-:W-:Y:S05]  /*5910*/  @P0 BRA `(.L_x_139) ;  /* 0xffffffb000000947 */ /* 0x000fea000383ffff */
.L_x_138:
[----:B------:R-:W-:Y:S05]  /*5920*/  BSYNC B0 ;  /* 0x0000000000007941 */ /* 0x000fea0003800000 */
.L_x_137:
[----:B------:R-:W-:Y:S01]  /*5930*/  MOV R2, 0xffffffff ;  /* 0xffffffff00027802 */ /* 0x000fe20000000f00 */
[----:B------:R-:W-:Y:S05]  /*5940*/  BRA.CONV ~URZ, `(.L_x_140) ;  /* 0x000000237f007947 */ /* 0x000fea000b800000 */
[----:B------:R-:W-:Y:S02]  /*5950*/  MOV R6, 0x5970 ;  /* 0x0000597000067802 */ /* 0x000fe40000000f00 */
[----:B------:R-:W-:Y:S05]  /*5960*/  CALL.REL.NOINC `($__internal_1_$__cuda_sm70_warpsync) ;  /* 0x00000a9000007944 */ /* 0x000fea0003c00000 */
.L_x_140:
[----:B------:R-:W-:Y:S01]  /*5970*/  UIMAD UR5, UR6, 0x3000, URZ ;  /* 0x00003000060578a4 */ /* 0x000fe2000f8e023f */
[----:B------:R-:W-:Y:S01]  /*5980*/  SHF.R.S32.HI R9, RZ, 0x1f, R235 ;  /* 0x0000001fff097819 */ /* 0x000fe200000114eb */
[----:B------:R-:W-:Y:S01]  /*5990*/  IMAD R15, R5, c[0x0][0x328], RZ ;  /* 0x0000ca00050f7a24 */ /* 0x000fe200078e02ff */
[----:B------:R-:W-:-:S06]  /*59a0*/  NOP ;  /* 0x0000000000007918 */ /* 0x000fcc0000000000 */
[----:B------:R-:W-:Y:S01]  /*59b0*/  USHF.R.S32.HI UR4, URZ, 0x1f, UR5 ;  /* 0x0000001f3f047899 */ /* 0x000fe20008011405 */
[----:B------:R-:W-:Y:S01]  /*59c0*/  IADD3 R12, P1, P0, R12, UR5, R235 ;  /* 0x000000050c0c7c10 */ /* 0x000fe2000f83e0eb */
[----:B------:R-:W-:Y:S02]  /*59d0*/  IMAD R15, R8, c[0x0][0x32c], R15 ;  /* 0x0000cb00080f7a24 */ /* 0x000fe400078e020f */
[----:B------:R-:W-:Y:S02]  /*59e0*/  IMAD R6, R0, c[0x0][0x330], RZ ;  /* 0x0000cc0000067a24 */ /* 0x000fe400078e02ff */
[----:B------:R-:W-:Y:S02]  /*59f0*/  IADD3.X R13, R13, UR4, R9, P1, P0 ;  /* 0x000000040d0d7c10 */ /* 0x000fe40008fe0409 */
[----:B------:R-:W-:-:S03]  /*5a00*/  IMAD R6, R241, c[0x0][0x334], R6 ;  /* 0x0000cd00f1067a24 */ /* 0x000fc600078e0206 */
[----:B------:R-:W-:-:S05]  /*5a10*/  IMAD.WIDE.U32 R16, R8, c[0x0][0x328], R12 ;  /* 0x0000ca0008107a25 */ /* 0x000fca00078e000c */
[----:B------:R-:W-:-:S05]  /*5a20*/  IADD3 R17, R17, R15, RZ ;  /* 0x0000000f11117210 */ /* 0x000fca0007ffe0ff */
[----:B------:R-:W-:-:S05]  /*5a30*/  IMAD.WIDE.U32 R16, R241, c[0x0][0x330], R16 ;  /* 0x0000cc00f1107a25 */ /* 0x000fca00078e0010 */
[----:B------:R-:W-:Y:S02]  /*5a40*/  IADD3 R6, R17, R6, RZ ;  /* 0x0000000611067210 */ /* 0x000fe40007ffe0ff */
        /* <DEDUP_REMOVED lines=52> */
[----:B-1----:R-:W-:Y:S05]  /*5d90*/  CALL.REL.NOINC `($__internal_1_$__cuda_sm70_warpsync) ;  /* 0x0000066000007944 */ /* 0x002fea0003c00000 */
.L_x_141:
        /* <DEDUP_REMOVED lines=12> */
.L_x_143:
[----:B------:R-:W-:Y:S05]  /*5e60*/  BSYNC B0 ;  /* 0x0000000000007941 */ /* 0x000fea0003800000 */
.L_x_142:
[----:B--2---:R-:W-:Y:S01]  /*5e70*/  IADD3 R10, P0, R3, c[0x0][0x348], RZ ;  /* 0x0000d200030a7a10 */ /* 0x004fe20007f1e0ff */
[----:B------:R-:W-:Y:S03]  /*5e80*/  BSSY B0, `(.L_x_144) ;  /* 0x0000008000007945 */ /* 0x000fe60003800000 */
[----:B------:R-:W-:Y:S01]  /*5e90*/  IADD3.X R11, R4, c[0x0][0x34c], RZ, P0, !PT ;  /* 0x0000d300040b7a10 */ /* 0x000fe200007fe4ff */
[----:B------:R-:W-:Y:S05]  /*5ea0*/  @P2 BRA `(.L_x_145) ;  /* 0x0000005000002947 */ /* 0x000fea0003800000 */
.L_x_146:
[----:B------:R-:W2:Y:S01]  /*5eb0*/  LDG.E.STRONG.GPU R4, [R10.64] ;  /* 0x0000000c0a047981 */ /* 0x000ea2000c1ef900 */
[----:B------:R-:W-:Y:S01]  /*5ec0*/  YIELD ;  /* 0x0000000000007946 */ /* 0x000fe20003800000 */
[----:B--2---:R-:W-:Y:S01]  /*5ed0*/  ISETP.NE.AND P0, PT, R4, R7, PT ;  /* 0x000000070400720c */ /* 0x004fe20003f05270 */
[----:B------:R-:W-:-:S12]  /*5ee0*/  CCTL.IVALL ;  /* 0x00000000ff00798f */ /* 0x000fd80002000000 */
[----:B------:R-:W-:Y:S05]  /*5ef0*/  @P0 BRA `(.L_x_146) ;  /* 0xffffffb000000947 */ /* 0x000fea000383ffff */
.L_x_145:
[----:B------:R-:W-:Y:S05]  /*5f00*/  BSYNC B0 ;  /* 0x0000000000007941 */ /* 0x000fea0003800000 */
.L_x_144:
[----:B------:R-:W-:Y:S05]  /*5f10*/  BRA.CONV ~URZ, `(.L_x_147) ;  /* 0x000000237f007947 */ /* 0x000fea000b800000 */
[----:B------:R-:W-:Y:S02]  /*5f20*/  MOV R6, 0x5f40 ;  /* 0x00005f4000067802 */ /* 0x000fe40000000f00 */
[----:B-1----:R-:W-:Y:S05]  /*5f30*/  CALL.REL.NOINC `($__internal_1_$__cuda_sm70_warpsync) ;  /* 0x000004c000007944 */ /* 0x002fea0003c00000 */
.L_x_147:
[----:B------:R-:W-:Y:S01]  /*5f40*/  MOV R6, R12 ;  /* 0x0000000c00067202 */ /* 0x000fe20000000f00 */
[----:B------:R-:W-:Y:S01]  /*5f50*/  IMAD R5, R5, c[0x0][0x300], RZ ;  /* 0x0000c00005057a24 */ /* 0x000fe200078e02ff */
[----:B------:R-:W-:Y:S01]  /*5f60*/  MOV R7, R13 ;  /* 0x0000000d00077202 */ /* 0x000fe20000000f00 */
[----:B------:R-:W-:Y:S01]  /*5f70*/  IMAD R0, R0, c[0x0][0x308], RZ ;  /* 0x0000c20000007a24 */ /* 0x000fe200078e02ff */
[----:B------:R-:W-:-:S06]  /*5f80*/  NOP ;  /* 0x0000000000007918 */ /* 0x000fcc0000000000 */
[----:B------:R-:W-:-:S04]  /*5f90*/  IMAD.WIDE.U32 R6, R8, c[0x0][0x300], R6 ;  /* 0x0000c00008067a25 */ /* 0x000fc800078e0006 */
[----:B------:R-:W-:Y:S02]  /*5fa0*/  IMAD R5, R8, c[0x0][0x304], R5 ;  /* 0x0000c10008057a24 */ /* 0x000fe400078e0205 */
[----:B------:R-:W-:-:S03]  /*5fb0*/  IMAD R0, R241, c[0x0][0x30c], R0 ;  /* 0x0000c300f1007a24 */ /* 0x000fc600078e0200 */
        /* <DEDUP_REMOVED lines=55> */
[----:B-12---:R-:W-:Y:S05]  /*6330*/  CALL.REL.NOINC `($__internal_1_$__cuda_sm70_warpsync) ;  /* 0x000000c000007944 */ /* 0x006fea0003c00000 */
.L_x_148:
        /* <DEDUP_REMOVED lines=12> */
        .weak           $__internal_1_$__cuda_sm70_warpsync
        .type           $__internal_1_$__cuda_sm70_warpsync,@function
        .size           $__internal_1_$__cuda_sm70_warpsync,(.L_x_1389 - $__internal_1_$__cuda_sm70_warpsync)
$__internal_1_$__cuda_sm70_warpsync:
[----:B------:R-:W-:Y:S01]  /*6400*/  MOV R14, R6 ;  /* 0x00000006000e7202 */ /* 0x000fe20000000f00 */
[----:B------:R-:W-:Y:S04]  /*6410*/  WARPSYNC R2 ;  /* 0x0000000200007348 */ /* 0x000fe80003800000 */
[----:B------:R-:W-:-:S04]  /*6420*/  MOV R15, 0x0 ;  /* 0x00000000000f7802 */ /* 0x000fc80000000f00 */
[----:B------:R-:W-:Y:S05]  /*6430*/  RET.REL.NODEC R14 `(_ZN7cutlass13device_kernelIN5flash19enable_sm80_to_sm89INS1_16FlashAttnBwdSm80INS1_25CollectiveMainloopBwdSm80ILi2ELi1EN4cute5tupleIJNS5_1CILi64EEENS7_ILi128EEENS7_ILi96EEEEEENS_6half_tEfNS_4arch4Sm80ELb0ELb0ELb0ELb1ELb1ELb0ELb0ELb0ELi2ELi2ELi4ELi2ELb1EEENS1_24CollectiveEpilogueBwdGQAISB_fSE_Li256ELb1ELb1EEENS1_19SingleTileSchedulerILb1ELb0ELb0ELi128EEEEEEEEEvNT_6ParamsE) ;  /* 0xffff9bc00e007950 */ /* 0x000fea0003c3ffff */
.L_x_149:
        /* <DEDUP_REMOVED lines=12> */
.L_x_1389:


//--------------------- .text._ZN7cutlass13device_kernelIN5flash19enable_sm80_to_sm89INS1_16FlashAttnBwdSm80INS1_25CollectiveMainloopBwdSm80ILi2ELi1EN4cute5tupleIJNS5_1CILi64EEENS7_ILi128EEENS7_ILi96EEEEEENS_6half_tEfNS_4arch4Sm80ELb0ELb1ELb0ELb0ELb0ELb0ELb0ELb0ELi2ELi2ELi4ELi2ELb1EEENS1_21CollectiveEpilogueBwdISB_SC_SE_Li256ELb0ELb0ELi2EEENS1_19SingleTileSchedulerILb0ELb0ELb0ELi128EEEEEEEEEvNT_6ParamsE --------------------------
	.section	.text._ZN7cutlass13device_kernelIN5flash19enable_sm80_to_sm89INS1_16FlashAttnBwdSm80INS1_25CollectiveMainloopBwdSm80ILi2ELi1EN4cute5tupleIJNS5_1CILi64EEENS7_ILi128EEENS7_ILi96EEEEEENS_6half_tEfNS_4arch4Sm80ELb0ELb1ELb0ELb0ELb0ELb0ELb0ELb0ELi2ELi2ELi4ELi2ELb1EEENS1_21CollectiveEpilogueBwdISB_SC_SE_Li256ELb0ELb0ELi2EEENS1_19SingleTileSchedulerILb0ELb0ELb0ELi128EEEEEEEEEvNT_6ParamsE,"ax",@progbits
	.sectioninfo	@"SHI_REGISTERS=255"
	.align	128
.text._ZN7cutlass13device_kernelIN5flash19enable_sm80_to_sm89INS1_16FlashAttnBwdSm80INS1_25CollectiveMainloopBwdSm80ILi2ELi1EN4cute5tupleIJNS5_1CILi64EEENS7_ILi128EEENS7_ILi96EEEEEENS_6half_tEfNS_4arch4Sm80ELb0ELb1ELb0ELb0ELb0ELb0ELb0ELb0ELi2ELi2ELi4ELi2ELb1EEENS1_21CollectiveEpilogueBwdISB_SC_SE_Li256ELb0ELb0ELi2EEENS1_19SingleTileSchedulerILb0ELb0ELb0ELi128EEEEEEEEEvNT_6ParamsE:
        .type           _ZN7cutlass13device_kernelIN5flash19enable_sm80_to_sm89INS1_16FlashAttnBwdSm80INS1_25CollectiveMainloopBwdSm80ILi2ELi1EN4cute5tupleIJNS5_1CILi64EEENS7_ILi128EEENS7_ILi96EEEEEENS_6half_tEfNS_4arch4Sm80ELb0ELb1ELb0ELb0ELb0ELb0ELb0ELb0ELi2ELi2ELi4ELi2ELb1EEENS1_21CollectiveEpilogueBwdISB_SC_SE_Li256ELb0ELb0ELi2EEENS1_19SingleTileSchedulerILb0ELb0ELb0ELi128EEEEEEEEEvNT_6ParamsE,@function
        .size           _ZN7cutlass13device_kernelIN5flash19enable_sm80_to_sm89INS1_16FlashAttnBwdSm80INS1_25CollectiveMainloopBwdSm80ILi2ELi1EN4cute5tupleIJNS5_1CILi64EEENS7_ILi128EEENS7_ILi96EEEEEENS_6half_tEfNS_4arch4Sm80ELb0ELb1ELb0ELb0ELb0ELb0ELb0ELb0ELi2ELi2ELi4ELi2ELb1EEENS1_21CollectiveEpilogueBwdISB_SC_SE_Li256ELb0ELb0ELi2EEENS1_19SingleTileSchedulerILb0ELb0ELb0ELi128EEEEEEEEEvNT_6ParamsE,(.L_x_1391 - _ZN7cutlass13device_kernelIN5flash19enable_sm80_to_sm89INS1_16FlashAttnBwdSm80INS1_25CollectiveMainloopBwdSm80ILi2ELi1EN4cute5tupleIJNS5_1CILi64EEENS7_ILi128EEENS7_ILi96EEEEEENS_6half_tEfNS_4arch4Sm80ELb0ELb1ELb0ELb0ELb0ELb0ELb0ELb0ELi2ELi2ELi4ELi2ELb1EEENS1_21CollectiveEpilogueBwdISB_SC_SE_Li256ELb0ELb0ELi2EEENS1_19SingleTileSchedulerILb0ELb0ELb0ELi128EEEEEEEEEvNT_6ParamsE)
        .other          _ZN7cutlass13device_kernelIN5flash19enable_sm80_to_sm89INS1_16FlashAttnBwdSm80INS1_25CollectiveMainloopBwdSm80ILi2ELi1EN4cute5tupleIJNS5_1CILi64EEENS7_ILi128EEENS7_ILi96EEEEEENS_6half_tEfNS_4arch4Sm80ELb0ELb1ELb0ELb0ELb0ELb0ELb0ELb0ELi2ELi2ELi4ELi2ELb1EEENS1_21CollectiveEpilogueBwdISB_SC_SE_Li256ELb0ELb0ELi2EEENS1_19SingleTileSchedulerILb0ELb0ELb0ELi128EEEEEEEEEvNT_6ParamsE,@"STO_CUDA_ENTRY STV_DEFAULT"
_ZN7cutlass13device_kernelIN5flash19enable_sm80_to_sm89INS1_16FlashAttnBwdSm80INS1_25CollectiveMainloopBwdSm80ILi2ELi1EN4cute5tupleIJNS5_1CILi64EEENS7_ILi128EEENS7_ILi96EEEEEENS_6half_tEfNS_4arch4Sm80ELb0ELb1ELb0ELb0ELb0ELb0ELb0ELb0ELi2ELi2ELi4ELi2ELb1EEENS1_21CollectiveEpilogueBwdISB_SC_SE_Li256ELb0ELb0ELi2EEENS1_19SingleTileSchedulerILb0ELb0ELb0ELi128EEEEEEEEEvNT_6ParamsE:
[----:B------:R-:W-:-:S03]  /*0000*/  MOV R1, c[0x0][0x28] ;  /* 0x00000a0000017a02 */ /* 0x000fc60000000f00 */
[----:B------:R-:W1:Y:S01]  /*0010*/  S2UR UR11, SR_CTAID.Z ;  /* 0x00000000000b79c3 */ /* 0x000e620000002700 */
[----:B------:R-:W-:Y:S02]  /*0020*/  IADD3 R1, R1, -0x50, RZ ;  /* 0xffffffb001017810 */ /* 0x000fe40007ffe0ff */
[----:B-1----:R-:W-:-:S13]  /*0030*/  ISETP.LE.AND P0, PT, RZ, UR11, PT ;  /* 0x0000000bff007c0c */ /* 0x002fda000bf03270 */
[----:B------:R-:W-:Y:S05]  /*0040*/  @!P0 EXIT ;  /* 0x000000000000894d */ /* 0x000fea0003800000 */
[----:B------:R-:W1:Y:S01]  /*0050*/  S2R R4, SR_TID.X ;  /* 0x0000000000047919 */ /* 0x000e620000002100 */
[----:B------:R-:W2:Y:S01]  /*0060*/  S2UR UR10, SR_CTAID.X ;  /* 0x00000000000a79c3 */ /* 0x000ea20000002500 */
[----:B------:R-:W-:Y:S02]  /*0070*/  ULDC UR5, c[0x0][0x168] ;  /* 0x00005a0000057ab9 */ /* 0x000fe40000000800 */
[----:B------:R-:W-:-:S04]  /*0080*/  UIADD3 UR5, UR5, 0x3f, URZ ;  /* 0x0000003f05057890 */ /* 0x000fc8000fffe03f */
[----:B------:R-:W-:Y:S01]  /*0090*/  USHF.R.S32.HI UR4, URZ, 0x1f, UR5 ;  /* 0x0000001f3f047899 */ /* 0x000fe20008011405 */
[----:B------:R-:W3:Y:S03]  /*00a0*/  S2UR UR20, SR_CTAID.Y ;  /* 0x00000000001479c3 */ /* 0x000ee60000002600 */
[----:B------:R-:W-:-:S04]  /*00b0*/  ULEA.HI UR4, UR4, UR5, URZ, 0x6 ;  /* 0x0000000504047291 */ /* 0x000fc8000f8f303f */
[----:B------:R-:W-:Y:S01]  /*00c0*/  USHF.R.S32.HI UR14, URZ, 0x6, UR4 ;  /* 0x000000063f0e7899 */ /* 0x000fe20008011404 */
[----:B-1----:R1:W-:Y:S01]  /*00d0*/  STL [R1+0x10], R4 ;  /* 0x0000100401007387 */ /* 0x0023e20000100800 */
[----:B--2---:R-:W-:-:S13]  /*00e0*/  ISETP.LE.AND P0, PT, RZ, UR10, PT ;  /* 0x0000000aff007c0c */ /* 0x004fda000bf03270 */
[----:B---3--:R-:W-:Y:S05]  /*00f0*/  @!P0 BRA `(.L_x_150) ;  /* 0x000000c000008947 */ /* 0x008fea0003800000 */
[----:B------:R-:W-:Y:S02]  /*0100*/  ULDC UR4, c[0x0][0x168] ;  /* 0x00005a0000047ab9 */ /* 0x000fe40000000800 */
[----:B------:R-:W-:-:S04]  /*0110*/  ULEA UR4, UR10, UR4, 0x7 ;  /* 0x000000040a047291 */ /* 0x000fc8000f8e383f */
[----:B------:R-:W-:-:S03]  /*0120*/  UIADD3 UR5, UR4, 0xbf, URZ ;  /* 0x000000bf04057890 */ /* 0x000fc6000fffe03f */
[----:B------:R-:W-:Y:S02]  /*0130*/  ULDC UR4, c[0x0][0x198] ;  /* 0x0000660000047ab9 */ /* 0x000fe40000000800 */
[----:B------:R-:W-:-:S03]  /*0140*/  UIADD3 UR4, UR5, -UR4, URZ ;  /* 0x8000000405047290 */ /* 0x000fc6000fffe03f */
[----:B------:R-:W-:Y:S02]  /*0150*/  ULDC UR5, c[0x0][0x2a0] ;  /* 0x0000a80000057ab9 */ /* 0x000fe40000000800 */
[----:B------:R-:W-:-:S04]  /*0160*/  UIADD3 UR5, UR4, UR5, URZ ;  /* 0x0000000504057290 */ /* 0x000fc8000fffe03f */
[----:B------:R-:W-:-:S04]  /*0170*/  USHF.R.S32.HI UR4, URZ, 0x1f, UR5 ;  /* 0x0000001f3f047899 */ /* 0x000fc80008011405 */
[----:B------:R-:W-:-:S04]  /*0180*/  ULEA.HI UR4, UR4, UR5, URZ, 0x6 ;  /* 0x0000000504047291 */ /* 0x000fc8000f8f303f */
[----:B------:R-:W-:-:S04]  /*0190*/  USHF.R.S32.HI UR4, URZ, 0x6, UR4 ;  /* 0x000000063f047899 */ /* 0x000fc80008011404 */
[----:B------:R-:W-:-:S04]  /*01a0*/  UISETP.LT.AND UP0, UPT, UR14, UR4, UPT ;  /* 0x000000040e00728c */ /* 0x000fc8000bf01270 */
[----:B------:R-:W-:Y:S02]  /*01b0*/  USEL UR14, UR14, UR4, UP0 ;  /* 0x000000040e0e7287 */ /* 0x000fe40008000000 */
.L_x_150:
[----:B------:R-:W-:Y:S01]  /*01c0*/  USHF.L.U32 UR13, UR10, 0x7, URZ ;  /* 0x000000070a0d7899 */ /* 0x000fe2000800063f */
[----:B------:R-:W-:Y:S01]  /*01d0*/  PLOP3.LUT P1, PT, PT, PT, PT, 0x80, 0x0 ;  /* 0x000000000000781c */ /* 0x000fe20003f2f070 */
[----:B------:R-:W-:Y:S01]  /*01e0*/  ULDC UR5, c[0x0][0x168] ;  /* 0x00005a0000057ab9 */ /* 0x000fe20000000800 */
[----:B------:R-:W-:Y:S01]  /*01f0*/  CS2R R126, SRZ ;  /* 0x00000000007e7805 */ /* 0x000fe2000001ff00 */
[----:B------:R-:W-:Y:S01]  /*0200*/  UIADD3 UR5, UR13, UR5, URZ ;  /* 0x000000050d057290 */ /* 0x000fe2000fffe03f */
[----:B------:R-:W-:Y:S01]  /*0210*/  CS2R R124, SRZ ;  /* 0x00000000007c7805 */ /* 0x000fe2000001ff00 */
[----:B------:R-:W-:Y:S01]  /*0220*/  ULDC UR4, c[0x0][0x198] ;  /* 0x0000660000047ab9 */ /* 0x000fe20000000800 */
[----:B------:R-:W-:Y:S01]  /*0230*/  CS2R R130, SRZ ;  /* 0x0000000000827805 */ /* 0x000fe2000001ff00 */
[----:B------:R-:W-:Y:S01]  /*0240*/  UIADD3 UR4, UR5, -UR4, URZ ;  /* 0x8000000405047290 */ /* 0x000fe2000fffe03f */
[----:B------:R-:W-:Y:S01]  /*0250*/  CS2R R12, SRZ ;  /* 0x00000000000c7805 */ /* 0x000fe2000001ff00 */
[----:B------:R-:W-:Y:S01]  /*0260*/  ULDC.64 UR22, c[0x0][0x118] ;  /* 0x0000460000167ab9 */ /* 0x000fe20000000a00 */
[----:B------:R-:W-:Y:S01]  /*0270*/  IMAD.MOV.U32 R128, RZ, RZ, RZ ;  /* 0x000000ffff807224 */ /* 0x000fe200078e00ff */
[----:B------:R-:W-:Y:S01]  /*0280*/  MOV R122, RZ ;  /* 0x000000ff007a7202 */ /* 0x000fe20000000f00 */
[----:B------:R-:W-:Y:S01]  /*0290*/  IMAD.MOV.U32 R15, RZ, RZ, RZ ;  /* 0x000000ffff0f7224 */ /* 0x000fe200078e00ff */
[----:B------:R-:W-:Y:S01]  /*02a0*/  CS2R R16, SRZ ;  /* 0x0000000000107805 */ /* 0x000fe2000001ff00 */
[----:B------:R-:W-:Y:S01]  /*02b0*/  IMAD.U32 R0, RZ, RZ, UR4 ;  /* 0x00000004ff007e24 */ /* 0x000fe2000f8e00ff */
[----:B------:R-:W-:Y:S01]  /*02c0*/  MOV R118, RZ ;  /* 0x000000ff00767202 */ /* 0x000fe20000000f00 */
[----:B------:R-:W-:Y:S01]  /*02d0*/  IMAD.MOV.U32 R120, RZ, RZ, RZ ;  /* 0x000000ffff787224 */ /* 0x000fe200078e00ff */
[----:B------:R-:W-:Y:S01]  /*02e0*/  CS2R R18, SRZ ;  /* 0x0000000000127805 */ /* 0x000fe2000001ff00 */
[----:B------:R-:W-:Y:S01]  /*02f0*/  IMAD.MOV.U32 R116, RZ, RZ, RZ ;  /* 0x000000ffff747224 */ /* 0x000fe200078e00ff */
[----:B------:R-:W-:Y:S01]  /*0300*/  IADD3 R0, R0, -c[0x0][0x2a4], RZ ;  /* 0x8000a90000007a10 */ /* 0x000fe20007ffe0ff */
[----:B------:R-:W-:Y:S01]  /*0310*/  IMAD.MOV.U32 R110, RZ, RZ, RZ ;  /* 0x000000ffff6e7224 */ /* 0x000fe200078e00ff */
[----:B------:R-:W-:Y:S01]  /*0320*/  MOV R108, RZ ;  /* 0x000000ff006c7202 */ /* 0x000fe20000000f00 */
[----:B------:R-:W-:Y:S01]  /*0330*/  CS2R R20, SRZ ;  /* 0x0000000000147805 */ /* 0x000fe2000001ff00 */
[----:B------:R-:W-:Y:S01]  /*0340*/  SHF.R.S32.HI R2, RZ, 0x1f, R0 ;  /* 0x0000001fff027819 */ /* 0x000fe20000011400 */
[----:B------:R-:W-:Y:S01]  /*0350*/  IMAD.MOV.U32 R114, RZ, RZ, RZ ;  /* 0x000000ffff727224 */ /* 0x000fe200078e00ff */
[----:B------:R-:W-:Y:S01]  /*0360*/  MOV R112, RZ ;  /* 0x000000ff00707202 */ /* 0x000fe20000000f00 */
[----:B------:R-:W-:Y:S01]  /*0370*/  CS2R R22, SRZ ;  /* 0x0000000000167805 */ /* 0x000fe2000001ff00 */
[----:B------:R-:W-:Y:S01]  /*0380*/  LEA.HI R0, R2, R0, RZ, 0x6 ;  /* 0x0000000002007211 */ /* 0x000fe200078f30ff */
[----:B------:R-:W-:Y:S01]  /*0390*/  IMAD.MOV.U32 R106, RZ, RZ, RZ ;  /* 0x000000ffff6a7224 */ /* 0x000fe200078e00ff */
[----:B------:R-:W-:Y:S01]  /*03a0*/  MOV R104, RZ ;  /* 0x000000ff00687202 */ /* 0x000fe20000000f00 */
[----:B------:R-:W-:Y:S01]  /*03b0*/  CS2R R24, SRZ ;  /* 0x0000000000187805 */ /* 0x000fe2000001ff00 */
[----:B------:R-:W2:Y:S01]  /*03c0*/  R2UR UR12, R0 ;  /* 0x00000000000c73c2 */ /* 0x000ea200000e0000 */
[----:B------:R-:W-:Y:S01]  /*03d0*/  IMAD.MOV.U32 R102, RZ, RZ, RZ ;  /* 0x000000ffff667224 */ /* 0x000fe200078e00ff */
[----:B------:R-:W-:Y:S01]  /*03e0*/  MOV R100, RZ ;  /* 0x000000ff00647202 */ /* 0x000fe20000000f00 */
[----:B------:R-:W-:Y:S01]  /*03f0*/  CS2R R26, SRZ ;  /* 0x00000000001a7805 */ /* 0x000fe2000001ff00 */
        /* <DEDUP_REMOVED lines=20> */
[----:B--2---:R-:W-:Y:S01]  /*0540*/  USHF.R.S32.HI UR12, URZ, 0x6, UR12 ;  /* 0x000000063f0c7899 */ /* 0x004fe2000801140c */
[----:B------:R-:W-:Y:S01]  /*0550*/  CS2R R60, SRZ ;  /* 0x00000000003c7805 */ /* 0x000fe2000001ff00 */
[----:B------:R-:W-:Y:S01]  /*0560*/  CS2R R66, SRZ ;  /* 0x0000000000427805 */ /* 0x000fe2000001ff00 */
[----:B------:R-:W-:Y:S01]  /*0570*/  CS2R R64, SRZ ;  /* 0x0000000000407805 */ /* 0x000fe2000001ff00 */
[----:B------:R-:W-:Y:S01]  /*0580*/  UISETP.LT.AND UP0, UPT, URZ, UR12, UPT ;  /* 0x0000000c3f00728c */ /* 0x000fe2000bf01270 */
[----:B------:R-:W-:Y:S01]  /*0590*/  CS2R R58, SRZ ;  /* 0x00000000003a7805 */ /* 0x000fe2000001ff00 */
[----:B------:R-:W-:Y:S01]  /*05a0*/  CS2R R56, SRZ ;  /* 0x0000000000387805 */ /* 0x000fe2000001ff00 */
[----:B------:R-:W-:Y:S01]  /*05b0*/  CS2R R54, SRZ ;  /* 0x0000000000367805 */ /* 0x000fe2000001ff00 */
[----:B------:R-:W-:Y:S01]  /*05c0*/  USEL UR12, URZ, UR12, !UP0 ;  /* 0x0000000c3f0c7287 */ /* 0x000fe2000c000000 */
[----:B------:R-:W-:Y:S01]  /*05d0*/  CS2R R52, SRZ ;  /* 0x0000000000347805 */ /* 0x000fe2000001ff00 */
[----:B------:R-:W-:Y:S01]  /*05e0*/  CS2R R46, SRZ ;  /* 0x00000000002e7805 */ /* 0x000fe2000001ff00 */
[----:B------:R-:W-:Y:S01]  /*05f0*/  CS2R R44, SRZ ;  /* 0x00000000002c7805 */ /* 0x000fe2000001ff00 */
[----:B------:R-:W-:Y:S01]  /*0600*/  UISETP.GT.AND UP0, UPT, UR14, UR12, UPT ;  /* 0x0000000c0e00728c */ /* 0x000fe2000bf04270 */
[----:B------:R-:W-:Y:S01]  /*0610*/  CS2R R50, SRZ ;  /* 0x0000000000327805 */ /* 0x000fe2000001ff00 */
[----:B------:R-:W-:Y:S01]  /*0620*/  CS2R R48, SRZ ;  /* 0x0000000000307805 */ /* 0x000fe2000001ff00 */
[----:B------:R-:W-:Y:S01]  /*0630*/  CS2R R42, SRZ ;  /* 0x00000000002a7805 */ /* 0x000fe2000001ff00 */
[----:B------:R-:W-:Y:S01]  /*0640*/  CS2R R40, SRZ ;  /* 0x0000000000287805 */ /* 0x000fe2000001ff00 */
[----:B------:R-:W-:Y:S01]  /*0650*/  CS2R R38, SRZ ;  /* 0x0000000000267805 */ /* 0x000fe2000001ff00 */
[----:B------:R-:W-:Y:S01]  /*0660*/  PLOP3.LUT P0, PT, PT, PT, UP0, 0x80, 0x0 ;  /* 0x000000000000781c */ /* 0x000fe20003f0f008 */
[----:B------:R-:W-:-:S12]  /*0670*/  CS2R R36, SRZ ;  /* 0x0000000000247805 */ /* 0x000fd8000001ff00 */
[----:B------:R-:W-:Y:S05]  /*0680*/  @!P0 BRA `(.L_x_151) ;  /* 0x00005ee000008947 */ /* 0x000fea0003800000 */
[----:B------:R-:W-:Y:S01]  /*0690*/  USHF.R.S32.HI UR18, URZ, 0x1f, UR20 ;  /* 0x0000001f3f127899 */ /* 0x000fe20008011414 */
[--C-:B------:R-:W-:Y:S01]  /*06a0*/  IMAD.MOV.U32 R134, RZ, RZ, R4.reuse ;  /* 0x000000ffff867224 */ /* 0x100fe200078e0004 */
[----:B------:R-:W-:Y:S01]  /*06b0*/  ULDC.64 UR4, c[0x0][0x288] ;  /* 0x0000a20000047ab9 */ /* 0x000fe20000000a00 */
[----:B------:R-:W-:Y:S01]  /*06c0*/  IMAD.MOV.U32 R134, RZ, RZ, R4 ;  /* 0x000000ffff867224 */ /* 0x000fe200078e0004 */
[----:B------:R-:W-:Y:S01]  /*06d0*/  UIMAD UR4, UR18, UR4, URZ ;  /* 0x00000004120472a4 */ /* 0x000fe2000f8e023f */
[----:B------:R-:W-:Y:S01]  /*06e0*/  IMAD.MOV.U32 R135, RZ, RZ, R5 ;  /* 0x000000ffff877224 */ /* 0x000fe200078e0005 */
[----:B------:R-:W-:Y:S01]  /*06f0*/  ULDC.64 UR6, c[0x0][0x270] ;  /* 0x00009c0000067ab9 */ /* 0x000fe20000000a00 */
[----:B------:R-:W-:Y:S01]  /*0700*/  IMAD.SHL.U32 R6, R134, 0x4, RZ ;  /* 0x0000000486067824 */ /* 0x000fe200078e00ff */
[----:B------:R-:W-:Y:S01]  /*0710*/  UIMAD UR21, UR20, UR5, UR4 ;  /* 0x00000005141572a4 */ /* 0x000fe2000f8e0204 */
[----:B------:R-:W-:Y:S01]  /*0720*/  SHF.R.S32.HI R135, RZ, 0x1f, R134 ;  /* 0x0000001fff877819 */ /* 0x000fe20000011486 */
[----:B-1----:R-:W-:Y:S01]  /*0730*/  IMAD.U32 R4, RZ, RZ, UR20 ;  /* 0x00000014ff047e24 */ /* 0x002fe2000f8e00ff */
[----:B------:R-:W-:Y:S01]  /*0740*/  ULDC.64 UR4, c[0x0][0x290] ;  /* 0x0000a40000047ab9 */ /* 0x000fe20000000a00 */
[--C-:B------:R-:W-:Y:S01]  /*0750*/  SHF.R.S32.HI R7, RZ, 0x1f, R6.reuse ;  /* 0x0000001fff077819 */ /* 0x100fe20000011406 */
[----:B------:R-:W-:Y:S01]  /*0760*/  UIMAD.WIDE.U32 UR24, UR11, UR4, URZ ;  /* 0x000000040b1872a5 */ /* 0x000fe2000f8e003f */
[----:B------:R-:W-:Y:S01]  /*0770*/  IMAD.U32 R2, RZ, RZ, UR20 ;  /* 0x00000014ff027e24 */ /* 0x000fe2000f8e00ff */
[----:B------:R-:W-:Y:S01]  /*0780*/  STL [R1+0x14], R135 ;  /* 0x0000148701007387 */ /* 0x000fe20000100800 */
[----:B------:R-:W-:Y:S01]  /*0790*/  UIMAD UR6, UR18, UR6, URZ ;  /* 0x00000006120672a4 */ /* 0x000fe2000f8e023f */
[--C-:B------:R-:W-:Y:S01]  /*07a0*/  IMAD.WIDE.U32 R4, R4, c[0x0][0x270], R6.reuse ;  /* 0x00009c0004047a25 */ /* 0x100fe200078e0006 */
[----:B------:R-:W-:Y:S01]  /*07b0*/  USHF.L.U32 UR15, UR12, 0x6, URZ ;  /* 0x000000060c0f7899 */ /* 0x000fe2000800063f */
[----:B------:R1:W-:Y:S01]  /*07c0*/  STL.64 [R1], R6 ;  /* 0x0000000601007387 */ /* 0x0003e20000100a00 */
[----:B------:R-:W-:Y:S01]  /*07d0*/  ISETP.GT.AND P2, PT, R134, 0xf, PT ;  /* 0x0000000f8600780c */ /* 0x000fe20003f44270 */
[----:B------:R-:W-:Y:S01]  /*07e0*/  IMAD.WIDE.U32 R2, R2, c[0x0][0x288], R6 ;  /* 0x0000a20002027a25 */ /* 0x000fe200078e0006 */
[--C-:B------:R-:W-:Y:S01]  /*07f0*/  SHF.R.S32.HI R34, RZ, 0x1f, R134.reuse ;  /* 0x0000001fff227819 */ /* 0x100fe20000011486 */
[----:B------:R-:W-:Y:S01]  /*0800*/  UIMAD UR8, UR20, UR7, UR6 ;  /* 0x00000007140872a4 */ /* 0x000fe2000f8e0206 */
[----:B------:R-:W-:Y:S01]  /*0810*/  CS2R R130, SRZ ;  /* 0x0000000000827805 */ /* 0x000fe2000001ff00 */
[----:B------:R-:W-:Y:S01]  /*0820*/  IMAD.U32 R0, RZ, RZ, UR20 ;  /* 0x00000014ff007e24 */ /* 0x000fe2000f8e00ff */
[----:B------:R-:W-:Y:S01]  /*0830*/  ULDC.64 UR6, c[0x0][0x278] ;  /* 0x00009e0000067ab9 */ /* 0x000fe20000000a00 */
[-C--:B------:R-:W-:Y:S01]  /*0840*/  LEA.HI R29, R34, R134.reuse, RZ, 0x3 ;  /* 0x00000086221d7211 */ /* 0x080fe200078f18ff */
[----:B------:R-:W-:Y:S01]  /*0850*/  UIMAD.WIDE.U32 UR16, UR11, UR6, URZ ;  /* 0x000000060b1072a5 */ /* 0x000fe2000f8e003f */
[----:B------:R-:W-:Y:S01]  /*0860*/  IMAD.WIDE.U32 R24, R0, c[0x0][0x238], R134 ;  /* 0x00008e0000187a25 */ /* 0x000fe200078e0086 */
[-C--:B------:R-:W-:Y:S01]  /*0870*/  LEA.HI R26, R34, R134.reuse, RZ, 0x5 ;  /* 0x00000086221a7211 */ /* 0x080fe200078f28ff */
[----:B------:R-:W-:Y:S01]  /*0880*/  USHF.R.S32.HI UR19, URZ, 0x1f, UR11 ;  /* 0x0000001f3f137899 */ /* 0x000fe2000801140b */
[----:B------:R-:W-:Y:S01]  /*0890*/  CS2R R128, SRZ ;  /* 0x0000000000807805 */ /* 0x000fe2000001ff00 */
[----:B------:R-:W-:Y:S01]  /*08a0*/  IMAD.U32 R0, RZ, RZ, UR15 ;  /* 0x0000000fff007e24 */ /* 0x000fe2000f8e00ff */
[----:B------:R-:W-:Y:S01]  /*08b0*/  SHF.R.S32.HI R21, RZ, 0x5, R26 ;  /* 0x00000005ff157819 */ /* 0x000fe2000001141a */
[----:B------:R-:W-:Y:S01]  /*08c0*/  ULDC UR28, c[0x0][0x250] ;  /* 0x00009400001c7ab9 */ /* 0x000fe20000000800 */
[----:B------:R-:W-:Y:S01]  /*08d0*/  IMAD.MOV.U32 R223, RZ, RZ, 0x20 ;  /* 0x00000020ffdf7424 */ /* 0x000fe200078e00ff */
[----:B------:R-:W-:Y:S01]  /*08e0*/  CS2R R126, SRZ ;  /* 0x00000000007e7805 */ /* 0x000fe2000001ff00 */
[----:B------:R-:W-:Y:S01]  /*08f0*/  @!P2 IADD3 R28, P4, P3, R0, UR16, R4 ;  /* 0x00000010001cac10 */ /* 0x000fe2000fb9e004 */
[----:B------:R-:W-:Y:S01]  /*0900*/  IMAD.SHL.U32 R0, R29, 0x8, RZ ;  /* 0x000000081d007824 */ /* 0x000fe200078e00ff */
[----:B------:R-:W-:Y:S01]  /*0910*/  CS2R R124, SRZ ;  /* 0x00000000007c7805 */ /* 0x000fe2000001ff00 */
[----:B------:R-:W-:Y:S01]  /*0920*/  IMAD.U32 R4, RZ, RZ, UR10 ;  /* 0x0000000aff047e24 */ /* 0x000fe2000f8e00ff */
[----:B------:R-:W-:Y:S01]  /*0930*/  CS2R R122, SRZ ;  /* 0x00000000007a7805 */ /* 0x000fe2000001ff00 */
[----:B------:R-:W-:Y:S01]  /*0940*/  IMAD.MOV.U32 R225, RZ, RZ, 0x10 ;  /* 0x00000010ffe17424 */ /* 0x000fe200078e00ff */
[----:B------:R-:W-:Y:S01]  /*0950*/  LOP3.LUT R0, R0, 0xc0, RZ, 0xc0, !PT ;  /* 0x000000c000007812 */ /* 0x000fe200078ec0ff */
[----:B------:R-:W-:Y:S01]  /*0960*/  CS2R R120, SRZ ;  /* 0x0000000000787805 */ /* 0x000fe2000001ff00 */
[----:B-1----:R-:W-:Y:S01]  /*0970*/  IMAD.U32 R6, RZ, RZ, UR24 ;  /* 0x00000018ff067e24 */ /* 0x002fe2000f8e00ff */
[----:B------:R-:W-:Y:S01]  /*0980*/  UMOV UR24, UR20 ;  /* 0x0000001400187c82 */ /* 0x000fe20008000000 */
[----:B------:R-:W-:Y:S01]  /*0990*/  IMAD.U32 R7, RZ, RZ, UR25 ;  /* 0x00000019ff077e24 */ /* 0x000fe2000f8e00ff */
[----:B------:R-:W-:Y:S01]  /*09a0*/  IADD3 R7, R5, UR8, RZ ;  /* 0x0000000805077c10 */ /* 0x000fe2000fffe0ff */
[----:B------:R-:W-:Y:S01]  /*09b0*/  ULDC.64 UR8, c[0x0][0x248] ;  /* 0x0000920000087ab9 */ /* 0x000fe20000000a00 */
[----:B------:R-:W-:Y:S01]  /*09c0*/  IADD3 R30, P1, P0, R2, UR15, R6 ;  /* 0x0000000f021e7c10 */ /* 0x000fe2000f83e006 */
[----:B------:R-:W-:Y:S01]  /*09d0*/  UISETP.NE.AND UP0, UPT, UR8, 0x1, UPT ;  /* 0x000000010800788c */ /* 0x000fe2000bf05270 */
[----:B------:R-:W-:Y:S01]  /*09e0*/  IADD3 R6, R3, UR21, RZ ;  /* 0x0000001503067c10 */ /* 0x000fe2000fffe0ff */
[----:B------:R-:W-:Y:S01]  /*09f0*/  UIMAD.WIDE.U32 UR26, UR20, UR9, URZ ;  /* 0x00000009141a72a5 */ /* 0x000fe2000f8e003f */
[----:B------:R-:W-:Y:S01]  /*0a00*/  LEA.HI R3, R34, R134, RZ, 0x2 ;  /* 0x0000008622037211 */ /* 0x000fe200078f10ff */
[----:B------:R-:W-:Y:S01]  /*0a10*/  UIMAD UR8, UR19, UR6, URZ ;  /* 0x00000006130872a4 */ /* 0x000fe2000f8e023f */
[----:B------:R-:W-:Y:S01]  /*0a20*/  CS2R R118, SRZ ;  /* 0x0000000000767805 */ /* 0x000fe2000001ff00 */
[----:B------:R-:W-:Y:S01]  /*0a30*/  UIMAD UR9, UR19, UR4, URZ ;  /* 0x00000004130972a4 */ /* 0x000fe2000f8e023f */
[----:B------:R-:W-:Y:S01]  /*0a40*/  LOP3.LUT R2, R3, 0xfffffffc, RZ, 0xc0, !PT ;  /* 0xfffffffc03027812 */ /* 0x000fe200078ec0ff */
[----:B------:R-:W-:Y:S01]  /*0a50*/  USHF.R.S32.HI UR21, URZ, 0x1f, UR15 ;  /* 0x0000001f3f157899 */ /* 0x000fe2000801140f */
[----:B------:R-:W-:Y:S01]  /*0a60*/  SHF.R.S32.HI R246, RZ, 0x2, R3 ;  /* 0x00000002fff67819 */ /* 0x000fe20000011403 */
[----:B------:R-:W-:Y:S01]  /*0a70*/  UIMAD UR8, UR11, UR7, UR8 ;  /* 0x000000070b0872a4 */ /* 0x000fe2000f8e0208 */
[----:B------:R-:W-:Y:S01]  /*0a80*/  CS2R R116, SRZ ;  /* 0x0000000000747805 */ /* 0x000fe2000001ff00 */
[----:B------:R-:W-:Y:S01]  /*0a90*/  IMAD.IADD R17, R134, 0x1, -R2 ;  /* 0x0000000186117824 */ /* 0x000fe200078e0a02 */
[----:B------:R-:W-:Y:S01]  /*0aa0*/  SHF.R.U32.HI R2, RZ, 0x3, R0 ;  /* 0x00000003ff027819 */ /* 0x000fe20000011600 */
[----:B------:R-:W-:Y:S01]  /*0ab0*/  UIMAD UR9, UR11, UR5, UR9 ;  /* 0x000000050b0972a4 */ /* 0x000fe2000f8e0209 */
[--C-:B------:R-:W-:Y:S01]  /*0ac0*/  SHF.R.S32.HI R247, RZ, 0x1f, R246.reuse ;  /* 0x0000001ffff77819 */ /* 0x100fe200000114f6 */
[----:B------:R-:W-:Y:S01]  /*0ad0*/  IMAD.SHL.U32 R12, R17, 0x8, RZ ;  /* 0x00000008110c7824 */ /* 0x000fe200078e00ff */
[----:B------:R-:W-:Y:S01]  /*0ae0*/  @UP0 USHF.R.U32.HI UR24, URZ, UR28, UR27 ;  /* 0x0000001c3f180299 */ /* 0x000fe2000801161b */
[----:B------:R-:W-:Y:S01]  /*0af0*/  CS2R R114, SRZ ;  /* 0x0000000000727805 */ /* 0x000fe2000001ff00 */
[----:B------:R-:W-:Y:S01]  /*0b00*/  UIADD3 UR8, UR17, UR8, URZ ;  /* 0x0000000811087290 */ /* 0x000fe2000fffe03f */
[----:B------:R-:W-:Y:S01]  /*0b10*/  IMAD.WIDE R18, R4, 0x80, R246 ;  /* 0x0000008004127825 */ /* 0x000fe200078e02f6 */
[--C-:B------:R-:W-:Y:S01]  /*0b20*/  LOP3.LUT R0, R0, 0x18, R12.reuse, 0xf8, !PT ;  /* 0x0000001800007812 */ /* 0x100fe200078ef80c */
[----:B------:R-:W-:Y:S01]  /*0b30*/  UIADD3 UR9, UR25, UR9, URZ ;  /* 0x0000000919097290 */ /* 0x000fe2000fffe03f */
[--C-:B------:R-:W-:Y:S01]  /*0b40*/  SHF.R.S32.HI R13, RZ, 0x1f, R12.reuse ;  /* 0x0000001fff0d7819 */ /* 0x100fe2000001140c */
[----:B------:R-:W-:Y:S01]  /*0b50*/  IMAD.U32 R4, RZ, RZ, UR21 ;  /* 0x00000015ff047e24 */ /* 0x000fe2000f8e00ff */
[----:B------:R-:W-:Y:S01]  /*0b60*/  LOP3.LUT R5, R0, R2, RZ, 0x3c, !PT ;  /* 0x0000000200057212 */ /* 0x000fe200078e3cff */
[----:B------:R-:W-:Y:S01]  /*0b70*/  IMAD.U32 R14, RZ, RZ, UR24 ;  /* 0x00000018ff0e7e24 */ /* 0x000fe2000f8e00ff */
[-C--:B------:R-:W-:Y:S01]  /*0b80*/  LEA.HI R0, R3, R246.reuse, RZ, 0x1 ;  /* 0x000000f603007211 */ /* 0x080fe200078f08ff */
[----:B------:R-:W-:Y:S01]  /*0b90*/  USHF.R.S32.HI UR26, URZ, 0x1f, UR24 ;  /* 0x0000001f3f1a7899 */ /* 0x000fe20008011418 */
[----:B------:R-:W-:Y:S01]  /*0ba0*/  SHF.R.S32.HI R2, RZ, 0x1f, R3 ;  /* 0x0000001fff027819 */ /* 0x000fe20000011403 */
[----:B------:R-:W-:Y:S01]  /*0bb0*/  IMAD.WIDE.U32 R8, R246, c[0x0][0x178], R12 ;  /* 0x00005e00f6087a25 */ /* 0x000fe200078e000c */
[----:B------:R-:W-:Y:S01]  /*0bc0*/  LOP3.LUT R0, R0, 0x7fffffe, RZ, 0xc0, !PT ;  /* 0x07fffffe00007812 */ /* 0x000fe200078ec0ff */
[----:B------:R-:W-:Y:S01]  /*0bd0*/  ULDC.64 UR6, c[0x0][0x1e0] ;  /* 0x0000780000067ab9 */ /* 0x000fe20000000a00 */
[----:B------:R-:W-:Y:S01]  /*0be0*/  LEA.HI R2, R2, R246, RZ, 0x3 ;  /* 0x000000f602027211 */ /* 0x000fe200078f18ff */
[----:B------:R-:W-:Y:S01]  /*0bf0*/  ULDC.64 UR4, c[0x0][0x1b0] ;  /* 0x00006c0000047ab9 */ /* 0x000fe20000000a00 */
[----:B------:R-:W-:Y:S01]  /*0c00*/  @!P2 IADD3.X R32, R4, UR8, R7, P4, P3 ;  /* 0x000000080420ac10 */ /* 0x000fe2000a7e6407 */
[----:B------:R-:W-:Y:S01]  /*0c10*/  IMAD.IADD R0, R246, 0x1, -R0 ;  /* 0x00000001f6007824 */ /* 0x000fe200078e0a00 */
[----:B------:R-:W-:Y:S01]  /*0c20*/  LOP3.LUT R2, R2, 0xfffffff8, RZ, 0xc0, !PT ;  /* 0xfffffff802027812 */ /* 0x000fe200078ec0ff */
[----:B------:R-:W-:Y:S01]  /*0c30*/  UIMAD UR6, UR26, UR6, URZ ;  /* 0x000000061a0672a4 */ /* 0x000fe2000f8e023f */
[----:B------:R-:W-:Y:S01]  /*0c40*/  IADD3.X R33, R4, UR9, R6, P1, P0 ;  /* 0x0000000904217c10 */ /* 0x000fe20008fe0406 */
[----:B------:R-:W-:Y:S01]  /*0c50*/  IMAD R0, R21, 0x8, R0 ;  /* 0x0000000815007824 */ /* 0x000fe200078e0200 */
[----:B------:R-:W-:Y:S01]  /*0c60*/  UIMAD UR4, UR26, UR4, URZ ;  /* 0x000000041a0472a4 */ /* 0x000fe2000f8e023f */
[C---:B------:R-:W-:Y:S01]  /*0c70*/  IMAD R4, R247.reuse, c[0x0][0x208], RZ ;  /* 0x00008200f7047a24 */ /* 0x040fe200078e02ff */
[----:B------:R-:W-:Y:S01]  /*0c80*/  UIMAD UR6, UR24, UR7, UR6 ;  /* 0x00000007180672a4 */ /* 0x000fe2000f8e0206 */
[----:B------:R-:W-:Y:S01]  /*0c90*/  IMAD.U32 R252, R0, 0x20, R5 ;  /* 0x0000002000fc7824 */ /* 0x000fe200078e0005 */
[----:B------:R-:W-:Y:S01]  /*0ca0*/  LEA.HI R5, R34, R134, RZ, 0x6 ;  /* 0x0000008622057211 */ /* 0x000fe200078f30ff */
[----:B------:R-:W-:Y:S01]  /*0cb0*/  IMAD R0, R247, c[0x0][0x178], RZ ;  /* 0x00005e00f7007a24 */ /* 0x000fe200078e02ff */
[----:B------:R-:W-:Y:S01]  /*0cc0*/  UIMAD UR4, UR24, UR5, UR4 ;  /* 0x00000005180472a4 */ /* 0x000fe2000f8e0204 */
[C---:B------:R-:W-:Y:S01]  /*0cd0*/  IMAD R16, R246.reuse, c[0x0][0x20c], R4 ;  /* 0x00008300f6107a24 */ /* 0x040fe200078e0204 */
[----:B------:R-:W-:Y:S01]  /*0ce0*/  SHF.R.S32.HI R20, RZ, 0x6, R5 ;  /* 0x00000006ff147819 */ /* 0x000fe20000011405 */
[----:B------:R-:W-:Y:S01]  /*0cf0*/  IMAD R10, R246, c[0x0][0x17c], R0 ;  /* 0x00005f00f60a7a24 */ /* 0x000fe200078e0200 */
[----:B------:R-:W-:Y:S01]  /*0d00*/  ISETP.GE.AND P5, PT, R12, c[0x0][0x1cc], PT ;  /* 0x000073000c007a0c */ /* 0x000fe20003fa6270 */
[----:B------:R-:W-:Y:S01]  /*0d10*/  IMAD.IADD R0, R246, 0x1, -R2 ;  /* 0x00000001f6007824 */ /* 0x000fe200078e0a02 */
[----:B------:R-:W-:Y:S01]  /*0d20*/  UMOV UR26, 0x1 ;  /* 0x00000001001a7882 */ /* 0x000fe20000000000 */
[----:B------:R-:W-:Y:S01]  /*0d30*/  IMAD.WIDE.U32 R2, R14, c[0x0][0x1e0], R12 ;  /* 0x000078000e027a25 */ /* 0x000fe200078e000c */
[----:B------:R-:W-:Y:S01]  /*0d40*/  CS2R R112, SRZ ;  /* 0x0000000000707805 */ /* 0x000fe2000001ff00 */
[----:B------:R-:W-:Y:S01]  /*0d50*/  CS2R R110, SRZ ;  /* 0x00000000006e7805 */ /* 0x000fe2000001ff00 */
[C---:B------:R-:W-:Y:S01]  /*0d60*/  LOP3.LUT P0, RZ, R0.reuse, 0x4, RZ, 0xc0, !PT ;  /* 0x0000000400ff7812 */ /* 0x040fe2000780c0ff */
[----:B------:R-:W-:Y:S01]  /*0d70*/  IMAD.IADD R11, R9, 0x1, R10 ;  /* 0x00000001090b7824 */ /* 0x000fe200078e020a */
[----:B------:R-:W-:Y:S01]  /*0d80*/  IADD3 R5, R3, UR6, RZ ;  /* 0x0000000603057c10 */ /* 0x000fe2000fffe0ff */
[----:B------:R-:W-:Y:S01]  /*0d90*/  IMAD.SHL.U32 R0, R0, 0x40, RZ ;  /* 0x0000004000007824 */ /* 0x000fe200078e00ff */
[----:B------:R-:W-:Y:S01]  /*0da0*/  ULDC.64 UR6, c[0x0][0x1e8] ;  /* 0x00007a0000067ab9 */ /* 0x000fe20000000a00 */
[----:B------:R-:W-:Y:S01]  /*0db0*/  IMAD.MOV.U32 R10, RZ, RZ, R8 ;  /* 0x000000ffff0a7224 */ /* 0x000fe200078e0008 */
[----:B------:R-:W-:Y:S01]  /*0dc0*/  LEA.HI R8, R26, R21, RZ, 0x1 ;  /* 0x000000151a087211 */ /* 0x000fe200078f08ff */
[----:B------:R-:W-:Y:S01]  /*0dd0*/  IMAD.MOV.U32 R4, RZ, RZ, R2 ;  /* 0x000000ffff047224 */ /* 0x000fe200078e0002 */
[----:B------:R-:W-:Y:S01]  /*0de0*/  LOP3.LUT R0, R0, 0x1c0, RZ, 0xc0, !PT ;  /* 0x000001c000007812 */ /* 0x000fe200078ec0ff */
[----:B------:R-:W-:Y:S01]  /*0df0*/  IMAD.SHL.U32 R2, R20, 0x8, RZ ;  /* 0x0000000814027824 */ /* 0x000fe200078e00ff */
[----:B------:R-:W-:Y:S01]  /*0e00*/  LOP3.LUT R8, R8, 0xfffffffe, RZ, 0xc0, !PT ;  /* 0xfffffffe08087812 */ /* 0x000fe200078ec0ff */
[----:B------:R-:W-:Y:S01]  /*0e10*/  IMAD.WIDE.U32 R14, R14, c[0x0][0x1b0], R12 ;  /* 0x00006c000e0e7a25 */ /* 0x000fe200078e000c */
[----:B------:R-:W-:Y:S01]  /*0e20*/  SHF.R.U32.HI R9, RZ, 0x3, R0 ;  /* 0x00000003ff097819 */ /* 0x000fe20000011600 */
[----:B------:R-:W-:Y:S01]  /*0e30*/  UIMAD UR6, UR19, UR6, URZ ;  /* 0x00000006130672a4 */ /* 0x000fe2000f8e023f */
[----:B------:R-:W-:Y:S01]  /*0e40*/  LOP3.LUT R212, R2, 0x18, RZ, 0xc0, !PT ;  /* 0x0000001802d47812 */ /* 0x000fe200078ec0ff */
[----:B------:R-:W-:Y:S01]  /*0e50*/  IMAD.IADD R31, R21, 0x1, -R8 ;  /* 0x00000001151f7824 */ /* 0x000fe200078e0a08 */
[----:B------:R-:W-:Y:S01]  /*0e60*/  IADD3 R3, R15, UR4, RZ ;  /* 0x000000040f037c10 */ /* 0x000fe2000fffe0ff */
[----:B------:R-:W-:Y:S01]  /*0e70*/  ULDC.64 UR4, c[0x0][0x1b8] ;  /* 0x00006e0000047ab9 */ /* 0x000fe20000000a00 */
[----:B------:R-:W-:Y:S01]  /*0e80*/  LOP3.LUT R9, R9, R0, R212, 0x1e, !PT ;  /* 0x0000000009097212 */ /* 0x000fe200078e1ed4 */
[----:B------:R-:W-:Y:S01]  /*0e90*/  IMAD.U32 R0, RZ, RZ, UR11 ;  /* 0x0000000bff007e24 */ /* 0x000fe2000f8e00ff */
[----:B------:R-:W-:Y:S01]  /*0ea0*/  UIMAD UR4, UR19, UR4, URZ ;  /* 0x00000004130472a4 */ /* 0x000fe2000f8e023f */
[----:B------:R-:W-:Y:S01]  /*0eb0*/  IMAD.SHL.U32 R27, R31, 0x400, RZ ;  /* 0x000004001f1b7824 */ /* 0x000fe200078e00ff */
[----:B------:R-:W-:Y:S01]  /*0ec0*/  UIMAD UR21, UR11, UR7, UR6 ;  /* 0x000000070b1572a4 */ /* 0x000fe2000f8e0206 */
[----:B------:R-:W-:Y:S01]  /*0ed0*/  IMAD.WIDE.U32 R4, R0, c[0x0][0x1e8], R4 ;  /* 0x00007a0000047a25 */ /* 0x000fe200078e0004 */
[----:B------:R-:W-:Y:S01]  /*0ee0*/  UIMAD UR24, UR11, UR5, UR4 ;  /* 0x000000050b1872a4 */ /* 0x000fe2000f8e0204 */
[----:B------:R-:W-:Y:S01]  /*0ef0*/  CS2R R108, SRZ ;  /* 0x00000000006c7805 */ /* 0x000fe2000001ff00 */
[----:B------:R-:W-:Y:S01]  /*0f00*/  ULDC.64 UR6, c[0x0][0x180] ;  /* 0x0000600000067ab9 */ /* 0x000fe20000000a00 */
[----:B------:R-:W-:Y:S01]  /*0f10*/  IMAD R0, R17, 0x2, R27 ;  /* 0x0000000211007824 */ /* 0x000fe200078e021b */
[----:B------:R-:W-:Y:S01]  /*0f20*/  ULDC.64 UR4, c[0x0][0x210] ;  /* 0x0000840000047ab9 */ /* 0x000fe20000000a00 */
[----:B------:R-:W-:Y:S01]  /*0f30*/  IMAD.WIDE.U32 R6, R246, c[0x0][0x208], R12 ;  /* 0x00008200f6067a25 */ /* 0x000fe200078e000c */
[----:B------:R-:W-:Y:S01]  /*0f40*/  UIMAD UR6, UR18, UR6, URZ ;  /* 0x00000006120672a4 */ /* 0x000fe2000f8e023f */
[----:B------:R-:W-:Y:S01]  /*0f50*/  CS2R R106, SRZ ;  /* 0x00000000006a7805 */ /* 0x000fe2000001ff00 */
[----:B------:R-:W-:Y:S01]  /*0f60*/  UIMAD UR4, UR18, UR4, URZ ;  /* 0x00000004120472a4 */ /* 0x000fe2000f8e023f */
[----:B------:R-:W-:Y:S01]  /*0f70*/  IMAD.MOV.U32 R2, RZ, RZ, R14 ;  /* 0x000000ffff027224 */ /* 0x000fe200078e000e */
[----:B------:R-:W-:Y:S01]  /*0f80*/  UIMAD UR7, UR20, UR7, UR6 ;  /* 0x00000007140772a4 */ /* 0x000fe2000f8e0206 */
[----:B------:R-:W-:Y:S01]  /*0f90*/  IMAD.IADD R227, R0, 0x1, R9 ;  /* 0x0000000100e37824 */ /* 0x000fe200078e0209 */
[----:B------:R-:W-:Y:S01]  /*0fa0*/  UIMAD UR6, UR20, UR5, UR4 ;  /* 0x00000005140672a4 */ /* 0x000fe2000f8e0204 */
[----:B------:R-:W-:Y:S01]  /*0fb0*/  IMAD.U32 R14, RZ, RZ, UR20 ;  /* 0x00000014ff0e7e24 */ /* 0x000fe2000f8e00ff */
[----:B------:R-:W-:Y:S01]  /*0fc0*/  IADD3 R9, R5, UR21, RZ ;  /* 0x0000001505097c10 */ /* 0x000fe2000fffe0ff */
[----:B------:R-:W-:Y:S01]  /*0fd0*/  IMAD.IADD R7, R7, 0x1, R16 ;  /* 0x0000000107077824 */ /* 0x000fe200078e0210 */
[----:B------:R-:W-:Y:S01]  /*0fe0*/  USHF.R.S32.HI UR21, URZ, 0x1f, UR12 ;  /* 0x0000001f3f157899 */ /* 0x000fe2000801140c */
[----:B------:R-:W-:Y:S01]  /*0ff0*/  IMAD.U32 R0, RZ, RZ, UR20 ;  /* 0x00000014ff007e24 */ /* 0x000fe2000f8e00ff */
[----:B------:R-:W-:Y:S01]  /*1000*/  ULDC.64 UR4, c[0x0][0x178] ;  /* 0x00005e0000047ab9 */ /* 0x000fe20000000a00 */
[----:B------:R-:W-:Y:S01]  /*1010*/  IMAD.WIDE.U32 R14, R14, c[0x0][0x180], R10 ;  /* 0x000060000e0e7a25 */ /* 0x000fe200078e000a */
[----:B------:R-:W-:Y:S01]  /*1020*/  CS2R R104, SRZ ;  /* 0x0000000000687805 */ /* 0x000fe2000001ff00 */
[----:B------:R-:W-:Y:S01]  /*1030*/  CS2R R102, SRZ ;  /* 0x0000000000667805 */ /* 0x000fe2000001ff00 */
[----:B------:R-:W-:Y:S01]  /*1040*/  CS2R R100, SRZ ;  /* 0x0000000000647805 */ /* 0x000fe2000001ff00 */
[----:B------:R-:W-:Y:S01]  /*1050*/  IMAD.U32 R8, RZ, RZ, UR11 ;  /* 0x0000000bff087e24 */ /* 0x000fe2000f8e00ff */
[----:B------:R-:W-:Y:S01]  /*1060*/  CS2R R98, SRZ ;  /* 0x0000000000627805 */ /* 0x000fe2000001ff00 */
[----:B------:R-:W-:Y:S01]  /*1070*/  IMAD.WIDE.U32 R10, R0, c[0x0][0x210], R6 ;  /* 0x00008400000a7a25 */ /* 0x000fe200078e0006 */
[----:B------:R-:W-:Y:S01]  /*1080*/  IADD3 R7, R15, UR7, RZ ;  /* 0x000000070f077c10 */ /* 0x000fe2000fffe0ff */
[----:B------:R-:W-:Y:S01]  /*1090*/  CS2R R96, SRZ ;  /* 0x0000000000607805 */ /* 0x000fe2000001ff00 */
[----:B------:R-:W-:Y:S01]  /*10a0*/  CS2R R94, SRZ ;  /* 0x00000000005e7805 */ /* 0x000fe2000001ff00 */
[----:B------:R-:W-:Y:S01]  /*10b0*/  IMAD.WIDE.U32 R2, R8, c[0x0][0x1b8], R2 ;  /* 0x00006e0008027a25 */ /* 0x000fe200078e0002 */
[----:B------:R-:W-:Y:S01]  /*10c0*/  IADD3 R5, R11, UR6, RZ ;  /* 0x000000060b057c10 */ /* 0x000fe2000fffe0ff */
[----:B------:R-:W-:Y:S01]  /*10d0*/  UIMAD UR6, UR21, UR4, URZ ;  /* 0x00000004150672a4 */ /* 0x000fe2000f8e023f */
[----:B------:R-:W-:Y:S01]  /*10e0*/  CS2R R92, SRZ ;  /* 0x00000000005c7805 */ /* 0x000fe2000001ff00 */
[----:B------:R-:W-:Y:S01]  /*10f0*/  IMAD.MOV.U32 R8, RZ, RZ, R4 ;  /* 0x000000ffff087224 */ /* 0x000fe200078e0004 */
[----:B------:R-:W-:Y:S01]  /*1100*/  IADD3 R3, R3, UR24, RZ ;  /* 0x0000001803037c10 */ /* 0x000fe2000fffe0ff */
[----:B------:R-:W-:Y:S01]  /*1110*/  UIMAD.WIDE.U32 UR24, UR12, UR4, URZ ;  /* 0x000000040c1872a5 */ /* 0x000fe2000f8e003f */
[----:B------:R-:W-:Y:S01]  /*1120*/  IMAD.MOV.U32 R4, RZ, RZ, R10 ;  /* 0x000000ffff047224 */ /* 0x000fe200078e000a */
[----:B------:R-:W-:Y:S01]  /*1130*/  UIMAD UR6, UR12, UR5, UR6 ;  /* 0x000000050c0672a4 */ /* 0x000fe2000f8e0206 */
[C---:B------:R-:W-:Y:S01]  /*1140*/  IMAD R10, R19.reuse, c[0x0][0x1d8], RZ ;  /* 0x00007600130a7a24 */ /* 0x040fe200078e02ff */
[----:B------:R-:W-:Y:S01]  /*1150*/  CS2R R90, SRZ ;  /* 0x00000000005a7805 */ /* 0x000fe2000001ff00 */
[----:B------:R-:W-:Y:S01]  /*1160*/  ULDC.64 UR4, c[0x0][0x188] ;  /* 0x0000620000047ab9 */ /* 0x000fe20000000a00 */
[----:B------:R-:W-:Y:S01]  /*1170*/  IMAD R0, R19, c[0x0][0x1a8], RZ ;  /* 0x00006a0013007a24 */ /* 0x000fe200078e02ff */
[----:B------:R-:W-:Y:S01]  /*1180*/  UIMAD UR4, UR19, UR4, URZ ;  /* 0x00000004130472a4 */ /* 0x000fe2000f8e023f */
[----:B------:R-:W-:Y:S01]  /*1190*/  IMAD.SHL.U32 R227, R227, 0x2, RZ ;  /* 0x00000002e3e37824 */ /* 0x000fe200078e00ff */
[----:B------:R-:W-:Y:S01]  /*11a0*/  UIADD3 UR6, UR25, UR6, URZ ;  /* 0x0000000619067290 */ /* 0x000fe2000fffe03f */
[----:B------:R-:W-:Y:S01]  /*11b0*/  IMAD.MOV.U32 R6, RZ, RZ, R14 ;  /* 0x000000ffff067224 */ /* 0x000fe200078e000e */
[----:B------:R-:W-:Y:S01]  /*11c0*/  UIMAD UR4, UR11, UR5, UR4 ;  /* 0x000000050b0472a4 */ /* 0x000fe2000f8e0204 */
[----:B------:R-:W-:Y:S01]  /*11d0*/  IMAD.U32 R16, RZ, RZ, UR11 ;  /* 0x0000000bff107e24 */ /* 0x000fe2000f8e00ff */
[C---:B------:R-:W-:Y:S01]  /*11e0*/  IADD3 R228, R227.reuse, 0xf4c0, RZ ;  /* 0x0000f4c0e3e47810 */ /* 0x040fe20007ffe0ff */
[C---:B------:R-:W-:Y:S01]  /*11f0*/  IMAD R14, R18.reuse, c[0x0][0x1dc], R10 ;  /* 0x00007700120e7a24 */ /* 0x040fe200078e020a */
[----:B------:R-:W-:Y:S01]  /*1200*/  CS2R R88, SRZ ;  /* 0x0000000000587805 */ /* 0x000fe2000001ff00 */
[C---:B------:R-:W-:Y:S01]  /*1210*/  IMAD R13, R18.reuse, c[0x0][0x1ac], R0 ;  /* 0x00006b00120d7a24 */ /* 0x040fe200078e0200 */
[----:B------:R-:W-:Y:S01]  /*1220*/  IADD3 R0, R227, 0xf480, RZ ;  /* 0x0000f480e3007810 */ /* 0x000fe20007ffe0ff */
[----:B------:R-:W-:Y:S01]  /*1230*/  IMAD.U32 R15, RZ, RZ, UR11 ;  /* 0x0000000bff0f7e24 */ /* 0x000fe2000f8e00ff */
[----:B------:R-:W-:Y:S01]  /*1240*/  CS2R R86, SRZ ;  /* 0x0000000000567805 */ /* 0x000fe2000001ff00 */
[----:B------:R-:W-:Y:S01]  /*1250*/  IMAD.WIDE.U32 R10, R18, c[0x0][0x1d8], R8 ;  /* 0x00007600120a7a25 */ /* 0x000fe200078e0008 */
[----:B------:R-:W-:Y:S01]  /*1260*/  @P0 IADD3 R228, R0, -0x40, RZ ;  /* 0xffffffc000e40810 */ /* 0x000fe20007ffe0ff */
[----:B------:R-:W-:Y:S01]  /*1270*/  CS2R R84, SRZ ;  /* 0x0000000000547805 */ /* 0x000fe2000001ff00 */
[----:B------:R-:W-:Y:S01]  /*1280*/  CS2R R82, SRZ ;  /* 0x0000000000527805 */ /* 0x000fe2000001ff00 */
[----:B------:R-:W-:Y:S01]  /*1290*/  IMAD.WIDE.U32 R36, R16, c[0x0][0x188], R6 ;  /* 0x0000620010247a25 */ /* 0x000fe200078e0006 */
[----:B------:R-:W-:Y:S01]  /*12a0*/  IADD3 R16, R12, 0x20, RZ ;  /* 0x000000200c107810 */ /* 0x000fe20007ffe0ff */
[----:B------:R-:W-:Y:S01]  /*12b0*/  CS2R R80, SRZ ;  /* 0x0000000000507805 */ /* 0x000fe2000001ff00 */
[----:B------:R-:W-:Y:S01]  /*12c0*/  CS2R R78, SRZ ;  /* 0x00000000004e7805 */ /* 0x000fe2000001ff00 */
[----:B------:R-:W-:Y:S01]  /*12d0*/  IMAD.WIDE.U32 R8, R18, c[0x0][0x1a8], R2 ;  /* 0x00006a0012087a25 */ /* 0x000fe200078e0002 */
[----:B------:R-:W-:Y:S01]  /*12e0*/  IADD3 R35, R37, UR4, RZ ;  /* 0x0000000425237c10 */ /* 0x000fe2000fffe0ff */
[----:B------:R1:W-:Y:S01]  /*12f0*/  STL.64 [R1+0x30], R36 ;  /* 0x0000302401007387 */ /* 0x0003e20000100a00 */
[----:B------:R-:W-:Y:S01]  /*1300*/  ULDC.64 UR4, c[0x0][0x218] ;  /* 0x0000860000047ab9 */ /* 0x000fe20000000a00 */
[----:B------:R-:W-:Y:S01]  /*1310*/  IMAD.U32 R6, RZ, RZ, UR24 ;  /* 0x00000018ff067e24 */ /* 0x000fe2000f8e00ff */
[----:B------:R-:W-:Y:S01]  /*1320*/  ULDC UR24, c[0x0][0x198] ;  /* 0x0000660000187ab9 */ /* 0x000fe20000000800 */
[----:B------:R-:W-:Y:S01]  /*1330*/  IMAD.WIDE.U32 R22, R15, c[0x0][0x218], R4 ;  /* 0x000086000f167a25 */ /* 0x000fe200078e0004 */
[----:B------:R-:W-:Y:S01]  /*1340*/  LEA R4, P3, R10, c[0x0][0x1c0], 0x1 ;  /* 0x000070000a047a11 */ /* 0x000fe200078608ff */
[----:B------:R-:W-:Y:S01]  /*1350*/  UIADD3 UR24, -UR13, UR24, URZ ;  /* 0x000000180d187290 */ /* 0x000fe2000fffe13f */
[----:B------:R-:W-:Y:S01]  /*1360*/  LEA R2, P1, R8, c[0x0][0x190], 0x1 ;  /* 0x0000640008027a11 */ /* 0x000fe200078208ff */
[----:B------:R-:W-:Y:S01]  /*1370*/  IMAD.U32 R7, RZ, RZ, UR25 ;  /* 0x00000019ff077e24 */ /* 0x000fe2000f8e00ff */
[----:B------:R-:W-:Y:S01]  /*1380*/  LEA R15, P0, R6, R36, 0x6 ;  /* 0x00000024060f7211 */ /* 0x000fe200078030ff */
[----:B------:R-:W-:Y:S01]  /*1390*/  IMAD.IADD R3, R11, 0x1, R14 ;  /* 0x000000010b037824 */ /* 0x000fe200078e020e */
[----:B------:R-:W-:Y:S01]  /*13a0*/  UIMAD UR4, UR19, UR4, URZ ;  /* 0x00000004130472a4 */ /* 0x000fe2000f8e023f */
[----:B------:R-:W-:Y:S01]  /*13b0*/  IMAD.U32 R0, RZ, RZ, UR6 ;  /* 0x00000006ff007e24 */ /* 0x000fe2000f8e00ff */
[----:B------:R-:W-:Y:S01]  /*13c0*/  UMOV UR25, 0x6 ;  /* 0x0000000600197882 */ /* 0x000fe20000000000 */
[----:B------:R-:W-:Y:S01]  /*13d0*/  IMAD.IADD R7, R9, 0x1, R13 ;  /* 0x0000000109077824 */ /* 0x000fe200078e020d */
[----:B------:R-:W-:Y:S01]  /*13e0*/  LEA.HI.X R5, R10, c[0x0][0x1c4], R3, 0x1, P3 ;  /* 0x000071000a057a11 */ /* 0x000fe200018f0c03 */
[----:B------:R-:W-:Y:S01]  /*13f0*/  IMAD.MOV.U32 R10, RZ, RZ, c[0x0][0x1dc] ;  /* 0x00007700ff0a7624 */ /* 0x000fe200078e00ff */
[----:B------:R-:W-:Y:S01]  /*1400*/  LEA.HI.X R17, R6, R35, R0, 0x6, P0 ;  /* 0x0000002306117211 */ /* 0x000fe200000f3400 */
[----:B------:R-:W-:Y:S01]  /*1410*/  IMAD.MOV.U32 R9, RZ, RZ, c[0x0][0x1a8] ;  /* 0x00006a00ff097624 */ /* 0x000fe200078e00ff */
[----:B------:R-:W-:Y:S01]  /*1420*/  LEA.HI.X R3, R8, c[0x0][0x194], R7, 0x1, P1 ;  /* 0x0000650008037a11 */ /* 0x000fe200008f0c07 */
[----:B------:R-:W-:Y:S01]  /*1430*/  IMAD.MOV.U32 R7, RZ, RZ, c[0x0][0x1d8] ;  /* 0x00007600ff077624 */ /* 0x000fe200078e00ff */
[----:B------:R-:W-:Y:S01]  /*1440*/  IADD3 R0, -R246, UR24, RZ ;  /* 0x00000018f6007c10 */ /* 0x000fe2000fffe1ff */
[----:B------:R-:W-:Y:S01]  /*1450*/  IMAD.MOV.U32 R11, RZ, RZ, c[0x0][0x1ac] ;  /* 0x00006b00ff0b7624 */ /* 0x000fe200078e00ff */
[----:B------:R-:W-:Y:S01]  /*1460*/  LEA R8, P0, R9, R2, 0x7 ;  /* 0x0000000209087211 */ /* 0x000fe200078038ff */
[----:B------:R-:W-:Y:S01]  /*1470*/  IMAD.SHL.U32 R252, R252, 0x2, RZ ;  /* 0x00000002fcfc7824 */ /* 0x000fe200078e00ff */
[----:B------:R-:W-:Y:S01]  /*1480*/  ISETP.LT.OR P4, PT, R0, 0x1, P5 ;  /* 0x000000010000780c */ /* 0x000fe20002f81670 */
[----:B------:R-:W-:Y:S01]  /*1490*/  ULDC.64 UR6, c[0x0][0x208] ;  /* 0x0000820000067ab9 */ /* 0x000fe20000000a00 */
[C---:B------:R-:W-:Y:S01]  /*14a0*/  LEA R6, P1, R7.reuse, R4, 0x7 ;  /* 0x0000000407067211 */ /* 0x040fe200078238ff */
[----:B------:R-:W-:Y:S01]  /*14b0*/  USHF.L.U64.HI UR7, UR6, UR25, UR7 ;  /* 0x0000001906077299 */ /* 0x000fe20008010207 */
[----:B-1----:R-:W-:Y:S01]  /*14c0*/  IADD3 R36, R12, 0x40, RZ ;  /* 0x000000400c247810 */ /* 0x002fe20007ffe0ff */
[----:B------:R-:W-:Y:S01]  /*14d0*/  UIMAD UR25, UR11, UR5, UR4 ;  /* 0x000000050b1972a4 */ /* 0x000fe2000f8e0204 */
[----:B------:R-:W-:Y:S01]  /*14e0*/  LEA.HI.X R7, R7, R5, R10, 0x7, P1 ;  /* 0x0000000507077211 */ /* 0x000fe200008f3c0a */
[----:B------:R-:W-:Y:S01]  /*14f0*/  USHF.L.U32 UR6, UR6, 0x6, URZ ;  /* 0x0000000606067899 */ /* 0x000fe2000800063f */
[----:B------:R-:W-:Y:S01]  /*1500*/  ISETP.GE.AND P1, PT, R16, c[0x0][0x1cc], PT ;  /* 0x0000730010007a0c */ /* 0x000fe20003f26270 */
[----:B------:R-:W-:Y:S01]  /*1510*/  ULDC.64 UR4, c[0x0][0x238] ;  /* 0x00008e0000047ab9 */ /* 0x000fe20000000a00 */
[----:B------:R-:W-:Y:S01]  /*1520*/  LEA.HI.X R9, R9, R3, R11, 0x7, P0 ;  /* 0x0000000309097211 */ /* 0x000fe200000f3c0b */
[----:B------:R-:W-:Y:S01]  /*1530*/  UIMAD UR4, UR18, UR4, URZ ;  /* 0x00000004120472a4 */ /* 0x000fe2000f8e023f */
[----:B------:R-:W-:Y:S01]  /*1540*/  ISETP.GE.AND P0, PT, R36, c[0x0][0x1cc], PT ;  /* 0x0000730024007a0c */ /* 0x000fe20003f06270 */
[----:B------:R-:W-:Y:S01]  /*1550*/  @!PT LDS RZ, [RZ] ;  /* 0x00000000fffff984 */ /* 0x000fe20000000800 */
[----:B------:R-:W-:Y:S01]  /*1560*/  @!PT LDS RZ, [RZ] ;  /* 0x00000000fffff984 */ /* 0x000fe20000000800 */
[----:B------:R-:W-:Y:S01]  /*1570*/  @!PT LDS RZ, [RZ] ;  /* 0x00000000fffff984 */ /* 0x000fe20000000800 */
[----:B------:R1:W-:Y:S01]  /*1580*/  LDGSTS.E.BYPASS.LTC128B.128 [R252+0x6080], [R4.64], !P4 ;  /* 0x0608000004fc7fae */ /* 0x0003e2000e101d56 */
[C---:B------:R-:W-:Y:S01]  /*1590*/  ISETP.LT.OR P3, PT, R0.reuse, 0x1, P1 ;  /* 0x000000010000780c */ /* 0x040fe20000f61670 */
[----:B------:R-:W-:Y:S01]  /*15a0*/  UIMAD UR4, UR20, UR5, UR4 ;  /* 0x00000005140472a4 */ /* 0x000fe2000f8e0204 */
[C---:B------:R-:W-:Y:S01]  /*15b0*/  ISETP.LT.OR P4, PT, R0.reuse, 0x1, P0 ;  /* 0x000000010000780c */ /* 0x040fe20000781670 */
[----:B------:R-:W-:Y:S01]  /*15c0*/  UIMAD UR7, UR7, UR12, URZ ;  /* 0x0000000c070772a4 */ /* 0x000fe2000f8e023f */
[C---:B------:R-:W-:Y:S01]  /*15d0*/  ISETP.LT.OR P5, PT, R0.reuse, 0x41, P5 ;  /* 0x000000410000780c */ /* 0x040fe20002fa1670 */
[----:B------:R-:W-:Y:S01]  /*15e0*/  IMAD.U32 R10, RZ, RZ, UR6 ;  /* 0x00000006ff0a7e24 */ /* 0x000fe2000f8e00ff */
[C---:B------:R-:W-:Y:S01]  /*15f0*/  ISETP.LT.OR P1, PT, R0.reuse, 0x41, P1 ;  /* 0x000000410000780c */ /* 0x040fe20000f21670 */
[----:B------:R-:W-:Y:S01]  /*1600*/  IMAD.MOV.U32 R18, RZ, RZ, R22 ;  /* 0x000000ffff127224 */ /* 0x000fe200078e0016 */
[----:B------:R-:W-:Y:S01]  /*1610*/  ISETP.LT.OR P0, PT, R0, 0x41, P0 ;  /* 0x000000410000780c */ /* 0x000fe20000701670 */
[----:B------:R-:W-:Y:S01]  /*1620*/  UIMAD UR7, UR21, UR6, UR7 ;  /* 0x00000006150772a4 */ /* 0x000fe2000f8e0207 */
[----:B------:R-:W-:Y:S01]  /*1630*/  IADD3 R19, R23, UR25, RZ ;  /* 0x0000001917137c10 */ /* 0x000fe2000fffe0ff */
[----:B------:R2:W-:Y:S01]  /*1640*/  STL.64 [R1+0x28], R22 ;  /* 0x0000281601007387 */ /* 0x0005e20000100a00 */
[----:B------:R-:W-:Y:S01]  /*1650*/  LEA.HI R13, R34, R134, RZ, 0x4 ;  /* 0x00000086220d7211 */ /* 0x000fe200078f20ff */
[----:B------:R-:W-:Y:S01]  /*1660*/  ULDC UR25, c[0x0][0x198] ;  /* 0x0000660000197ab9 */ /* 0x000fe20000000800 */
[----:B------:R-:W-:Y:S01]  /*1670*/  CS2R R76, SRZ ;  /* 0x00000000004c7805 */ /* 0x000fe2000001ff00 */
[----:B------:R1:W-:Y:S01]  /*1680*/  LDGSTS.E.BYPASS.LTC128B.128 [R252+0x8080], [R4.64+0x40], !P3 ;  /* 0x0808004004fc7fae */ /* 0x0003e2000d901d56 */
[----:B------:R-:W-:Y:S01]  /*1690*/  ISETP.GE.AND P3, PT, R12, c[0x0][0x19c], PT ;  /* 0x000067000c007a0c */ /* 0x000fe20003f66270 */
[----:B------:R-:W-:Y:S01]  /*16a0*/  IMAD.WIDE.U32 R10, R10, UR12, R18 ;  /* 0x0000000c0a0a7c25 */ /* 0x000fe2000f8e0012 */
[----:B------:R-:W-:Y:S01]  /*16b0*/  SHF.R.S32.HI R14, RZ, 0x4, R13 ;  /* 0x00000004ff0e7819 */ /* 0x000fe2000001140d */
[----:B------:R1:W-:Y:S01]  /*16c0*/  LDGSTS.E.BYPASS.LTC128B.128 [R252+0xa080], [R4.64+0x80], !P4 ;  /* 0x0a08008004fc7fae */ /* 0x0003e2000e101d56 */
[C---:B------:R-:W-:Y:S01]  /*16d0*/  ISETP.LT.OR P4, PT, R0.reuse, 0x1, P3 ;  /* 0x000000010000780c */ /* 0x040fe20001f81670 */
[----:B------:R-:W-:Y:S01]  /*16e0*/  UIADD3 UR25, -UR13, UR25, UR26 ;  /* 0x000000190d197290 */ /* 0x000fe2000fffe11a */
[----:B------:R-:W-:Y:S01]  /*16f0*/  ISETP.LT.OR P3, PT, R0, 0x41, P3 ;  /* 0x000000410000780c */ /* 0x000fe20001f61670 */
[----:B------:R3:W-:Y:S01]  /*1700*/  LDGSTS.E.BYPASS.LTC128B.128 [R252+0x7080], [R6.64], !P5 ;  /* 0x0708000006fc7fae */ /* 0x0007e2000e901d56 */
[----:B------:R-:W-:Y:S01]  /*1710*/  ISETP.GE.AND P5, PT, R36, c[0x0][0x19c], PT ;  /* 0x0000670024007a0c */ /* 0x000fe20003fa6270 */
[----:B------:R-:W-:Y:S01]  /*1720*/  ULDC UR21, c[0x0][0x2a0] ;  /* 0x0000a80000157ab9 */ /* 0x000fe20000000800 */
[----:B------:R-:W-:Y:S01]  /*1730*/  CS2R R74, SRZ ;  /* 0x00000000004a7805 */ /* 0x000fe2000001ff00 */
[----:B------:R3:W-:Y:S01]  /*1740*/  LDGSTS.E.BYPASS.LTC128B.128 [R252+0x9080], [R6.64+0x40], !P1 ;  /* 0x0908004006fc7fae */ /* 0x0007e2000c901d56 */
[----:B------:R-:W-:Y:S01]  /*1750*/  IMAD.U32 R231, RZ, RZ, UR25 ;  /* 0x00000019ffe77e24 */ /* 0x000fe2000f8e00ff */
[----:B------:R-:W-:Y:S01]  /*1760*/  ULOP3.LUT UR21, URZ, UR21, URZ, 0x33, !UPT ;  /* 0x000000153f157292 */ /* 0x000fe2000f8e333f */
[----:B------:R-:W-:Y:S01]  /*1770*/  CS2R R72, SRZ ;  /* 0x0000000000487805 */ /* 0x000fe2000001ff00 */
[----:B------:R3:W-:Y:S01]  /*1780*/  LDGSTS.E.BYPASS.LTC128B.128 [R252+0xb080], [R6.64+0x80], !P0 ;  /* 0x0b08008006fc7fae */ /* 0x0007e2000c101d56 */
[----:B------:R-:W-:Y:S01]  /*1790*/  ISETP.GE.AND P0, PT, R16, c[0x0][0x19c], PT ;  /* 0x0000670010007a0c */ /* 0x000fe20003f06270 */
[----:B------:R-:W-:Y:S01]  /*17a0*/  ULDC UR20, c[0x0][0x2a8] ;  /* 0x0000aa0000147ab9 */ /* 0x000fe20000000800 */
[----:B------:R-:W-:Y:S01]  /*17b0*/  CS2R R70, SRZ ;  /* 0x0000000000467805 */ /* 0x000fe2000001ff00 */
[----:B------:R-:W0:Y:S01]  /*17c0*/  LDGDEPBAR ;  /* 0x00000000000079af */ /* 0x000e220000000000 */
[C---:B------:R-:W-:Y:S01]  /*17d0*/  ISETP.LT.OR P6, PT, R0.reuse, 0x1, P0 ;  /* 0x000000010000780c */ /* 0x040fe200007c1670 */
[----:B------:R-:W-:Y:S01]  /*17e0*/  CS2R R68, SRZ ;  /* 0x0000000000447805 */ /* 0x000fe2000001ff00 */
[C---:B------:R-:W-:Y:S01]  /*17f0*/  ISETP.LT.OR P0, PT, R0.reuse, 0x41, P0 ;  /* 0x000000410000780c */ /* 0x040fe20000701670 */
[----:B------:R4:W-:Y:S01]  /*1800*/  LDGSTS.E.BYPASS.LTC128B.128 [R252+0x80], [R2.64], !P4 ;  /* 0x0008000002fc7fae */ /* 0x0009e2000e101d56 */
[C---:B------:R-:W-:Y:S01]  /*1810*/  ISETP.LT.OR P4, PT, R0.reuse, 0x1, P5 ;  /* 0x000000010000780c */ /* 0x040fe20002f81670 */
[----:B------:R-:W-:Y:S01]  /*1820*/  CS2R R66, SRZ ;  /* 0x0000000000427805 */ /* 0x000fe2000001ff00 */
[----:B------:R-:W-:Y:S01]  /*1830*/  ISETP.LT.OR P5, PT, R0, 0x41, P5 ;  /* 0x000000410000780c */ /* 0x000fe20002fa1670 */
[----:B------:R-:W-:Y:S01]  /*1840*/  IMAD.U32 R0, RZ, RZ, UR11 ;  /* 0x0000000bff007e24 */ /* 0x000fe2000f8e00ff */
[----:B--2---:R-:W-:Y:S01]  /*1850*/  LEA R22, P1, R10, c[0x0][0x1f0], 0x1 ;  /* 0x00007c000a167a11 */ /* 0x004fe200078208ff */
[----:B------:R-:W-:Y:S01]  /*1860*/  STL [R1+0x4c], R35 ;  /* 0x00004c2301007387 */ /* 0x000fe20000100800 */
[----:B-1----:R-:W-:Y:S01]  /*1870*/  IADD3 R5, R25, UR4, RZ ;  /* 0x0000000419057c10 */ /* 0x002fe2000fffe0ff */
[----:B------:R-:W-:Y:S01]  /*1880*/  IMAD.MOV.U32 R4, RZ, RZ, R24 ;  /* 0x000000ffff047224 */ /* 0x000fe200078e0018 */
[----:B------:R-:W-:Y:S01]  /*1890*/  ULDC UR4, c[0x0][0x168] ;  /* 0x00005a0000047ab9 */ /* 0x000fe20000000800 */
[----:B------:R4:W-:Y:S01]  /*18a0*/  LDGSTS.E.BYPASS.LTC128B.128 [R252+0x2080], [R2.64+0x40], !P6 ;  /* 0x0208004002fc7fae */ /* 0x0009e2000f101d56 */
[----:B------:R-:W-:Y:S01]  /*18b0*/  UIADD3 UR4, -UR15, UR4, URZ ;  /* 0x000000040f047290 */ /* 0x000fe2000fffe13f */
[----:B------:R-:W-:Y:S01]  /*18c0*/  IMAD.WIDE.U32 R132, R0, c[0x0][0x240], R4 ;  /* 0x0000900000847a25 */ /* 0x000fe200078e0004 */
[----:B------:R-:W-:Y:S01]  /*18d0*/  LOP3.LUT R0, R29, 0xfffffff8, RZ, 0xc0, !PT ;  /* 0xfffffff81d007812 */ /* 0x000fe200078ec0ff */
[----:B------:R4:W-:Y:S01]  /*18e0*/  LDGSTS.E.BYPASS.LTC128B.128 [R252+0x4080], [R2.64+0x80], !P4 ;  /* 0x0408008002fc7fae */ /* 0x0009e2000e101d56 */
[----:B------:R-:W-:Y:S01]  /*18f0*/  LOP3.LUT R4, R13, 0xfffffff0, RZ, 0xc0, !PT ;  /* 0xfffffff00d047812 */ /* 0x000fe200078ec0ff */
[----:B------:R-:W-:Y:S01]  /*1900*/  CS2R R64, SRZ ;  /* 0x0000000000407805 */ /* 0x000fe2000001ff00 */
[----:B------:R-:W-:Y:S01]  /*1910*/  ISETP.GE.AND P4, PT, R12, c[0x0][0x16c], PT ;  /* 0x00005b000c007a0c */ /* 0x000fe20003f86270 */
[----:B------:R1:W-:Y:S01]  /*1920*/  LDGSTS.E.BYPASS.LTC128B.128 [R252+0x1080], [R8.64], !P3 ;  /* 0x0108000008fc7fae */ /* 0x0003e2000d901d56 */
[----:B---3--:R-:W-:Y:S01]  /*1930*/  IADD3 R6, R11, UR7, RZ ;  /* 0x000000070b067c10 */ /* 0x008fe2000fffe0ff */
[----:B------:R-:W-:Y:S01]  /*1940*/  CS2R R62, SRZ ;  /* 0x00000000003e7805 */ /* 0x000fe2000001ff00 */
[----:B------:R-:W-:Y:S01]  /*1950*/  LEA.HI R7, R13, R14, RZ, 0x1 ;  /* 0x0000000e0d077211 */ /* 0x000fe200078f08ff */
[----:B------:R1:W-:Y:S01]  /*1960*/  LDGSTS.E.BYPASS.LTC128B.128 [R252+0x3080], [R8.64+0x40], !P0 ;  /* 0x0308004008fc7fae */ /* 0x0003e2000c101d56 */
[----:B------:R-:W-:Y:S01]  /*1970*/  LEA.HI.X R23, R10, c[0x0][0x1f4], R6, 0x1, P1 ;  /* 0x00007d000a177a11 */ /* 0x000fe200008f0c06 */
[----:B------:R-:W-:Y:S01]  /*1980*/  CS2R R60, SRZ ;  /* 0x00000000003c7805 */ /* 0x000fe2000001ff00 */
[----:B------:R-:W-:Y:S01]  /*1990*/  LOP3.LUT R6, R7, 0xfffffffe, RZ, 0xc0, !PT ;  /* 0xfffffffe07067812 */ /* 0x000fe200078ec0ff */
[----:B------:R1:W-:Y:S01]  /*19a0*/  LDGSTS.E.BYPASS.LTC128B.128 [R252+0x5080], [R8.64+0x80], !P5 ;  /* 0x0508008008fc7fae */ /* 0x0003e2000e901d56 */
[----:B------:R-:W-:Y:S01]  /*19b0*/  @!P2 LEA R24, P3, R28, c[0x0][0x258], 0x2 ;  /* 0x000096001c18aa11 */ /* 0x000fe200078610ff */
[----:B------:R-:W-:Y:S01]  /*19c0*/  CS2R R58, SRZ ;  /* 0x00000000003a7805 */ /* 0x000fe2000001ff00 */
[----:B------:R-:W-:Y:S01]  /*19d0*/  ISETP.GE.AND P0, PT, R12, c[0x0][0x1fc], PT ;  /* 0x00007f000c007a0c */ /* 0x000fe20003f06270 */
[----:B------:R-:W-:Y:S01]  /*19e0*/  STL [R1+0x18], R36 ;  /* 0x0000182401007387 */ /* 0x000fe20000100800 */
[----:B------:R-:W-:Y:S01]  /*19f0*/  IMAD.IADD R14, R14, 0x1, -R6 ;  /* 0x000000010e0e7824 */ /* 0x000fe200078e0a06 */
[----:B------:R-:W-:Y:S01]  /*1a00*/  @!P2 LEA.HI.X R25, R28, c[0x0][0x25c], R32, 0x2, P3 ;  /* 0x000097001c19aa11 */ /* 0x000fe200018f1420 */
[----:B------:R-:W-:Y:S01]  /*1a10*/  CS2R R56, SRZ ;  /* 0x0000000000387805 */ /* 0x000fe2000001ff00 */
[----:B------:R-:W0:Y:S01]  /*1a20*/  LDGDEPBAR ;  /* 0x00000000000079af */ /* 0x000e220000000000 */
[----:B------:R-:W-:Y:S01]  /*1a30*/  ISETP.GE.AND P3, PT, R36, c[0x0][0x16c], PT ;  /* 0x00005b0024007a0c */ /* 0x000fe20003f66270 */
[----:B------:R-:W-:Y:S01]  /*1a40*/  CS2R R54, SRZ ;  /* 0x0000000000367805 */ /* 0x000fe2000001ff00 */
[----:B------:R-:W-:Y:S01]  /*1a50*/  LOP3.LUT R6, R26, 0xffffffe0, RZ, 0xc0, !PT ;  /* 0xffffffe01a067812 */ /* 0x000fe200078ec0ff */
[----:B------:R2:W-:Y:S01]  /*1a60*/  STL.64 [R1+0x20], R18 ;  /* 0x0000201201007387 */ /* 0x0005e20000100a00 */
[----:B------:R-:W-:Y:S01]  /*1a70*/  SEL R32, RZ, 0x1, P4 ;  /* 0x00000001ff207807 */ /* 0x000fe20002000000 */
[----:B------:R-:W-:Y:S01]  /*1a80*/  CS2R R52, SRZ ;  /* 0x0000000000347805 */ /* 0x000fe2000001ff00 */
[C---:B----4-:R-:W-:Y:S01]  /*1a90*/  IMAD.IADD R3, R134.reuse, 0x1, -R0 ;  /* 0x0000000186037824 */ /* 0x050fe200078e0a00 */
[----:B------:R-:W-:Y:S01]  /*1aa0*/  SHF.R.S32.HI R2, RZ, 0x1f, R20 ;  /* 0x0000001fff027819 */ /* 0x000fe20000011414 */
[----:B------:R-:W-:Y:S01]  /*1ab0*/  IMAD.IADD R0, R134, 0x1, -R4 ;  /* 0x0000000186007824 */ /* 0x000fe200078e0a04 */
[----:B------:R-:W-:Y:S01]  /*1ac0*/  ISETP.GE.AND P5, PT, R16, c[0x0][0x16c], PT ;  /* 0x00005b0010007a0c */ /* 0x000fe20003fa6270 */
[----:B------:R-:W-:Y:S01]  /*1ad0*/  STL.64 [R1+0x38], R132 ;  /* 0x0000388401007387 */ /* 0x000fe20000100a00 */
[----:B------:R-:W-:Y:S01]  /*1ae0*/  LEA.HI R2, R2, R20, RZ, 0x2 ;  /* 0x0000001402027211 */ /* 0x000fe200078f10ff */
[----:B------:R-:W-:Y:S01]  /*1af0*/  CS2R R50, SRZ ;  /* 0x0000000000327805 */ /* 0x000fe2000001ff00 */
[----:B------:R-:W-:Y:S01]  /*1b00*/  SHF.R.S32.HI R5, RZ, 0x1f, R0 ;  /* 0x0000001fff057819 */ /* 0x000fe20000011400 */
[----:B------:R-:W-:Y:S01]  /*1b10*/  CS2R R48, SRZ ;  /* 0x0000000000307805 */ /* 0x000fe2000001ff00 */
[----:B------:R-:W-:Y:S01]  /*1b20*/  LOP3.LUT R2, R2, 0x1ffffffc, RZ, 0xc0, !PT ;  /* 0x1ffffffc02027812 */ /* 0x000fe200078ec0ff */
[----:B------:R-:W-:Y:S01]  /*1b30*/  CS2R R46, SRZ ;  /* 0x00000000002e7805 */ /* 0x000fe2000001ff00 */
[-C--:B------:R-:W-:Y:S01]  /*1b40*/  LEA.HI R10, R0, R0.reuse, RZ, 0x1 ;  /* 0x00000000000a7211 */ /* 0x080fe200078f08ff */
[----:B------:R-:W-:Y:S01]  /*1b50*/  CS2R R44, SRZ ;  /* 0x00000000002c7805 */ /* 0x000fe2000001ff00 */
[----:B-1----:R-:W-:Y:S01]  /*1b60*/  LEA.HI R8, R3, R3, RZ, 0x1 ;  /* 0x0000000303087211 */ /* 0x002fe200078f08ff */
[----:B------:R-:W-:Y:S01]  /*1b70*/  IMAD.IADD R28, R20, 0x1, -R2 ;  /* 0x00000001141c7824 */ /* 0x000fe200078e0a02 */
[----:B------:R-:W-:Y:S01]  /*1b80*/  LEA.HI R9, R5, R0, RZ, 0x3 ;  /* 0x0000000005097211 */ /* 0x000fe200078f18ff */
[----:B------:R-:W-:Y:S01]  /*1b90*/  IMAD R2, R14, 0x4, R20 ;  /* 0x000000040e027824 */ /* 0x000fe200078e0214 */
[----:B------:R-:W-:Y:S01]  /*1ba0*/  LOP3.LUT R4, R8, 0x7fffffe, RZ, 0xc0, !PT ;  /* 0x07fffffe08047812 */ /* 0x000fe200078ec0ff */
[----:B------:R-:W-:-:S04]  /*1bb0*/  DEPBAR.LE SB0, 0x1 ;  /* 0x000080400000791a */ /* 0x000fc80000000000 */
[----:B------:R-:W-:Y:S01]  /*1bc0*/  IMAD.IADD R7, R3, 0x1, -R4 ;  /* 0x0000000103077824 */ /* 0x000fe200078e0a04 */
[----:B------:R-:W-:Y:S01]  /*1bd0*/  LOP3.LUT R5, R10, 0x7fffffe, RZ, 0xc0, !PT ;  /* 0x07fffffe0a057812 */ /* 0x000fe200078ec0ff */
[----:B------:R-:W-:Y:S01]  /*1be0*/  CS2R R42, SRZ ;  /* 0x00000000002a7805 */ /* 0x000fe2000001ff00 */
[----:B--2---:R-:W-:Y:S01]  /*1bf0*/  LEA R18, P1, R15, c[0x0][0x160], 0x1 ;  /* 0x000058000f127a11 */ /* 0x004fe200078208ff */
[----:B------:R-:W-:Y:S01]  /*1c00*/  IMAD R11, R2, 0x8, R7 ;  /* 0x00000008020b7824 */ /* 0x000fe200078e0207 */
[----:B------:R-:W-:Y:S01]  /*1c10*/  LOP3.LUT R4, R9, 0xfffffff8, RZ, 0xc0, !PT ;  /* 0xfffffff809047812 */ /* 0x000fe200078ec0ff */
[----:B------:R-:W-:Y:S01]  /*1c20*/  IMAD.IADD R7, R134, 0x1, -R6 ;  /* 0x0000000186077824 */ /* 0x000fe200078e0a06 */
[----:B------:R-:W-:Y:S01]  /*1c30*/  LEA.HI.X R19, R15, c[0x0][0x164], R17, 0x1, P1 ;  /* 0x000059000f137a11 */ /* 0x000fe200008f0c11 */
[----:B------:R-:W-:Y:S01]  /*1c40*/  IMAD.IADD R5, R0, 0x1, -R5 ;  /* 0x0000000100057824 */ /* 0x000fe200078e0a05 */
[----:B------:R-:W-:Y:S01]  /*1c50*/  ISETP.LT.AND P1, PT, R246, UR4, PT ;  /* 0x00000004f6007c0c */ /* 0x000fe2000bf21270 */
[----:B------:R-:W-:Y:S01]  /*1c60*/  IMAD.IADD R13, R0, 0x1, -R4 ;  /* 0x00000001000d7824 */ /* 0x000fe200078e0a04 */
[----:B------:R-:W-:Y:S01]  /*1c70*/  SEL R15, RZ, 0x4, P3 ;  /* 0x00000004ff0f7807 */ /* 0x000fe20001800000 */
[----:B------:R-:W-:Y:S01]  /*1c80*/  IMAD.SHL.U32 R0, R3, 0x40, RZ ;  /* 0x0000004003007824 */ /* 0x000fe200078e00ff */
[C---:B------:R-:W-:Y:S01]  /*1c90*/  ISETP.GE.AND P4, PT, R16.reuse, c[0x0][0x1fc], PT ;  /* 0x00007f0010007a0c */ /* 0x040fe20003f86270 */
[----:B------:R-:W-:Y:S01]  /*1ca0*/  IMAD.SHL.U32 R4, R21, 0x10, RZ ;  /* 0x0000001015047824 */ /* 0x000fe200078e00ff */
[----:B------:R-:W-:Y:S01]  /*1cb0*/  ISETP.GE.OR P3, PT, R16, c[0x0][0x1fc], !P1 ;  /* 0x00007f0010007a0c */ /* 0x000fe20004f66670 */
[----:B------:R-:W-:Y:S01]  /*1cc0*/  CS2R R40, SRZ ;  /* 0x0000000000287805 */ /* 0x000fe2000001ff00 */
[----:B------:R-:W-:Y:S01]  /*1cd0*/  SEL R35, RZ, 0x1, P0 ;  /* 0x00000001ff237807 */ /* 0x000fe20000000000 */
[----:B------:R-:W-:Y:S01]  /*1ce0*/  CS2R R38, SRZ ;  /* 0x0000000000267805 */ /* 0x000fe2000001ff00 */
[C---:B------:R-:W-:Y:S01]  /*1cf0*/  LEA R16, P0, R30.reuse, c[0x0][0x280], 0x2 ;  /* 0x0000a0001e107a11 */ /* 0x040fe200078010ff */
[----:B------:R-:W-:Y:S01]  /*1d00*/  ULDC UR6, c[0x0][0x290] ;  /* 0x0000a40000067ab9 */ /* 0x000fe20000000800 */
[----:B------:R-:W-:Y:S01]  /*1d10*/  SHF.R.S32.HI R2, RZ, 0x1, R8 ;  /* 0x00000001ff027819 */ /* 0x000fe20000011408 */
[----:B------:R-:W-:Y:S01]  /*1d20*/  ULDC UR7, c[0x0][0x2a0] ;  /* 0x0000a80000077ab9 */ /* 0x000fe20000000800 */
[----:B------:R-:W-:Y:S01]  /*1d30*/  LEA.HI.X R17, R30, c[0x0][0x284], R33, 0x2, P0 ;  /* 0x0000a1001e117a11 */ /* 0x000fe200000f1421 */
[----:B------:R-:W-:Y:S01]  /*1d40*/  UISETP.LE.AND UP3, UPT, UR26, UR20, UPT ;  /* 0x000000141a00728c */ /* 0x000fe2000bf63270 */
[----:B------:R-:W-:Y:S01]  /*1d50*/  SHF.R.S32.HI R3, RZ, 0x1f, R7 ;  /* 0x0000001fff037819 */ /* 0x000fe20000011407 */
[----:B------:R-:W-:Y:S01]  /*1d60*/  UISETP.GT.AND UP4, UPT, UR10, -0x1, UPT ;  /* 0xffffffff0a00788c */ /* 0x000fe2000bf84270 */
[C---:B------:R-:W-:Y:S01]  /*1d70*/  LOP3.LUT P0, RZ, R2.reuse, 0x2, RZ, 0xc0, !PT ;  /* 0x0000000202ff7812 */ /* 0x040fe2000780c0ff */
[----:B------:R-:W-:Y:S01]  /*1d80*/  IMAD.SHL.U32 R2, R2, 0x40, RZ ;  /* 0x0000004002027824 */ /* 0x000fe200078e00ff */
[----:B------:R-:W-:Y:S01]  /*1d90*/  LOP3.LUT R0, R0, 0x1c0, RZ, 0xc0, !PT ;  /* 0x000001c000007812 */ /* 0x000fe200078ec0ff */
[----:B------:R-:W-:Y:S01]  /*1da0*/  UMOV UR18, 0x1 ;  /* 0x0000000100127882 */ /* 0x000fe20000000000 */
[----:B------:R-:W-:Y:S01]  /*1db0*/  LEA.HI R249, R3, R7, RZ, 0x2 ;  /* 0x0000000703f97211 */ /* 0x000fe200078f10ff */
[----:B------:R-:W-:Y:S01]  /*1dc0*/  ULDC UR15, c[0x0][0x168] ;  /* 0x00005a00000f7ab9 */ /* 0x000fe20000000800 */
[----:B------:R-:W-:Y:S01]  /*1dd0*/  SHF.R.S32.HI R3, RZ, 0x3, R9 ;  /* 0x00000003ff037819 */ /* 0x000fe20000011409 */
[----:B------:R-:W-:Y:S01]  /*1de0*/  ULOP3.LUT UR13, URZ, UR7, URZ, 0x33, !UPT ;  /* 0x000000073f0d7292 */ /* 0x000fe2000f8e333f */
[----:B------:R-:W-:Y:S01]  /*1df0*/  LOP3.LUT R4, R0, 0x30, R4, 0xf8, !PT ;  /* 0x0000003000047812 */ /* 0x000fe200078ef804 */
[----:B------:R-:W-:Y:S01]  /*1e00*/  ULDC UR20, c[0x0][0x168] ;  /* 0x00005a0000147ab9 */ /* 0x000fe20000000800 */
[----:B------:R-:W-:Y:S01]  /*1e10*/  SHF.R.U32.HI R8, RZ, 0x3, R0 ;  /* 0x00000003ff087819 */ /* 0x000fe20000011600 */
[C---:B------:R-:W-:Y:S01]  /*1e20*/  IMAD R20, R3.reuse, 0x8, R5 ;  /* 0x0000000803147824 */ /* 0x040fe200078e0205 */
[----:B------:R-:W-:Y:S01]  /*1e30*/  LOP3.LUT R0, R2, 0xc0, RZ, 0xc0, !PT ;  /* 0x000000c002007812 */ /* 0x000fe200078ec0ff */
[----:B------:R-:W-:Y:S01]  /*1e40*/  IMAD R218, R3, 0x200, R27 ;  /* 0x0000020003da7824 */ /* 0x000fe200078e021b */
[----:B------:R-:W-:-:S02]  /*1e50*/  LOP3.LUT R4, R4, 0x8, R29, 0xf8, !PT ;  /* 0x0000000804047812 */ /* 0x000fc400078ef81d */
[----:B------:R-:W-:Y:S02]  /*1e60*/  LOP3.LUT R5, R0, 0x8, R29, 0xf8, !PT ;  /* 0x0000000800057812 */ /* 0x000fe400078ef81d */
[----:B------:R-:W-:Y:S02]  /*1e70*/  SHF.R.U32.HI R2, RZ, 0x3, R0 ;  /* 0x00000003ff027819 */ /* 0x000fe40000011600 */
[----:B------:R-:W-:Y:S02]  /*1e80*/  LOP3.LUT R8, R4, R8, RZ, 0x3c, !PT ;  /* 0x0000000804087212 */ /* 0x000fe400078e3cff */
[----:B------:R-:W-:Y:S02]  /*1e90*/  LOP3.LUT R2, R5, R2, RZ, 0x3c, !PT ;  /* 0x0000000205027212 */ /* 0x000fe400078e3cff */
[----:B------:R-:W-:Y:S01]  /*1ea0*/  SHF.R.S32.HI R4, RZ, 0x1, R10 ;  /* 0x00000001ff047819 */ /* 0x000fe2000001140a */
[----:B------:R-:W-:Y:S01]  /*1eb0*/  IMAD R213, R14, 0x200, R8 ;  /* 0x000002000ed57824 */ /* 0x000fe200078e0208 */
[----:B------:R-:W-:Y:S01]  /*1ec0*/  SHF.R.S32.HI R0, RZ, 0x1f, R10 ;  /* 0x0000001fff007819 */ /* 0x000fe2000001140a */
[----:B------:R-:W-:Y:S01]  /*1ed0*/  IMAD.U32 R2, R11, 0x20, R2 ;  /* 0x000000200b027824 */ /* 0x000fe200078e0002 */
[----:B------:R-:W-:Y:S01]  /*1ee0*/  BAR.SYNC.DEFER_BLOCKING 0x0 ;  /* 0x0000000000007b1d */ /* 0x000fe20000010000 */
[----:B------:R-:W-:Y:S01]  /*1ef0*/  ISETP.GE.OR P6, PT, R12, c[0x0][0x1fc], !P1 ;  /* 0x00007f000c007a0c */ /* 0x000fe20004fc6670 */
[----:B------:R-:W-:Y:S01]  /*1f00*/  IMAD.SHL.U32 R213, R213, 0x2, RZ ;  /* 0x00000002d5d57824 */ /* 0x000fe200078e00ff */
[----:B------:R-:W-:Y:S01]  /*1f10*/  LEA.HI R5, R0, R4, RZ, 0x2 ;  /* 0x0000000400057211 */ /* 0x000fe200078f10ff */
[----:B------:R-:W-:Y:S01]  /*1f20*/  IMAD.SHL.U32 R214, R2, 0x2, RZ ;  /* 0x0000000202d67824 */ /* 0x000fe200078e00ff */
[----:B------:R-:W-:Y:S01]  /*1f30*/  SEL R0, R223, 0xffffffe0, !P0 ;  /* 0xffffffe0df007807 */ /* 0x000fe20004000000 */
[----:B------:R-:W-:Y:S01]  /*1f40*/  IMAD.SHL.U32 R2, R14, 0x10, RZ ;  /* 0x000000100e027824 */ /* 0x000fe200078e00ff */
[----:B------:R-:W-:-:S02]  /*1f50*/  SEL R12, RZ, 0x2, P5 ;  /* 0x00000002ff0c7807 */ /* 0x000fc40002800000 */
[----:B------:R-:W-:Y:S01]  /*1f60*/  LOP3.LUT R6, R249, 0x7ffffffc, RZ, 0xc0, !PT ;  /* 0x7ffffffcf9067812 */ /* 0x000fe200078ec0ff */
[----:B------:R-:W-:Y:S01]  /*1f70*/  IMAD.IADD R215, R214, 0x1, R0 ;  /* 0x00000001d6d77824 */ /* 0x000fe200078e0200 */
[----:B------:R-:W-:Y:S02]  /*1f80*/  IADD3 R3, R15, R12, R32 ;  /* 0x0000000c0f037210 */ /* 0x000fe40007ffe020 */
[----:B------:R-:W-:Y:S01]  /*1f90*/  ISETP.GE.AND P0, PT, R36, c[0x0][0x1fc], PT ;  /* 0x00007f0024007a0c */ /* 0x000fe20003f06270 */
[----:B------:R-:W-:Y:S01]  /*1fa0*/  IMAD.IADD R9, R7, 0x1, -R6 ;  /* 0x0000000107097824 */ /* 0x000fe200078e0a06 */
[----:B------:R-:W-:Y:S02]  /*1fb0*/  SEL R7, RZ, 0xffffffff, P4 ;  /* 0xffffffffff077807 */ /* 0x000fe40002000000 */
[----:B------:R-:W-:Y:S01]  /*1fc0*/  LOP3.LUT P4, RZ, R3, 0x1, RZ, 0xc0, !PT ;  /* 0x0000000103ff7812 */ /* 0x000fe2000788c0ff */
[----:B------:R-:W-:Y:S01]  /*1fd0*/  IMAD R9, R28, 0x4, R9 ;  /* 0x000000041c097824 */ /* 0x000fe200078e0209 */
[----:B------:R-:W-:-:S02]  /*1fe0*/  SEL R6, RZ, 0x4, P0 ;  /* 0x00000004ff067807 */ /* 0x000fc40000000000 */
[----:B------:R-:W-:Y:S01]  /*1ff0*/  ISETP.GE.OR P4, PT, R246, UR4, !P4 ;  /* 0x00000004f6007c0c */ /* 0x000fe2000e786670 */
[----:B------:R-:W-:Y:S01]  /*2000*/  IMAD.SHL.U32 R251, R9, 0x2, RZ ;  /* 0x0000000209fb7824 */ /* 0x000fe200078e00ff */
[----:B------:R-:W-:Y:S01]  /*2010*/  LOP3.LUT P0, RZ, R3, 0x2, RZ, 0xc0, !PT ;  /* 0x0000000203ff7812 */ /* 0x000fe2000780c0ff */
[----:B------:R-:W1:Y:S01]  /*2020*/  LDSM.16.M88.4 R164, [R214+0x6080] ;  /* 0x00608000d6a4783b */ /* 0x000e620000000200 */
[----:B------:R-:W-:Y:S02]  /*2030*/  LEA.HI R0, R34, R134, RZ, 0x7 ;  /* 0x0000008622007211 */ /* 0x000fe400078f38ff */
[----:B------:R-:W-:Y:S01]  /*2040*/  ISETP.GE.OR P0, PT, R246, UR4, !P0 ;  /* 0x00000004f6007c0c */ /* 0x000fe2000c706670 */
[----:B------:R-:W2:Y:S01]  /*2050*/  LDSM.16.M88.4 R168, [R214+0x7080] ;  /* 0x00708000d6a8783b */ /* 0x000ea20000000200 */
[----:B------:R-:W-:Y:S02]  /*2060*/  SEL R21, RZ, 0xffffffff, P5 ;  /* 0xffffffffff157807 */ /* 0x000fe40002800000 */
[----:B------:R-:W-:Y:S01]  /*2070*/  SHF.R.U32.HI R10, RZ, 0x4, R0 ;  /* 0x00000004ff0a7819 */ /* 0x000fe20000011600 */
[----:B------:R-:W3:Y:S01]  /*2080*/  LDSM.16.M88.4 R180, [R214+0x8080] ;  /* 0x00808000d6b4783b */ /* 0x000ee20000000200 */
[----:B------:R-:W-:-:S02]  /*2090*/  LOP3.LUT R2, R2, 0x10, RZ, 0xc0, !PT ;  /* 0x0000001002027812 */ /* 0x000fc400078ec0ff */
[----:B------:R-:W-:Y:S01]  /*20a0*/  ISETP.GE.OR P1, PT, R36, c[0x0][0x1fc], !P1 ;  /* 0x00007f0024007a0c */ /* 0x000fe20004f26670 */
[----:B------:R-:W4:Y:S01]  /*20b0*/  LDSM.16.M88.4 R184, [R214+0x9080] ;  /* 0x00908000d6b8783b */ /* 0x000f220000000200 */
[----:B------:R-:W-:Y:S01]  /*20c0*/  IADD3 R231, R231, -c[0x0][0x168], -R251 ;  /* 0x80005a00e7e77a10 */ /* 0x000fe20007ffe8fb */
[----:B------:R-:W-:Y:S01]  /*20d0*/  CS2R R36, SRZ ;  /* 0x0000000000247805 */ /* 0x000fe2000001ff00 */
[----:B------:R-:W-:Y:S01]  /*20e0*/  LOP3.LUT P5, RZ, R13, 0x4, RZ, 0xc0, !PT ;  /* 0x000000040dff7812 */ /* 0x000fe200078ac0ff */
[----:B------:R-:W1:Y:S01]  /*20f0*/  LDSM.16.M88.4 R196, [R214+0xa080] ;  /* 0x00a08000d6c4783b */ /* 0x000e620000000200 */
[----:B------:R-:W-:Y:S02]  /*2100*/  SHF.R.S32.HI R249, RZ, 0x2, R249 ;  /* 0x00000002fff97819 */ /* 0x000fe400000114f9 */
[----:B------:R-:W-:Y:S01]  /*2110*/  SEL R223, R223, 0xffffffe0, !P5 ;  /* 0xffffffe0dfdf7807 */ /* 0x000fe20006800000 */
[----:B------:R-:W1:Y:S01]  /*2120*/  LDSM.16.M88.4 R200, [R214+0xb080] ;  /* 0x00b08000d6c8783b */ /* 0x000e620000000200 */
[----:B------:R-:W-:Y:S01]  /*2130*/  IADD3 R250, -R251, UR24, RZ ;  /* 0x00000018fbfa7c10 */ /* 0x000fe2000fffe1ff */
[----:B------:R-:W-:-:S02]  /*2140*/  IMAD R249, R31, 0x10, R249 ;  /* 0x000000101ff97824 */ /* 0x000fc400078e02f9 */
[----:B------:R-:W1:Y:S04]  /*2150*/  LDSM.16.M88.4 R172, [R215+0x6080] ;  /* 0x00608000d7ac783b */ /* 0x000e680000000200 */
        /* <DEDUP_REMOVED lines=9> */
[----:B------:R1:W-:Y:S01]  /*21f0*/  LDGSTS.E.BYPASS.LTC128B.128 [R252+0x6080], [R18.64], !P4 ;  /* 0x0608000012fc7fae */ /* 0x0003e2000e101d56 */
[----:B------:R-:W-:-:S02]  /*2200*/  LOP3.LUT P4, RZ, R3, 0x4, RZ, 0xc0, !PT ;  /* 0x0000000403ff7812 */ /* 0x000fc4000788c0ff */
[----:B------:R-:W-:Y:S01]  /*2210*/  LOP3.LUT R3, R5, 0xfffffffc, RZ, 0xc0, !PT ;  /* 0xfffffffc05037812 */ /* 0x000fe200078ec0ff */
[----:B------:R-:W-:Y:S01]  /*2220*/  IMAD.SHL.U32 R5, R7, 0x2, RZ ;  /* 0x0000000207057824 */ /* 0x000fe200078e00ff */
[----:B------:R-:W-:Y:S01]  /*2230*/  ISETP.GE.OR P4, PT, R246, UR4, !P4 ;  /* 0x00000004f6007c0c */ /* 0x000fe2000e786670 */
[----:B------:R1:W-:Y:S01]  /*2240*/  LDGSTS.E.BYPASS.LTC128B.128 [R252+0x7080], [R18.64+0x40], !P0 ;  /* 0x0708004012fc7fae */ /* 0x0003e2000c101d56 */
[----:B------:R-:W-:Y:S01]  /*2250*/  LOP3.LUT R7, R2, 0x8, R10, 0xf8, !PT ;  /* 0x0000000802077812 */ /* 0x000fe200078ef80a */
[----:B------:R-:W-:Y:S01]  /*2260*/  IMAD.IADD R0, R4, 0x1, -R3 ;  /* 0x0000000104007824 */ /* 0x000fe200078e0a03 */
[----:B------:R-:W-:Y:S01]  /*2270*/  LOP3.LUT R3, R5, 0x2, R35, 0xe2, !PT ;  /* 0x0000000205037812 */ /* 0x000fe200078ee223 */
[----:B------:R-:W-:Y:S01]  /*2280*/  IMAD.SHL.U32 R4, R21, 0x2, RZ ;  /* 0x0000000215047824 */ /* 0x000fe200078e00ff */
[----:B------:R-:W-:Y:S01]  /*2290*/  ULDC.64 UR4, c[0x0][0x240] ;  /* 0x0000900000047ab9 */ /* 0x000fe20000000a00 */
[----:B------:R-:W-:Y:S01]  /*22a0*/  @!P2 IMAD.SHL.U32 R2, R134, 0x10, RZ ;  /* 0x000000108602a824 */ /* 0x000fe200078e00ff */
[----:B------:R-:W-:Y:S01]  /*22b0*/  LOP3.LUT R3, R3, R6, RZ, 0xfc, !PT ;  /* 0x0000000603037212 */ /* 0x000fe200078efcff */
[----:B------:R-:W-:Y:S01]  /*22c0*/  UIMAD UR4, UR19, UR4, URZ ;  /* 0x00000004130472a4 */ /* 0x000fe2000f8e023f */
[----:B------:R-:W-:-:S02]  /*22d0*/  LOP3.LUT R4, R4, 0x2, R32, 0xe2, !PT ;  /* 0x0000000204047812 */ /* 0x000fc400078ee220 */
[C---:B------:R-:W-:Y:S01]  /*22e0*/  LOP3.LUT P0, RZ, R0.reuse, 0x2, RZ, 0xc0, !PT ;  /* 0x0000000200ff7812 */ /* 0x040fe2000780c0ff */
[----:B------:R1:W-:Y:S01]  /*22f0*/  LDGSTS.E.BYPASS.LTC128B.128 [R252+0x8080], [R18.64+0x80], !P4 ;  /* 0x0808008012fc7fae */ /* 0x0003e2000e101d56 */
[----:B------:R-:W-:Y:S01]  /*2300*/  IMAD.SHL.U32 R0, R0, 0x40, RZ ;  /* 0x0000004000007824 */ /* 0x000fe200078e00ff */
[----:B------:R-:W-:Y:S01]  /*2310*/  UIMAD UR27, UR11, UR5, UR4 ;  /* 0x000000050b1b72a4 */ /* 0x000fe2000f8e0204 */
[----:B------:R-:W-:Y:S01]  /*2320*/  LOP3.LUT P4, RZ, R13, 0x2, RZ, 0xc0, !PT ;  /* 0x000000020dff7812 */ /* 0x000fe2000788c0ff */
[----:B------:R5:W-:Y:S01]  /*2330*/  @!P2 LDGSTS.E.BYPASS.LTC128B.128 [R2+0xf080], [R24.64] ;  /* 0x0f0800001802afae */ /* 0x000be2000b901d56 */
[----:B------:R-:W-:Y:S01]  /*2340*/  ULDC UR19, c[0x0][0x2a0] ;  /* 0x0000a80000137ab9 */ /* 0x000fe20000000800 */
[----:B------:R-:W-:Y:S01]  /*2350*/  LOP3.LUT R0, R0, 0xc0, RZ, 0xc0, !PT ;  /* 0x000000c000007812 */ /* 0x000fe200078ec0ff */
[----:B------:R-:W-:Y:S01]  /*2360*/  UMOV UR4, URZ ;  /* 0x0000003f00047c82 */ /* 0x000fe20008000000 */
[----:B------:R1:W-:Y:S01]  /*2370*/  STL [R1+0xc], R4 ;  /* 0x00000c0401007387 */ /* 0x0003e20000100800 */
[C---:B------:R-:W-:Y:S01]  /*2380*/  SEL R224, R225.reuse, 0xfffffff0, !P4 ;  /* 0xfffffff0e1e07807 */ /* 0x040fe20006000000 */
[----:B------:R-:W-:Y:S01]  /*2390*/  USHF.L.U32 UR5, UR10, 0x7, URZ ;  /* 0x000000070a057899 */ /* 0x000fe2000800063f */
[----:B------:R-:W-:Y:S01]  /*23a0*/  SEL R225, R225, 0xfffffff0, !P0 ;  /* 0xfffffff0e1e17807 */ /* 0x000fe20004000000 */
[----:B------:R2:W-:Y:S01]  /*23b0*/  STL [R1+0x8], R3 ;  /* 0x0000080301007387 */ /* 0x0005e20000100800 */
[----:B------:R-:W-:-:S02]  /*23c0*/  UIMAD UR11, UR11, UR6, URZ ;  /* 0x000000060b0b72a4 */ /* 0x000fc4000f8e023f */
[----:B------:R-:W-:Y:S01]  /*23d0*/  ULOP3.LUT UR19, URZ, UR19, URZ, 0x33, !UPT ;  /* 0x000000133f137292 */ /* 0x000fe2000f8e333f */
[----:B------:R-:W0:Y:S04]  /*23e0*/  LDGDEPBAR ;  /* 0x00000000000079af */ /* 0x000e280000000000 */
[----:B------:R3:W-:Y:S04]  /*23f0*/  LDGSTS.E.BYPASS.LTC128B.128 [R252+0xc080], [R22.64], !P6 ;  /* 0x0c08000016fc7fae */ /* 0x0007e8000f101d56 */
[----:B------:R3:W-:Y:S01]  /*2400*/  LDGSTS.E.BYPASS.LTC128B.128 [R252+0xd080], [R22.64+0x40], !P3 ;  /* 0x0d08004016fc7fae */ /* 0x0007e2000d901d56 */
[----:B------:R-:W-:-:S03]  /*2410*/  ISETP.GE.AND P3, PT, R134, 0x10, PT ;  /* 0x000000108600780c */ /* 0x000fc60003f66270 */
[----:B------:R3:W-:Y:S01]  /*2420*/  LDGSTS.E.BYPASS.LTC128B.128 [R252+0xe080], [R22.64+0x80], !P1 ;  /* 0x0e08008016fc7fae */ /* 0x0007e2000c901d56 */
[----:B-----5:R-:W-:Y:S01]  /*2430*/  IMAD.SHL.U32 R2, R13, 0x40, RZ ;  /* 0x000000400d027824 */ /* 0x020fe200078e00ff */
[----:B-1----:R-:W-:-:S04]  /*2440*/  SHF.R.U32.HI R4, RZ, 0x3, R0 ;  /* 0x00000003ff047819 */ /* 0x002fc80000011600 */
[----:B------:R-:W-:Y:S01]  /*2450*/  LOP3.LUT R2, R2, 0x1c0, RZ, 0xc0, !PT ;  /* 0x000001c002027812 */ /* 0x000fe200078ec0ff */
[----:B--2---:R-:W-:Y:S01]  /*2460*/  IMAD.SHL.U32 R3, R14, 0x8, RZ ;  /* 0x000000080e037824 */ /* 0x004fe200078e00ff */
[----:B------:R-:W-:Y:S02]  /*2470*/  LOP3.LUT R212, R4, R0, R212, 0x1e, !PT ;  /* 0x0000000004d47212 */ /* 0x000fe400078e1ed4 */
[----:B------:R-:W-:Y:S02]  /*2480*/  SHF.R.U32.HI R5, RZ, 0x3, R2 ;  /* 0x00000003ff057819 */ /* 0x000fe40000011602 */
[----:B------:R-:W-:-:S04]  /*2490*/  LOP3.LUT R3, R3, 0x8, RZ, 0xc0, !PT ;  /* 0x0000000803037812 */ /* 0x000fc800078ec0ff */
[--C-:B------:R-:W-:Y:S02]  /*24a0*/  LOP3.LUT R5, R5, R2, R3.reuse, 0x1e, !PT ;  /* 0x0000000205057212 */ /* 0x100fe400078e1e03 */
[C---:B------:R-:W-:Y:S02]  /*24b0*/  LOP3.LUT R2, R4.reuse, R7, R0, 0x1e, !PT ;  /* 0x0000000704027212 */ /* 0x040fe400078e1e00 */
[----:B------:R-:W-:Y:S01]  /*24c0*/  LOP3.LUT R3, R4, R0, R3, 0x1e, !PT ;  /* 0x0000000004037212 */ /* 0x000fe200078e1e03 */
[----:B------:R-:W-:Y:S02]  /*24d0*/  IMAD.SHL.U32 R0, R20, 0x20, RZ ;  /* 0x0000002014007824 */ /* 0x000fe400078e00ff */
[----:B------:R-:W-:Y:S02]  /*24e0*/  IMAD.IADD R218, R218, 0x1, R5 ;  /* 0x00000001dada7824 */ /* 0x000fe400078e0205 */
[----:B------:R-:W-:Y:S02]  /*24f0*/  IMAD R4, R31, 0x200, R0 ;  /* 0x000002001f047824 */ /* 0x000fe400078e0200 */
[----:B------:R-:W-:Y:S01]  /*2500*/  IMAD.IADD R221, R0, 0x1, R2 ;  /* 0x0000000100dd7824 */ /* 0x000fe200078e0202 */
[----:B------:R-:W-:Y:S01]  /*2510*/  LEA R218, R218, 0x13480, 0x1 ;  /* 0x00013480dada7811 */ /* 0x000fe200078e08ff */
[----:B------:R-:W-:-:S02]  /*2520*/  IMAD.IADD R212, R0, 0x1, R212 ;  /* 0x0000000100d47824 */ /* 0x000fc400078e02d4 */
[----:B------:R-:W-:Y:S02]  /*2530*/  @!P3 IMAD.SHL.U32 R0, R134, 0x10, RZ ;  /* 0x000000108600b824 */ /* 0x000fe400078e00ff */
[----:B------:R-:W-:Y:S01]  /*2540*/  IMAD.IADD R222, R4, 0x1, R3 ;  /* 0x0000000104de7824 */ /* 0x000fe200078e0203 */
[----:B------:R-:W-:Y:S01]  /*2550*/  LEA R212, R212, 0x80, 0x1 ;  /* 0x00000080d4d47811 */ /* 0x000fe200078e08ff */
[C-C-:B------:R-:W-:Y:S01]  /*2560*/  IMAD R219, R223.reuse, 0x2, R218.reuse ;  /* 0x00000002dfdb7824 */ /* 0x140fe200078e02da */
[----:B------:R1:W-:Y:S01]  /*2570*/  @!P3 LDGSTS.E.BYPASS.LTC128B.128 [R0+0xf280], [R16.64] ;  /* 0x0f2800001000bfae */ /* 0x0003e2000b901d56 */
[----:B------:R-:W-:Y:S02]  /*2580*/  IMAD.SHL.U32 R216, R222, 0x2, RZ ;  /* 0x00000002ded87824 */ /* 0x000fe400078e00ff */
[C---:B------:R-:W-:Y:S01]  /*2590*/  IMAD R220, R224.reuse, 0x2, R218 ;  /* 0x00000002e0dc7824 */ /* 0x040fe200078e02da */
[----:B------:R-:W0:Y:S01]  /*25a0*/  LDGDEPBAR ;  /* 0x00000000000079af */ /* 0x000e220000000000 */
[----:B------:R-:W-:Y:S01]  /*25b0*/  IMAD R224, R224, 0x2, R219 ;  /* 0x00000002e0e07824 */ /* 0x000fe200078e02db */
[----:B------:R-:W-:Y:S01]  /*25c0*/  IADD3 R217, R216, 0xc080, RZ ;  /* 0x0000c080d8d97810 */ /* 0x000fe20007ffe0ff */
[----:B------:R-:W-:Y:S01]  /*25d0*/  IMAD R223, R223, 0x2, R220 ;  /* 0x00000002dfdf7824 */ /* 0x000fe200078e02dc */
[----:B------:R-:W0:Y:S01]  /*25e0*/  LDGDEPBAR ;  /* 0x00000000000079af */ /* 0x000e220000000000 */
[----:B------:R-:W-:-:S02]  /*25f0*/  IMAD.IADD R226, R222, 0x1, R225 ;  /* 0x00000001dee27824 */ /* 0x000fc400078e02e1 */
[----:B------:R-:W-:Y:S01]  /*2600*/  IMAD R217, R225, 0x2, R217 ;  /* 0x00000002e1d97824 */ /* 0x000fe200078e02d9 */
[----:B-1----:R-:W-:-:S05]  /*2610*/  IADD3 R0, R133, UR27, RZ ;  /* 0x0000001b85007c10 */ /* 0x002fca000fffe0ff */
[----:B------:R1:W-:Y:S02]  /*2620*/  STL [R1+0x44], R0 ;  /* 0x0000440001007387 */ /* 0x0003e40000100800 */
[----:B-1----:R-:W-:-:S05]  /*2630*/  IADD3 R0, R252, 0x6080, RZ ;  /* 0x00006080fc007810 */ /* 0x002fca0007ffe0ff */
[----:B------:R1:W-:Y:S02]  /*2640*/  STL [R1+0x48], R0 ;  /* 0x0000480001007387 */ /* 0x0003e40000100800 */
[----:B-1----:R-:W-:-:S05]  /*2650*/  IADD3 R0, R231, UR21, RZ ;  /* 0x00000015e7007c10 */ /* 0x002fca000fffe0ff */
[----:B------:R1:W-:Y:S02]  /*2660*/  STL [R1+0x40], R0 ;  /* 0x0000400001007387 */ /* 0x0003e40000100800 */
[----:B-1----:R-:W-:-:S05]  /*2670*/  IADD3 R0, R231, c[0x0][0x2a4], RZ ;  /* 0x0000a900e7007a10 */ /* 0x002fca0007ffe0ff */
[----:B---34-:R1:W-:Y:S02]  /*2680*/  STL [R1+0x1c], R0 ;  /* 0x00001c0001007387 */ /* 0x0183e40000100800 */
.L_x_170:
[----:B------:R-:W-:Y:S04]  /*2690*/  DEPBAR.LE SB0, 0x1 ;  /* 0x000080400000791a */ /* 0x000fe80000000000 */
[----:B------:R-:W-:Y:S01]  /*26a0*/  BAR.SYNC.DEFER_BLOCKING 0x0 ;  /* 0x0000000000007b1d */ /* 0x000fe20000010000 */
[----:B-1----:R-:W-:Y:S01]  /*26b0*/  MOV R0, UR4 ;  /* 0x0000000400007c02 */ /* 0x002fe20008000f00 */
[----:B------:R-:W-:Y:S01]  /*26c0*/  IMAD.U32 R2, RZ, RZ, UR4 ;  /* 0x00000004ff027e24 */ /* 0x000fe2000f8e00ff */
[----:B------:R-:W-:Y:S03]  /*26d0*/  PLOP3.LUT P0, PT, PT, PT, UP3, 0x80, 0x0 ;  /* 0x000000000000781c */ /* 0x000fe60003f0f038 */
[----:B------:R-:W-:Y:S02]  /*26e0*/  IMAD R0, R0, 0x1800, R222 ;  /* 0x0000180000007824 */ /* 0x000fe400078e02de */
[----:B------:R-:W-:Y:S03]  /*26f0*/  IMAD R2, R2, 0x1800, R225 ;  /* 0x0000180002027824 */ /* 0x000fe600078e02e1 */
[----:B------:R-:W-:Y:S02]  /*2700*/  SHF.L.U32 R0, R0, 0x1, RZ ;  /* 0x0000000100007819 */ /* 0x000fe400000006ff */
[----:B------:R-:W-:Y:S05]  /*2710*/  IADD3 R2, R222, R2, RZ ;  /* 0x00000002de027210 */ /* 0x000fea0007ffe0ff */
[----:B------:R-:W-:Y:S01]  /*2720*/  IMAD.SHL.U32 R3, R2, 0x2, RZ ;  /* 0x0000000202037824 */ /* 0x000fe200078e00ff */
[----:B------:R-:W-:Y:S01]  /*2730*/  MOV R2, UR4 ;  /* 0x0000000400027c02 */ /* 0x000fe20008000f00 */
[----:B------:R-:W-:Y:S04]  /*2740*/  LDSM.16.M88.4 R16, [R214+0x80] ;  /* 0x00008000d610783b */ /* 0x000fe80000000200 */
[----:B------:R-:W-:Y:S01]  /*2750*/  IMAD R2, R2, 0x1800, R226 ;  /* 0x0000180002027824 */ /* 0x000fe200078e02e2 */
[----:B------:R-:W1:Y:S03]  /*2760*/  LDSM.16.M88.4 R32, [R0+0x6080] ;  /* 0x006080000020783b */ /* 0x000e660000000200 */
[----:B------:R-:W-:Y:S02]  /*2770*/  IMAD.SHL.U32 R2, R2, 0x2, RZ ;  /* 0x0000000202027824 */ /* 0x000fe400078e00ff */
[----:B------:R-:W2:Y:S05]  /*2780*/  LDSM.16.M88.4 R28, [R0+0x6880] ;  /* 0x00688000001c783b */ /* 0x000eaa0000000200 */
[----:B------:R-:W3:Y:S05]  /*2790*/  LDSM.16.M88.4 R132, [R214+0x1080] ;  /* 0x00108000d684783b */ /* 0x000eea0000000200 */
[----:B------:R-:W4:Y:S05]  /*27a0*/  LDL R230, [R1+0x1c] ;  /* 0x00001c0001e67983 */ /* 0x000f2a0000100800 */
[----:B------:R-:W-:Y:S05]  /*27b0*/  LDSM.16.M88.4 R140, [R215+0x80] ;  /* 0x00008000d78c783b */ /* 0x000fea0000000200 */
[----:B------:R-:W5:Y:S05]  /*27c0*/  LDL R229, [R1+0x40] ;  /* 0x0000400001e57983 */ /* 0x000f6a0000100800 */
[----:B------:R-:W3:Y:S05]  /*27d0*/  LDSM.16.M88.4 R136, [R3+0x6080] ;  /* 0x006080000388783b */ /* 0x000eea0000000200 */
[----:B------:R-:W3:Y:S01]  /*27e0*/  LDSM.16.M88.4 R144, [R3+0x6880] ;  /* 0x006880000390783b */ /* 0x000ee20000000200 */
[-C--:B-1----:R-:W-:Y:S04]  /*27f0*/  HMMA.16816.F32 R4, R32, R16.reuse, RZ ;  /* 0x000000102004723c */ /* 0x082fe800000018ff */
[----:B------:R-:W1:Y:S05]  /*2800*/  LDSM.16.M88.4 R148, [R215+0x1080] ;  /* 0x00108000d794783b */ /* 0x000e6a0000000200 */
[----:B------:R-:W-:Y:S01]  /*2810*/  LDSM.16.M88.4 R152, [R0+0x7880] ;  /* 0x007880000098783b */ /* 0x000fe20000000200 */
[C---:B--2---:R-:W-:Y:S04]  /*2820*/  HMMA.16816.F32 R8, R28.reuse, R16, RZ ;  /* 0x000000101c08723c */ /* 0x044fe800000018ff */
[----:B------:R-:W-:Y:S04]  /*2830*/  LDSM.16.M88.4 R156, [R3+0x7880] ;  /* 0x00788000039c783b */ /* 0x000fe80000000200 */
[-C--:B------:R-:W-:Y:S01]  /*2840*/  HMMA.16816.F32 R12, R28, R18.reuse, RZ ;  /* 0x000000121c0c723c */ /* 0x080fe200000018ff */
[----:B------:R-:W-:Y:S07]  /*2850*/  LDSM.16.M88.4 R160, [R214+0x5080] ;  /* 0x00508000d6a0783b */ /* 0x000fee0000000200 */
[C---:B------:R-:W-:Y:S08]  /*2860*/  HMMA.16816.F32 R16, R32.reuse, R18, RZ ;  /* 0x000000122010723c */ /* 0x040ff000000018ff */
[-C--:B---3--:R-:W-:Y:S08]  /*2870*/  HMMA.16816.F32 R20, R32, R132.reuse, RZ ;  /* 0x000000842014723c */ /* 0x088ff000000018ff */
[C---:B------:R-:W-:Y:S08]  /*2880*/  HMMA.16816.F32 R24, R28.reuse, R132, RZ ;  /* 0x000000841c18723c */ /* 0x040ff000000018ff */
[-C--:B------:R-:W-:Y:S08]  /*2890*/  HMMA.16816.F32 R28, R28, R134.reuse, RZ ;  /* 0x000000861c1c723c */ /* 0x080ff000000018ff */
[----:B------:R-:W-:Y:S01]  /*28a0*/  HMMA.16816.F32 R32, R32, R134, RZ ;  /* 0x000000862020723c */ /* 0x000fe200000018ff */
[----:B------:R-:W-:Y:S07]  /*28b0*/  LDSM.16.M88.4 R132, [R0+0x7080] ;  /* 0x007080000084783b */ /* 0x000fee0000000200 */
[-C--:B------:R-:W-:Y:S08]  /*28c0*/  HMMA.16816.F32 R4, R136, R140.reuse, R4 ;  /* 0x0000008c8804723c */ /* 0x080ff00000001804 */
[C---:B------:R-:W-:Y:S08]  /*28d0*/  HMMA.16816.F32 R8, R144.reuse, R140, R8 ;  /* 0x0000008c9008723c */ /* 0x040ff00000001808 */
[-C--:B------:R-:W-:Y:S08]  /*28e0*/  HMMA.16816.F32 R12, R144, R142.reuse, R12 ;  /* 0x0000008e900c723c */ /* 0x080ff0000000180c */
[C---:B------:R-:W-:Y:S01]  /*28f0*/  HMMA.16816.F32 R16, R136.reuse, R142, R16 ;  /* 0x0000008e8810723c */ /* 0x040fe20000001810 */
[----:B------:R-:W2:Y:S07]  /*2900*/  LDSM.16.M88.4 R140, [R214+0x2080] ;  /* 0x00208000d68c783b */ /* 0x000eae0000000200 */
[-C--:B-1----:R-:W-:Y:S08]  /*2910*/  HMMA.16816.F32 R20, R136, R148.reuse, R20 ;  /* 0x000000948814723c */ /* 0x082ff00000001814 */
[C---:B------:R-:W-:Y:S08]  /*2920*/  HMMA.16816.F32 R24, R144.reuse, R148, R24 ;  /* 0x000000949018723c */ /* 0x040ff00000001818 */
[-C--:B------:R-:W-:Y:S01]  /*2930*/  HMMA.16816.F32 R28, R144, R150.reuse, R28 ;  /* 0x00000096901c723c */ /* 0x080fe2000000181c */
[----:B------:R-:W1:Y:S07]  /*2940*/  LDSM.16.M88.4 R144, [R214+0x3080] ;  /* 0x00308000d690783b */ /* 0x000e6e0000000200 */
[----:B------:R-:W-:Y:S01]  /*2950*/  HMMA.16816.F32 R32, R136, R150, R32 ;  /* 0x000000968820723c */ /* 0x000fe20000001820 */
[----:B------:R-:W-:Y:S05]  /*2960*/  LDSM.16.M88.4 R148, [R215+0x2080] ;  /* 0x00208000d794783b */ /* 0x000fea0000000200 */
[----:B------:R-:W3:Y:S02]  /*2970*/  LDSM.16.M88.4 R136, [R2+0x7080] ;  /* 0x007080000288783b */ /* 0x000ee40000000200 */
[-C--:B--2---:R-:W-:Y:S08]  /*2980*/  HMMA.16816.F32 R4, R132, R140.reuse, R4 ;  /* 0x0000008c8404723c */ /* 0x084ff00000001804 */
[C---:B------:R-:W-:Y:S08]  /*2990*/  HMMA.16816.F32 R8, R152.reuse, R140, R8 ;  /* 0x0000008c9808723c */ /* 0x040ff00000001808 */
[-C--:B------:R-:W-:Y:S08]  /*29a0*/  HMMA.16816.F32 R12, R152, R142.reuse, R12 ;  /* 0x0000008e980c723c */ /* 0x080ff0000000180c */
[C---:B------:R-:W-:Y:S01]  /*29b0*/  HMMA.16816.F32 R16, R132.reuse, R142, R16 ;  /* 0x0000008e8410723c */ /* 0x040fe20000001810 */
[----:B------:R-:W2:Y:S07]  /*29c0*/  LDSM.16.M88.4 R140, [R215+0x3080] ;  /* 0x00308000d78c783b */ /* 0x000eae0000000200 */
[-C--:B-1----:R-:W-:Y:S08]  /*29d0*/  HMMA.16816.F32 R20, R132, R144.reuse, R20 ;  /* 0x000000908414723c */ /* 0x082ff00000001814 */
[C---:B------:R-:W-:Y:S08]  /*29e0*/  HMMA.16816.F32 R24, R152.reuse, R144, R24 ;  /* 0x000000909818723c */ /* 0x040ff00000001818 */
[-C--:B------:R-:W-:Y:S01]  /*29f0*/  HMMA.16816.F32 R28, R152, R146.reuse, R28 ;  /* 0x00000092981c723c */ /* 0x080fe2000000181c */
[----:B------:R-:W-:Y:S07]  /*2a00*/  LDSM.16.M88.4 R152, [R0+0x8880] ;  /* 0x008880000098783b */ /* 0x000fee0000000200 */
[----:B------:R-:W-:Y:S01]  /*2a10*/  HMMA.16816.F32 R32, R132, R146, R32 ;  /* 0x000000928420723c */ /* 0x000fe20000001820 */
[----:B------:R-:W-:Y:S05]  /*2a20*/  LDSM.16.M88.4 R144, [R214+0x4080] ;  /* 0x00408000d690783b */ /* 0x000fea0000000200 */
[----:B------:R-:W1:Y:S02]  /*2a30*/  LDSM.16.M88.4 R132, [R0+0x8080] ;  /* 0x008080000084783b */ /* 0x000e640000000200 */
[-C--:B---3--:R-:W-:Y:S08]  /*2a40*/  HMMA.16816.F32 R4, R136, R148.reuse, R4 ;  /* 0x000000948804723c */ /* 0x088ff00000001804 */
[C---:B------:R-:W-:Y:S08]  /*2a50*/  HMMA.16816.F32 R8, R156.reuse, R148, R8 ;  /* 0x000000949c08723c */ /* 0x040ff00000001808 */
[-C--:B------:R-:W-:Y:S08]  /*2a60*/  HMMA.16816.F32 R12, R156, R150.reuse, R12 ;  /* 0x000000969c0c723c */ /* 0x080ff0000000180c */
[C---:B------:R-:W-:Y:S01]  /*2a70*/  HMMA.16816.F32 R16, R136.reuse, R150, R16 ;  /* 0x000000968810723c */ /* 0x040fe20000001810 */
[----:B------:R3:W-:Y:S07]  /*2a80*/  LDSM.16.M88.4 R148, [R3+0x8880] ;  /* 0x008880000394783b */ /* 0x0007ee0000000200 */
[-C--:B--2---:R-:W-:Y:S08]  /*2a90*/  HMMA.16816.F32 R20, R136, R140.reuse, R20 ;  /* 0x0000008c8814723c */ /* 0x084ff00000001814 */
[C---:B------:R-:W-:Y:S08]  /*2aa0*/  HMMA.16816.F32 R24, R156.reuse, R140, R24 ;  /* 0x0000008c9c18723c */ /* 0x040ff00000001818 */
[-C--:B------:R-:W-:Y:S01]  /*2ab0*/  HMMA.16816.F32 R28, R156, R142.reuse, R28 ;  /* 0x0000008e9c1c723c */ /* 0x080fe2000000181c */
[----:B------:R-:W-:Y:S03]  /*2ac0*/  LDSM.16.M88.4 R156, [R215+0x5080] ;  /* 0x00508000d79c783b */ /* 0x000fe60000000200 */
[----:B---3--:R-:W-:Y:S04]  /*2ad0*/  MOV R3, UR12 ;  /* 0x0000000c00037c02 */ /* 0x008fe80008000f00 */
[----:B------:R-:W-:Y:S01]  /*2ae0*/  HMMA.16816.F32 R32, R136, R142, R32 ;  /* 0x0000008e8820723c */ /* 0x000fe20000001820 */
[----:B------:R-:W-:Y:S03]  /*2af0*/  LDSM.16.M88.4 R140, [R215+0x4080] ;  /* 0x00408000d78c783b */ /* 0x000fe60000000200 */
[--C-:B------:R-:W-:Y:S02]  /*2b00*/  IMAD R3, R3, 0x40, R249.reuse ;  /* 0x0000004003037824 */ /* 0x100fe400078e02f9 */
[----:B------:R-:W2:Y:S02]  /*2b10*/  LDSM.16.M88.4 R136, [R2+0x8080] ;  /* 0x008080000288783b */ /* 0x000ea40000000200 */
[-C--:B-1----:R-:W-:Y:S08]  /*2b20*/  HMMA.16816.F32 R4, R132, R144.reuse, R4 ;  /* 0x000000908404723c */ /* 0x082ff00000001804 */
[C---:B------:R-:W-:Y:S08]  /*2b30*/  HMMA.16816.F32 R8, R152.reuse, R144, R8 ;  /* 0x000000909808723c */ /* 0x040ff00000001808 */
[-C--:B------:R-:W-:Y:S08]  /*2b40*/  HMMA.16816.F32 R12, R152, R146.reuse, R12 ;  /* 0x00000092980c723c */ /* 0x080ff0000000180c */
[C---:B------:R-:W-:Y:S08]  /*2b50*/  HMMA.16816.F32 R16, R132.reuse, R146, R16 ;  /* 0x000000928410723c */ /* 0x040ff00000001810 */
[-C--:B------:R-:W-:Y:S08]  /*2b60*/  HMMA.16816.F32 R20, R132, R160.reuse, R20 ;  /* 0x000000a08414723c */ /* 0x080ff00000001814 */
[C---:B------:R-:W-:Y:S07]  /*2b70*/  HMMA.16816.F32 R24, R152.reuse, R160, R24 ;  /* 0x000000a09818723c */ /* 0x040fee0000001818 */
[----:B------:R-:W-:Y:S01]  /*2b80*/  MOV R160, UR4 ;  /* 0x0000000400a07c02 */ /* 0x000fe20008000f00 */
[-C--:B------:R-:W-:Y:S04]  /*2b90*/  HMMA.16816.F32 R28, R152, R162.reuse, R28 ;  /* 0x000000a2981c723c */ /* 0x080fe8000000181c */
[----:B------:R-:W-:Y:S03]  /*2ba0*/  IMAD R160, R160, 0x40, R249 ;  /* 0x00000040a0a07824 */ /* 0x000fe600078e02f9 */
[C---:B----4-:R-:W-:Y:S01]  /*2bb0*/  IADD3 R152, R3.reuse, R230, RZ ;  /* 0x000000e603987210 */ /* 0x050fe20007ffe0ff */
[----:B------:R-:W-:Y:S01]  /*2bc0*/  HMMA.16816.F32 R32, R132, R162, R32 ;  /* 0x000000a28420723c */ /* 0x000fe20000001820 */
[----:B------:R1:W3:Y:S03]  /*2bd0*/  LDS R153, [R160.X4+0xf080] ;  /* 0x00f08000a0997984 */ /* 0x0002e60000004800 */
[----:B------:R-:W-:Y:S02]  /*2be0*/  IMNMX R152, R250, R152, PT ;  /* 0x00000098fa987217 */ /* 0x000fe40003800200 */
[----:B------:R1:W4:Y:S02]  /*2bf0*/  LDS R154, [R160.X4+0xf0a0] ;  /* 0x00f0a000a09a7984 */ /* 0x0003240000004800 */
[-C--:B--2---:R-:W-:Y:S03]  /*2c00*/  HMMA.16816.F32 R4, R136, R140.reuse, R4 ;  /* 0x0000008c8804723c */ /* 0x084fe60000001804 */
[----:B------:R1:W2:Y:S05]  /*2c10*/  LDS R155, [R160.X4+0xf100] ;  /* 0x00f10000a09b7984 */ /* 0x0002aa0000004800 */
[C---:B------:R-:W-:Y:S01]  /*2c20*/  HMMA.16816.F32 R8, R148.reuse, R140, R8 ;  /* 0x0000008c9408723c */ /* 0x040fe20000001808 */
[----:B------:R-:W1:Y:S07]  /*2c30*/  LDS R160, [R160.X4+0xf120] ;  /* 0x00f12000a0a07984 */ /* 0x000e6e0000004800 */
[-C--:B------:R-:W-:Y:S08]  /*2c40*/  HMMA.16816.F32 R12, R148, R142.reuse, R12 ;  /* 0x0000008e940c723c */ /* 0x080ff0000000180c */
[C---:B------:R-:W-:Y:S08]  /*2c50*/  HMMA.16816.F32 R16, R136.reuse, R142, R16 ;  /* 0x0000008e8810723c */ /* 0x040ff00000001810 */
[-C--:B------:R-:W-:Y:S08]  /*2c60*/  HMMA.16816.F32 R20, R136, R156.reuse, R20 ;  /* 0x0000009c8814723c */ /* 0x080ff00000001814 */
[C---:B------:R-:W-:Y:S08]  /*2c70*/  HMMA.16816.F32 R24, R148.reuse, R156, R24 ;  /* 0x0000009c9418723c */ /* 0x040ff00000001818 */
[-C--:B------:R-:W-:Y:S07]  /*2c80*/  HMMA.16816.F32 R28, R148, R158.reuse, R28 ;  /* 0x0000009e941c723c */ /* 0x080fee000000181c */
[----:B-----5:R-:W-:Y:S01]  /*2c90*/  IMAD.IADD R151, R3, 0x1, R229 ;  /* 0x0000000103977824 */ /* 0x020fe200078e02e5 */
[----:B------:R-:W-:Y:S01]  /*2ca0*/  HMMA.16816.F32 R32, R136, R158, R32 ;  /* 0x0000009e8820723c */ /* 0x000fe20000001820 */
[----:B------:R-:W-:-:S08]  /*2cb0*/  @!P0 BRA `(.L_x_152) ;  /* 0x000001d000008947 */ /* 0x000fd00003800000 */
[----:B-1234-:R-:W-:Y:S01]  /*2cc0*/  IMAD.MOV.U32 R0, RZ, RZ, c[0x0][0x168] ;  /* 0x00005a00ff007624 */ /* 0x01efe200078e00ff */
[----:B------:R-:W-:Y:S04]  /*2cd0*/  BSSY B0, `(.L_x_153) ;  /* 0x0000012000007945 */ /* 0x000fe80003800000 */
[----:B------:R-:W-:Y:S04]  /*2ce0*/  IADD3 R0, R3, c[0x0][0x198], -R0 ;  /* 0x0000660003007a10 */ /* 0x000fe80007ffe800 */
[----:B------:R-:W-:Y:S11]  /*2cf0*/  ISETP.GT.AND P1, PT, R0, -0x1, PT ;  /* 0xffffffff0000780c */ /* 0x000ff60003f24270 */
[----:B------:R-:W-:Y:S02]  /*2d00*/  @!UPT UIADD3 URZ, URZ, URZ, URZ ;  /* 0x0000003f3f3ff290 */ /* 0x000fe4000fffe03f */
[----:B------:R-:W-:-:S05]  /*2d10*/  @P1 BRA `(.L_x_154) ;  /* 0x0000008000001947 */ /* 0x000fca0003800000 */
[----:B------:R-:W-:Y:S01]  /*2d20*/  LOP3.LUT R0, RZ, R0, RZ, 0x33, !PT ;  /* 0x00000000ff007212 */ /* 0x000fe200078e33ff */
[----:B------:R-:W-:Y:S05]  /*2d30*/  IMAD.MOV.U32 R2, RZ, RZ, 0x1 ;  /* 0x00000001ff027424 */ /* 0x000fea00078e00ff */
[----:B------:R-:W-:Y:S11]  /*2d40*/  ISETP.NE.AND P1, PT, R2, c[0x0][0x2a8], PT ;  /* 0x0000aa0002007a0c */ /* 0x000ff60003f25270 */
[----:B------:R-:W-:Y:S02]  /*2d50*/  @!UPT UIADD3 URZ, URZ, URZ, URZ ;  /* 0x0000003f3f3ff290 */ /* 0x000fe4000fffe03f */
[----:B------:R-:W-:Y:S05]  /*2d60*/  @P1 IMAD.HI.U32 R2, R0, c[0x0][0x2ac], RZ ;  /* 0x0000ab0000021a27 */ /* 0x000fea00078e00ff */
[----:B------:R-:W-:Y:S04]  /*2d70*/  @P1 SHF.R.U32.HI R0, RZ, c[0x0][0x2b0], R2 ;  /* 0x0000ac00ff001a19 */ /* 0x000fe80000011602 */
[----:B------:R-:W-:Y:S01]  /*2d80*/  LOP3.LUT R0, RZ, R0, RZ, 0x33, !PT ;  /* 0x00000000ff007212 */ /* 0x000fe200078e33ff */
[----:B------:R-:W-:-:S05]  /*2d90*/  BRA `(.L_x_155) ;  /* 0x0000005000007947 */ /* 0x000fca0003800000 */
.L_x_154:
[----:B------:R-:W-:Y:S04]  /*2da0*/  MOV R2, 0x1 ;  /* 0x0000000100027802 */ /* 0x000fe80000000f00 */
[----:B------:R-:W-:Y:S11]  /*2db0*/  ISETP.NE.AND P1, PT, R2, c[0x0][0x2a8], PT ;  /* 0x0000aa0002007a0c */ /* 0x000ff60003f25270 */
[----:B------:R-:W-:Y:S02]  /*2dc0*/  @!UPT UIADD3 URZ, URZ, URZ, URZ ;  /* 0x0000003f3f3ff290 */ /* 0x000fe4000fffe03f */
[----:B------:R-:W-:Y:S05]  /*2dd0*/  @P1 IMAD.HI.U32 R2, R0, c[0x0][0x2ac], RZ ;  /* 0x0000ab0000021a27 */ /* 0x000fea00078e00ff */
[----:B------:R-:W-:Y:S02]  /*2de0*/  @P1 SHF.R.U32.HI R0, RZ, c[0x0][0x2b0], R2 ;  /* 0x0000ac00ff001a19 */ /* 0x000fe40000011602 */
.L_x_155:
[----:B------:R-:W-:Y:S05]  /*2df0*/  BSYNC B0 ;  /* 0x0000000000007941 */ /* 0x000fea0003800000 */
.L_x_153:
[C-C-:B------:R-:W-:Y:S01]  /*2e00*/  IADD3 R2, R3.reuse, c[0x0][0x2a4], R231.reuse ;  /* 0x0000a90003027a10 */ /* 0x140fe20007ffe0e7 */
[----:B------:R-:W-:Y:S03]  /*2e10*/  IMAD.MOV.U32 R151, RZ, RZ, c[0x0][0x2a8] ;  /* 0x0000aa00ff977624 */ /* 0x000fe600078e00ff */
[----:B------:R-:W-:Y:S01]  /*2e20*/  IMNMX R2, R250, R2, PT ;  /* 0x00000002fa027217 */ /* 0x000fe20003800200 */
[----:B------:R-:W-:Y:S01]  /*2e30*/  IMAD R151, R0, R151, -UR5 ;  /* 0x8000000500977e24 */ /* 0x000fe2000f8e0297 */
[----:B------:R-:W-:Y:S03]  /*2e40*/  IADD3 R0, R3, UR19, R231 ;  /* 0x0000001303007c10 */ /* 0x000fe6000fffe0e7 */
[----:B------:R-:W-:Y:S05]  /*2e50*/  IMAD.IADD R151, R151, 0x1, -R251 ;  /* 0x0000000197977824 */ /* 0x000fea00078e0afb */
[----:B------:R-:W-:Y:S02]  /*2e60*/  IADD3 R152, R151, c[0x0][0x2a8], RZ ;  /* 0x0000aa0097987a10 */ /* 0x000fe40007ffe0ff */
[----:B------:R-:W-:Y:S02]  /*2e70*/  IMNMX R151, R0, R151, !PT ;  /* 0x0000009700977217 */ /* 0x000fe40007800200 */
[----:B------:R-:W-:Y:S02]  /*2e80*/  IMNMX R152, R2, R152, PT ;  /* 0x0000009802987217 */ /* 0x000fe40003800200 */
.L_x_152:
[----:B-1234-:R-:W-:Y:S04]  /*2e90*/  IADD3 R0, R3, 0x8, RZ ;  /* 0x0000000803007810 */ /* 0x01efe80007ffe0ff */
[C-C-:B------:R-:W-:Y:S02]  /*2ea0*/  IADD3 R149, R0.reuse, c[0x0][0x2a4], R231.reuse ;  /* 0x0000a90000957a10 */ /* 0x140fe40007ffe0e7 */
[----:B------:R-:W-:Y:S02]  /*2eb0*/  IADD3 R2, R0, UR13, R231 ;  /* 0x0000000d00027c10 */ /* 0x000fe4000fffe0e7 */
[----:B------:R-:W-:Y:S01]  /*2ec0*/  IMNMX R149, R250, R149, PT ;  /* 0x00000095fa957217 */ /* 0x000fe20003800200 */
[----:B------:R-:W-:-:S06]  /*2ed0*/  @!P0 BRA `(.L_x_156) ;  /* 0x000001a000008947 */ /* 0x000fcc0003800000 */
[----:B------:R-:W-:Y:S01]  /*2ee0*/  IMAD.MOV.U32 R132, RZ, RZ, c[0x0][0x168] ;  /* 0x00005a00ff847624 */ /* 0x000fe200078e00ff */
        /* <DEDUP_REMOVED lines=13> */
.L_x_158:
[----:B------:R-:W-:Y:S04]  /*2fc0*/  MOV R132, 0x1 ;  /* 0x0000000100847802 */ /* 0x000fe80000000f00 */
[----:B------:R-:W-:Y:S11]  /*2fd0*/  ISETP.NE.AND P1, PT, R132, c[0x0][0x2a8], PT ;  /* 0x0000aa0084007a0c */ /* 0x000ff60003f25270 */
[----:B------:R-:W-:Y:S02]  /*2fe0*/  @!UPT UIADD3 URZ, URZ, URZ, URZ ;  /* 0x0000003f3f3ff290 */ /* 0x000fe4000fffe03f */
[----:B------:R-:W-:Y:S05]  /*2ff0*/  @P1 IMAD.HI.U32 R132, R0, c[0x0][0x2ac], RZ ;  /* 0x0000ab0000841a27 */ /* 0x000fea00078e00ff */
[----:B------:R-:W-:Y:S02]  /*3000*/  @P1 SHF.R.U32.HI R0, RZ, c[0x0][0x2b0], R132 ;  /* 0x0000ac00ff001a19 */ /* 0x000fe40000011684 */
.L_x_159:
[----:B------:R-:W-:Y:S05]  /*3010*/  BSYNC B0 ;  /* 0x0000000000007941 */ /* 0x000fea0003800000 */
.L_x_157:
[----:B------:R-:W-:Y:S04]  /*3020*/  IMAD.MOV.U32 R132, RZ, RZ, c[0x0][0x2a8] ;  /* 0x0000aa00ff847624 */ /* 0x000fe800078e00ff */
[----:B------:R-:W-:Y:S04]  /*3030*/  IMAD R0, R0, R132, -UR5 ;  /* 0x8000000500007e24 */ /* 0x000fe8000f8e0284 */
[----:B------:R-:W-:Y:S05]  /*3040*/  IMAD.IADD R0, R0, 0x1, -R251 ;  /* 0x0000000100007824 */ /* 0x000fea00078e0afb */
[----:B------:R-:W-:Y:S02]  /*3050*/  IADD3 R132, R0, c[0x0][0x2a8], RZ ;  /* 0x0000aa0000847a10 */ /* 0x000fe40007ffe0ff */
[----:B------:R-:W-:Y:S02]  /*3060*/  IMNMX R2, R2, R0, !PT ;  /* 0x0000000002027217 */ /* 0x000fe40007800200 */
[----:B------:R-:W-:Y:S02]  /*3070*/  IMNMX R149, R149, R132, PT ;  /* 0x0000008495957217 */ /* 0x000fe40003800200 */
.L_x_156:
[----:B------:R-:W-:Y:S04]  /*3080*/  IADD3 R132, R3, 0x20, RZ ;  /* 0x0000002003847810 */ /* 0x000fe80007ffe0ff */
[C-C-:B------:R-:W-:Y:S02]  /*3090*/  IADD3 R148, R132.reuse, c[0x0][0x2a4], R231.reuse ;  /* 0x0000a90084947a10 */ /* 0x140fe40007ffe0e7 */
[----:B------:R-:W-:Y:S02]  /*30a0*/  IADD3 R0, R132, UR13, R231 ;  /* 0x0000000d84007c10 */ /* 0x000fe4000fffe0e7 */
[----:B------:R-:W-:Y:S01]  /*30b0*/  IMNMX R148, R250, R148, PT ;  /* 0x00000094fa947217 */ /* 0x000fe20003800200 */
[----:B------:R-:W-:-:S05]  /*30c0*/  @!P0 BRA `(.L_x_160) ;  /* 0x000001a000008947 */ /* 0x000fca0003800000 */
        /* <DEDUP_REMOVED lines=14> */
.L_x_162:
[----:B------:R-:W-:Y:S04]  /*31b0*/  MOV R133, 0x1 ;  /* 0x0000000100857802 */ /* 0x000fe80000000f00 */
[----:B------:R-:W-:Y:S11]  /*31c0*/  ISETP.NE.AND P1, PT, R133, c[0x0][0x2a8], PT ;  /* 0x0000aa0085007a0c */ /* 0x000ff60003f25270 */
[----:B------:R-:W-:Y:S02]  /*31d0*/  @!UPT UIADD3 URZ, URZ, URZ, URZ ;  /* 0x0000003f3f3ff290 */ /* 0x000fe4000fffe03f */
[----:B------:R-:W-:Y:S05]  /*31e0*/  @P1 IMAD.HI.U32 R133, R132, c[0x0][0x2ac], RZ ;  /* 0x0000ab0084851a27 */ /* 0x000fea00078e00ff */
[----:B------:R-:W-:Y:S02]  /*31f0*/  @P1 SHF.R.U32.HI R132, RZ, c[0x0][0x2b0], R133 ;  /* 0x0000ac00ff841a19 */ /* 0x000fe40000011685 */
.L_x_163:
[----:B------:R-:W-:Y:S05]  /*3200*/  BSYNC B0 ;  /* 0x0000000000007941 */ /* 0x000fea0003800000 */
.L_x_161:
[----:B------:R-:W-:Y:S04]  /*3210*/  IMAD.MOV.U32 R133, RZ, RZ, c[0x0][0x2a8] ;  /* 0x0000aa00ff857624 */ /* 0x000fe800078e00ff */
[----:B------:R-:W-:Y:S04]  /*3220*/  IMAD R132, R132, R133, -UR5 ;  /* 0x8000000584847e24 */ /* 0x000fe8000f8e0285 */
[----:B------:R-:W-:Y:S05]  /*3230*/  IMAD.IADD R132, R132, 0x1, -R251 ;  /* 0x0000000184847824 */ /* 0x000fea00078e0afb */
[----:B------:R-:W-:Y:S02]  /*3240*/  IADD3 R133, R132, c[0x0][0x2a8], RZ ;  /* 0x0000aa0084857a10 */ /* 0x000fe40007ffe0ff */
[----:B------:R-:W-:Y:S02]  /*3250*/  IMNMX R0, R0, R132, !PT ;  /* 0x0000008400007217 */ /* 0x000fe40007800200 */
[----:B------:R-:W-:Y:S02]  /*3260*/  IMNMX R148, R148, R133, PT ;  /* 0x0000008594947217 */ /* 0x000fe40003800200 */
.L_x_160:
        /* <DEDUP_REMOVED lines=19> */
.L_x_166:
[----:B------:R-:W-:Y:S04]  /*33a0*/  MOV R133, 0x1 ;  /* 0x0000000100857802 */ /* 0x000fe80000000f00 */
[----:B------:R-:W-:Y:S11]  /*33b0*/  ISETP.NE.AND P0, PT, R133, c[0x0][0x2a8], PT ;  /* 0x0000aa0085007a0c */ /* 0x000ff60003f05270 */
[----:B------:R-:W-:Y:S02]  /*33c0*/  @!UPT UIADD3 URZ, URZ, URZ, URZ ;  /* 0x0000003f3f3ff290 */ /* 0x000fe4000fffe03f */
[----:B------:R-:W-:Y:S05]  /*33d0*/  @P0 IMAD.HI.U32 R133, R132, c[0x0][0x2ac], RZ ;  /* 0x0000ab0084850a27 */ /* 0x000fea00078e00ff */
[----:B------:R-:W-:Y:S02]  /*33e0*/  @P0 SHF.R.U32.HI R132, RZ, c[0x0][0x2b0], R133 ;  /* 0x0000ac00ff840a19 */ /* 0x000fe40000011685 */
.L_x_167:
[----:B------:R-:W-:Y:S05]  /*33f0*/  BSYNC B0 ;  /* 0x0000000000007941 */ /* 0x000fea0003800000 */
.L_x_165:
[----:B------:R-:W-:Y:S04]  /*3400*/  IMAD.MOV.U32 R133, RZ, RZ, c[0x0][0x2a8] ;  /* 0x0000aa00ff857624 */ /* 0x000fe800078e00ff */
[----:B------:R-:W-:Y:S04]  /*3410*/  IMAD R132, R132, R133, -UR5 ;  /* 0x8000000584847e24 */ /* 0x000fe8000f8e0285 */
[----:B------:R-:W-:Y:S05]  /*3420*/  IMAD.IADD R132, R132, 0x1, -R251 ;  /* 0x0000000184847824 */ /* 0x000fea00078e0afb */
[----:B------:R-:W-:Y:S02]  /*3430*/  IADD3 R133, R132, c[0x0][0x2a8], RZ ;  /* 0x0000aa0084857a10 */ /* 0x000fe40007ffe0ff */
[----:B------:R-:W-:Y:S02]  /*3440*/  IMNMX R3, R3, R132, !PT ;  /* 0x0000008403037217 */ /* 0x000fe40007800200 */
[----:B------:R-:W-:Y:S02]  /*3450*/  IMNMX R150, R150, R133, PT ;  /* 0x0000008596967217 */ /* 0x000fe40003800200 */
.L_x_164:
[----:B------:R-:W-:Y:S04]  /*3460*/  DEPBAR.LE SB0, 0x0 ;  /* 0x000080000000791a */ /* 0x000fe80000000000 */
[----:B------:R-:W-:Y:S01]  /*3470*/  BAR.SYNC.DEFER_BLOCKING 0x0 ;  /* 0x0000000000007b1d */ /* 0x000fe20000010000 */
[----:B------:R-:W-:Y:S04]  /*3480*/  UIADD3 UR21, UR12, 0x1, URZ ;  /* 0x000000010c157890 */ /* 0x000fe8000fffe03f */
[----:B------:R-:W-:Y:S06]  /*3490*/  UISETP.GE.AND UP0, UPT, UR21, UR14, UPT ;  /* 0x0000000e1500728c */ /* 0x000fec000bf06270 */
[----:B------:R-:W-:Y:S01]  /*34a0*/  PLOP3.LUT P1, PT, PT, PT, UP0, 0x80, 0x0 ;  /* 0x000000000000781c */ /* 0x000fe20003f2f008 */
[----:B------:R1:W2:Y:S04]  /*34b0*/  LDSM.16.M88.4 R132, [R216+0xc080] ;  /* 0x00c08000d884783b */ /* 0x0002a80000000200 */
[----:B------:R1:W3:Y:S04]  /*34c0*/  LDSM.16.M88.4 R136, [R216+0xc880] ;  /* 0x00c88000d888783b */ /* 0x0002e80000000200 */
[----:B------:R1:W4:Y:S04]  /*34d0*/  LDSM.16.M88.4 R140, [R217] ;  /* 0x00000000d98c783b */ /* 0x0003280000000200 */
[----:B------:R1:W1:Y:S01]  /*34e0*/  LDSM.16.M88.4 R144, [R217+0x800] ;  /* 0x00080000d990783b */ /* 0x0002620000000200 */
[----:B------:R-:W-:-:S05]  /*34f0*/  @P1 BRA `(.L_x_168) ;  /* 0x0000035000001947 */ /* 0x000fca0003800000 */
[----:B------:R-:W5:Y:S01]  /*3500*/  LDL.64 R158, [R1+0x30] ;  /* 0x00003000019e7983 */ /* 0x000f620000100a00 */
[----:B------:R-:W-:Y:S02]  /*3510*/  ULDC.64 UR6, c[0x0][0x178] ;  /* 0x00005e0000067ab9 */ /* 0x000fe40000000a00 */
[----:B------:R-:W-:Y:S01]  /*3520*/  UIMAD.WIDE.U32 UR26, UR21, UR6, URZ ;  /* 0x00000006151a72a5 */ /* 0x000fe2000f8e003f */
[----:B----4-:R-:W4:Y:S01]  /*3530*/  LDL R230, [R1+0xc] ;  /* 0x00000c0001e67983 */ /* 0x010f220000100800 */
[----:B------:R-:W-:Y:S03]  /*3540*/  USHF.R.S32.HI UR24, URZ, 0x1f, UR21 ;  /* 0x0000001f3f187899 */ /* 0x000fe60008011415 */
[----:B---3--:R-:W3:Y:S01]  /*3550*/  LDL R232, [R1+0x4c] ;  /* 0x00004c0001e87983 */ /* 0x008ee20000100800 */
[----:B------:R-:W-:Y:S01]  /*3560*/  UIMAD UR24, UR24, UR6, URZ ;  /* 0x00000006181872a4 */ /* 0x000fe2000f8e023f */
[----:B------:R-:W-:Y:S01]  /*3570*/  IMAD.U32 R157, RZ, RZ, UR26 ;  /* 0x0000001aff9d7e24 */ /* 0x000fe2000f8e00ff */
[----:B------:R-:W-:Y:S01]  /*3580*/  UIMAD UR6, UR21, -0x40, UR15 ;  /* 0xffffffc0150678a4 */ /* 0x000fe2000f8e020f */
[----:B--2---:R-:W2:Y:S01]  /*3590*/  LDL R229, [R1+0x18] ;  /* 0x0000180001e57983 */ /* 0x004ea20000100800 */
[----:B------:R-:W-:Y:S01]  /*35a0*/  UIMAD UR24, UR21, UR7, UR24 ;  /* 0x00000007151872a4 */ /* 0x000fe2000f8e0218 */
[----:B------:R-:W-:Y:S02]  /*35b0*/  IMAD.U32 R156, RZ, RZ, UR26 ;  /* 0x0000001aff9c7e24 */ /* 0x000fe4000f8e00ff */
[----:B------:R-:W2:Y:S01]  /*35c0*/  LDL R161, [R1+0x48] ;  /* 0x0000480001a17983 */ /* 0x000ea20000100800 */
[----:B------:R-:W-:Y:S01]  /*35d0*/  ISETP.LT.AND P5, PT, R246, UR6, PT ;  /* 0x00000006f6007c0c */ /* 0x000fe2000bfa1270 */
[----:B------:R-:W-:Y:S02]  /*35e0*/  UIADD3 UR24, UR27, UR24, URZ ;  /* 0x000000181b187290 */ /* 0x000fe4000fffe03f */
[----:B------:R-:W2:Y:S01]  /*35f0*/  LDL.64 R162, [R1] ;  /* 0x0000000001a27983 */ /* 0x000ea20000100a00 */
[----:B-----5:R-:W-:Y:S03]  /*3600*/  LEA R157, P0, R157, R158, 0x6 ;  /* 0x0000009e9d9d7211 */ /* 0x020fe600078030ff */
[----:B------:R-:W-:Y:S01]  /*3610*/  IMAD.U32 R158, RZ, RZ, UR24 ;  /* 0x00000018ff9e7e24 */ /* 0x000fe2000f8e00ff */
[----:B------:R-:W5:Y:S01]  /*3620*/  @!P2 S2R R159, SR_CTAID.Y ;  /* 0x00000000009fa919 */ /* 0x000f620000002600 */
[C---:B----4-:R-:W-:Y:S02]  /*3630*/  LOP3.LUT P4, RZ, R230.reuse, 0x1, RZ, 0xc0, !PT ;  /* 0x00000001e6ff7812 */ /* 0x050fe4000788c0ff */
[----:B------:R-:W-:Y:S02]  /*3640*/  LOP3.LUT P3, RZ, R230, 0x2, RZ, 0xc0, !PT ;  /* 0x00000002e6ff7812 */ /* 0x000fe4000786c0ff */
[----:B---3--:R-:W-:Y:S02]  /*3650*/  LEA.HI.X R158, R156, R232, R158, 0x6, P0 ;  /* 0x000000e89c9e7211 */ /* 0x008fe400000f349e */
[C---:B------:R-:W-:Y:S02]  /*3660*/  LEA R156, P0, R157.reuse, c[0x0][0x160], 0x1 ;  /* 0x000058009d9c7a11 */ /* 0x040fe400078008ff */
[C---:B------:R-:W-:Y:S02]  /*3670*/  ISETP.GE.OR P4, PT, R246.reuse, UR6, !P4 ;  /* 0x00000006f6007c0c */ /* 0x040fe4000e786670 */
[----:B------:R-:W-:Y:S01]  /*3680*/  LEA.HI.X R157, R157, c[0x0][0x164], R158, 0x1, P0 ;  /* 0x000059009d9d7a11 */ /* 0x000fe200000f0c9e */
[----:B------:R-:W-:Y:S01]  /*3690*/  IMAD.U32 R158, RZ, RZ, UR18 ;  /* 0x00000012ff9e7e24 */ /* 0x000fe2000f8e00ff */
[----:B------:R-:W-:Y:S02]  /*36a0*/  ISETP.GE.OR P3, PT, R246, UR6, !P3 ;  /* 0x00000006f6007c0c */ /* 0x000fe4000df66670 */
[----:B--2---:R-:W-:Y:S01]  /*36b0*/  ISETP.GE.OR P5, PT, R229, c[0x0][0x16c], !P5 ;  /* 0x00005b00e5007a0c */ /* 0x004fe20006fa6670 */
[----:B------:R-:W-:Y:S06]  /*36c0*/  IMAD R158, R158, 0x3000, R161 ;  /* 0x000030009e9e7824 */ /* 0x000fec00078e02a1 */
[----:B------:R-:W-:Y:S01]  /*36d0*/  @!PT LDS RZ, [RZ] ;  /* 0x00000000fffff984 */ /* 0x000fe20000000800 */
[----:B------:R-:W-:Y:S01]  /*36e0*/  @!PT LDS RZ, [RZ] ;  /* 0x00000000fffff984 */ /* 0x000fe20000000800 */
[----:B------:R-:W-:Y:S01]  /*36f0*/  @!PT LDS RZ, [RZ] ;  /* 0x00000000fffff984 */ /* 0x000fe20000000800 */
[----:B------:R2:W-:Y:S04]  /*3700*/  LDGSTS.E.BYPASS.LTC128B.128 [R158], [R156.64], !P4 ;  /* 0x000000009c9e7fae */ /* 0x0005e8000e101d56 */
[----:B------:R2:W-:Y:S04]  /*3710*/  LDGSTS.E.BYPASS.LTC128B.128 [R158+0x1000], [R156.64+0x40], !P3 ;  /* 0x010000409c9e7fae */ /* 0x0005e8000d901d56 */
[----:B------:R2:W-:Y:S02]  /*3720*/  LDGSTS.E.BYPASS.LTC128B.128 [R158+0x2000], [R156.64+0x80], !P5 ;  /* 0x020000809c9e7fae */ /* 0x0005e4000e901d56 */
[----:B--2---:R-:W-:Y:S01]  /*3730*/  @!P2 IMAD.MOV.U32 R157, RZ, RZ, R163 ;  /* 0x000000ffff9da224 */ /* 0x004fe200078e00a3 */
[----:B-----5:R-:W-:Y:S05]  /*3740*/  @!P2 SHF.R.S32.HI R156, RZ, 0x1f, R159 ;  /* 0x0000001fff9ca819 */ /* 0x020fea000001149f */
[----:B------:R-:W-:Y:S02]  /*3750*/  @!P2 IMAD R158, R156, c[0x0][0x270], RZ ;  /* 0x00009c009c9eaa24 */ /* 0x000fe400078e02ff */
[----:B------:R-:W-:Y:S04]  /*3760*/  @!P2 IMAD.MOV.U32 R156, RZ, RZ, R162 ;  /* 0x000000ffff9ca224 */ /* 0x000fe800078e00a2 */
[C---:B------:R-:W-:Y:S04]  /*3770*/  @!P2 IMAD.WIDE.U32 R156, R159.reuse, c[0x0][0x270], R156 ;  /* 0x00009c009f9caa25 */ /* 0x040fe800078e009c */
[----:B------:R-:W-:Y:S02]  /*3780*/  @!P2 IMAD R159, R159, c[0x0][0x274], R158 ;  /* 0x00009d009f9faa24 */ /* 0x000fe400078e029e */
[----:B------:R-:W-:Y:S02]  /*3790*/  IMAD.U32 R158, RZ, RZ, UR12 ;  /* 0x0000000cff9e7e24 */ /* 0x000fe4000f8e00ff */
[----:B------:R-:W-:Y:S02]  /*37a0*/  @!P2 IMAD.IADD R161, R157, 0x1, R159 ;  /* 0x000000019da1a824 */ /* 0x000fe400078e029f */
[----:B------:R-:W-:Y:S01]  /*37b0*/  IMAD.U32 R159, RZ, RZ, UR18 ;  /* 0x00000012ff9f7e24 */ /* 0x000fe2000f8e00ff */
[----:B------:R-:W-:Y:S04]  /*37c0*/  @!P2 LEA R158, R158, 0x40, 0x6 ;  /* 0x000000409e9ea811 */ /* 0x000fe800078e30ff */
[----:B------:R-:W-:Y:S02]  /*37d0*/  @!P2 IADD3 R157, P3, P0, R158, UR16, R156 ;  /* 0x000000109e9dac10 */ /* 0x000fe4000f87e09c */
[----:B------:R-:W-:Y:S04]  /*37e0*/  @!P2 SHF.R.S32.HI R158, RZ, 0x1f, R158 ;  /* 0x0000001fff9ea819 */ /* 0x000fe8000001149e */
[----:B------:R-:W-:Y:S01]  /*37f0*/  @!P2 IADD3.X R161, R158, UR8, R161, P3, P0 ;  /* 0x000000089ea1ac10 */ /* 0x000fe20009fe04a1 */
[----:B------:R-:W-:Y:S01]  /*3800*/  @!P2 IMAD R158, R159, 0x40, R162 ;  /* 0x000000409f9ea824 */ /* 0x000fe200078e02a2 */
[C---:B------:R-:W-:Y:S03]  /*3810*/  @!P2 LEA R156, P0, R157.reuse, c[0x0][0x258], 0x2 ;  /* 0x000096009d9caa11 */ /* 0x040fe600078010ff */
[----:B------:R-:W-:Y:S01]  /*3820*/  @!P2 IMAD.SHL.U32 R158, R158, 0x4, RZ ;  /* 0x000000049e9ea824 */ /* 0x000fe200078e00ff */
[----:B------:R-:W-:Y:S05]  /*3830*/  @!P2 LEA.HI.X R157, R157, c[0x0][0x25c], R161, 0x2, P0 ;  /* 0x000097009d9daa11 */ /* 0x000fea00000f14a1 */
[----:B------:R2:W-:Y:S04]  /*3840*/  @!P2 LDGSTS.E.BYPASS.LTC128B.128 [R158+0xf080], [R156.64] ;  /* 0x0f0800009c9eafae */ /* 0x0005e8000b901d56 */
.L_x_168:
[----:B------:R-:W-:Y:S01]  /*3850*/  PLOP3.LUT P0, PT, PT, PT, UP4, 0x80, 0x0 ;  /* 0x000000000000781c */ /* 0x000fe20003f0f048 */
[----:B------:R-:W0:Y:S03]  /*3860*/  LDGDEPBAR ;  /* 0x00000000000079af */ /* 0x000e260000000000 */
[C---:B------:R-:W-:Y:S02]  /*3870*/  ISETP.GT.AND P5, PT, R151.reuse, 0x1, P0 ;  /* 0x000000019700780c */ /* 0x040fe400007a4270 */
[C---:B------:R-:W-:Y:S02]  /*3880*/  ISETP.GT.AND P4, PT, R2.reuse, RZ, P0 ;  /* 0x000000ff0200720c */ /* 0x040fe40000784270 */
[----:B------:R-:W-:Y:S02]  /*3890*/  ISETP.GT.AND P3, PT, R2, 0x1, P0 ;  /* 0x000000010200780c */ /* 0x000fe40000764270 */
[----:B------:R-:W-:Y:S02]  /*38a0*/  ISETP.GT.AND P6, PT, R151, RZ, P0 ;  /* 0x000000ff9700720c */ /* 0x000fe400007c4270 */
[----:B------:R-:W-:Y:S02]  /*38b0*/  ISETP.LT.OR P5, PT, R152, 0x2, P5 ;  /* 0x000000029800780c */ /* 0x000fe40002fa1670 */
[C---:B------:R-:W-:Y:S02]  /*38c0*/  ISETP.LT.OR P4, PT, R149.reuse, 0x1, P4 ;  /* 0x000000019500780c */ /* 0x040fe40002781670 */
[----:B------:R-:W-:Y:S02]  /*38d0*/  ISETP.LT.OR P3, PT, R149, 0x2, P3 ;  /* 0x000000029500780c */ /* 0x000fe40001f61670 */
[----:B------:R-:W-:Y:S02]  /*38e0*/  FSEL R162, R5, -INF , !P5 ;  /* 0xff80000005a27808 */ /* 0x000fe40006800000 */
[----:B------:R-:W-:Y:S02]  /*38f0*/  FSEL R230, R6, -INF , !P4 ;  /* 0xff80000006e67808 */ /* 0x000fe40006000000 */
[----:B------:R-:W-:Y:S01]  /*3900*/  FSEL R229, R7, -INF , !P3 ;  /* 0xff80000007e57808 */ /* 0x000fe20005800000 */
[--C-:B------:R-:W-:Y:S01]  /*3910*/  FFMA.FTZ R162, R162, c[0x0][0x29c], -R153.reuse ;  /* 0x0000a700a2a27a23 */ /* 0x100fe20000010899 */
[----:B------:R-:W-:Y:S01]  /*3920*/  ISETP.GT.AND P5, PT, R151, 0x21, P0 ;  /* 0x000000219700780c */ /* 0x000fe200007a4270 */
[--C-:B------:R-:W-:Y:S01]  /*3930*/  FFMA.FTZ R230, R230, c[0x0][0x29c], -R154.reuse ;  /* 0x0000a700e6e67a23 */ /* 0x100fe2000001089a */
[C---:B------:R-:W-:Y:S01]  /*3940*/  ISETP.GT.AND P4, PT, R2.reuse, 0x20, P0 ;  /* 0x000000200200780c */ /* 0x040fe20000784270 */
[--C-:B------:R-:W-:Y:S01]  /*3950*/  FFMA.FTZ R229, R229, c[0x0][0x29c], -R154.reuse ;  /* 0x0000a700e5e57a23 */ /* 0x100fe2000001089a */
[----:B------:R-:W-:Y:S02]  /*3960*/  ISETP.GT.AND P3, PT, R2, 0x21, P0 ;  /* 0x000000210200780c */ /* 0x000fe40000764270 */
[C---:B------:R-:W-:Y:S02]  /*3970*/  ISETP.LT.OR P6, PT, R152.reuse, 0x1, P6 ;  /* 0x000000019800780c */ /* 0x040fe400037c1670 */
[----:B------:R-:W-:Y:S02]  /*3980*/  ISETP.LT.OR P5, PT, R152, 0x22, P5 ;  /* 0x000000229800780c */ /* 0x000fe40002fa1670 */
[----:B------:R-:W-:Y:S02]  /*3990*/  FSEL R163, R4, -INF , !P6 ;  /* 0xff80000004a37808 */ /* 0x000fe40007000000 */
[-C--:B--2---:R-:W-:Y:S03]  /*39a0*/  HMMA.16816.F32 R4, R132, R164.reuse, RZ ;  /* 0x000000a48404723c */ /* 0x084fe600000018ff */
[----:B------:R-:W-:Y:S01]  /*39b0*/  ISETP.GT.AND P6, PT, R151, 0x20, P0 ;  /* 0x000000209700780c */ /* 0x000fe200007c4270 */
[--C-:B------:R-:W-:Y:S01]  /*39c0*/  FFMA.FTZ R163, R163, c[0x0][0x29c], -R153.reuse ;  /* 0x0000a700a3a37a23 */ /* 0x100fe20000010899 */
[C---:B------:R-:W-:Y:S02]  /*39d0*/  ISETP.LT.OR P4, PT, R149.reuse, 0x21, P4 ;  /* 0x000000219500780c */ /* 0x040fe40002781670 */
[----:B------:R-:W-:Y:S02]  /*39e0*/  ISETP.LT.OR P3, PT, R149, 0x22, P3 ;  /* 0x000000229500780c */ /* 0x000fe40001f61670 */
[----:B------:R-:W-:Y:S03]  /*39f0*/  ISETP.LT.OR P6, PT, R152, 0x21, P6 ;  /* 0x000000219800780c */ /* 0x000fe600037c1670 */
[----:B------:R-:W-:Y:S02]  /*3a00*/  FSEL R157, R17, -INF , !P5 ;  /* 0xff800000119d7808 */ /* 0x000fe40006800000 */
[----:B------:R-:W-:Y:S02]  /*3a10*/  ISETP.GT.AND P5, PT, R151, 0x41, P0 ;  /* 0x000000419700780c */ /* 0x000fe400007a4270 */
[----:B------:R-:W-:Y:S01]  /*3a20*/  FSEL R161, R18, -INF , !P4 ;  /* 0xff80000012a17808 */ /* 0x000fe20006000000 */
[--C-:B------:R-:W-:Y:S01]  /*3a30*/  FFMA.FTZ R157, R157, c[0x0][0x29c], -R153.reuse ;  /* 0x0000a7009d9d7a23 */ /* 0x100fe20000010899 */
[C---:B------:R-:W-:Y:S02]  /*3a40*/  ISETP.GT.AND P4, PT, R2.reuse, 0x40, P0 ;  /* 0x000000400200780c */ /* 0x040fe40000784270 */
[----:B------:R-:W-:Y:S01]  /*3a50*/  FSEL R159, R19, -INF , !P3 ;  /* 0xff800000139f7808 */ /* 0x000fe20005800000 */
[--C-:B------:R-:W-:Y:S01]  /*3a60*/  FFMA.FTZ R161, R161, c[0x0][0x29c], -R154.reuse ;  /* 0x0000a700a1a17a23 */ /* 0x100fe2000001089a */
[----:B------:R-:W-:Y:S02]  /*3a70*/  ISETP.GT.AND P3, PT, R2, 0x41, P0 ;  /* 0x000000410200780c */ /* 0x000fe40000764270 */
[----:B------:R-:W-:Y:S01]  /*3a80*/  FSEL R158, R16, -INF , !P6 ;  /* 0xff800000109e7808 */ /* 0x000fe20007000000 */
[--C-:B------:R-:W-:Y:S01]  /*3a90*/  FFMA.FTZ R159, R159, c[0x0][0x29c], -R154.reuse ;  /* 0x0000a7009f9f7a23 */ /* 0x100fe2000001089a */
[----:B------:R-:W-:Y:S02]  /*3aa0*/  ISETP.GT.AND P6, PT, R151, 0x40, P0 ;  /* 0x000000409700780c */ /* 0x000fe400007c4270 */
[----:B------:R-:W-:Y:S01]  /*3ab0*/  ISETP.LT.OR P5, PT, R152, 0x42, P5 ;  /* 0x000000429800780c */ /* 0x000fe20002fa1670 */
[--C-:B------:R-:W-:Y:S01]  /*3ac0*/  FFMA.FTZ R158, R158, c[0x0][0x29c], -R153.reuse ;  /* 0x0000a7009e9e7a23 */ /* 0x100fe20000010899 */
[C---:B------:R-:W-:Y:S02]  /*3ad0*/  ISETP.LT.OR P4, PT, R149.reuse, 0x41, P4 ;  /* 0x000000419500780c */ /* 0x040fe40002781670 */
[----:B------:R-:W-:Y:S02]  /*3ae0*/  ISETP.LT.OR P3, PT, R149, 0x42, P3 ;  /* 0x000000429500780c */ /* 0x000fe40001f61670 */
[----:B------:R-:W-:Y:S02]  /*3af0*/  FSEL R17, R21, -INF , !P5 ;  /* 0xff80000015117808 */ /* 0x000fe40006800000 */
[----:B------:R-:W-:Y:S02]  /*3b00*/  ISETP.GT.AND P5, PT, R151, 0x61, P0 ;  /* 0x000000619700780c */ /* 0x000fe400007a4270 */
[----:B------:R-:W-:Y:S01]  /*3b10*/  FSEL R18, R23, -INF , !P3 ;  /* 0xff80000017127808 */ /* 0x000fe20005800000 */
[--C-:B------:R-:W-:Y:S01]  /*3b20*/  FFMA.FTZ R233, R17, c[0x0][0x29c], -R153.reuse ;  /* 0x0000a70011e97a23 */ /* 0x100fe20000010899 */
[----:B------:R-:W-:Y:S02]  /*3b30*/  ISETP.GT.AND P3, PT, R2, 0x61, P0 ;  /* 0x000000610200780c */ /* 0x000fe40000764270 */
[----:B------:R-:W-:Y:S02]  /*3b40*/  ISETP.LT.OR P6, PT, R152, 0x41, P6 ;  /* 0x000000419800780c */ /* 0x000fe400037c1670 */
[----:B------:R-:W-:Y:S02]  /*3b50*/  FSEL R156, R22, -INF , !P4 ;  /* 0xff800000169c7808 */ /* 0x000fe40006000000 */
[----:B------:R-:W-:Y:S02]  /*3b60*/  ISETP.GT.AND P4, PT, R2, 0x60, P0 ;  /* 0x000000600200780c */ /* 0x000fe40000784270 */
[----:B------:R-:W-:Y:S01]  /*3b70*/  FSEL R19, R20, -INF , !P6 ;  /* 0xff80000014137808 */ /* 0x000fe20007000000 */
[----:B------:R-:W-:Y:S01]  /*3b80*/  FFMA.FTZ R156, R156, c[0x0][0x29c], -R154 ;  /* 0x0000a7009c9c7a23 */ /* 0x000fe2000001089a */
[----:B------:R-:W-:Y:S02]  /*3b90*/  ISETP.GT.AND P6, PT, R151, 0x60, P0 ;  /* 0x000000609700780c */ /* 0x000fe400007c4270 */
[----:B------:R-:W-:Y:S01]  /*3ba0*/  ISETP.LT.OR P4, PT, R149, 0x61, P4 ;  /* 0x000000619500780c */ /* 0x000fe20002781670 */
[--C-:B------:R-:W-:Y:S01]  /*3bb0*/  FFMA.FTZ R234, R19, c[0x0][0x29c], -R153.reuse ;  /* 0x0000a70013ea7a23 */ /* 0x100fe20000010899 */
[----:B------:R-:W-:Y:S02]  /*3bc0*/  ISETP.LT.OR P3, PT, R149, 0x62, P3 ;  /* 0x000000629500780c */ /* 0x000fe40001f61670 */
[----:B------:R-:W-:Y:S02]  /*3bd0*/  ISETP.LT.OR P5, PT, R152, 0x62, P5 ;  /* 0x000000629800780c */ /* 0x000fe40002fa1670 */
[----:B------:R-:W-:Y:S02]  /*3be0*/  FSEL R16, R34, -INF , !P4 ;  /* 0xff80000022107808 */ /* 0x000fe40006000000 */
[----:B------:R-:W-:Y:S02]  /*3bf0*/  ISETP.GT.AND P4, PT, R3, RZ, P0 ;  /* 0x000000ff0300720c */ /* 0x000fe40000784270 */
[----:B------:R-:W-:Y:S02]  /*3c00*/  FSEL R33, R33, -INF , !P5 ;  /* 0xff80000021217808 */ /* 0x000fe40006800000 */
[----:B------:R-:W-:Y:S02]  /*3c10*/  FSEL R35, R35, -INF , !P3 ;  /* 0xff80000023237808 */ /* 0x000fe40005800000 */
[----:B------:R-:W-:Y:S02]  /*3c20*/  ISETP.GT.AND P3, PT, R3, 0x1, P0 ;  /* 0x000000010300780c */ /* 0x000fe40000764270 */
[----:B------:R-:W-:Y:S02]  /*3c30*/  ISETP.GT.AND P5, PT, R0, 0x1, P0 ;  /* 0x000000010000780c */ /* 0x000fe400007a4270 */
[----:B------:R-:W-:Y:S02]  /*3c40*/  ISETP.LT.OR P6, PT, R152, 0x61, P6 ;  /* 0x000000619800780c */ /* 0x000fe400037c1670 */
[----:B------:R-:W-:Y:S02]  /*3c50*/  ISETP.LT.OR P4, PT, R150, 0x1, P4 ;  /* 0x000000019600780c */ /* 0x000fe40002781670 */
[----:B------:R-:W-:Y:S02]  /*3c60*/  FSEL R32, R32, -INF , !P6 ;  /* 0xff80000020207808 */ /* 0x000fe40007000000 */
[----:B------:R-:W-:Y:S02]  /*3c70*/  ISETP.GT.AND P6, PT, R0, RZ, P0 ;  /* 0x000000ff0000720c */ /* 0x000fe400007c4270 */
[----:B------:R-:W-:Y:S01]  /*3c80*/  ISETP.LT.OR P3, PT, R150, 0x2, P3 ;  /* 0x000000029600780c */ /* 0x000fe20001f61670 */
[--C-:B------:R-:W-:Y:S01]  /*3c90*/  FFMA.FTZ R232, R32, c[0x0][0x29c], -R153.reuse ;  /* 0x0000a70020e87a23 */ /* 0x100fe20000010899 */
[----:B------:R-:W-:Y:S01]  /*3ca0*/  ISETP.LT.OR P5, PT, R148, 0x2, P5 ;  /* 0x000000029400780c */ /* 0x000fe20002fa1670 */
[----:B------:R-:W-:Y:S01]  /*3cb0*/  FFMA.FTZ R153, R33, c[0x0][0x29c], -R153 ;  /* 0x0000a70021997a23 */ /* 0x000fe20000010899 */
[----:B------:R-:W-:Y:S02]  /*3cc0*/  FSEL R21, R10, -INF , !P4 ;  /* 0xff8000000a157808 */ /* 0x000fe40006000000 */
[----:B------:R-:W-:Y:S02]  /*3cd0*/  ISETP.GT.AND P4, PT, R3, 0x20, P0 ;  /* 0x000000200300780c */ /* 0x000fe40000784270 */
[----:B------:R-:W-:Y:S01]  /*3ce0*/  FSEL R22, R9, -INF , !P5 ;  /* 0xff80000009167808 */ /* 0x000fe20006800000 */
[--C-:B------:R-:W-:Y:S01]  /*3cf0*/  FFMA.FTZ R235, R21, c[0x0][0x29c], -R160.reuse ;  /* 0x0000a70015eb7a23 */ /* 0x100fe200000108a0 */
[----:B------:R-:W-:Y:S01]  /*3d00*/  FSEL R151, R11, -INF , !P3 ;  /* 0xff8000000b977808 */ /* 0x000fe20005800000 */
[----:B------:R-:W-:Y:S01]  /*3d10*/  MUFU.EX2 R153, R153 ;  /* 0x0000009900997308 */ /* 0x000fe20000000800 */
[----:B------:R-:W-:Y:S01]  /*3d20*/  ISETP.GT.AND P3, PT, R3, 0x21, P0 ;  /* 0x000000210300780c */ /* 0x000fe20000764270 */
[--C-:B------:R-:W-:Y:S01]  /*3d30*/  FFMA.FTZ R152, R22, c[0x0][0x29c], -R155.reuse ;  /* 0x0000a70016987a23 */ /* 0x100fe2000001089b */
[----:B------:R-:W-:Y:S01]  /*3d40*/  ISETP.GT.AND P5, PT, R0, 0x20, P0 ;  /* 0x000000200000780c */ /* 0x000fe200007a4270 */
[--C-:B------:R-:W-:Y:S01]  /*3d50*/  FFMA.FTZ R241, R151, c[0x0][0x29c], -R160.reuse ;  /* 0x0000a70097f17a23 */ /* 0x100fe200000108a0 */
[----:B------:R-:W-:Y:S02]  /*3d60*/  ISETP.LT.OR P6, PT, R148, 0x1, P6 ;  /* 0x000000019400780c */ /* 0x000fe400037c1670 */
[----:B------:R-:W-:Y:S02]  /*3d70*/  ISETP.LT.OR P3, PT, R150, 0x22, P3 ;  /* 0x000000229600780c */ /* 0x000fe40001f61670 */
[----:B------:R-:W-:Y:S01]  /*3d80*/  FSEL R23, R8, -INF , !P6 ;  /* 0xff80000008177808 */ /* 0x000fe20007000000 */
[----:B------:R-:W-:Y:S01]  /*3d90*/  MUFU.EX2 R152, R152 ;  /* 0x0000009800987308 */ /* 0x000fe20000000800 */
[C---:B---3--:R-:W-:Y:S02]  /*3da0*/  HMMA.16816.F32 R8, R136.reuse, R164, RZ ;  /* 0x000000a48808723c */ /* 0x048fe400000018ff */
[----:B------:R-:W-:Y:S02]  /*3db0*/  ISETP.GT.AND P6, PT, R0, 0x21, P0 ;  /* 0x000000210000780c */ /* 0x000fe400007c4270 */
[----:B------:R-:W-:Y:S02]  /*3dc0*/  ISETP.LT.OR P5, PT, R148, 0x21, P5 ;  /* 0x000000219400780c */ /* 0x000fe40002fa1670 */
[----:B------:R-:W-:Y:S02]  /*3dd0*/  ISETP.LT.OR P4, PT, R150, 0x21, P4 ;  /* 0x000000219600780c */ /* 0x000fe40002781670 */
[----:B------:R-:W-:Y:S02]  /*3de0*/  FSEL R20, R12, -INF , !P5 ;  /* 0xff8000000c147808 */ /* 0x000fe40006800000 */
[----:B------:R-:W-:Y:S02]  /*3df0*/  ISETP.GT.AND P5, PT, R0, 0x40, P0 ;  /* 0x000000400000780c */ /* 0x000fe400007a4270 */
[----:B------:R-:W-:Y:S01]  /*3e00*/  FSEL R149, R14, -INF , !P4 ;  /* 0xff8000000e957808 */ /* 0x000fe20006000000 */
[--C-:B------:R-:W-:Y:S01]  /*3e10*/  FFMA.FTZ R236, R20, c[0x0][0x29c], -R155.reuse ;  /* 0x0000a70014ec7a23 */ /* 0x100fe2000001089b */
[----:B------:R-:W-:Y:S02]  /*3e20*/  FSEL R34, R15, -INF , !P3 ;  /* 0xff8000000f227808 */ /* 0x000fe40005800000 */
[----:B------:R-:W-:Y:S01]  /*3e30*/  ISETP.GT.AND P3, PT, R3, 0x40, P0 ;  /* 0x000000400300780c */ /* 0x000fe20000764270 */
[--C-:B------:R-:W-:Y:S01]  /*3e40*/  FFMA.FTZ R242, R149, c[0x0][0x29c], -R160.reuse ;  /* 0x0000a70095f27a23 */ /* 0x100fe200000108a0 */
[----:B------:R-:W-:Y:S01]  /*3e50*/  ISETP.GT.AND P4, PT, R0, 0x41, P0 ;  /* 0x000000410000780c */ /* 0x000fe20000784270 */
[--C-:B------:R-:W-:Y:S01]  /*3e60*/  FFMA.FTZ R243, R34, c[0x0][0x29c], -R160.reuse ;  /* 0x0000a70022f37a23 */ /* 0x100fe200000108a0 */
[C---:B------:R-:W-:Y:S01]  /*3e70*/  ISETP.LT.OR P6, PT, R148.reuse, 0x22, P6 ;  /* 0x000000229400780c */ /* 0x040fe200037c1670 */
[----:B------:R-:W-:Y:S01]  /*3e80*/  MUFU.EX2 R149, R236 ;  /* 0x000000ec00957308 */ /* 0x000fe20000000800 */
[----:B------:R-:W-:Y:S02]  /*3e90*/  ISETP.LT.OR P4, PT, R148, 0x42, P4 ;  /* 0x000000429400780c */ /* 0x000fe40002781670 */
[----:B------:R-:W-:Y:S02]  /*3ea0*/  FSEL R2, R13, -INF , !P6 ;  /* 0xff8000000d027808 */ /* 0x000fe40007000000 */
[-C--:B------:R-:W-:Y:S01]  /*3eb0*/  HMMA.16816.F32 R12, R136, R166.reuse, RZ ;  /* 0x000000a6880c723c */ /* 0x080fe200000018ff */
[----:B------:R-:W-:Y:S02]  /*3ec0*/  ISETP.LT.OR P3, PT, R150, 0x41, P3 ;  /* 0x000000419600780c */ /* 0x000fe40001f61670 */
[----:B------:R-:W-:Y:S01]  /*3ed0*/  ISETP.LT.OR P5, PT, R148, 0x41, P5 ;  /* 0x000000419400780c */ /* 0x000fe20002fa1670 */
[--C-:B------:R-:W-:Y:S01]  /*3ee0*/  FFMA.FTZ R240, R2, c[0x0][0x29c], -R155.reuse ;  /* 0x0000a70002f07a23 */ /* 0x100fe2000001089b */
[----:B------:R-:W-:Y:S01]  /*3ef0*/  ISETP.GT.AND P6, PT, R0, 0x60, P0 ;  /* 0x000000600000780c */ /* 0x000fe200007c4270 */
[----:B------:R-:W-:Y:S01]  /*3f00*/  MUFU.EX2 R2, R162 ;  /* 0x000000a200027308 */ /* 0x000fe20000000800 */
[----:B------:R-:W-:Y:S02]  /*3f10*/  FSEL R24, R24, -INF , !P5 ;  /* 0xff80000018187808 */ /* 0x000fe40006800000 */
[----:B------:R-:W-:Y:S02]  /*3f20*/  ISETP.GT.AND P5, PT, R0, 0x61, P0 ;  /* 0x000000610000780c */ /* 0x000fe400007a4270 */
[----:B------:R-:W-:Y:S01]  /*3f30*/  ISETP.LT.OR P6, PT, R148, 0x61, P6 ;  /* 0x000000619400780c */ /* 0x000fe200037c1670 */
[--C-:B------:R-:W-:Y:S01]  /*3f40*/  FFMA.FTZ R0, R23, c[0x0][0x29c], -R155.reuse ;  /* 0x0000a70017007a23 */ /* 0x100fe2000001089b */
[----:B------:R-:W-:Y:S01]  /*3f50*/  FSEL R25, R25, -INF , !P4 ;  /* 0xff80000019197808 */ /* 0x000fe20006000000 */
[--C-:B------:R-:W-:Y:S01]  /*3f60*/  FFMA.FTZ R239, R24, c[0x0][0x29c], -R155.reuse ;  /* 0x0000a70018ef7a23 */ /* 0x100fe2000001089b */
[----:B------:R-:W-:Y:S01]  /*3f70*/  ISETP.GT.AND P4, PT, R3, 0x41, P0 ;  /* 0x000000410300780c */ /* 0x000fe20000784270 */
[----:B------:R2:W-:Y:S01]  /*3f80*/  MUFU.EX2 R151, R0 ;  /* 0x0000000000977308 */ /* 0x0005e20000000800 */
[----:B------:R-:W-:Y:S01]  /*3f90*/  FSEL R26, R26, -INF , !P3 ;  /* 0xff8000001a1a7808 */ /* 0x000fe20005800000 */
[--C-:B------:R-:W-:Y:S01]  /*3fa0*/  FFMA.FTZ R238, R25, c[0x0][0x29c], -R155.reuse ;  /* 0x0000a70019ee7a23 */ /* 0x100fe2000001089b */
[C---:B------:R-:W-:Y:S02]  /*3fb0*/  ISETP.GT.AND P3, PT, R3.reuse, 0x60, P0 ;  /* 0x000000600300780c */ /* 0x040fe40000764270 */
[----:B------:R-:W-:Y:S01]  /*3fc0*/  ISETP.GT.AND P0, PT, R3, 0x61, P0 ;  /* 0x000000610300780c */ /* 0x000fe20000704270 */
[----:B------:R-:W-:Y:S01]  /*3fd0*/  FFMA.FTZ R244, R26, c[0x0][0x29c], -R160 ;  /* 0x0000a7001af47a23 */ /* 0x000fe200000108a0 */
[----:B------:R-:W-:Y:S01]  /*3fe0*/  ISETP.LT.OR P5, PT, R148, 0x62, P5 ;  /* 0x000000629400780c */ /* 0x000fe20002fa1670 */
[--C-:B------:R-:W-:Y:S01]  /*3ff0*/  FFMA.FTZ R148, R16, c[0x0][0x29c], -R154.reuse ;  /* 0x0000a70010947a23 */ /* 0x100fe2000001089a */
[C---:B------:R-:W-:Y:S01]  /*4000*/  ISETP.LT.OR P4, PT, R150.reuse, 0x42, P4 ;  /* 0x000000429600780c */ /* 0x040fe20002781670 */
[----:B------:R-:W-:Y:S01]  /*4010*/  LDS R3, [R249.X4+0xf280] ;  /* 0x00f28000f9037984 */ /* 0x000fe20000004800 */
[C---:B------:R-:W-:Y:S02]  /*4020*/  ISETP.LT.OR P3, PT, R150.reuse, 0x61, P3 ;  /* 0x000000619600780c */ /* 0x040fe40001f61670 */
[----:B------:R-:W-:Y:S01]  /*4030*/  ISETP.LT.OR P0, PT, R150, 0x62, P0 ;  /* 0x000000629600780c */ /* 0x000fe20000701670 */
[--C-:B------:R-:W-:Y:S01]  /*4040*/  FFMA.FTZ R150, R18, c[0x0][0x29c], -R154.reuse ;  /* 0x0000a70012967a23 */ /* 0x100fe2000001089a */
[----:B------:R-:W-:Y:S01]  /*4050*/  MUFU.EX2 R148, R148 ;  /* 0x0000009400947308 */ /* 0x000fe20000000800 */
[C---:B------:R-:W-:Y:S02]  /*4060*/  HMMA.16816.F32 R16, R132.reuse, R166, RZ ;  /* 0x000000a68410723c */ /* 0x040fe400000018ff */
[----:B------:R-:W-:Y:S01]  /*4070*/  FSEL R27, R27, -INF , !P4 ;  /* 0xff8000001b1b7808 */ /* 0x000fe20006000000 */
[----:B------:R-:W-:Y:S01]  /*4080*/  FFMA.FTZ R154, R35, c[0x0][0x29c], -R154 ;  /* 0x0000a700239a7a23 */ /* 0x000fe2000001089a */
[----:B------:R-:W-:Y:S02]  /*4090*/  FSEL R28, R28, -INF , !P6 ;  /* 0xff8000001c1c7808 */ /* 0x000fe40007000000 */
[----:B------:R-:W-:Y:S01]  /*40a0*/  FSEL R29, R29, -INF , !P5 ;  /* 0xff8000001d1d7808 */ /* 0x000fe20006800000 */
[--C-:B------:R-:W-:Y:S01]  /*40b0*/  FFMA.FTZ R245, R27, c[0x0][0x29c], -R160.reuse ;  /* 0x0000a7001bf57a23 */ /* 0x100fe200000108a0 */
[-C--:B------:R-:W-:Y:S01]  /*40c0*/  HMMA.16816.F32 R20, R132, R168.reuse, RZ ;  /* 0x000000a88414723c */ /* 0x080fe200000018ff */
[----:B--2---:R-:W-:Y:S01]  /*40d0*/  LDS R0, [R249.X4+0xf2a0] ;  /* 0x00f2a000f9007984 */ /* 0x004fe20000004800 */
[----:B------:R-:W-:Y:S02]  /*40e0*/  MUFU.EX2 R154, R154 ;  /* 0x0000009a009a7308 */ /* 0x000fe40000000800 */
[----:B------:R-:W-:Y:S01]  /*40f0*/  FSEL R30, R30, -INF , !P3 ;  /* 0xff8000001e1e7808 */ /* 0x000fe20005800000 */
[--C-:B------:R-:W-:Y:S01]  /*4100*/  FFMA.FTZ R237, R28, c[0x0][0x29c], -R155.reuse ;  /* 0x0000a7001ced7a23 */ /* 0x100fe2000001089b */
[----:B------:R-:W-:Y:S01]  /*4110*/  FSEL R31, R31, -INF , !P0 ;  /* 0xff8000001f1f7808 */ /* 0x000fe20004000000 */
[----:B------:R-:W-:Y:S01]  /*4120*/  FFMA.FTZ R155, R29, c[0x0][0x29c], -R155 ;  /* 0x0000a7001d9b7a23 */ /* 0x000fe2000001089b */
[C---:B------:R-:W-:Y:S04]  /*4130*/  HMMA.16816.F32 R24, R136.reuse, R168, RZ ;  /* 0x000000a88818723c */ /* 0x040fe800000018ff */
[--C-:B------:R-:W-:Y:S01]  /*4140*/  FFMA.FTZ R248, R30, c[0x0][0x29c], -R160.reuse ;  /* 0x0000a7001ef87a23 */ /* 0x100fe200000108a0 */
[----:B------:R-:W-:Y:S01]  /*4150*/  MUFU.EX2 R155, R155 ;  /* 0x0000009b009b7308 */ /* 0x000fe20000000800 */
[----:B------:R-:W-:Y:S02]  /*4160*/  FFMA.FTZ R160, R31, c[0x0][0x29c], -R160 ;  /* 0x0000a7001fa07a23 */ /* 0x000fe400000108a0 */
[-C--:B------:R-:W-:Y:S01]  /*4170*/  HMMA.16816.F32 R28, R136, R170.reuse, RZ ;  /* 0x000000aa881c723c */ /* 0x080fe200000018ff */
[----:B------:R-:W-:Y:S06]  /*4180*/  LDSM.16.M88.4 R136, [R216+0xd880] ;  /* 0x00d88000d888783b */ /* 0x000fec0000000200 */
[----:B------:R-:W-:Y:S01]  /*4190*/  MUFU.EX2 R160, R160 ;  /* 0x000000a000a07308 */ /* 0x000fe20000000800 */
[----:B------:R-:W-:Y:S01]  /*41a0*/  HMMA.16816.F32 R32, R132, R170, RZ ;  /* 0x000000aa8420723c */ /* 0x000fe200000018ff */
[----:B------:R-:W2:Y:S07]  /*41b0*/  LDSM.16.M88.4 R132, [R216+0xd080] ;  /* 0x00d08000d884783b */ /* 0x000eae0000000200 */
[-C--:B----4-:R-:W-:Y:S08]  /*41c0*/  HMMA.16816.F32 R4, R140, R172.reuse, R4 ;  /* 0x000000ac8c04723c */ /* 0x090ff00000001804 */
[C---:B-1----:R-:W-:Y:S08]  /*41d0*/  HMMA.16816.F32 R8, R144.reuse, R172, R8 ;  /* 0x000000ac9008723c */ /* 0x042ff00000001808 */
[-C--:B------:R-:W-:Y:S08]  /*41e0*/  HMMA.16816.F32 R12, R144, R174.reuse, R12 ;  /* 0x000000ae900c723c */ /* 0x080ff0000000180c */
[C---:B------:R-:W-:Y:S08]  /*41f0*/  HMMA.16816.F32 R16, R140.reuse, R174, R16 ;  /* 0x000000ae8c10723c */ /* 0x040ff00000001810 */
[-C--:B------:R-:W-:Y:S08]  /*4200*/  HMMA.16816.F32 R20, R140, R176.reuse, R20 ;  /* 0x000000b08c14723c */ /* 0x080ff00000001814 */
[C---:B------:R-:W-:Y:S08]  /*4210*/  HMMA.16816.F32 R24, R144.reuse, R176, R24 ;  /* 0x000000b09018723c */ /* 0x040ff00000001818 */
[-C--:B------:R-:W-:Y:S01]  /*4220*/  HMMA.16816.F32 R28, R144, R178.reuse, R28 ;  /* 0x000000b2901c723c */ /* 0x080fe2000000181c */
[----:B------:R-:W-:Y:S07]  /*4230*/  MUFU.EX2 R146, R156 ;  /* 0x0000009c00927308 */ /* 0x000fee0000000800 */
[----:B------:R-:W-:Y:S03]  /*4240*/  HMMA.16816.F32 R32, R140, R178, R32 ;  /* 0x000000b28c20723c */ /* 0x000fe60000001820 */
[----:B------:R-:W1:Y:S05]  /*4250*/  MUFU.EX2 R141, R229 ;  /* 0x000000e5008d7308 */ /* 0x000e6a0000000800 */
[-C--:B--2---:R-:W-:Y:S05]  /*4260*/  HMMA.16816.F32 R4, R132, R180.reuse, R4 ;  /* 0x000000b48404723c */ /* 0x084fea0000001804 */
[----:B------:R-:W-:Y:S03]  /*4270*/  MUFU.EX2 R147, R150 ;  /* 0x0000009600937308 */ /* 0x000fe60000000800 */
[C---:B------:R-:W-:Y:S07]  /*4280*/  HMMA.16816.F32 R8, R136.reuse, R180, R8 ;  /* 0x000000b48808723c */ /* 0x040fee0000001808 */
[----:B------:R-:W-:Y:S01]  /*4290*/  MUFU.EX2 R143, R161 ;  /* 0x000000a1008f7308 */ /* 0x000fe20000000800 */
[-C--:B------:R-:W-:Y:S08]  /*42a0*/  HMMA.16816.F32 R12, R136, R182.reuse, R12 ;  /* 0x000000b6880c723c */ /* 0x080ff0000000180c */
[C---:B------:R-:W-:Y:S01]  /*42b0*/  HMMA.16816.F32 R16, R132.reuse, R182, R16 ;  /* 0x000000b68410723c */ /* 0x040fe20000001810 */
[----:B------:R-:W-:Y:S07]  /*42c0*/  MUFU.EX2 R144, R159 ;  /* 0x0000009f00907308 */ /* 0x000fee0000000800 */
[-C--:B------:R-:W-:Y:S03]  /*42d0*/  HMMA.16816.F32 R20, R132, R184.reuse, R20 ;  /* 0x000000b88414723c */ /* 0x080fe60000001814 */
[----:B------:R-:W-:Y:S05]  /*42e0*/  MUFU.EX2 R150, R240 ;  /* 0x000000f000967308 */ /* 0x000fea0000000800 */
[C---:B------:R-:W-:Y:S05]  /*42f0*/  HMMA.16816.F32 R24, R136.reuse, R184, R24 ;  /* 0x000000b88818723c */ /* 0x040fea0000001818 */
[----:B------:R-:W2:Y:S03]  /*4300*/  MUFU.EX2 R145, R163 ;  /* 0x000000a300917308 */ /* 0x000ea60000000800 */
[-C--:B------:R-:W-:Y:S01]  /*4310*/  HMMA.16816.F32 R28, R136, R186.reuse, R28 ;  /* 0x000000ba881c723c */ /* 0x080fe2000000181c */
[----:B------:R-:W-:Y:S06]  /*4320*/  LDSM.16.M88.4 R136, [R217+0x1800] ;  /* 0x00180000d988783b */ /* 0x000fec0000000200 */
[----:B------:R-:W-:Y:S01]  /*4330*/  MUFU.EX2 R140, R230 ;  /* 0x000000e6008c7308 */ /* 0x000fe20000000800 */
[----:B------:R-:W-:Y:S01]  /*4340*/  HMMA.16816.F32 R32, R132, R186, R32 ;  /* 0x000000ba8420723c */ /* 0x000fe20000001820 */
[----:B------:R-:W3:Y:S08]  /*4350*/  LDSM.16.M88.4 R132, [R217+0x1000] ;  /* 0x00100000d984783b */ /* 0x000ef00000000200 */
[----:B------:R-:W-:Y:S10]  /*4360*/  MUFU.EX2 R142, R158 ;  /* 0x0000009e008e7308 */ /* 0x000ff40000000800 */
[----:B------:R-:W-:Y:S10]  /*4370*/  MUFU.EX2 R159, R235 ;  /* 0x000000eb009f7308 */ /* 0x000ff40000000800 */
[----:B------:R-:W-:Y:S10]  /*4380*/  MUFU.EX2 R156, R239 ;  /* 0x000000ef009c7308 */ /* 0x000ff40000000800 */
[----:B------:R-:W-:Y:S01]  /*4390*/  MUFU.EX2 R158, R237 ;  /* 0x000000ed009e7308 */ /* 0x000fe20000000800 */
[-C--:B---3--:R-:W-:Y:S08]  /*43a0*/  HMMA.16816.F32 R4, R132, R188.reuse, R4 ;  /* 0x000000bc8404723c */ /* 0x088ff00000001804 */
        /* <DEDUP_REMOVED lines=8> */
[----:B------:R-:W3:Y:S07]  /*4430*/  LDSM.16.M88.4 R132, [R216+0xe080] ;  /* 0x00e08000d884783b */ /* 0x000eee0000000200 */
        /* <DEDUP_REMOVED lines=13> */
[C---:B------:R-:W-:Y:S04]  /*4510*/  HMMA.16816.F32 R16, R132.reuse, R206, R16 ;  /* 0x000000ce8410723c */ /* 0x040fe80000001810 */
[--C-:B------:R-:W-:Y:S02]  /*4520*/  FADD.FTZ R6, R6, -R0.reuse ;  /* 0x8000000006067221 */ /* 0x100fe40000010000 */
[--C-:B------:R-:W-:Y:S02]  /*4530*/  FADD.FTZ R7, R7, -R0.reuse ;  /* 0x8000000007077221 */ /* 0x100fe40000010000 */
[-C--:B------:R-:W-:Y:S04]  /*4540*/  HMMA.16816.F32 R20, R132, R208.reuse, R20 ;  /* 0x000000d08414723c */ /* 0x080fe80000001814 */
[----:B-1----:R-:W-:Y:S02]  /*4550*/  FMUL.FTZ R7, R141, R7 ;  /* 0x000000078d077220 */ /* 0x002fe40000410000 */
[--C-:B------:R-:W-:Y:S02]  /*4560*/  FADD.FTZ R5, R5, -R3.reuse ;  /* 0x8000000305057221 */ /* 0x100fe40000010000 */
[C---:B------:R-:W-:Y:S04]  /*4570*/  HMMA.16816.F32 R24, R136.reuse, R208, R24 ;  /* 0x000000d08818723c */ /* 0x040fe80000001818 */
[----:B------:R-:W-:Y:S02]  /*4580*/  FMUL.FTZ R5, R2, R5 ;  /* 0x0000000502057220 */ /* 0x000fe40000410000 */
[--C-:B------:R-:W-:Y:S02]  /*4590*/  FADD.FTZ R4, R4, -R3.reuse ;  /* 0x8000000304047221 */ /* 0x100fe40000010000 */
[-C--:B------:R-:W-:Y:S01]  /*45a0*/  HMMA.16816.F32 R28, R136, R210.reuse, R28 ;  /* 0x000000d2881c723c */ /* 0x080fe2000000181c */
[----:B------:R-:W1:Y:S03]  /*45b0*/  MUFU.EX2 R136, R157 ;  /* 0x0000009d00887308 */ /* 0x000e660000000800 */
[--C-:B------:R-:W-:Y:S02]  /*45c0*/  FADD.FTZ R18, R18, -R0.reuse ;  /* 0x8000000012127221 */ /* 0x100fe40000010000 */
[--C-:B------:R-:W-:Y:S02]  /*45d0*/  FADD.FTZ R19, R19, -R0.reuse ;  /* 0x8000000013137221 */ /* 0x100fe40000010000 */
[----:B------:R-:W-:Y:S03]  /*45e0*/  HMMA.16816.F32 R32, R132, R210, R32 ;  /* 0x000000d28420723c */ /* 0x000fe60000001820 */
[----:B------:R-:W3:Y:S01]  /*45f0*/  MUFU.EX2 R138, R234 ;  /* 0x000000ea008a7308 */ /* 0x000ee20000000800 */
[--C-:B------:R-:W-:Y:S02]  /*4600*/  FADD.FTZ R22, R22, -R0.reuse ;  /* 0x8000000016167221 */ /* 0x100fe40000010000 */
[--C-:B------:R-:W-:Y:S01]  /*4610*/  FADD.FTZ R23, R23, -R0.reuse ;  /* 0x8000000017177221 */ /* 0x100fe20000010000 */
[----:B--2---:R-:W-:Y:S01]  /*4620*/  F2FP.PACK_AB R134, R2, R145 ;  /* 0x000000910286723e */ /* 0x004fe200000000ff */
[--C-:B------:R-:W-:Y:S01]  /*4630*/  FADD.FTZ R16, R16, -R3.reuse ;  /* 0x8000000310107221 */ /* 0x100fe20000010000 */
[----:B------:R-:W2:Y:S03]  /*4640*/  LDS R2, [R249.X4+0xf300] ;  /* 0x00f30000f9027984 */ /* 0x000ea60000004800 */
[--C-:B------:R-:W-:Y:S01]  /*4650*/  FADD.FTZ R17, R17, -R3.reuse ;  /* 0x8000000311117221 */ /* 0x100fe20000010000 */
[----:B------:R-:W4:Y:S01]  /*4660*/  MUFU.EX2 R137, R233 ;  /* 0x000000e900897308 */ /* 0x000f220000000800 */
[--C-:B------:R-:W-:Y:S02]  /*4670*/  FADD.FTZ R20, R20, -R3.reuse ;  /* 0x8000000314147221 */ /* 0x100fe40000010000 */
[--C-:B------:R-:W-:Y:S01]  /*4680*/  FADD.FTZ R21, R21, -R3.reuse ;  /* 0x8000000315157221 */ /* 0x100fe20000010000 */
[----:B-1----:R-:W-:Y:S01]  /*4690*/  F2FP.PACK_AB R132, R136, R142 ;  /* 0x0000008e8884723e */ /* 0x002fe200000000ff */
[----:B------:R-:W-:Y:S02]  /*46a0*/  FMUL.FTZ R4, R145, R4 ;  /* 0x0000000491047220 */ /* 0x000fe40000410000 */
[----:B------:R-:W-:Y:S02]  /*46b0*/  FMUL.FTZ R16, R142, R16 ;  /* 0x000000108e107220 */ /* 0x000fe40000410000 */
[----:B------:R-:W-:Y:S01]  /*46c0*/  FMUL.FTZ R6, R140, R6 ;  /* 0x000000068c067220 */ /* 0x000fe20000410000 */
[----:B------:R-:W1:Y:S01]  /*46d0*/  MUFU.EX2 R145, R241 ;  /* 0x000000f100917308 */ /* 0x000e620000000800 */
[--C-:B------:R-:W-:Y:S01]  /*46e0*/  FADD.FTZ R34, R34, -R0.reuse ;  /* 0x8000000022227221 */ /* 0x100fe20000010000 */
[----:B------:R-:W-:Y:S01]  /*46f0*/  F2FP.PACK_AB R135, R5, R4 ;  /* 0x000000040587723e */ /* 0x000fe200000000ff */
[----:B------:R-:W-:Y:S02]  /*4700*/  FADD.FTZ R35, R35, -R0 ;  /* 0x8000000023237221 */ /* 0x000fe40000010000 */
[--C-:B------:R-:W-:Y:S01]  /*4710*/  FADD.FTZ R32, R32, -R3.reuse ;  /* 0x8000000320207221 */ /* 0x100fe20000010000 */
[----:B------:R-:W5:Y:S01]  /*4720*/  LDS R0, [R249.X4+0xf320] ;  /* 0x00f32000f9007984 */ /* 0x000f620000004800 */
[----:B------:R-:W-:Y:S01]  /*4730*/  FADD.FTZ R33, R33, -R3 ;  /* 0x8000000321217221 */ /* 0x000fe20000010000 */
[----:B------:R-:W-:Y:S01]  /*4740*/  F2FP.PACK_AB R3, R141, R140 ;  /* 0x0000008c8d03723e */ /* 0x000fe200000000ff */
[----:B---3--:R-:W-:Y:S01]  /*4750*/  FMUL.FTZ R20, R138, R20 ;  /* 0x000000148a147220 */ /* 0x008fe20000410000 */
[----:B------:R-:W-:Y:S01]  /*4760*/  MUFU.EX2 R142, R242 ;  /* 0x000000f2008e7308 */ /* 0x000fe20000000800 */
[----:B------:R-:W-:Y:S01]  /*4770*/  FMUL.FTZ R4, R146, R22 ;  /* 0x0000001692047220 */ /* 0x000fe20000410000 */
[----:B------:R-:W-:Y:S01]  /*4780*/  STS [R227+0xf480], R134 ;  /* 0x00f48086e3007388 */ /* 0x000fe20000000800 */
[----:B------:R-:W-:Y:S01]  /*4790*/  FMUL.FTZ R23, R147, R23 ;  /* 0x0000001793177220 */ /* 0x000fe20000410000 */
[C---:B----4-:R-:W-:Y:S01]  /*47a0*/  F2FP.PACK_AB R133, R137.reuse, R138 ;  /* 0x0000008a8985723e */ /* 0x050fe200000000ff */
[----:B------:R-:W-:Y:S01]  /*47b0*/  FMUL.FTZ R21, R137, R21 ;  /* 0x0000001589157220 */ /* 0x000fe20000410000 */
[----:B------:R1:W-:Y:S01]  /*47c0*/  STS [R227+0xf880], R3 ;  /* 0x00f88003e3007388 */ /* 0x0003e20000000800 */
[----:B------:R-:W-:Y:S01]  /*47d0*/  FMUL.FTZ R17, R136, R17 ;  /* 0x0000001188117220 */ /* 0x000fe20000410000 */
[----:B------:R-:W-:Y:S01]  /*47e0*/  F2FP.PACK_AB R23, R23, R4 ;  /* 0x000000041717723e */ /* 0x000fe200000000ff */
[----:B------:R-:W-:Y:S01]  /*47f0*/  FMUL.FTZ R33, R153, R33 ;  /* 0x0000002199217220 */ /* 0x000fe20000410000 */
[----:B------:R-:W3:Y:S01]  /*4800*/  MUFU.EX2 R140, R243 ;  /* 0x000000f3008c7308 */ /* 0x000ee20000000800 */
[----:B------:R-:W-:Y:S01]  /*4810*/  F2FP.PACK_AB R137, R21, R20 ;  /* 0x000000141589723e */ /* 0x000fe200000000ff */
[----:B------:R-:W-:Y:S01]  /*4820*/  STS [R228], R132 ;  /* 0x00000084e4007388 */ /* 0x000fe20000000800 */
[----:B------:R-:W-:Y:S01]  /*4830*/  F2FP.PACK_AB R20, R144, R143 ;  /* 0x0000008f9014723e */ /* 0x000fe200000000ff */
[----:B------:R-:W-:Y:S01]  /*4840*/  FMUL.FTZ R5, R143, R18 ;  /* 0x000000128f057220 */ /* 0x000fe20000410000 */
[----:B------:R-:W-:Y:S01]  /*4850*/  F2FP.PACK_AB R136, R17, R16 ;  /* 0x000000101188723e */ /* 0x000fe200000000ff */
[--C-:B--2---:R-:W-:Y:S01]  /*4860*/  FADD.FTZ R4, R12, -R2.reuse ;  /* 0x800000020c047221 */ /* 0x104fe20000010000 */
[----:B------:R-:W-:Y:S01]  /*4870*/  F2FP.PACK_AB R12, R152, R151 ;  /* 0x00000097980c723e */ /* 0x000fe200000000ff */
[----:B------:R-:W-:Y:S01]  /*4880*/  STS [R228+0x400], R20 ;  /* 0x00040014e4007388 */ /* 0x000fe20000000800 */
[--C-:B------:R-:W-:Y:S01]  /*4890*/  FADD.FTZ R25, R25, -R2.reuse ;  /* 0x8000000219197221 */ /* 0x100fe20000010000 */
[----:B------:R-:W2:Y:S01]  /*48a0*/  MUFU.EX2 R139, R232 ;  /* 0x000000e8008b7308 */ /* 0x000ea20000000800 */
[--C-:B------:R-:W-:Y:S01]  /*48b0*/  FADD.FTZ R29, R29, -R2.reuse ;  /* 0x800000021d1d7221 */ /* 0x100fe20000010000 */
[----:B------:R-:W-:Y:S01]  /*48c0*/  STS [R227+0x10480], R12 ;  /* 0x0104800ce3007388 */ /* 0x000fe20000000800 */
[--C-:B------:R-:W-:Y:S01]  /*48d0*/  FADD.FTZ R8, R8, -R2.reuse ;  /* 0x8000000208087221 */ /* 0x100fe20000010000 */
[----:B------:R-:W-:Y:S01]  /*48e0*/  F2FP.PACK_AB R18, R147, R146 ;  /* 0x000000929312723e */ /* 0x000fe200000000ff */
[--C-:B------:R-:W-:Y:S01]  /*48f0*/  FADD.FTZ R9, R9, -R2.reuse ;  /* 0x8000000209097221 */ /* 0x100fe20000010000 */
[----:B------:R-:W-:Y:S01]  /*4900*/  F2FP.PACK_AB R16, R154, R148 ;  /* 0x000000949a10723e */ /* 0x000fe200000000ff */
[--C-:B------:R-:W-:Y:S02]  /*4910*/  FADD.FTZ R13, R13, -R2.reuse ;  /* 0x800000020d0d7221 */ /* 0x100fe40000010000 */
[--C-:B------:R-:W-:Y:S01]  /*4920*/  FADD.FTZ R24, R24, -R2.reuse ;  /* 0x8000000218187221 */ /* 0x100fe20000010000 */
[----:B------:R-:W-:Y:S01]  /*4930*/  MUFU.EX2 R138, R245 ;  /* 0x000000f5008a7308 */ /* 0x000fe20000000800 */
[----:B-1----:R-:W-:Y:S01]  /*4940*/  F2FP.PACK_AB R3, R145, R159 ;  /* 0x0000009f9103723e */ /* 0x002fe200000000ff */
[----:B------:R-:W-:Y:S01]  /*4950*/  FADD.FTZ R28, R28, -R2 ;  /* 0x800000021c1c7221 */ /* 0x000fe20000010000 */
[----:B---3--:R-:W-:Y:S01]  /*4960*/  F2FP.PACK_AB R2, R140, R142 ;  /* 0x0000008e8c02723e */ /* 0x008fe200000000ff */
[----:B------:R-:W-:Y:S02]  /*4970*/  FMUL.FTZ R21, R154, R35 ;  /* 0x000000239a157220 */ /* 0x000fe40000410000 */
[----:B------:R-:W-:Y:S01]  /*4980*/  STS [R227+0x10880], R3 ;  /* 0x01088003e3007388 */ /* 0x000fe20000000800 */
[----:B------:R-:W-:Y:S02]  /*4990*/  FMUL.FTZ R19, R144, R19 ;  /* 0x0000001390137220 */ /* 0x000fe40000410000 */
[--C-:B-----5:R-:W-:Y:S01]  /*49a0*/  FADD.FTZ R10, R10, -R0.reuse ;  /* 0x800000000a0a7221 */ /* 0x120fe20000010000 */
[----:B------:R1:W-:Y:S01]  /*49b0*/  STS [R228+0x1400], R2 ;  /* 0x00140002e4007388 */ /* 0x0003e20000000800 */
[----:B------:R-:W3:Y:S01]  /*49c0*/  MUFU.EX2 R157, R238 ;  /* 0x000000ee009d7308 */ /* 0x000ee20000000800 */
[----:B------:R-:W-:Y:S01]  /*49d0*/  F2FP.PACK_AB R19, R19, R5 ;  /* 0x000000051313723e */ /* 0x000fe200000000ff */
[--C-:B------:R-:W-:Y:S01]  /*49e0*/  FADD.FTZ R11, R11, -R0.reuse ;  /* 0x800000000b0b7221 */ /* 0x100fe20000010000 */
[----:B------:R-:W-:Y:S01]  /*49f0*/  F2FP.PACK_AB R5, R155, R158 ;  /* 0x0000009e9b05723e */ /* 0x000fe200000000ff */
[----:B--2---:R-:W-:Y:S01]  /*4a00*/  FMUL.FTZ R17, R139, R32 ;  /* 0x000000208b117220 */ /* 0x004fe20000410000 */
[----:B------:R-:W-:Y:S01]  /*4a10*/  F2FP.PACK_AB R32, R153, R139 ;  /* 0x0000008b9920723e */ /* 0x000fe200000000ff */
[----:B------:R-:W-:Y:S02]  /*4a20*/  FMUL.FTZ R10, R159, R10 ;  /* 0x0000000a9f0a7220 */ /* 0x000fe40000410000 */
[----:B------:R-:W-:Y:S01]  /*4a30*/  FMUL.FTZ R11, R145, R11 ;  /* 0x0000000b910b7220 */ /* 0x000fe20000410000 */
[----:B------:R-:W-:Y:S01]  /*4a40*/  F2FP.PACK_AB R22, R33, R17 ;  /* 0x000000112116723e */ /* 0x000fe200000000ff */
[----:B------:R-:W1:Y:S01]  /*4a50*/  MUFU.EX2 R139, R244 ;  /* 0x000000f4008b7308 */ /* 0x000e620000000800 */
[----:B------:R-:W-:Y:S01]  /*4a60*/  F2FP.PACK_AB R17, R7, R6 ;  /* 0x000000060711723e */ /* 0x000fe200000000ff */
[----:B------:R-:W-:Y:S01]  /*4a70*/  FMUL.FTZ R33, R149, R4 ;  /* 0x0000000495217220 */ /* 0x000fe20000410000 */
[----:B------:R-:W-:Y:S01]  /*4a80*/  F2FP.PACK_AB R7, R150, R149 ;  /* 0x000000959607723e */ /* 0x000fe200000000ff */
[----:B------:R-:W-:Y:S02]  /*4a90*/  FMUL.FTZ R34, R148, R34 ;  /* 0x0000002294227220 */ /* 0x000fe40000410000 */
[--C-:B------:R-:W-:Y:S02]  /*4aa0*/  FADD.FTZ R15, R15, -R0.reuse ;  /* 0x800000000f0f7221 */ /* 0x100fe40000010000 */
[----:B------:R-:W-:Y:S01]  /*4ab0*/  STS [R228+0x1000], R7 ;  /* 0x00100007e4007388 */ /* 0x000fe20000000800 */
[----:B------:R-:W-:Y:S01]  /*4ac0*/  F2FP.PACK_AB R21, R21, R34 ;  /* 0x000000221515723e */ /* 0x000fe200000000ff */
[----:B------:R-:W2:Y:S01]  /*4ad0*/  MUFU.EX2 R35, R248 ;  /* 0x000000f800237308 */ /* 0x000ea20000000800 */
[----:B------:R-:W-:Y:S01]  /*4ae0*/  FMUL.FTZ R34, R151, R8 ;  /* 0x0000000897227220 */ /* 0x000fe20000410000 */
[----:B------:R-:W-:Y:S01]  /*4af0*/  STS [R227+0x11480], R133 ;  /* 0x01148085e3007388 */ /* 0x000fe20000000800 */
[----:B------:R-:W-:Y:S01]  /*4b00*/  FMUL.FTZ R6, R152, R9 ;  /* 0x0000000998067220 */ /* 0x000fe20000410000 */
[----:B---3--:R-:W-:Y:S01]  /*4b10*/  F2FP.PACK_AB R4, R157, R156 ;  /* 0x0000009c9d04723e */ /* 0x008fe200000000ff */
[--C-:B------:R-:W-:Y:S01]  /*4b20*/  FADD.FTZ R14, R14, -R0.reuse ;  /* 0x800000000e0e7221 */ /* 0x100fe20000010000 */
[----:B------:R-:W-:Y:S01]  /*4b30*/  STS [R227+0x11880], R18 ;  /* 0x01188012e3007388 */ /* 0x000fe20000000800 */
[----:B------:R-:W-:Y:S01]  /*4b40*/  FMUL.FTZ R9, R150, R13 ;  /* 0x0000000d96097220 */ /* 0x000fe20000410000 */
[----:B------:R-:W-:Y:S01]  /*4b50*/  F2FP.PACK_AB R6, R6, R34 ;  /* 0x000000220606723e */ /* 0x000fe200000000ff */
[----:B------:R-:W-:Y:S01]  /*4b60*/  FMUL.FTZ R14, R142, R14 ;  /* 0x0000000e8e0e7220 */ /* 0x000fe20000410000 */
[----:B------:R-:W-:Y:S01]  /*4b70*/  STS [R228+0x2000], R32 ;  /* 0x00200020e4007388 */ /* 0x000fe20000000800 */
[--C-:B------:R-:W-:Y:S01]  /*4b80*/  FADD.FTZ R27, R27, -R0.reuse ;  /* 0x800000001b1b7221 */ /* 0x100fe20000010000 */
[----:B------:R-:W-:Y:S01]  /*4b90*/  F2FP.PACK_AB R9, R9, R33 ;  /* 0x000000210909723e */ /* 0x000fe200000000ff */
[--C-:B------:R-:W-:Y:S01]  /*4ba0*/  FADD.FTZ R26, R26, -R0.reuse ;  /* 0x800000001a1a7221 */ /* 0x100fe20000010000 */
[----:B-1----:R-:W-:Y:S01]  /*4bb0*/  F2FP.PACK_AB R2, R138, R139 ;  /* 0x0000008b8a02723e */ /* 0x002fe200000000ff */
[----:B------:R-:W-:Y:S01]  /*4bc0*/  STS [R228+0x2400], R16 ;  /* 0x00240010e4007388 */ /* 0x000fe20000000800 */
[----:B------:R-:W-:Y:S02]  /*4bd0*/  FMUL.FTZ R24, R156, R24 ;  /* 0x000000189c187220 */ /* 0x000fe40000410000 */
[----:B------:R-:W-:Y:S01]  /*4be0*/  FMUL.FTZ R8, R157, R25 ;  /* 0x000000199d087220 */ /* 0x000fe20000410000 */
[----:B------:R1:W-:Y:S01]  /*4bf0*/  STS [R227+0x12880], R2 ;  /* 0x01288002e3007388 */ /* 0x0003e20000000800 */
[----:B------:R-:W-:Y:S02]  /*4c00*/  FMUL.FTZ R26, R139, R26 ;  /* 0x0000001a8b1a7220 */ /* 0x000fe40000410000 */
[----:B------:R-:W-:Y:S01]  /*4c10*/  FMUL.FTZ R3, R138, R27 ;  /* 0x0000001b8a037220 */ /* 0x000fe20000410000 */
[----:B------:R3:W-:Y:S01]  /*4c20*/  STS [R227+0x12480], R4 ;  /* 0x01248004e3007388 */ /* 0x0007e20000000800 */
[--C-:B------:R-:W-:Y:S01]  /*4c30*/  FADD.FTZ R30, R30, -R0.reuse ;  /* 0x800000001e1e7221 */ /* 0x100fe20000010000 */
[----:B------:R-:W-:Y:S01]  /*4c40*/  F2FP.PACK_AB R8, R8, R24 ;  /* 0x000000180808723e */ /* 0x000fe200000000ff */
[----:B------:R-:W-:Y:S01]  /*4c50*/  FADD.FTZ R31, R31, -R0 ;  /* 0x800000001f1f7221 */ /* 0x000fe20000010000 */
[----:B------:R-:W-:Y:S01]  /*4c60*/  STS [R228+0x3000], R5 ;  /* 0x00300005e4007388 */ /* 0x000fe20000000800 */
[----:B------:R-:W-:Y:S01]  /*4c70*/  FMUL.FTZ R28, R158, R28 ;  /* 0x0000001c9e1c7220 */ /* 0x000fe20000410000 */
[----:B------:R-:W-:Y:S01]  /*4c80*/  F2FP.PACK_AB R3, R3, R26 ;  /* 0x0000001a0303723e */ /* 0x000fe200000000ff */
[----:B------:R-:W-:Y:S02]  /*4c90*/  FMUL.FTZ R13, R155, R29 ;  /* 0x0000001d9b0d7220 */ /* 0x000fe40000410000 */
[----:B--2---:R-:W-:Y:S02]  /*4ca0*/  FMUL.FTZ R30, R35, R30 ;  /* 0x0000001e231e7220 */ /* 0x004fe40000410000 */
[C---:B------:R-:W-:Y:S01]  /*4cb0*/  FMUL.FTZ R31, R160.reuse, R31 ;  /* 0x0000001fa01f7220 */ /* 0x040fe20000410000 */
[----:B------:R-:W-:Y:S01]  /*4cc0*/  F2FP.PACK_AB R13, R13, R28 ;  /* 0x0000001c0d0d723e */ /* 0x000fe200000000ff */
[----:B------:R-:W-:Y:S01]  /*4cd0*/  IMAD.SHL.U32 R0, R221, 0x2, RZ ;  /* 0x00000002dd007824 */ /* 0x000fe200078e00ff */
[----:B-1----:R-:W-:Y:S01]  /*4ce0*/  F2FP.PACK_AB R2, R160, R35 ;  /* 0x00000023a002723e */ /* 0x002fe200000000ff */
[----:B---3--:R-:W-:Y:S04]  /*4cf0*/  FMUL.FTZ R4, R140, R15 ;  /* 0x0000000f8c047220 */ /* 0x008fe80000410000 */
[----:B------:R1:W-:Y:S04]  /*4d00*/  STS [R228+0x3400], R2 ;  /* 0x00340002e4007388 */ /* 0x0003e80000000800 */
[----:B------:R-:W-:Y:S01]  /*4d10*/  BAR.SYNC.DEFER_BLOCKING 0x0 ;  /* 0x0000000000007b1d */ /* 0x000fe20000010000 */
[----:B------:R-:W-:Y:S02]  /*4d20*/  F2FP.PACK_AB R4, R4, R14 ;  /* 0x0000000e0404723e */ /* 0x000fe400000000ff */
[----:B-1----:R-:W-:Y:S05]  /*4d30*/  F2FP.PACK_AB R2, R11, R10 ;  /* 0x0000000a0b02723e */ /* 0x002fea00000000ff */
        /* <DEDUP_REMOVED lines=98> */
[----:B------:R-:W-:Y:S02]  /*5360*/  ULDC.64 UR6, c[0x0][0x208] ;  /* 0x0000820000067ab9 */ /* 0x000fe40000000a00 */
[----:B------:R-:W-:Y:S01]  /*5370*/  UIMAD.WIDE.U32 UR26, UR21, UR6, URZ ;  /* 0x00000006151a72a5 */ /* 0x000fe2000f8e003f */
[----:B------:R-:W3:Y:S01]  /*5380*/  LDL.64 R238, [R1+0x28] ;  /* 0x0000280001ee7983 */ /* 0x000ee20000100a00 */
[----:B------:R-:W-:Y:S03]  /*5390*/  USHF.R.S32.HI UR24, URZ, 0x1f, UR21 ;  /* 0x0000001f3f187899 */ /* 0x000fe60008011415 */
[----:B------:R-:W4:Y:S01]  /*53a0*/  LDL R234, [R1+0x8] ;  /* 0x0000080001ea7983 */ /* 0x000f220000100800 */
[----:B------:R-:W-:Y:S01]  /*53b0*/  UIMAD UR24, UR24, UR6, URZ ;  /* 0x00000006181872a4 */ /* 0x000fe2000f8e023f */
[----:B------:R-:W-:Y:S02]  /*53c0*/  IMAD.U32 R9, RZ, RZ, UR26 ;  /* 0x0000001aff097e24 */ /* 0x000fe4000f8e00ff */
[----:B------:R-:W5:Y:S01]  /*53d0*/  LDL.64 R232, [R1+0x20] ;  /* 0x0000200001e87983 */ /* 0x000f620000100a00 */
[----:B------:R-:W-:Y:S02]  /*53e0*/  UIMAD UR24, UR21, UR7, UR24 ;  /* 0x00000007151872a4 */ /* 0x000fe4000f8e0218 */
[----:B------:R-:W-:Y:S01]  /*53f0*/  USHF.L.U32 UR7, UR21, 0x6, URZ ;  /* 0x0000000615077899 */ /* 0x000fe2000800063f */
[----:B------:R-:W3:Y:S01]  /*5400*/  LDL.64 R162, [R1+0x10] ;  /* 0x0000100001a27983 */ /* 0x000ee20000100a00 */
[----:B------:R-:W-:Y:S02]  /*5410*/  UIADD3 UR24, UR27, UR24, URZ ;  /* 0x000000181b187290 */ /* 0x000fe4000fffe03f */
[----:B------:R-:W-:Y:S01]  /*5420*/  USHF.R.S32.HI UR6, URZ, 0x1f, UR7 ;  /* 0x0000001f3f067899 */ /* 0x000fe20008011407 */
[----:B------:R-:W1:Y:S01]  /*5430*/  S2R R0, SR_CTAID.Y ;  /* 0x0000000000007919 */ /* 0x000e620000002600 */
[----:B------:R-:W-:Y:S01]  /*5440*/  IMAD.U32 R7, RZ, RZ, UR7 ;  /* 0x00000007ff077e24 */ /* 0x000fe2000f8e00ff */
[----:B------:R-:W-:Y:S01]  /*5450*/  UIADD3 UR7, -UR7, UR20, URZ ;  /* 0x0000001407077290 */ /* 0x000fe2000fffe13f */
[----:B------:R-:W-:Y:S01]  /*5460*/  IMAD.U32 R8, RZ, RZ, UR24 ;  /* 0x00000018ff087e24 */ /* 0x000fe2000f8e00ff */
[----:B-1----:R-:W-:Y:S05]  /*5470*/  SHF.R.S32.HI R6, RZ, 0x1f, R0 ;  /* 0x0000001fff067819 */ /* 0x002fea0000011400 */
[----:B------:R-:W-:Y:S04]  /*5480*/  IMAD R6, R6, c[0x0][0x288], RZ ;  /* 0x0000a20006067a24 */ /* 0x000fe800078e02ff */
[C---:B------:R-:W-:Y:S02]  /*5490*/  IMAD R6, R0.reuse, c[0x0][0x28c], R6 ;  /* 0x0000a30000067a24 */ /* 0x040fe400078e0206 */
[----:B--2---:R-:W-:Y:S02]  /*54a0*/  IMAD.MOV.U32 R4, RZ, RZ, R236 ;  /* 0x000000ffff047224 */ /* 0x004fe400078e00ec */
[----:B------:R-:W-:Y:S04]  /*54b0*/  IMAD.MOV.U32 R5, RZ, RZ, R237 ;  /* 0x000000ffff057224 */ /* 0x000fe800078e00ed */
[----:B------:R-:W-:Y:S01]  /*54c0*/  IMAD.WIDE.U32 R4, R0, c[0x0][0x288], R4 ;  /* 0x0000a20000047a25 */ /* 0x000fe200078e0004 */
[C---:B----4-:R-:W-:Y:S02]  /*54d0*/  LOP3.LUT P4, RZ, R234.reuse, 0x1, RZ, 0xc0, !PT ;  /* 0x00000001eaff7812 */ /* 0x050fe4000788c0ff */
[----:B------:R-:W-:Y:S01]  /*54e0*/  LOP3.LUT P5, RZ, R234, 0x4, RZ, 0xc0, !PT ;  /* 0x00000004eaff7812 */ /* 0x000fe200078ac0ff */
[----:B------:R-:W-:Y:S01]  /*54f0*/  IMAD.U32 R0, RZ, RZ, UR26 ;  /* 0x0000001aff007e24 */ /* 0x000fe2000f8e00ff */
[----:B------:R-:W-:Y:S01]  /*5500*/  IADD3 R7, P1, P0, R7, UR11, R4 ;  /* 0x0000000b07077c10 */ /* 0x000fe2000f83e004 */
[----:B------:R-:W-:Y:S01]  /*5510*/  IMAD.IADD R4, R5, 0x1, R6 ;  /* 0x0000000105047824 */ /* 0x000fe200078e0206 */
[----:B------:R-:W-:Y:S02]  /*5520*/  ISETP.GE.OR P4, PT, R246, UR7, !P4 ;  /* 0x00000007f6007c0c */ /* 0x000fe4000e786670 */
[----:B---3--:R-:W-:Y:S02]  /*5530*/  LEA R0, P3, R0, R238, 0x6 ;  /* 0x000000ee00007211 */ /* 0x008fe400078630ff */
[----:B------:R-:W-:Y:S02]  /*5540*/  ISETP.GE.OR P5, PT, R246, UR7, !P5 ;  /* 0x00000007f6007c0c */ /* 0x000fe4000efa6670 */
[----:B-----5:R-:W-:Y:S01]  /*5550*/  LEA.HI.X R5, R9, R233, R8, 0x6, P3 ;  /* 0x000000e909057211 */ /* 0x020fe200018f3408 */
[----:B------:R-:W-:Y:S01]  /*5560*/  IMAD.U32 R8, RZ, RZ, UR6 ;  /* 0x00000006ff087e24 */ /* 0x000fe2000f8e00ff */
[----:B------:R-:W-:Y:S04]  /*5570*/  LOP3.LUT P3, RZ, R234, 0x2, RZ, 0xc0, !PT ;  /* 0x00000002eaff7812 */ /* 0x000fe8000786c0ff */
[----:B------:R-:W-:Y:S02]  /*5580*/  ISETP.GE.OR P3, PT, R246, UR7, !P3 ;  /* 0x00000007f6007c0c */ /* 0x000fe4000df66670 */
[----:B------:R-:W-:Y:S02]  /*5590*/  IADD3.X R8, R8, UR9, R4, P1, P0 ;  /* 0x0000000908087c10 */ /* 0x000fe40008fe0404 */
[C---:B------:R-:W-:Y:S02]  /*55a0*/  LEA R4, P1, R0.reuse, c[0x0][0x1f0], 0x1 ;  /* 0x00007c0000047a11 */ /* 0x040fe400078208ff */
[C---:B------:R-:W-:Y:S02]  /*55b0*/  LEA R6, P0, R7.reuse, c[0x0][0x280], 0x2 ;  /* 0x0000a00007067a11 */ /* 0x040fe400078010ff */
[----:B------:R-:W-:Y:S01]  /*55c0*/  LEA.HI.X R5, R0, c[0x0][0x1f4], R5, 0x1, P1 ;  /* 0x00007d0000057a11 */ /* 0x000fe200008f0c05 */
[----:B------:R-:W-:Y:S01]  /*55d0*/  @!P2 IMAD.SHL.U32 R0, R162, 0x10, RZ ;  /* 0x00000010a200a824 */ /* 0x000fe200078e00ff */
[----:B------:R-:W-:Y:S03]  /*55e0*/  LEA.HI.X R7, R7, c[0x0][0x284], R8, 0x2, P0 ;  /* 0x0000a10007077a11 */ /* 0x000fe600000f1408 */
[----:B------:R-:W-:Y:S01]  /*55f0*/  @!PT LDS RZ, [RZ] ;  /* 0x00000000fffff984 */ /* 0x000fe20000000800 */
[----:B------:R-:W-:Y:S01]  /*5600*/  @!PT LDS RZ, [RZ] ;  /* 0x00000000fffff984 */ /* 0x000fe20000000800 */
[----:B------:R-:W-:Y:S01]  /*5610*/  @!PT LDS RZ, [RZ] ;  /* 0x00000000fffff984 */ /* 0x000fe20000000800 */
[----:B------:R1:W-:Y:S04]  /*5620*/  LDGSTS.E.BYPASS.LTC128B.128 [R252+0xc080], [R4.64], !P4 ;  /* 0x0c08000004fc7fae */ /* 0x0003e8000e101d56 */
[----:B------:R1:W-:Y:S04]  /*5630*/  LDGSTS.E.BYPASS.LTC128B.128 [R252+0xd080], [R4.64+0x40], !P3 ;  /* 0x0d08004004fc7fae */ /* 0x0003e8000d901d56 */
[----:B------:R1:W-:Y:S04]  /*5640*/  LDGSTS.E.BYPASS.LTC128B.128 [R252+0xe080], [R4.64+0x80], !P5 ;  /* 0x0e08008004fc7fae */ /* 0x0003e8000e901d56 */
[----:B------:R1:W-:Y:S02]  /*5650*/  @!P2 LDGSTS.E.BYPASS.LTC128B.128 [R0+0xf280], [R6.64] ;  /* 0x0f2800000600afae */ /* 0x0003e4000b901d56 */
.L_x_169:
        /* <DEDUP_REMOVED lines=241> */
.L_x_151:
[----:B------:R-:W-:Y:S01]  /*6570*/  USHF.L.U32 UR5, UR10, 0x7, URZ ;  /* 0x000000070a057899 */ /* 0x000fe2000800063f */
[----:B------:R-:W-:Y:S05]  /*6580*/  @P1 BRA `(.L_x_171) ;  /* 0x0000106000001947 */ /* 0x000fea0003800000 */
[----:B------:R-:W2:Y:S01]  /*6590*/  LDL.LU.64 R34, [R1+0x10] ;  /* 0x0000100001227983 */ /* 0x000ea20000300a00 */
[----:B------:R-:W-:Y:S01]  /*65a0*/  F2FP.PACK_AB R36, R37, R36 ;  /* 0x000000242524723e */ /* 0x000fe200000000ff */
[----:B------:R-:W-:Y:S01]  /*65b0*/  ULDC UR4, c[0x0][0x2f0] ;  /* 0x0000bc0000047ab9 */ /* 0x000fe20000000800 */
[----:B------:R-:W-:Y:S01]  /*65c0*/  F2FP.PACK_AB R38, R39, R38 ;  /* 0x000000262726723e */ /* 0x000fe200000000ff */
[----:B------:R-:W-:Y:S01]  /*65d0*/  UIADD3 UR4, -UR5, UR4, URZ ;  /* 0x0000000405047290 */ /* 0x000fe2000fffe13f */
[----:B------:R-:W-:Y:S01]  /*65e0*/  F2FP.PACK_AB R48, R49, R48 ;  /* 0x000000303130723e */ /* 0x000fe200000000ff */
[----:B------:R-:W-:Y:S01]  /*65f0*/  BSSY B0, `(.L_x_172) ;  /* 0x00000bd000007945 */ /* 0x000fe20003800000 */
[----:B------:R-:W-:Y:S01]  /*6600*/  F2FP.PACK_AB R50, R51, R50 ;  /* 0x000000323332723e */ /* 0x000fe200000000ff */
[----:B------:R-:W-:Y:S01]  /*6610*/  UISETP.LT.AND UP0, UPT, UR4, 0x80, UPT ;  /* 0x000000800400788c */ /* 0x000fe2000bf01270 */
[----:B------:R-:W-:-:S02]  /*6620*/  F2FP.PACK_AB R40, R41, R40 ;  /* 0x000000282928723e */ /* 0x000fc400000000ff */
[----:B------:R-:W-:Y:S01]  /*6630*/  F2FP.PACK_AB R42, R43, R42 ;  /* 0x0000002a2b2a723e */ /* 0x000fe200000000ff */
[----:B------:R-:W-:Y:S01]  /*6640*/  USEL UR4, UR4, 0x80, UP0 ;  /* 0x0000008004047887 */ /* 0x000fe20008000000 */
[----:B------:R-:W-:Y:S02]  /*6650*/  F2FP.PACK_AB R44, R45, R44 ;  /* 0x0000002c2d2c723e */ /* 0x000fe400000000ff */
[----:B------:R-:W-:Y:S02]  /*6660*/  F2FP.PACK_AB R46, R47, R46 ;  /* 0x0000002e2f2e723e */ /* 0x000fe400000000ff */
[----:B------:R-:W-:Y:S02]  /*6670*/  F2FP.PACK_AB R52, R53, R52 ;  /* 0x000000343534723e */ /* 0x000fe400000000ff */
[----:B------:R-:W-:Y:S02]  /*6680*/  F2FP.PACK_AB R54, R55, R54 ;  /* 0x000000363736723e */ /* 0x000fe400000000ff */
[----:B------:R-:W-:-:S02]  /*6690*/  F2FP.PACK_AB R64, R65, R64 ;  /* 0x000000404140723e */ /* 0x000fc400000000ff */
[----:B------:R-:W-:Y:S02]  /*66a0*/  F2FP.PACK_AB R66, R67, R66 ;  /* 0x000000424342723e */ /* 0x000fe400000000ff */
        /* <DEDUP_REMOVED lines=32> */
[----:B------:R-:W-:Y:S01]  /*68b0*/  F2FP.PACK_AB R13, R13, R122 ;  /* 0x0000007a0d0d723e */ /* 0x000fe200000000ff */
[----:B------:R-:W-:Y:S01]  /*68c0*/  BAR.SYNC.DEFER_BLOCKING 0x1, 0x100 ;  /* 0x0044000000007b1d */ /* 0x000fe20000010000 */
[----:B--2---:R-:W-:-:S04]  /*68d0*/  SHF.R.S32.HI R10, RZ, 0x1f, R34 ;  /* 0x0000001fff0a7819 */ /* 0x004fc80000011422 */
[CC--:B------:R-:W-:Y:S02]  /*68e0*/  LEA.HI R7, R10.reuse, R34.reuse, RZ, 0x2 ;  /* 0x000000220a077211 */ /* 0x0c0fe400078f10ff */
[----:B------:R-:W-:Y:S02]  /*68f0*/  LEA.HI R6, R10, R34, RZ, 0x7 ;  /* 0x000000220a067211 */ /* 0x000fe400078f38ff */
[--C-:B------:R-:W-:Y:S02]  /*6900*/  SHF.R.S32.HI R14, RZ, 0x2, R7.reuse ;  /* 0x00000002ff0e7819 */ /* 0x100fe40000011407 */
[----:B------:R-:W-:Y:S02]  /*6910*/  SHF.R.S32.HI R0, RZ, 0x1f, R7 ;  /* 0x0000001fff007819 */ /* 0x000fe40000011407 */
[----:B------:R-:W-:Y:S02]  /*6920*/  LOP3.LUT R3, R7, 0xfffffffc, RZ, 0xc0, !PT ;  /* 0xfffffffc07037812 */ /* 0x000fe400078ec0ff */
[----:B------:R-:W-:-:S02]  /*6930*/  LEA.HI R0, R0, R14, RZ, 0x3 ;  /* 0x0000000e00007211 */ /* 0x000fc400078f18ff */
[----:B------:R-:W-:Y:S01]  /*6940*/  SHF.R.U32.HI R6, RZ, 0x4, R6 ;  /* 0x00000004ff067819 */ /* 0x000fe20000011606 */
[----:B------:R-:W-:Y:S01]  /*6950*/  IMAD.IADD R9, R34, 0x1, -R3 ;  /* 0x0000000122097824 */ /* 0x000fe200078e0a03 */
[----:B------:R-:W-:Y:S02]  /*6960*/  LOP3.LUT R2, R0, 0xfffffff8, RZ, 0xc0, !PT ;  /* 0xfffffff800027812 */ /* 0x000fe400078ec0ff */
[----:B------:R-:W-:Y:S02]  /*6970*/  LEA.HI R0, R10, R34, RZ, 0x5 ;  /* 0x000000220a007211 */ /* 0x000fe400078f28ff */
[C---:B------:R-:W-:Y:S01]  /*6980*/  ISETP.GE.AND P5, PT, R14.reuse, UR4, PT ;  /* 0x000000040e007c0c */ /* 0x040fe2000bfa6270 */
[----:B------:R-:W-:Y:S01]  /*6990*/  IMAD.IADD R5, R14, 0x1, -R2 ;  /* 0x000000010e057824 */ /* 0x000fe200078e0a02 */
[--C-:B------:R-:W-:Y:S02]  /*69a0*/  SHF.R.S32.HI R11, RZ, 0x5, R0.reuse ;  /* 0x00000005ff0b7819 */ /* 0x100fe40000011400 */
[----:B------:R-:W-:-:S02]  /*69b0*/  SHF.R.S32.HI R0, RZ, 0x1f, R0 ;  /* 0x0000001fff007819 */ /* 0x000fc40000011400 */
[----:B------:R-:W-:Y:S02]  /*69c0*/  LEA.HI R2, R5, R5, RZ, 0x1 ;  /* 0x0000000505027211 */ /* 0x000fe400078f08ff */
[----:B------:R-:W-:Y:S02]  /*69d0*/  LEA.HI R0, R0, R11, RZ, 0x2 ;  /* 0x0000000b00007211 */ /* 0x000fe400078f10ff */
[----:B------:R-:W-:Y:S02]  /*69e0*/  SHF.R.S32.HI R8, RZ, 0x1, R2 ;  /* 0x00000001ff087819 */ /* 0x000fe40000011402 */
[----:B------:R-:W-:Y:S02]  /*69f0*/  LOP3.LUT R0, R0, 0x7ffffc, RZ, 0xc0, !PT ;  /* 0x007ffffc00007812 */ /* 0x000fe400078ec0ff */
[----:B------:R-:W-:Y:S01]  /*6a00*/  LOP3.LUT R3, R2, 0x3fffffe, RZ, 0xc0, !PT ;  /* 0x03fffffe02037812 */ /* 0x000fe200078ec0ff */
[C---:B-1----:R-:W-:Y:S01]  /*6a10*/  IMAD.SHL.U32 R4, R8.reuse, 0x40, RZ ;  /* 0x0000004008047824 */ /* 0x042fe200078e00ff */
[----:B------:R-:W-:Y:S01]  /*6a20*/  LOP3.LUT P0, RZ, R8, 0x2, RZ, 0xc0, !PT ;  /* 0x0000000208ff7812 */ /* 0x000fe2000780c0ff */
[----:B------:R-:W-:-:S02]  /*6a30*/  IMAD.IADD R0, R11, 0x1, -R0 ;  /* 0x000000010b007824 */ /* 0x000fc400078e0a00 */
[----:B------:R-:W-:Y:S01]  /*6a40*/  IMAD.SHL.U32 R8, R9, 0x8, RZ ;  /* 0x0000000809087824 */ /* 0x000fe200078e00ff */
[----:B------:R-:W-:Y:S01]  /*6a50*/  LOP3.LUT R2, R4, 0xc0, RZ, 0xc0, !PT ;  /* 0x000000c004027812 */ /* 0x000fe200078ec0ff */
[----:B------:R-:W-:Y:S02]  /*6a60*/  IMAD.IADD R4, R5, 0x1, -R3 ;  /* 0x0000000105047824 */ /* 0x000fe400078e0a03 */
[----:B------:R-:W-:Y:S01]  /*6a70*/  IMAD R3, R0, 0x100, R9 ;  /* 0x0000010000037824 */ /* 0x000fe200078e0209 */
[----:B------:R-:W-:Y:S02]  /*6a80*/  LEA.HI R0, R10, R34, RZ, 0x3 ;  /* 0x000000220a007211 */ /* 0x000fe400078f18ff */
[----:B------:R-:W-:Y:S01]  /*6a90*/  LOP3.LUT R6, R2, 0x8, R6, 0xf8, !PT ;  /* 0x0000000802067812 */ /* 0x000fe200078ef806 */
[----:B------:R-:W-:Y:S01]  /*6aa0*/  IMAD R3, R4, 0x10, R3 ;  /* 0x0000001004037824 */ /* 0x000fe200078e0203 */
[----:B------:R-:W-:Y:S01]  /*6ab0*/  SHF.R.U32.HI R2, RZ, 0x3, R2 ;  /* 0x00000003ff027819 */ /* 0x000fe20000011602 */
[----:B------:R-:W-:Y:S01]  /*6ac0*/  IMAD.SHL.U32 R4, R0, 0x8, RZ ;  /* 0x0000000800047824 */ /* 0x000fe200078e00ff */
[----:B------:R-:W-:-:S02]  /*6ad0*/  LEA.HI R0, R7, R14, RZ, 0x1 ;  /* 0x0000000e07007211 */ /* 0x000fc400078f08ff */
[----:B------:R-:W-:Y:S02]  /*6ae0*/  LOP3.LUT R2, R6, R2, RZ, 0x3c, !PT ;  /* 0x0000000206027212 */ /* 0x000fe400078e3cff */
[----:B------:R-:W-:Y:S02]  /*6af0*/  LOP3.LUT R5, R4, 0xc0, RZ, 0xc0, !PT ;  /* 0x000000c004057812 */ /* 0x000fe400078ec0ff */
[----:B------:R-:W-:Y:S01]  /*6b00*/  LOP3.LUT R4, R0, 0x3fffffe, RZ, 0xc0, !PT ;  /* 0x03fffffe00047812 */ /* 0x000fe200078ec0ff */
[----:B------:R-:W-:Y:S01]  /*6b10*/  IMAD.U32 R0, R3, 0x2, R2 ;  /* 0x0000000203007824 */ /* 0x000fe200078e0002 */
[----:B------:R-:W-:Y:S02]  /*6b20*/  SHF.R.U32.HI R6, RZ, 0x3, R5 ;  /* 0x00000003ff067819 */ /* 0x000fe40000011605 */
[----:B------:R-:W-:Y:S01]  /*6b30*/  F2FP.PACK_AB R3, R131, R130 ;  /* 0x000000828303723e */ /* 0x000fe200000000ff */
[----:B------:R-:W-:Y:S01]  /*6b40*/  IMAD.IADD R2, R14, 0x1, -R4 ;  /* 0x000000010e027824 */ /* 0x000fe200078e0a04 */
[----:B------:R-:W-:Y:S01]  /*6b50*/  LOP3.LUT R4, R5, 0x18, R8, 0xf8, !PT ;  /* 0x0000001805047812 */ /* 0x000fe200078ef808 */
[----:B------:R-:W-:Y:S01]  /*6b60*/  IMAD.SHL.U32 R0, R0, 0x2, RZ ;  /* 0x0000000200007824 */ /* 0x000fe200078e00ff */
[----:B------:R-:W-:Y:S01]  /*6b70*/  F2FP.PACK_AB R5, R125, R124 ;  /* 0x0000007c7d05723e */ /* 0x000fe200000000ff */
[----:B------:R-:W-:Y:S01]  /*6b80*/  IMAD R7, R11, 0x8, R2 ;  /* 0x000000080b077824 */ /* 0x000fe200078e0202 */
[----:B------:R-:W-:-:S02]  /*6b90*/  LOP3.LUT R6, R4, R6, RZ, 0x3c, !PT ;  /* 0x0000000604067212 */ /* 0x000fc400078e3cff */
[C---:B------:R-:W-:Y:S01]  /*6ba0*/  IADD3 R2, R0.reuse, 0x20, RZ ;  /* 0x0000002000027810 */ /* 0x040fe20007ffe0ff */
[----:B------:R-:W-:Y:S01]  /*6bb0*/  STS [R0+0x6080], R36 ;  /* 0x0060802400007388 */ /* 0x000fe20000000800 */
[----:B------:R-:W-:Y:S01]  /*6bc0*/  @P0 IADD3 R2, R0, -0x20, RZ ;  /* 0xffffffe000020810 */ /* 0x000fe20007ffe0ff */
[----:B------:R-:W-:Y:S01]  /*6bd0*/  IMAD.U32 R6, R7, 0x20, R6 ;  /* 0x0000002007067824 */ /* 0x000fe200078e0006 */
[----:B------:R-:W-:Y:S01]  /*6be0*/  F2FP.PACK_AB R4, R127, R126 ;  /* 0x0000007e7f04723e */ /* 0x000fe200000000ff */
[----:B------:R-:W-:Y:S01]  /*6bf0*/  STS [R0+0x6280], R38 ;  /* 0x0062802600007388 */ /* 0x000fe20000000800 */
[----:B------:R-:W-:-:S03]  /*6c00*/  SHF.R.S32.HI R9, RZ, 0x1f, R8 ;  /* 0x0000001fff097819 */ /* 0x000fc60000011408 */
        /* <DEDUP_REMOVED lines=27> */
[----:B------:R2:W-:Y:S04]  /*6dc0*/  STS [R0+0x1280], R30 ;  /* 0x0012801e00007388 */ /* 0x0005e80000000800 */
[----:B------:R-:W-:Y:S04]  /*6dd0*/  STS [R2+0x1080], R27 ;  /* 0x0010801b02007388 */ /* 0x000fe80000000800 */
[----:B------:R-:W-:Y:S04]  /*6de0*/  STS [R2+0x1280], R26 ;  /* 0x0012801a02007388 */ /* 0x000fe80000000800 */
[----:B------:R-:W-:Y:S04]  /*6df0*/  STS [R0+0x2080], R25 ;  /* 0x0020801900007388 */ /* 0x000fe80000000800 */
[----:B------:R-:W-:Y:S01]  /*6e00*/  STS [R0+0x2280], R24 ;  /* 0x0022801800007388 */ /* 0x000fe20000000800 */
[----:B-1----:R-:W-:-:S03]  /*6e10*/  IADD3 R28, R8, 0x20, RZ ;  /* 0x00000020081c7810 */ /* 0x002fc60007ffe0ff */
        /* <DEDUP_REMOVED lines=11> */
[----:B------:R3:W-:Y:S04]  /*6ed0*/  STS [R0+0x5280], R13 ;  /* 0x0052800d00007388 */ /* 0x0007e80000000800 */
[----:B------:R-:W-:Y:S04]  /*6ee0*/  STS [R2+0x5080], R5 ;  /* 0x0050800502007388 */ /* 0x000fe80000000800 */
[----:B------:R4:W-:Y:S04]  /*6ef0*/  STS [R2+0x5280], R4 ;  /* 0x0052800402007388 */ /* 0x0009e80000000800 */
[----:B--2---:R-:W2:Y:S04]  /*6f00*/  S2R R30, SR_CTAID.Y ;  /* 0x00000000001e7919 */ /* 0x004ea80000002600 */
[----:B------:R-:W5:Y:S01]  /*6f10*/  S2R R29, SR_CTAID.Z ;  /* 0x00000000001d7919 */ /* 0x000f620000002700 */
[----:B-1----:R-:W-:Y:S01]  /*6f20*/  SHF.R.S32.HI R15, RZ, 0x1f, R14 ;  /* 0x0000001fff0f7819 */ /* 0x002fe2000001140e */
[----:B---3--:R-:W-:-:S02]  /*6f30*/  IMAD.SHL.U32 R0, R6, 0x2, RZ ;  /* 0x0000000206007824 */ /* 0x008fc400078e00ff */
[----:B------:R-:W-:Y:S01]  /*6f40*/  BAR.SYNC.DEFER_BLOCKING 0x1, 0x100 ;  /* 0x0044000000007b1d */ /* 0x000fe20000010000 */
[----:B------:R-:W-:-:S04]  /*6f50*/  IMAD.U32 R6, RZ, RZ, UR10 ;  /* 0x0000000aff067e24 */ /* 0x000fc8000f8e00ff */
[----:B------:R-:W-:Y:S01]  /*6f60*/  IMAD.WIDE R6, R6, 0x80, R14 ;  /* 0x0000008006067825 */ /* 0x000fe200078e020e */
[----:B--2---:R-:W-:-:S03]  /*6f70*/  SHF.R.S32.HI R31, RZ, 0x1f, R30 ;  /* 0x0000001fff1f7819 */ /* 0x004fc6000001141e */
[----:B----4-:R-:W-:Y:S01]  /*6f80*/  IMAD.WIDE.U32 R2, R30, c[0x0][0x338], R8 ;  /* 0x0000ce001e027a25 */ /* 0x010fe200078e0008 */
[----:B-----5:R-:W-:-:S03]  /*6f90*/  SHF.R.S32.HI R68, RZ, 0x1f, R29 ;  /* 0x0000001fff447819 */ /* 0x020fc6000001141d */
[----:B------:R-:W-:-:S04]  /*6fa0*/  IMAD R4, R31, c[0x0][0x338], RZ ;  /* 0x0000ce001f047a24 */ /* 0x000fc800078e02ff */
[----:B------:R-:W-:-:S04]  /*6fb0*/  IMAD R4, R30, c[0x0][0x33c], R4 ;  /* 0x0000cf001e047a24 */ /* 0x000fc800078e0204 */
[----:B------:R-:W-:Y:S01]  /*6fc0*/  IMAD.IADD R3, R3, 0x1, R4 ;  /* 0x0000000103037824 */ /* 0x000fe200078e0204 */
[----:B------:R1:W2:Y:S01]  /*6fd0*/  LDS.128 R40, [R0+0x7080] ;  /* 0x0070800000287984 */ /* 0x0002a20000000c00 */
[----:B------:R-:W-:Y:S02]  /*6fe0*/  IMAD R4, R68, c[0x0][0x340], RZ ;  /* 0x0000d00044047a24 */ /* 0x000fe400078e02ff */
[C---:B------:R-:W-:Y:S01]  /*6ff0*/  IMAD.WIDE.U32 R12, R29.reuse, c[0x0][0x340], R2 ;  /* 0x0000d0001d0c7a25 */ /* 0x040fe200078e0002 */
[----:B------:R1:W3:Y:S03]  /*7000*/  LDS.128 R36, [R0+0x9080] ;  /* 0x0090800000247984 */ /* 0x0002e60000000c00 */
[----:B------:R-:W-:Y:S01]  /*7010*/  IMAD R4, R29, c[0x0][0x344], R4 ;  /* 0x0000d1001d047a24 */ /* 0x000fe200078e0204 */
[----:B------:R1:W4:Y:S03]  /*7020*/  LDS.128 R32, [R0+0xb080] ;  /* 0x00b0800000207984 */ /* 0x0003260000000c00 */
[----:B------:R-:W-:Y:S01]  /*7030*/  IMAD.IADD R5, R13, 0x1, R4 ;  /* 0x000000010d057824 */ /* 0x000fe200078e0204 */
[----:B------:R1:W1:Y:S04]  /*7040*/  LDS.128 R52, [R0+0x80] ;  /* 0x0000800000347984 */ /* 0x0002680000000c00 */
[----:B------:R1:W1:Y:S04]  /*7050*/  LDS.128 R48, [R0+0x2080] ;  /* 0x0020800000307984 */ /* 0x0002680000000c00 */
[----:B------:R1:W1:Y:S04]  /*7060*/  LDS.128 R44, [R0+0x4080] ;  /* 0x00408000002c7984 */ /* 0x0002680000000c00 */
[----:B------:R1:W1:Y:S04]  /*7070*/  LDS.128 R60, [R0+0x1080] ;  /* 0x00108000003c7984 */ /* 0x0002680000000c00 */
[----:B------:R1:W1:Y:S04]  /*7080*/  LDS.128 R56, [R0+0x3080] ;  /* 0x0030800000387984 */ /* 0x0002680000000c00 */
[----:B------:R1:W1:Y:S01]  /*7090*/  LDS.128 R64, [R0+0x5080] ;  /* 0x0050800000407984 */ /* 0x0002620000000c00 */
[----:B------:R-:W-:Y:S05]  /*70a0*/  @P5 BRA `(.L_x_173) ;  /* 0x0000011000005947 */ /* 0x000fea0003800000 */
[C---:B------:R-:W-:Y:S01]  /*70b0*/  ISETP.GE.AND P3, PT, R8.reuse, c[0x0][0x324], PT ;  /* 0x0000c90008007a0c */ /* 0x040fe20003f66270 */
[----:B------:R-:W5:Y:S01]  /*70c0*/  LDS.128 R24, [R0+0x8080] ;  /* 0x0080800000187984 */ /* 0x000f620000000c00 */
[----:B------:R-:W-:Y:S01]  /*70d0*/  IMAD.MOV.U32 R4, RZ, RZ, R12 ;  /* 0x000000ffff047224 */ /* 0x000fe200078e000c */
[----:B------:R-:W-:-:S02]  /*70e0*/  IADD3 R2, R8, 0x40, RZ ;  /* 0x0000004008027810 */ /* 0x000fc40007ffe0ff */
[----:B------:R-:W-:Y:S01]  /*70f0*/  LDS.128 R16, [R0+0xa080] ;  /* 0x00a0800000107984 */ /* 0x000fe20000000c00 */
[----:B------:R-:W-:Y:S01]  /*7100*/  IMAD.WIDE.U32 R10, R6, c[0x0][0x330], R4 ;  /* 0x0000cc00060a7a25 */ /* 0x000fe200078e0004 */
[----:B------:R-:W-:Y:S02]  /*7110*/  ISETP.GE.AND P2, PT, R28, c[0x0][0x324], PT ;  /* 0x0000c9001c007a0c */ /* 0x000fe40003f46270 */
[----:B------:R-:W-:Y:S02]  /*7120*/  ISETP.GE.AND P1, PT, R2, c[0x0][0x324], PT ;  /* 0x0000c90002007a0c */ /* 0x000fe40003f26270 */
[----:B------:R-:W-:Y:S02]  /*7130*/  LEA R2, P0, R10, c[0x0][0x318], 0x1 ;  /* 0x0000c6000a027a11 */ /* 0x000fe400078008ff */
[----:B------:R4:W3:Y:S02]  /*7140*/  @!P3 LDS.128 R20, [R0+0x6080] ;  /* 0x006080000014b984 */ /* 0x0008e40000000c00 */
[----:B-1--4-:R-:W-:-:S04]  /*7150*/  IMAD R0, R7, c[0x0][0x330], RZ ;  /* 0x0000cc0007007a24 */ /* 0x012fc800078e02ff */
[----:B------:R-:W-:-:S04]  /*7160*/  IMAD R0, R6, c[0x0][0x334], R0 ;  /* 0x0000cd0006007a24 */ /* 0x000fc800078e0200 */
[----:B------:R-:W-:-:S05]  /*7170*/  IMAD.IADD R0, R11, 0x1, R0 ;  /* 0x000000010b007824 */ /* 0x000fca00078e0200 */
[----:B------:R-:W-:-:S05]  /*7180*/  LEA.HI.X R3, R10, c[0x0][0x31c], R0, 0x1, P0 ;  /* 0x0000c7000a037a11 */ /* 0x000fca00000f0c00 */
[----:B-----5:R1:W-:Y:S04]  /*7190*/  @!P2 STG.E.128 [R2.64+0x40], R24 ;  /* 0x000040180200a986 */ /* 0x0203e8000c101d16 */
[----:B---3--:R1:W-:Y:S04]  /*71a0*/  @!P3 STG.E.128 [R2.64], R20 ;  /* 0x000000140200b986 */ /* 0x0083e8000c101d16 */
[----:B------:R1:W-:Y:S02]  /*71b0*/  @!P1 STG.E.128 [R2.64+0x80], R16 ;  /* 0x0000801002009986 */ /* 0x0003e4000c101d16 */
.L_x_173:
[----:B------:R-:W-:Y:S05]  /*71c0*/  BSYNC B0 ;  /* 0x0000000000007941 */ /* 0x000fea0003800000 */
.L_x_172:
[----:B-1----:R-:W-:Y:S01]  /*71d0*/  IADD3 R0, R14, 0x40, RZ ;  /* 0x000000400e007810 */ /* 0x002fe20007ffe0ff */
[----:B------:R-:W-:Y:S03]  /*71e0*/  BSSY B0, `(.L_x_174) ;  /* 0x0000014000007945 */ /* 0x000fe60003800000 */
[----:B------:R-:W-:-:S13]  /*71f0*/  ISETP.GE.AND P4, PT, R0, UR4, PT ;  /* 0x0000000400007c0c */ /* 0x000fda000bf86270 */
[----:B------:R-:W-:Y:S05]  /*7200*/  @P4 BRA `(.L_x_175) ;  /* 0x0000011000004947 */ /* 0x000fea0003800000 */
[----:B------:R-:W-:Y:S01]  /*7210*/  IADD3 R0, P0, R6, 0x40, RZ ;  /* 0x0000004006007810 */ /* 0x000fe20007f1e0ff */
[----:B------:R-:W-:Y:S01]  /*7220*/  IMAD.MOV.U32 R3, RZ, RZ, R5 ;  /* 0x000000ffff037224 */ /* 0x000fe200078e0005 */
[C---:B------:R-:W-:Y:S02]  /*7230*/  IADD3 R10, R8.reuse, 0x40, RZ ;  /* 0x00000040080a7810 */ /* 0x040fe40007ffe0ff */
[----:B------:R-:W-:Y:S01]  /*7240*/  ISETP.GE.AND P2, PT, R8, c[0x0][0x324], PT ;  /* 0x0000c90008007a0c */ /* 0x000fe20003f46270 */
[----:B------:R-:W-:Y:S01]  /*7250*/  IMAD.X R2, RZ, RZ, R7, P0 ;  /* 0x000000ffff027224 */ /* 0x000fe200000e0607 */
[----:B------:R-:W-:Y:S02]  /*7260*/  ISETP.GE.AND P0, PT, R10, c[0x0][0x324], PT ;  /* 0x0000c9000a007a0c */ /* 0x000fe40003f06270 */
[----:B------:R-:W-:Y:S01]  /*7270*/  ISETP.GE.AND P1, PT, R28, c[0x0][0x324], PT ;  /* 0x0000c9001c007a0c */ /* 0x000fe20003f26270 */
[----:B------:R-:W-:Y:S02]  /*7280*/  IMAD R11, R2, c[0x0][0x330], RZ ;  /* 0x0000cc00020b7a24 */ /* 0x000fe400078e02ff */
[----:B------:R-:W-:-:S04]  /*7290*/  IMAD.MOV.U32 R2, RZ, RZ, R12 ;  /* 0x000000ffff027224 */ /* 0x000fc800078e000c */
[----:B------:R-:W-:-:S04]  /*72a0*/  IMAD.WIDE.U32 R4, R0, c[0x0][0x330], R2 ;  /* 0x0000cc0000047a25 */ /* 0x000fc800078e0002 */
[----:B------:R-:W-:Y:S01]  /*72b0*/  IMAD R0, R0, c[0x0][0x334], R11 ;  /* 0x0000cd0000007a24 */ /* 0x000fe200078e020b */
[----:B------:R-:W-:-:S03]  /*72c0*/  LEA R2, P3, R4, c[0x0][0x318], 0x1 ;  /* 0x0000c60004027a11 */ /* 0x000fc600078608ff */
[----:B------:R-:W-:-:S05]  /*72d0*/  IMAD.IADD R0, R5, 0x1, R0 ;  /* 0x0000000105007824 */ /* 0x000fca00078e0200 */
[----:B------:R-:W-:-:S05]  /*72e0*/  LEA.HI.X R3, R4, c[0x0][0x31c], R0, 0x1, P3 ;  /* 0x0000c70004037a11 */ /* 0x000fca00018f0c00 */
[----:B--2---:R1:W-:Y:S04]  /*72f0*/  @!P2 STG.E.128 [R2.64], R40 ;  /* 0x000000280200a986 */ /* 0x0043e8000c101d16 */
[----:B---3--:R1:W-:Y:S04]  /*7300*/  @!P1 STG.E.128 [R2.64+0x40], R36 ;  /* 0x0000402402009986 */ /* 0x0083e8000c101d16 */
[----:B----4-:R1:W-:Y:S02]  /*7310*/  @!P0 STG.E.128 [R2.64+0x80], R32 ;  /* 0x0000802002008986 */ /* 0x0103e4000c101d16 */
.L_x_175:
[----:B------:R-:W-:Y:S05]  /*7320*/  BSYNC B0 ;  /* 0x0000000000007941 */ /* 0x000fea0003800000 */
.L_x_174:
[----:B------:R-:W-:Y:S01]  /*7330*/  IMAD R0, R31, c[0x0][0x308], RZ ;  /* 0x0000c2001f007a24 */ /* 0x000fe200078e02ff */
[----:B------:R-:W-:Y:S01]  /*7340*/  BSSY B0, `(.L_x_176) ;  /* 0x0000017000007945 */ /* 0x000fe20003800000 */
[----:B-1----:R-:W-:-:S04]  /*7350*/  IMAD.WIDE.U32 R2, R30, c[0x0][0x308], R8 ;  /* 0x0000c2001e027a25 */ /* 0x002fc800078e0008 */
        /* <DEDUP_REMOVED lines=16> */
[----:B------:R-:W-:-:S04]  /*7460*/  LEA R4, P0, R10, c[0x0][0x2e8], 0x1 ;  /* 0x0000ba000a047a11 */ /* 0x000fc800078008ff */
[----:B------:R-:W-:-:S05]  /*7470*/  LEA.HI.X R5, R10, c[0x0][0x2ec], R0, 0x1, P0 ;  /* 0x0000bb000a057a11 */ /* 0x000fca00000f0c00 */
[----:B------:R1:W-:Y:S04]  /*7480*/  @!P3 STG.E.128 [R4.64], R52 ;  /* 0x000000340400b986 */ /* 0x0003e8000c101d16 */
[----:B------:R1:W-:Y:S04]  /*7490*/  @!P2 STG.E.128 [R4.64+0x40], R48 ;  /* 0x000040300400a986 */ /* 0x0003e8000c101d16 */
[----:B------:R1:W-:Y:S02]  /*74a0*/  @!P1 STG.E.128 [R4.64+0x80], R44 ;  /* 0x0000802c04009986 */ /* 0x0003e4000c101d16 */
.L_x_177:
[----:B------:R-:W-:Y:S05]  /*74b0*/  BSYNC B0 ;  /* 0x0000000000007941 */ /* 0x000fea0003800000 */
.L_x_176:
        /* <DEDUP_REMOVED lines=11> */
[----:B------:R-:W-:Y:S02]  /*7570*/  LEA.HI.X R3, R4, c[0x0][0x2ec], R0, 0x1, P2 ;  /* 0x0000bb0004037a11 */ /* 0x000fe400010f0c00 */
[----:B------:R-:W-:-:S03]  /*7580*/  IADD3 R0, R8, 0x40, RZ ;  /* 0x0000004008007810 */ /* 0x000fc60007ffe0ff */
[----:B------:R1:W-:Y:S01]  /*7590*/  @!P0 STG.E.128 [R2.64+0x40], R56 ;  /* 0x0000403802008986 */ /* 0x0003e2000c101d16 */
[----:B------:R-:W-:-:S03]  /*75a0*/  ISETP.GE.AND P0, PT, R0, c[0x0][0x2f4], PT ;  /* 0x0000bd0000007a0c */ /* 0x000fc60003f06270 */
[----:B------:R1:W-:Y:S10]  /*75b0*/  @!P1 STG.E.128 [R2.64], R60 ;  /* 0x0000003c02009986 */ /* 0x0003f4000c101d16 */
[----:B------:R-:W-:Y:S05]  /*75c0*/  @P0 EXIT ;  /* 0x000000000000094d */ /* 0x000fea0003800000 */
[----:B------:R-:W-:Y:S01]  /*75d0*/  STG.E.128 [R2.64+0x80], R64 ;  /* 0x0000804002007986 */ /* 0x000fe2000c101d16 */
[----:B------:R-:W-:Y:S05]  /*75e0*/  EXIT ;  /* 0x000000000000794d */ /* 0x000fea0003800000 */
.L_x_171:
[----:B------:R-:W2:Y:S01]  /*75f0*/  LDL.LU.64 R2, [R1+0x10] ;  /* 0x0000100001027983 */ /* 0x000ea20000300a00 */
[----:B------:R-:W-:Y:S01]  /*7600*/  ULDC UR4, c[0x0][0x2f0] ;  /* 0x0000bc0000047ab9 */ /* 0x000fe20000000800 */
[----:B------:R-:W-:Y:S01]  /*7610*/  IMAD.U32 R6, RZ, RZ, UR10 ;  /* 0x0000000aff067e24 */ /* 0x000fe2000f8e00ff */
[----:B------:R-:W-:Y:S01]  /*7620*/  UIADD3 UR4, -UR5, UR4, URZ ;  /* 0x0000000405047290 */ /* 0x000fe2000fffe13f */
[----:B------:R-:W3:Y:S01]  /*7630*/  S2R R18, SR_CTAID.Y ;  /* 0x0000000000127919 */ /* 0x000ee20000002600 */
[----:B------:R-:W-:Y:S03]  /*7640*/  BSSY B0, `(.L_x_178) ;  /* 0x0000026000007945 */ /* 0x000fe60003800000 */
[----:B------:R-:W4:Y:S01]  /*7650*/  S2R R19, SR_CTAID.Z ;  /* 0x0000000000137919 */ /* 0x000f220000002700 */
[----:B---3--:R-:W-:-:S02]  /*7660*/  SHF.R.S32.HI R20, RZ, 0x1f, R18 ;  /* 0x0000001fff147819 */ /* 0x008fc40000011412 */
[----:B----4-:R-:W-:Y:S02]  /*7670*/  SHF.R.S32.HI R21, RZ, 0x1f, R19 ;  /* 0x0000001fff157819 */ /* 0x010fe40000011413 */
[----:B--2---:R-:W-:-:S04]  /*7680*/  SHF.R.S32.HI R0, RZ, 0x1f, R2 ;  /* 0x0000001fff007819 */ /* 0x004fc80000011402 */
[----:B------:R-:W-:-:S04]  /*7690*/  LEA.HI R8, R0, R2, RZ, 0x2 ;  /* 0x0000000200087211 */ /* 0x000fc800078f10ff */
[----:B------:R-:W-:Y:S02]  /*76a0*/  LOP3.LUT R0, R8, 0x1ffffffc, RZ, 0xc0, !PT ;  /* 0x1ffffffc08007812 */ /* 0x000fe400078ec0ff */
[----:B------:R-:W-:-:S03]  /*76b0*/  SHF.R.S32.HI R8, RZ, 0x2, R8 ;  /* 0x00000002ff087819 */ /* 0x000fc60000011408 */
[----:B------:R-:W-:Y:S01]  /*76c0*/  IMAD.IADD R0, R2, 0x1, -R0 ;  /* 0x0000000102007824 */ /* 0x000fe200078e0a00 */
[----:B------:R-:W-:Y:S02]  /*76d0*/  ISETP.GE.AND P5, PT, R8, UR4, PT ;  /* 0x0000000408007c0c */ /* 0x000fe4000bfa6270 */
[--C-:B------:R-:W-:Y:S01]  /*76e0*/  SHF.R.S32.HI R9, RZ, 0x1f, R8.reuse ;  /* 0x0000001fff097819 */ /* 0x100fe20000011408 */
[----:B------:R-:W-:Y:S02]  /*76f0*/  IMAD.SHL.U32 R12, R0, 0x8, RZ ;  /* 0x00000008000c7824 */ /* 0x000fe400078e00ff */
[----:B------:R-:W-:Y:S02]  /*7700*/  IMAD R0, R20, c[0x0][0x308], RZ ;  /* 0x0000c20014007a24 */ /* 0x000fe400078e02ff */
[----:B------:R-:W-:Y:S01]  /*7710*/  IMAD.WIDE R6, R6, 0x80, R8 ;  /* 0x0000008006067825 */ /* 0x000fe200078e0208 */
[----:B------:R-:W-:Y:S02]  /*7720*/  SHF.R.S32.HI R13, RZ, 0x1f, R12 ;  /* 0x0000001fff0d7819 */ /* 0x000fe4000001140c */
[----:B------:R-:W-:Y:S01]  /*7730*/  IADD3 R16, R12, 0x20, RZ ;  /* 0x000000200c107810 */ /* 0x000fe20007ffe0ff */
[----:B------:R-:W-:Y:S01]  /*7740*/  IMAD R0, R18, c[0x0][0x30c], R0 ;  /* 0x0000c30012007a24 */ /* 0x000fe200078e0200 */
[----:B------:R-:W-:Y:S01]  /*7750*/  IADD3 R17, R12, 0x40, RZ ;  /* 0x000000400c117810 */ /* 0x000fe20007ffe0ff */
[----:B------:R-:W-:-:S05]  /*7760*/  IMAD.WIDE.U32 R2, R18, c[0x0][0x308], R12 ;  /* 0x0000c20012027a25 */ /* 0x000fca00078e000c */
[----:B------:R-:W-:Y:S01]  /*7770*/  IADD3 R3, R0, R3, RZ ;  /* 0x0000000300037210 */ /* 0x000fe20007ffe0ff */
[----:B------:R-:W-:-:S04]  /*7780*/  IMAD R0, R21, c[0x0][0x310], RZ ;  /* 0x0000c40015007a24 */ /* 0x000fc800078e02ff */
[C---:B------:R-:W-:Y:S02]  /*7790*/  IMAD R0, R19.reuse, c[0x0][0x314], R0 ;  /* 0x0000c50013007a24 */ /* 0x040fe400078e0200 */
        /* <DEDUP_REMOVED lines=11> */
[----:B-1----:R-:W-:-:S04]  /*7850*/  LEA R4, P0, R10, c[0x0][0x2e8], 0x1 ;  /* 0x0000ba000a047a11 */ /* 0x002fc800078008ff */
[----:B------:R-:W-:-:S05]  /*7860*/  LEA.HI.X R5, R10, c[0x0][0x2ec], R0, 0x1, P0 ;  /* 0x0000bb000a057a11 */ /* 0x000fca00000f0c00 */
[----:B------:R1:W-:Y:S04]  /*7870*/  @!P3 STG.E.128 [R4.64], RZ ;  /* 0x000000ff0400b986 */ /* 0x0003e8000c101d16 */
[----:B------:R1:W-:Y:S04]  /*7880*/  @!P2 STG.E.128 [R4.64+0x40], RZ ;  /* 0x000040ff0400a986 */ /* 0x0003e8000c101d16 */
[----:B------:R1:W-:Y:S02]  /*7890*/  @!P1 STG.E.128 [R4.64+0x80], RZ ;  /* 0x000080ff04009986 */ /* 0x0003e4000c101d16 */
.L_x_179:
[----:B------:R-:W-:Y:S05]  /*78a0*/  BSYNC B0 ;  /* 0x0000000000007941 */ /* 0x000fea0003800000 */
.L_x_178:
        /* <DEDUP_REMOVED lines=11> */
[----:B-1----:R-:W-:-:S04]  /*7960*/  IMAD.WIDE.U32 R4, R0, c[0x0][0x300], R2 ;  /* 0x0000c00000047a25 */ /* 0x002fc800078e0002 */
[----:B------:R-:W-:Y:S01]  /*7970*/  IMAD R0, R0, c[0x0][0x304], R8 ;  /* 0x0000c10000007a24 */ /* 0x000fe200078e0208 */
[----:B------:R-:W-:-:S03]  /*7980*/  LEA R2, P3, R4, c[0x0][0x2e8], 0x1 ;  /* 0x0000ba0004027a11 */ /* 0x000fc600078608ff */
[----:B------:R-:W-:-:S05]  /*7990*/  IMAD.IADD R0, R0, 0x1, R5 ;  /* 0x0000000100007824 */ /* 0x000fca00078e0205 */
[----:B------:R-:W-:-:S05]  /*79a0*/  LEA.HI.X R3, R4, c[0x0][0x2ec], R0, 0x1, P3 ;  /* 0x0000bb0004037a11 */ /* 0x000fca00018f0c00 */
[----:B------:R1:W-:Y:S04]  /*79b0*/  @!P2 STG.E.128 [R2.64], RZ ;  /* 0x000000ff0200a986 */ /* 0x0003e8000c101d16 */
[----:B------:R1:W-:Y:S04]  /*79c0*/  @!P1 STG.E.128 [R2.64+0x40], RZ ;  /* 0x000040ff02009986 */ /* 0x0003e8000c101d16 */
[----:B------:R1:W-:Y:S02]  /*79d0*/  @!P0 STG.E.128 [R2.64+0x80], RZ ;  /* 0x000080ff02008986 */ /* 0x0003e4000c101d16 */
.L_x_181:
[----:B------:R-:W-:Y:S05]  /*79e0*/  BSYNC B0 ;  /* 0x0000000000007941 */ /* 0x000fea0003800000 */
.L_x_180:
        /* <DEDUP_REMOVED lines=23> */
.L_x_183:
[----:B------:R-:W-:Y:S05]  /*7b60*/  BSYNC B0 ;  /* 0x0000000000007941 */ /* 0x000fea0003800000 */
.L_x_182:
        /* <DEDUP_REMOVED lines=18> */
.L_x_184:
        /* <DEDUP_REMOVED lines=15> */
.L_x_1391:


//--------------------- .text._ZN7cutlass13device_kernelIN5flash19enable_sm80_to_sm89INS1_16FlashAttnBwdSm80INS1_25CollectiveMainloopBwdSm80ILi2ELi1EN4cute5tupleIJNS5_1CILi64EEENS7_ILi128EEENS7_ILi96EEEEEENS_6half_tEfNS_4arch4Sm80ELb0ELb1ELb0ELb0ELb1ELb0ELb0ELb0ELi2ELi2ELi4ELi2ELb1EEENS1_21CollectiveEpilogueBwdISB_SC_SE_Li256ELb0ELb0ELi2EEENS1_19SingleTileSchedulerILb0ELb0ELb0ELi128EEEEEEEEEvNT_6ParamsE --------------------------
	.section	.text._ZN7cutlass13device_kernelIN5flash19enable_sm80_to_sm89INS1_16FlashAttnBwdSm80INS1_25CollectiveMainloopBwdSm80ILi2ELi1EN4cute5tupleIJNS5_1CILi64EEENS7_ILi128EEENS7_ILi96EEEEEENS_6half_tEfNS_4arch4Sm80ELb0ELb1ELb0ELb0ELb1ELb0ELb0ELb0ELi2ELi2ELi4ELi2ELb1EEENS1_21CollectiveEpilogueBwdISB_SC_SE_Li256ELb0ELb0ELi2EEENS1_19SingleTileSchedulerILb0ELb0ELb0ELi128EEEEEEEEEvNT_6ParamsE,"ax",@progbits
	.sectioninfo	@"SHI_REGISTERS=255"
	.align	128
.text._ZN7cutlass13device_kernelIN5flash19enable_sm80_to_sm89INS1_16FlashAttnBwdSm80INS1_25CollectiveMainloopBwdSm80ILi2ELi1EN4cute5tupleIJNS5_1CILi64EEENS7_ILi128EEENS7_ILi96EEEEEENS_6half_tEfNS_4arch4Sm80ELb0ELb1ELb0ELb0ELb1ELb0ELb0ELb0ELi2ELi2ELi4ELi2ELb1EEENS1_21CollectiveEpilogueBwdISB_SC_SE_Li256ELb0ELb0ELi2EEENS1_19SingleTileSchedulerILb0ELb0ELb0ELi128EEEEEEEEEvNT_6ParamsE:
        .type           _ZN7cutlass13device_kernelIN5flash19enable_sm80_to_sm89INS1_16FlashAttnBwdSm80INS1_25CollectiveMainloopBwdSm80ILi2ELi1EN4cute5tupleIJNS5_1CILi64EEENS7_ILi128EEENS7_ILi96EEEEEENS_6half_tEfNS_4arch4Sm80ELb0ELb1ELb0ELb0ELb1ELb0ELb0ELb0ELi2ELi2ELi4ELi2ELb1EEENS1_21CollectiveEpilogueBwdISB_SC_SE_Li256ELb0ELb0ELi2EEENS1_19SingleTileSchedulerILb0ELb0ELb0ELi128EEEEEEEEEvNT_6ParamsE,@function
        .size           _ZN7cutlass13device_kernelIN5flash19enable_sm80_to_sm89INS1_16FlashAttnBwdSm80INS1_25CollectiveMainloopBwdSm80ILi2ELi1EN4cute5tupleIJNS5_1CILi64EEENS7_ILi128EEENS7_ILi96EEEEEENS_6half_tEfNS_4arch4Sm80ELb0ELb1ELb0ELb0ELb1ELb0ELb0ELb0ELi2ELi2ELi4ELi2ELb1EEENS1_21CollectiveEpilogueBwdISB_SC_SE_Li256ELb0ELb0ELi2EEENS1_19SingleTileSchedulerILb0ELb0ELb0ELi128EEEEEEEEEvNT_6ParamsE,(.L_x_1392 - _ZN7cutlass13device_kernelIN5flash19enable_sm80_to_sm89INS1_16FlashAttnBwdSm80INS1_25CollectiveMainloopBwdSm80ILi2ELi1EN4cute5tupleIJNS5_1CILi64EEENS7_ILi128EEENS7_ILi96EEEEEENS_6half_tEfNS_4arch4Sm80ELb0ELb1ELb0ELb0ELb1ELb0ELb0ELb0ELi2ELi2ELi4ELi2ELb1EEENS1_21CollectiveEpilogueBwdISB_SC_SE_Li256ELb0ELb0ELi2EEENS1_19SingleTileSchedulerILb0ELb0ELb0ELi128EEEEEEEEEvNT_6ParamsE)
        .other          _ZN7cutlass13device_kernelIN5flash19enable_sm80_to_sm89INS1_16FlashAttnBwdSm80INS1_25CollectiveMainloopBwdSm80ILi2ELi1EN4cute5tupleIJNS5_1CILi64EEENS7_ILi128EEENS7_ILi96EEEEEENS_6half_tEfNS_4arch4Sm80ELb0ELb1ELb0ELb0ELb1ELb0ELb0ELb0ELi2ELi2ELi4ELi2ELb1EEENS1_21CollectiveEpilogueBwdISB_SC_SE_Li256ELb0ELb0ELi2EEENS1_19SingleTileSchedulerILb0ELb0ELb0ELi128EEEEEEEEEvNT_6ParamsE,@"STO_CUDA_ENTRY STV_DEFAULT"
_ZN7cutlass13device_kernelIN5flash19enable_sm80_to_sm89INS1_16FlashAttnBwdSm80INS1_25CollectiveMainloopBwdSm80ILi2ELi1EN4cute5tupleIJNS5_1CILi64EEENS7_ILi128EEENS7_ILi96EEEEEENS_6half_tEfNS_4arch4Sm80ELb0ELb1ELb0ELb0ELb1ELb0ELb0ELb0ELi2ELi2ELi4ELi2ELb1EEENS1_21CollectiveEpilogueBwdISB_SC_SE_Li256ELb0ELb0ELi2EEENS1_19SingleTileSchedulerILb0ELb0ELb0ELi128EEEEEEEEEvNT_6ParamsE:
        /* <DEDUP_REMOVED lines=28> */
.L_x_185:
        /* <DEDUP_REMOVED lines=589> */
.L_x_205:
        /* <DEDUP_REMOVED lines=113> */
.L_x_189:
[----:B------:R-:W-:Y:S04]  /*2da0*/  MOV R2, 0x1 ;  /* 0x0000000100027802 */ /* 0x000fe80000000f00 */
[----:B------:R-:W-:Y:S11]  /*2db0*/  ISETP.NE.AND P1, PT, R2, c[0x0][0x2a8], PT ;  /* 0x0000aa0002007a0c */ /* 0x000ff60003f25270 */
[----:B------:R-:W-:Y:S02]  /*2dc0*/  @!UPT UIADD3 URZ, URZ, URZ, URZ ;  /* 0x0000003f3f3ff290 */ /* 0x000fe4000fffe03f */
[----:B------:R-:W-:Y:S05]  /*2dd0*/  @P1 IMAD.HI.U32 R2, R0, c[0x0][0x2ac], RZ ;  /* 0x0000ab0000021a27 */ /* 0x000fea00078e00ff */
[----:B------:R-:W-:Y:S02]  /*2de0*/  @P1 SHF.R.U32.HI R0, RZ, c[0x0][0x2b0], R2 ;  /* 0x0000ac00ff001a19 */ /* 0x000fe40000011602 */
.L_x_190:
[----:B------:R-:W-:Y:S05]  /*2df0*/  BSYNC B0 ;  /* 0x0000000000007941 */ /* 0x000fea0003800000 */
.L_x_188:
        /* <DEDUP_REMOVED lines=9> */
.L_x_187:
        /* <DEDUP_REMOVED lines=19> */
.L_x_193:
[----:B------:R-:W-:Y:S04]  /*2fc0*/  MOV R132, 0x1 ;  /* 0x0000000100847802 */ /* 0x000fe80000000f00 */
[----:B------:R-:W-:Y:S11]  /*2fd0*/  ISETP.NE.AND P1, PT, R132, c[0x0][0x2a8], PT ;  /* 0x0000aa0084007a0c */ /* 0x000ff60003f25270 */
[----:B------:R-:W-:Y:S02]  /*2fe0*/  @!UPT UIADD3 URZ, URZ, URZ, URZ ;  /* 0x0000003f3f3ff290 */ /* 0x000fe4000fffe03f */
[----:B------:R-:W-:Y:S05]  /*2ff0*/  @P1 IMAD.HI.U32 R132, R0, c[0x0][0x2ac], RZ ;  /* 0x0000ab0000841a27 */ /* 0x000fea00078e00ff */
[----:B------:R-:W-:Y:S02]  /*3000*/  @P1 SHF.R.U32.HI R0, RZ, c[0x0][0x2b0], R132 ;  /* 0x0000ac00ff001a19 */ /* 0x000fe40000011684 */
.L_x_194:
[----:B------:R-:W-:Y:S05]  /*3010*/  BSYNC B0 ;  /* 0x0000000000007941 */ /* 0x000fea0003800000 */
.L_x_192:
[----:B------:R-:W-:Y:S04]  /*3020*/  IMAD.MOV.U32 R132, RZ, RZ, c[0x0][0x2a8] ;  /* 0x0000aa00ff847624 */ /* 0x000fe800078e00ff */
[----:B------:R-:W-:Y:S04]  /*3030*/  IMAD R0, R0, R132, -UR5 ;  /* 0x8000000500007e24 */ /* 0x000fe8000f8e0284 */
[----:B------:R-:W-:Y:S05]  /*3040*/  IMAD.IADD R0, R0, 0x1, -R251 ;  /* 0x0000000100007824 */ /* 0x000fea00078e0afb */
[----:B------:R-:W-:Y:S02]  /*3050*/  IADD3 R132, R0, c[0x0][0x2a8], RZ ;  /* 0x0000aa0000847a10 */ /* 0x000fe40007ffe0ff */
[----:B------:R-:W-:Y:S02]  /*3060*/  IMNMX R2, R2, R0, !PT ;  /* 0x0000000002027217 */ /* 0x000fe40007800200 */
[----:B------:R-:W-:Y:S02]  /*3070*/  IMNMX R149, R149, R132, PT ;  /* 0x0000008495957217 */ /* 0x000fe40003800200 */
.L_x_191:
        /* <DEDUP_REMOVED lines=19> */
.L_x_197:
[----:B------:R-:W-:Y:S04]  /*31b0*/  MOV R133, 0x1 ;  /* 0x0000000100857802 */ /* 0x000fe80000000f00 */
[----:B------:R-:W-:Y:S11]  /*31c0*/  ISETP.NE.AND P1, PT, R133, c[0x0][0x2a8], PT ;  /* 0x0000aa0085007a0c */ /* 0x000ff60003f25270 */
[----:B------:R-:W-:Y:S02]  /*31d0*/  @!UPT UIADD3 URZ, URZ, URZ, URZ ;  /* 0x0000003f3f3ff290 */ /* 0x000fe4000fffe03f */
[----:B------:R-:W-:Y:S05]  /*31e0*/  @P1 IMAD.HI.U32 R133, R132, c[0x0][0x2ac], RZ ;  /* 0x0000ab0084851a27 */ /* 0x000fea00078e00ff */
[----:B------:R-:W-:Y:S02]  /*31f0*/  @P1 SHF.R.U32.HI R132, RZ, c[0x0][0x2b0], R133 ;  /* 0x0000ac00ff841a19 */ /* 0x000fe40000011685 */
.L_x_198:
[----:B------:R-:W-:Y:S05]  /*3200*/  BSYNC B0 ;  /* 0x0000000000007941 */ /* 0x000fea0003800000 */
.L_x_196:
[----:B------:R-:W-:Y:S04]  /*3210*/  IMAD.MOV.U32 R133, RZ, RZ, c[0x0][0x2a8] ;  /* 0x0000aa00ff857624 */ /* 0x000fe800078e00ff */
[----:B------:R-:W-:Y:S04]  /*3220*/  IMAD R132, R132, R133, -UR5 ;  /* 0x8000000584847e24 */ /* 0x000fe8000f8e0285 */
[----:B------:R-:W-:Y:S05]  /*3230*/  IMAD.IADD R132, R132, 0x1, -R251 ;  /* 0x0000000184847824 */ /* 0x000fea00078e0afb */
[----:B------:R-:W-:Y:S02]  /*3240*/  IADD3 R133, R132, c[0x0][0x2a8], RZ ;  /* 0x0000aa0084857a10 */ /* 0x000fe40007ffe0ff */
[----:B------:R-:W-:Y:S02]  /*3250*/  IMNMX R0, R0, R132, !PT ;  /* 0x0000008400007217 */ /* 0x000fe40007800200 */
[----:B------:R-:W-:Y:S02]  /*3260*/  IMNMX R148, R148, R133, PT ;  /* 0x0000008594947217 */ /* 0x000fe40003800200 */
.L_x_195:
        /* <DEDUP_REMOVED lines=19> */
.L_x_201:
[----:B------:R-:W-:Y:S04]  /*33a0*/  MOV R133, 0x1 ;  /* 0x0000000100857802 */ /* 0x000fe80000000f00 */
[----:B------:R-:W-:Y:S11]  /*33b0*/  ISETP.NE.AND P0, PT, R133, c[0x0][0x2a8], PT ;  /* 0x0000aa0085007a0c */ /* 0x000ff60003f05270 */
[----:B------:R-:W-:Y:S02]  /*33c0*/  @!UPT UIADD3 URZ, URZ, URZ, URZ ;  /* 0x0000003f3f3ff290 */ /* 0x000fe4000fffe03f */
[----:B------:R-:W-:Y:S05]  /*33d0*/  @P0 IMAD.HI.U32 R133, R132, c[0x0][0x2ac], RZ ;  /* 0x0000ab0084850a27 */ /* 0x000fea00078e00ff */
[----:B------:R-:W-:Y:S02]  /*33e0*/  @P0 SHF.R.U32.HI R132, RZ, c[0x0][0x2b0], R133 ;  /* 0x0000ac00ff840a19 */ /* 0x000fe40000011685 */
.L_x_202:
[----:B------:R-:W-:Y:S05]  /*33f0*/  BSYNC B0 ;  /* 0x0000000000007941 */ /* 0x000fea0003800000 */
.L_x_200:
[----:B------:R-:W-:Y:S04]  /*3400*/  IMAD.MOV.U32 R133, RZ, RZ, c[0x0][0x2a8] ;  /* 0x0000aa00ff857624 */ /* 0x000fe800078e00ff */
[----:B------:R-:W-:Y:S04]  /*3410*/  IMAD R132, R132, R133, -UR5 ;  /* 0x8000000584847e24 */ /* 0x000fe8000f8e0285 */
[----:B------:R-:W-:Y:S05]  /*3420*/  IMAD.IADD R132, R132, 0x1, -R251 ;  /* 0x0000000184847824 */ /* 0x000fea00078e0afb */
[----:B------:R-:W-:Y:S02]  /*3430*/  IADD3 R133, R132, c[0x0][0x2a8], RZ ;  /* 0x0000aa0084857a10 */ /* 0x000fe40007ffe0ff */
[----:B------:R-:W-:Y:S02]  /*3440*/  IMNMX R3, R3, R132, !PT ;  /* 0x0000008403037217 */ /* 0x000fe40007800200 */
[----:B------:R-:W-:Y:S02]  /*3450*/  IMNMX R150, R150, R133, PT ;  /* 0x0000008596967217 */ /* 0x000fe40003800200 */
.L_x_199:
        /* <DEDUP_REMOVED lines=63> */
.L_x_203:
        /* <DEDUP_REMOVED lines=481> */
.L_x_204:
        /* <DEDUP_REMOVED lines=241> */
.L_x_186:
        /* <DEDUP_REMOVED lines=197> */
.L_x_208:
[----:B------:R-:W-:Y:S05]  /*71c0*/  BSYNC B0 ;  /* 0x0000000000007941 */ /* 0x000fea0003800000 */
.L_x_207:
        /* <DEDUP_REMOVED lines=21> */
.L_x_210:
[----:B------:R-:W-:Y:S05]  /*7320*/  BSYNC B0 ;  /* 0x0000000000007941 */ /* 0x000fea0003800000 */
.L_x_209:
        /* <DEDUP_REMOVED lines=24> */
.L_x_212:
[----:B------:R-:W-:Y:S05]  /*74b0*/  BSYNC B0 ;  /* 0x0000000000007941 */ /* 0x000fea0003800000 */
.L_x_211:
        /* <DEDUP_REMOVED lines=19> */
.L_x_206:
        /* <DEDUP_REMOVED lines=43> */
.L_x_214:
[----:B------:R-:W-:Y:S05]  /*78a0*/  BSYNC B0 ;  /* 0x0000000000007941 */ /* 0x000fea0003800000 */
.L_x_213:
        /* <DEDUP_REMOVED lines=19> */
.L_x_216:
[----:B------:R-:W-:Y:S05]  /*79e0*/  BSYNC B0 ;  /* 0x0000000000007941 */ /* 0x000fea0003800000 */
.L_x_215:
        /* <DEDUP_REMOVED lines=23> */
.L_x_218:
[----:B------:R-:W-:Y:S05]  /*7b60*/  BSYNC B0 ;  /* 0x0000000000007941 */ /* 0x000fea0003800000 */
.L_x_217:
        /* <DEDUP_REMOVED lines=18> */
.L_x_219:
        /* <DEDUP_REMOVED lines=15> */
.L_x_1392:


//--------------------- .text._ZN7cutlass13device_kernelIN5flash19enable_sm80_to_sm89INS1_16FlashAttnBwdSm80INS1_25CollectiveMainloopBwdSm80ILi2ELi1EN4cute5tupleIJNS5_1CILi64EEENS7_ILi128EEENS7_ILi96EEEEEENS_6half_tEfNS_4arch4Sm80ELb0ELb1ELb0ELb0ELb0ELb0ELb0ELb0ELi2ELi2ELi4ELi2ELb1EEENS1_24CollectiveEpilogueBwdGQAISB_fSE_Li256ELb0ELb0EEENS1_19SingleTileSchedulerILb0ELb0ELb0ELi128EEEEEEEEEvNT_6ParamsE --------------------------
	.section	.text._ZN7cutlass13device_kernelIN5flash19enable_sm80_to_sm89INS1_16FlashAttnBwdSm80INS1_25CollectiveMainloopBwdSm80ILi2ELi1EN4cute5tupleIJNS5_1CILi64EEENS7_ILi128EEENS7_ILi96EEEEEENS_6half_tEfNS_4arch4Sm80ELb0ELb1ELb0ELb0ELb0ELb0ELb0ELb0ELi2ELi2ELi4ELi2ELb1EEENS1_24CollectiveEpilogueBwdGQAISB_fSE_Li256ELb0ELb0EEENS1_19SingleTileSchedulerILb0ELb0ELb0ELi128EEEEEEEEEvNT_6ParamsE,"ax",@progbits
	.sectioninfo	@"SHI_REGISTERS=255"
	.align	128
.text._ZN7cutlass13device_kernelIN5flash19enable_sm80_to_sm89INS1_16FlashAttnBwdSm80INS1_25CollectiveMainloopBwdSm80ILi2ELi1EN4cute5tupleIJNS5_1CILi64EEENS7_ILi128EEENS7_ILi96EEEEEENS_6half_tEfNS_4arch4Sm80ELb0ELb1ELb0ELb0ELb0ELb0ELb0ELb0ELi2ELi2ELi4ELi2ELb1EEENS1_24CollectiveEpilogueBwdGQAISB_fSE_Li256ELb0ELb0EEENS1_19SingleTileSchedulerILb0ELb0ELb0ELi128EEEEEEEEEvNT_6ParamsE:
        .type           _ZN7cutlass13device_kernelIN5flash19enable_sm80_to_sm89INS1_16FlashAttnBwdSm80INS1_25CollectiveMainloopBwdSm80ILi2ELi1EN4cute5tupleIJNS5_1CILi64EEENS7_ILi128EEENS7_ILi96EEEEEENS_6half_tEfNS_4arch4Sm80ELb0ELb1ELb0ELb0ELb0ELb0ELb0ELb0ELi2ELi2ELi4ELi2ELb1EEENS1_24CollectiveEpilogueBwdGQAISB_fSE_Li256ELb0ELb0EEENS1_19SingleTileSchedulerILb0ELb0ELb0ELi128EEEEEEEEEvNT_6ParamsE,@function
        .size           _ZN7cutlass13device_kernelIN5flash19enable_sm80_to_sm89INS1_16FlashAttnBwdSm80INS1_25CollectiveMainloopBwdSm80ILi2ELi1EN4cute5tupleIJNS5_1CILi64EEENS7_ILi128EEENS7_ILi96EEEEEENS_6half_tEfNS_4arch4Sm80ELb0ELb1ELb0ELb0ELb0ELb0ELb0ELb0ELi2ELi2ELi4ELi2ELb1EEENS1_24CollectiveEpilogueBwdGQAISB_fSE_Li256ELb0ELb0EEENS1_19SingleTileSchedulerILb0ELb0ELb0ELi128EEEEEEEEEvNT_6ParamsE,(.L_x_1393 - _ZN7cutlass13device_kernelIN5flash19enable_sm80_to_sm89INS1_16FlashAttnBwdSm80INS1_25CollectiveMainloopBwdSm80ILi2ELi1EN4cute5tupleIJNS5_1CILi64EEENS7_ILi128EEENS7_ILi96EEEEEENS_6half_tEfNS_4arch4Sm80ELb0ELb1ELb0ELb0ELb0ELb0ELb0ELb0ELi2ELi2ELi4ELi2ELb1EEENS1_24CollectiveEpilogueBwdGQAISB_fSE_Li256ELb0ELb0EEENS1_19SingleTileSchedulerILb0ELb0ELb0ELi128EEEEEEEEEvNT_6ParamsE)
        .other          _ZN7cutlass13device_kernelIN5flash19enable_sm80_to_sm89INS1_16FlashAttnBwdSm80INS1_25CollectiveMainloopBwdSm80ILi2ELi1EN4cute5tupleIJNS5_1CILi64EEENS7_ILi128EEENS7_ILi96EEEEEENS_6half_tEfNS_4arch4Sm80ELb0ELb1ELb0ELb0ELb0ELb0ELb0ELb0ELi2ELi2ELi4ELi2ELb1EEENS1_24CollectiveEpilogueBwdGQAISB_fSE_Li256ELb0ELb0EEENS1_19SingleTileSchedulerILb0ELb0ELb0ELi128EEEEEEEEEvNT_6ParamsE,@"STO_CUDA_ENTRY STV_DEFAULT"
_ZN7cutlass13device_kernelIN5flash19enable_sm80_to_sm89INS1_16FlashAttnBwdSm80INS1_25CollectiveMainloopBwdSm80ILi2ELi1EN4cute5tupleIJNS5_1CILi64EEENS7_ILi128EEENS7_ILi96EEEEEENS_6half_tEfNS_4arch4Sm80ELb0ELb1ELb0ELb0ELb0ELb0ELb0ELb0ELi2ELi2ELi4ELi2ELb1EEENS1_24CollectiveEpilogueBwdGQAISB_fSE_Li256ELb0ELb0EEENS1_19SingleTileSchedulerILb0ELb0ELb0ELi128EEEEEEEEEvNT_6ParamsE:
        /* <DEDUP_REMOVED lines=28> */
.L_x_220:
        /* <DEDUP_REMOVED lines=11> */
[----:B------:R-:W-:Y:S01]  /*0270*/  CS2R R122, SRZ ;  /* 0x00000000007a7805 */ /* 0x000fe2000001ff00 */
[----:B------:R-:W-:Y:S01]  /*0280*/  CS2R R120, SRZ ;  /* 0x0000000000787805 */ /* 0x000fe2000001ff00 */
[----:B------:R-:W-:Y:S01]  /*0290*/  CS2R R118, SRZ ;  /* 0x0000000000767805 */ /* 0x000fe2000001ff00 */
[----:B------:R-:W-:Y:S01]  /*02a0*/  IMAD.U32 R0, RZ, RZ, UR4 ;  /* 0x00000004ff007e24 */ /* 0x000fe2000f8e00ff */
[----:B------:R-:W-:Y:S01]  /*02b0*/  CS2R R116, SRZ ;  /* 0x0000000000747805 */ /* 0x000fe2000001ff00 */
[----:B------:R-:W-:Y:S01]  /*02c0*/  CS2R R110, SRZ ;  /* 0x00000000006e7805 */ /* 0x000fe2000001ff00 */
[----:B------:R-:W-:Y:S01]  /*02d0*/  CS2R R108, SRZ ;  /* 0x00000000006c7805 */ /* 0x000fe2000001ff00 */
[----:B------:R-:W-:Y:S01]  /*02e0*/  CS2R R114, SRZ ;  /* 0x0000000000727805 */ /* 0x000fe2000001ff00 */
[----:B------:R-:W-:Y:S01]  /*02f0*/  IADD3 R0, R0, -c[0x0][0x2a4], RZ ;  /* 0x8000a90000007a10 */ /* 0x000fe20007ffe0ff */
[----:B------:R-:W-:Y:S01]  /*0300*/  CS2R R112, SRZ ;  /* 0x0000000000707805 */ /* 0x000fe2000001ff00 */
[----:B------:R-:W-:Y:S01]  /*0310*/  CS2R R106, SRZ ;  /* 0x00000000006a7805 */ /* 0x000fe2000001ff00 */
[----:B------:R-:W-:Y:S01]  /*0320*/  CS2R R104, SRZ ;  /* 0x0000000000687805 */ /* 0x000fe2000001ff00 */
[----:B------:R-:W-:Y:S01]  /*0330*/  SHF.R.S32.HI R2, RZ, 0x1f, R0 ;  /* 0x0000001fff027819 */ /* 0x000fe20000011400 */
[----:B------:R-:W-:Y:S01]  /*0340*/  CS2R R102, SRZ ;  /* 0x0000000000667805 */ /* 0x000fe2000001ff00 */
[----:B------:R-:W-:Y:S01]  /*0350*/  CS2R R100, SRZ ;  /* 0x0000000000647805 */ /* 0x000fe2000001ff00 */
[----:B------:R-:W-:Y:S01]  /*0360*/  CS2R R94, SRZ ;  /* 0x00000000005e7805 */ /* 0x000fe2000001ff00 */
[----:B------:R-:W-:Y:S01]  /*0370*/  LEA.HI R0, R2, R0, RZ, 0x6 ;  /* 0x0000000002007211 */ /* 0x000fe200078f30ff */
[----:B------:R-:W-:Y:S01]  /*0380*/  CS2R R92, SRZ ;  /* 0x00000000005c7805 */ /* 0x000fe2000001ff00 */
[----:B------:R-:W-:Y:S01]  /*0390*/  CS2R R98, SRZ ;  /* 0x0000000000627805 */ /* 0x000fe2000001ff00 */
[----:B------:R-:W-:Y:S01]  /*03a0*/  CS2R R96, SRZ ;  /* 0x0000000000607805 */ /* 0x000fe2000001ff00 */
[----:B------:R-:W2:Y:S01]  /*03b0*/  R2UR UR12, R0 ;  /* 0x00000000000c73c2 */ /* 0x000ea200000e0000 */
        /* <DEDUP_REMOVED lines=29> */
[----:B------:R-:W-:-:S02]  /*0590*/  CS2R R36, SRZ ;  /* 0x0000000000247805 */ /* 0x000fc4000001ff00 */
[----:B------:R-:W-:-:S04]  /*05a0*/  USEL UR12, URZ, UR12, !UP0 ;  /* 0x0000000c3f0c7287 */ /* 0x000fc8000c000000 */
[----:B------:R-:W-:-:S06]  /*05b0*/  UISETP.GT.AND UP0, UPT, UR14, UR12, UPT ;  /* 0x0000000c0e00728c */ /* 0x000fcc000bf04270 */
[----:B------:R-:W-:-:S13]  /*05c0*/  PLOP3.LUT P0, PT, PT, PT, UP0, 0x80, 0x0 ;  /* 0x000000000000781c */ /* 0x000fda0003f0f008 */
[----:B------:R-:W-:Y:S05]  /*05d0*/  @!P0 BRA `(.L_x_221) ;  /* 0x00005e6000008947 */ /* 0x000fea0003800000 */
[----:B------:R-:W-:Y:S01]  /*05e0*/  USHF.R.S32.HI UR18, URZ, 0x1f, UR20 ;  /* 0x0000001f3f127899 */ /* 0x000fe20008011414 */
[--C-:B------:R-:W-:Y:S01]  /*05f0*/  IMAD.MOV.U32 R136, RZ, RZ, R4.reuse ;  /* 0x000000ffff887224 */ /* 0x100fe200078e0004 */
[----:B------:R-:W-:Y:S01]  /*0600*/  ULDC.64 UR4, c[0x0][0x270] ;  /* 0x00009c0000047ab9 */ /* 0x000fe20000000a00 */
[----:B------:R-:W-:Y:S01]  /*0610*/  IMAD.MOV.U32 R136, RZ, RZ, R4 ;  /* 0x000000ffff887224 */ /* 0x000fe200078e0004 */
[----:B------:R-:W-:Y:S01]  /*0620*/  UIMAD UR4, UR18, UR4, URZ ;  /* 0x00000004120472a4 */ /* 0x000fe2000f8e023f */
[----:B------:R-:W-:Y:S01]  /*0630*/  IMAD.MOV.U32 R137, RZ, RZ, R5 ;  /* 0x000000ffff897224 */ /* 0x000fe200078e0005 */
[----:B------:R-:W-:Y:S01]  /*0640*/  USHF.L.U32 UR15, UR12, 0x6, URZ ;  /* 0x000000060c0f7899 */ /* 0x000fe2000800063f */
[----:B------:R-:W-:Y:S01]  /*0650*/  IMAD.SHL.U32 R8, R136, 0x4, RZ ;  /* 0x0000000488087824 */ /* 0x000fe200078e00ff */
[----:B------:R-:W-:Y:S01]  /*0660*/  UIMAD UR21, UR20, UR5, UR4 ;  /* 0x00000005141572a4 */ /* 0x000fe2000f8e0204 */
[----:B------:R-:W-:Y:S01]  /*0670*/  SHF.R.S32.HI R137, RZ, 0x1f, R136 ;  /* 0x0000001fff897819 */ /* 0x000fe20000011488 */
[----:B------:R-:W-:Y:S01]  /*0680*/  IMAD.U32 R2, RZ, RZ, UR20 ;  /* 0x00000014ff027e24 */ /* 0x000fe2000f8e00ff */
[----:B------:R-:W-:Y:S01]  /*0690*/  ULDC.64 UR4, c[0x0][0x238] ;  /* 0x00008e0000047ab9 */ /* 0x000fe20000000a00 */
[----:B------:R-:W-:Y:S01]  /*06a0*/  SHF.R.S32.HI R9, RZ, 0x1f, R8 ;  /* 0x0000001fff097819 */ /* 0x000fe20000011408 */
[----:B------:R-:W-:Y:S01]  /*06b0*/  UIMAD UR4, UR18, UR4, URZ ;  /* 0x00000004120472a4 */ /* 0x000fe2000f8e023f */
[----:B------:R-:W-:Y:S01]  /*06c0*/  IMAD.WIDE.U32 R2, R2, c[0x0][0x238], R136 ;  /* 0x00008e0002027a25 */ /* 0x000fe200078e0088 */
[----:B------:R-:W-:Y:S01]  /*06d0*/  ISETP.GT.AND P2, PT, R136, 0xf, PT ;  /* 0x0000000f8800780c */ /* 0x000fe20003f44270 */
[----:B------:R-:W-:Y:S01]  /*06e0*/  STL [R1+0xc], R137 ;  /* 0x00000c8901007387 */ /* 0x000fe20000100800 */
[----:B------:R-:W-:Y:S01]  /*06f0*/  UIMAD UR6, UR20, UR5, UR4 ;  /* 0x00000005140672a4 */ /* 0x000fe2000f8e0204 */
[----:B------:R-:W-:Y:S01]  /*0700*/  IMAD.U32 R6, RZ, RZ, UR20 ;  /* 0x00000014ff067e24 */ /* 0x000fe2000f8e00ff */
[----:B------:R-:W-:Y:S01]  /*0710*/  SHF.R.S32.HI R34, RZ, 0x1f, R136 ;  /* 0x0000001fff227819 */ /* 0x000fe20000011488 */
[----:B-1----:R-:W-:Y:S01]  /*0720*/  IMAD.U32 R4, RZ, RZ, UR20 ;  /* 0x00000014ff047e24 */ /* 0x002fe2000f8e00ff */
[----:B------:R1:W-:Y:S01]  /*0730*/  STL.64 [R1+0x10], R8 ;  /* 0x0000100801007387 */ /* 0x0003e20000100a00 */
[--C-:B------:R-:W-:Y:S01]  /*0740*/  IMAD.WIDE.U32 R6, R6, c[0x0][0x270], R8.reuse ;  /* 0x00009c0006067a25 */ /* 0x100fe200078e0008 */
[----:B------:R-:W-:Y:S01]  /*0750*/  IADD3 R23, R3, UR6, RZ ;  /* 0x0000000603177c10 */ /* 0x000fe2000fffe0ff */
[----:B------:R-:W-:Y:S01]  /*0760*/  ULDC.64 UR6, c[0x0][0x290] ;  /* 0x0000a40000067ab9 */ /* 0x000fe20000000a00 */
[-C--:B------:R-:W-:Y:S01]  /*0770*/  LEA.HI R29, R34, R136.reuse, RZ, 0x3 ;  /* 0x00000088221d7211 */ /* 0x080fe200078f18ff */
[----:B------:R-:W-:Y:S01]  /*0780*/  UIMAD.WIDE.U32 UR26, UR11, UR6, URZ ;  /* 0x000000060b1a72a5 */ /* 0x000fe2000f8e003f */
[----:B------:R-:W-:Y:S01]  /*0790*/  IMAD.WIDE.U32 R4, R4, c[0x0][0x288], R8 ;  /* 0x0000a20004047a25 */ /* 0x000fe200078e0008 */
[----:B------:R-:W-:Y:S01]  /*07a0*/  ULDC.64 UR8, c[0x0][0x278] ;  /* 0x00009e0000087ab9 */ /* 0x000fe20000000a00 */
[-C--:B------:R-:W-:Y:S01]  /*07b0*/  LEA.HI R28, R34, R136.reuse, RZ, 0x5 ;  /* 0x00000088221c7211 */ /* 0x080fe200078f28ff */
[----:B------:R-:W-:Y:S01]  /*07c0*/  UIMAD.WIDE.U32 UR16, UR11, UR8, URZ ;  /* 0x000000080b1072a5 */ /* 0x000fe2000f8e003f */
[----:B------:R-:W-:Y:S01]  /*07d0*/  IMAD.MOV.U32 R22, RZ, RZ, R2 ;  /* 0x000000ffff167224 */ /* 0x000fe200078e0002 */
[----:B------:R-:W-:Y:S01]  /*07e0*/  ULDC.64 UR24, c[0x0][0x248] ;  /* 0x0000920000187ab9 */ /* 0x000fe20000000a00 */
[----:B------:R-:W-:Y:S01]  /*07f0*/  IMAD.U32 R0, RZ, RZ, UR15 ;  /* 0x0000000fff007e24 */ /* 0x000fe2000f8e00ff */
[----:B------:R-:W-:Y:S01]  /*0800*/  USHF.R.S32.HI UR19, URZ, 0x1f, UR11 ;  /* 0x0000001f3f137899 */ /* 0x000fe2000801140b */
[----:B------:R-:W-:Y:S01]  /*0810*/  IMAD.U32 R2, RZ, RZ, UR26 ;  /* 0x0000001aff027e24 */ /* 0x000fe2000f8e00ff */
[----:B------:R-:W-:Y:S01]  /*0820*/  UISETP.NE.AND UP0, UPT, UR24, 0x1, UPT ;  /* 0x000000011800788c */ /* 0x000fe2000bf05270 */
[----:B------:R-:W-:Y:S01]  /*0830*/  IMAD.U32 R3, RZ, RZ, UR27 ;  /* 0x0000001bff037e24 */ /* 0x000fe2000f8e00ff */
[----:B------:R-:W-:Y:S01]  /*0840*/  @!P2 IADD3 R27, P4, P3, R0, UR16, R6 ;  /* 0x00000010001bac10 */ /* 0x000fe2000fb9e006 */
[----:B------:R-:W-:Y:S01]  /*0850*/  IMAD.U32 R0, RZ, RZ, UR10 ;  /* 0x0000000aff007e24 */ /* 0x000fe2000f8e00ff */
[----:B------:R-:W-:Y:S01]  /*0860*/  IADD3 R30, P1, P0, R4, UR15, R2 ;  /* 0x0000000f041e7c10 */ /* 0x000fe2000f83e002 */
[----:B------:R-:W-:Y:S01]  /*0870*/  UIMAD UR6, UR19, UR6, URZ ;  /* 0x00000006130672a4 */ /* 0x000fe2000f8e023f */
[----:B------:R-:W-:Y:S01]  /*0880*/  SHF.R.S32.HI R24, RZ, 0x5, R28 ;  /* 0x00000005ff187819 */ /* 0x000fe2000001141c */
[----:B------:R-:W-:Y:S01]  /*0890*/  ULDC.64 UR4, c[0x0][0x288] ;  /* 0x0000a20000047ab9 */ /* 0x000fe20000000a00 */
[----:B------:R-:W-:Y:S01]  /*08a0*/  IMAD.MOV.U32 R223, RZ, RZ, 0x20 ;  /* 0x00000020ffdf7424 */ /* 0x000fe200078e00ff */
[----:B------:R-:W-:Y:S01]  /*08b0*/  UIMAD UR8, UR19, UR8, URZ ;  /* 0x00000008130872a4 */ /* 0x000fe2000f8e023f */
[----:B------:R-:W-:Y:S01]  /*08c0*/  IMAD.MOV.U32 R225, RZ, RZ, 0x10 ;  /* 0x00000010ffe17424 */ /* 0x000fe200078e00ff */
[----:B------:R-:W-:Y:S01]  /*08d0*/  UIMAD UR4, UR18, UR4, URZ ;  /* 0x00000004120472a4 */ /* 0x000fe2000f8e023f */
[----:B-1----:R-:W-:Y:S01]  /*08e0*/  IADD3 R9, R7, UR21, RZ ;  /* 0x0000001507097c10 */ /* 0x002fe2000fffe0ff */
[----:B------:R-:W-:Y:S01]  /*08f0*/  UIMAD.WIDE.U32 UR24, UR20, UR25, URZ ;  /* 0x00000019141872a5 */ /* 0x000fe2000f8e003f */
[----:B------:R-:W-:Y:S01]  /*0900*/  LEA.HI R7, R34, R136, RZ, 0x2 ;  /* 0x0000008822077211 */ /* 0x000fe200078f10ff */
[----:B------:R-:W-:Y:S01]  /*0910*/  UIMAD UR8, UR11, UR9, UR8 ;  /* 0x000000090b0872a4 */ /* 0x000fe2000f8e0208 */
[----:B------:R-:W-:Y:S01]  /*0920*/  CS2R R130, SRZ ;  /* 0x0000000000827805 */ /* 0x000fe2000001ff00 */
[----:B------:R-:W-:Y:S01]  /*0930*/  UIMAD UR7, UR11, UR7, UR6 ;  /* 0x000000070b0772a4 */ /* 0x000fe2000f8e0206 */
[----:B------:R-:W-:Y:S01]  /*0940*/  SHF.R.S32.HI R244, RZ, 0x2, R7 ;  /* 0x00000002fff47819 */ /* 0x000fe20000011407 */
[----:B------:R-:W-:Y:S01]  /*0950*/  ULDC UR9, c[0x0][0x250] ;  /* 0x0000940000097ab9 */ /* 0x000fe20000000800 */
[C---:B------:R-:W-:Y:S01]  /*0960*/  LOP3.LUT R2, R7.reuse, 0xfffffffc, RZ, 0xc0, !PT ;  /* 0xfffffffc07027812 */ /* 0x040fe200078ec0ff */
[----:B------:R-:W-:Y:S01]  /*0970*/  UIMAD UR5, UR20, UR5, UR4 ;  /* 0x00000005140572a4 */ /* 0x000fe2000f8e0204 */
[----:B------:R-:W-:Y:S01]  /*0980*/  SHF.R.S32.HI R245, RZ, 0x1f, R244 ;  /* 0x0000001ffff57819 */ /* 0x000fe200000114f4 */
[----:B------:R-:W-:Y:S01]  /*0990*/  UMOV UR6, UR20 ;  /* 0x0000001400067c82 */ /* 0x000fe20008000000 */
[----:B------:R-:W-:Y:S01]  /*09a0*/  LEA.HI R3, R7, R244, RZ, 0x1 ;  /* 0x000000f407037211 */ /* 0x000fe200078f08ff */
[----:B------:R-:W-:Y:S01]  /*09b0*/  IMAD.IADD R17, R136, 0x1, -R2 ;  /* 0x0000000188117824 */ /* 0x000fe200078e0a02 */
[----:B------:R-:W-:Y:S01]  /*09c0*/  @UP0 USHF.R.U32.HI UR6, URZ, UR9, UR25 ;  /* 0x000000093f060299 */ /* 0x000fe20008011619 */
[----:B------:R-:W-:Y:S01]  /*09d0*/  IMAD.WIDE R18, R0, 0x80, R244 ;  /* 0x0000008000127825 */ /* 0x000fe200078e02f4 */
[----:B------:R-:W-:Y:S01]  /*09e0*/  LOP3.LUT R3, R3, 0x7fffffe, RZ, 0xc0, !PT ;  /* 0x07fffffe03037812 */ /* 0x000fe200078ec0ff */
[----:B------:R-:W-:Y:S01]  /*09f0*/  USHF.R.S32.HI UR21, URZ, 0x1f, UR15 ;  /* 0x0000001f3f157899 */ /* 0x000fe2000801140f */
[----:B------:R-:W-:Y:S01]  /*0a00*/  IADD3 R8, R5, UR5, RZ ;  /* 0x0000000505087c10 */ /* 0x000fe2000fffe0ff */
[----:B------:R-:W-:Y:S01]  /*0a10*/  IMAD.SHL.U32 R0, R29, 0x8, RZ ;  /* 0x000000081d007824 */ /* 0x000fe200078e00ff */
[----:B------:R-:W-:Y:S01]  /*0a20*/  UIADD3 UR9, UR27, UR7, URZ ;  /* 0x000000071b097290 */ /* 0x000fe2000fffe03f */
[----:B------:R-:W-:Y:S01]  /*0a30*/  IMAD.SHL.U32 R2, R17, 0x8, RZ ;  /* 0x0000000811027824 */ /* 0x000fe200078e00ff */
[----:B------:R-:W-:Y:S01]  /*0a40*/  USHF.R.S32.HI UR7, URZ, 0x1f, UR6 ;  /* 0x0000001f3f077899 */ /* 0x000fe20008011406 */
[----:B------:R-:W-:Y:S01]  /*0a50*/  IMAD.U32 R5, RZ, RZ, UR21 ;  /* 0x00000015ff057e24 */ /* 0x000fe2000f8e00ff */
[----:B------:R-:W-:Y:S01]  /*0a60*/  LOP3.LUT R0, R0, 0xc0, RZ, 0xc0, !PT ;  /* 0x000000c000007812 */ /* 0x000fe200078ec0ff */
[----:B------:R-:W-:Y:S01]  /*0a70*/  ULDC.64 UR4, c[0x0][0x1e0] ;  /* 0x0000780000047ab9 */ /* 0x000fe20000000a00 */
[----:B------:R-:W-:Y:S01]  /*0a80*/  SHF.R.S32.HI R7, RZ, 0x1f, R7 ;  /* 0x0000001fff077819 */ /* 0x000fe20000011407 */
[----:B------:R-:W-:Y:S01]  /*0a90*/  UIADD3 UR8, UR17, UR8, URZ ;  /* 0x0000000811087290 */ /* 0x000fe2000fffe03f */
[----:B------:R-:W-:Y:S01]  /*0aa0*/  SHF.R.U32.HI R6, RZ, 0x3, R0 ;  /* 0x00000003ff067819 */ /* 0x000fe20000011600 */
[----:B------:R-:W-:Y:S01]  /*0ab0*/  UIMAD UR4, UR7, UR4, URZ ;  /* 0x00000004070472a4 */ /* 0x000fe2000f8e023f */
[----:B------:R-:W-:Y:S01]  /*0ac0*/  LOP3.LUT R4, R0, 0x18, R2, 0xf8, !PT ;  /* 0x0000001800047812 */ /* 0x000fe200078ef802 */
[----:B------:R-:W-:Y:S01]  /*0ad0*/  IMAD.IADD R0, R244, 0x1, -R3 ;  /* 0x00000001f4007824 */ /* 0x000fe200078e0a03 */
[C---:B------:R-:W-:Y:S01]  /*0ae0*/  IADD3.X R33, R5.reuse, UR9, R8, P1, P0 ;  /* 0x0000000905217c10 */ /* 0x040fe20008fe0408 */
[----:B------:R-:W-:Y:S01]  /*0af0*/  UIMAD UR21, UR6, UR5, UR4 ;  /* 0x00000005061572a4 */ /* 0x000fe2000f8e0204 */
[----:B------:R-:W-:Y:S01]  /*0b00*/  LOP3.LUT R3, R4, R6, RZ, 0x3c, !PT ;  /* 0x0000000604037212 */ /* 0x000fe200078e3cff */
[----:B------:R-:W-:Y:S01]  /*0b10*/  IMAD R0, R24, 0x8, R0 ;  /* 0x0000000818007824 */ /* 0x000fe200078e0200 */
[----:B------:R-:W-:Y:S01]  /*0b20*/  @!P2 IADD3.X R32, R5, UR8, R9, P4, P3 ;  /* 0x000000080520ac10 */ /* 0x000fe2000a7e6409 */
[----:B------:R-:W-:Y:S01]  /*0b30*/  IMAD R8, R245, c[0x0][0x208], RZ ;  /* 0x00008200f5087a24 */ /* 0x000fe200078e02ff */
[----:B------:R-:W-:Y:S01]  /*0b40*/  LEA.HI R15, R7, R244, RZ, 0x3 ;  /* 0x000000f4070f7211 */ /* 0x000fe200078f18ff */
[----:B------:R-:W-:Y:S01]  /*0b50*/  IMAD.U32 R20, R0, 0x20, R3 ;  /* 0x0000002000147824 */ /* 0x000fe200078e0003 */
[--C-:B------:R-:W-:Y:S01]  /*0b60*/  SHF.R.S32.HI R3, RZ, 0x1f, R2.reuse ;  /* 0x0000001fff037819 */ /* 0x100fe20000011402 */
[----:B------:R-:W-:Y:S01]  /*0b70*/  IMAD.U32 R0, RZ, RZ, UR6 ;  /* 0x00000006ff007e24 */ /* 0x000fe2000f8e00ff */
[----:B------:R-:W-:Y:S01]  /*0b80*/  ULDC.64 UR4, c[0x0][0x1b0] ;  /* 0x00006c0000047ab9 */ /* 0x000fe20000000a00 */
[----:B------:R-:W-:Y:S01]  /*0b90*/  IMAD R6, R245, c[0x0][0x178], RZ ;  /* 0x00005e00f5067a24 */ /* 0x000fe200078e02ff */
[----:B------:R-:W-:Y:S01]  /*0ba0*/  UIMAD UR4, UR7, UR4, URZ ;  /* 0x00000004070472a4 */ /* 0x000fe2000f8e023f */
[--C-:B------:R-:W-:Y:S01]  /*0bb0*/  IMAD.WIDE.U32 R4, R0, c[0x0][0x1e0], R2.reuse ;  /* 0x0000780000047a25 */ /* 0x100fe200078e0002 */
[----:B------:R-:W-:Y:S01]  /*0bc0*/  ISETP.GE.AND P5, PT, R2, c[0x0][0x1cc], PT ;  /* 0x0000730002007a0c */ /* 0x000fe20003fa6270 */
[----:B------:R-:W-:Y:S01]  /*0bd0*/  CS2R R128, SRZ ;  /* 0x0000000000807805 */ /* 0x000fe2000001ff00 */
[----:B------:R-:W-:Y:S01]  /*0be0*/  UIMAD UR4, UR6, UR5, UR4 ;  /* 0x00000005060472a4 */ /* 0x000fe2000f8e0204 */
[----:B------:R-:W-:Y:S01]  /*0bf0*/  IMAD.WIDE.U32 R12, R0, c[0x0][0x1b0], R2 ;  /* 0x00006c00000c7a25 */ /* 0x000fe200078e0002 */
[----:B------:R-:W-:Y:S01]  /*0c00*/  LOP3.LUT R0, R15, 0xfffffff8, RZ, 0xc0, !PT ;  /* 0xfffffff80f007812 */ /* 0x000fe200078ec0ff */
[----:B------:R-:W-:Y:S01]  /*0c10*/  ULDC.64 UR6, c[0x0][0x180] ;  /* 0x0000600000067ab9 */ /* 0x000fe20000000a00 */
[----:B------:R-:W-:Y:S01]  /*0c20*/  IADD3 R7, R5, UR21, RZ ;  /* 0x0000001505077c10 */ /* 0x000fe2000fffe0ff */
[C---:B------:R-:W-:Y:S01]  /*0c30*/  IMAD R5, R244.reuse, c[0x0][0x20c], R8 ;  /* 0x00008300f4057a24 */ /* 0x040fe200078e0208 */
[----:B------:R-:W-:Y:S01]  /*0c40*/  UIMAD UR6, UR18, UR6, URZ ;  /* 0x00000006120672a4 */ /* 0x000fe2000f8e023f */
[--C-:B------:R-:W-:Y:S01]  /*0c50*/  IMAD.WIDE.U32 R10, R244, c[0x0][0x178], R2.reuse ;  /* 0x00005e00f40a7a25 */ /* 0x100fe200078e0002 */
[----:B------:R-:W-:Y:S01]  /*0c60*/  IADD3 R37, R2, 0x40, RZ ;  /* 0x0000004002257810 */ /* 0x000fe20007ffe0ff */
[----:B------:R-:W-:Y:S01]  /*0c70*/  CS2R R126, SRZ ;  /* 0x00000000007e7805 */ /* 0x000fe2000001ff00 */
[----:B------:R-:W-:Y:S01]  /*0c80*/  UIMAD UR6, UR20, UR7, UR6 ;  /* 0x00000007140672a4 */ /* 0x000fe2000f8e0206 */
[----:B------:R-:W-:Y:S01]  /*0c90*/  IMAD.WIDE.U32 R8, R244, c[0x0][0x208], R2 ;  /* 0x00008200f4087a25 */ /* 0x000fe200078e0002 */
[----:B------:R-:W-:Y:S01]  /*0ca0*/  LEA.HI R3, R34, R136, RZ, 0x6 ;  /* 0x0000008822037211 */ /* 0x000fe200078f30ff */
[----:B------:R-:W-:Y:S01]  /*0cb0*/  UMOV UR7, 0x6 ;  /* 0x0000000600077882 */ /* 0x000fe20000000000 */
[----:B------:R-:W-:Y:S01]  /*0cc0*/  CS2R R124, SRZ ;  /* 0x00000000007c7805 */ /* 0x000fe2000001ff00 */
[----:B------:R-:W-:Y:S01]  /*0cd0*/  IMAD.IADD R0, R244, 0x1, -R0 ;  /* 0x00000001f4007824 */ /* 0x000fe200078e0a00 */
[----:B------:R-:W-:Y:S01]  /*0ce0*/  SHF.R.S32.HI R16, RZ, 0x6, R3 ;  /* 0x00000006ff107819 */ /* 0x000fe20000011403 */
[----:B------:R-:W-:Y:S01]  /*0cf0*/  IMAD.IADD R9, R9, 0x1, R5 ;  /* 0x0000000109097824 */ /* 0x000fe200078e0205 */
[----:B------:R-:W-:Y:S01]  /*0d00*/  IADD3 R5, R13, UR4, RZ ;  /* 0x000000040d057c10 */ /* 0x000fe2000fffe0ff */
[----:B------:R-:W-:Y:S01]  /*0d10*/  ULDC.64 UR4, c[0x0][0x1e8] ;  /* 0x00007a0000047ab9 */ /* 0x000fe20000000a00 */
[C---:B------:R-:W-:Y:S01]  /*0d20*/  LOP3.LUT P0, RZ, R0.reuse, 0x4, RZ, 0xc0, !PT ;  /* 0x0000000400ff7812 */ /* 0x040fe2000780c0ff */
[----:B------:R-:W-:Y:S01]  /*0d30*/  IMAD.SHL.U32 R0, R0, 0x40, RZ ;  /* 0x0000004000007824 */ /* 0x000fe200078e00ff */
[----:B------:R-:W-:Y:S01]  /*0d40*/  UIMAD UR4, UR19, UR4, URZ ;  /* 0x00000004130472a4 */ /* 0x000fe2000f8e023f */
[----:B------:R-:W-:Y:S01]  /*0d50*/  IMAD.SHL.U32 R3, R16, 0x8, RZ ;  /* 0x0000000810037824 */ /* 0x000fe200078e00ff */
[----:B------:R-:W-:Y:S01]  /*0d60*/  CS2R R122, SRZ ;  /* 0x00000000007a7805 */ /* 0x000fe2000001ff00 */
[----:B------:R-:W-:Y:S01]  /*0d70*/  IMAD R14, R244, c[0x0][0x17c], R6 ;  /* 0x00005f00f40e7a24 */ /* 0x000fe200078e0206 */
[----:B------:R-:W-:Y:S01]  /*0d80*/  LOP3.LUT R0, R0, 0x1c0, RZ, 0xc0, !PT ;  /* 0x000001c000007812 */ /* 0x000fe200078ec0ff */
[----:B------:R-:W-:Y:S01]  /*0d90*/  UIMAD UR21, UR11, UR5, UR4 ;  /* 0x000000050b1572a4 */ /* 0x000fe2000f8e0204 */
[----:B------:R-:W-:Y:S01]  /*0da0*/  LOP3.LUT R212, R3, 0x18, RZ, 0xc0, !PT ;  /* 0x0000001803d47812 */ /* 0x000fe200078ec0ff */
[----:B------:R-:W-:Y:S01]  /*0db0*/  IMAD.MOV.U32 R6, RZ, RZ, R4 ;  /* 0x000000ffff067224 */ /* 0x000fe200078e0004 */
[----:B------:R-:W-:Y:S01]  /*0dc0*/  SHF.R.U32.HI R3, RZ, 0x3, R0 ;  /* 0x00000003ff037819 */ /* 0x000fe20000011600 */
[----:B------:R-:W-:Y:S01]  /*0dd0*/  ULDC.64 UR4, c[0x0][0x1b8] ;  /* 0x00006e0000047ab9 */ /* 0x000fe20000000a00 */
[----:B------:R-:W-:Y:S01]  /*0de0*/  IMAD.MOV.U32 R4, RZ, RZ, R12 ;  /* 0x000000ffff047224 */ /* 0x000fe200078e000c */
[----:B------:R-:W-:Y:S01]  /*0df0*/  UIMAD UR4, UR19, UR4, URZ ;  /* 0x00000004130472a4 */ /* 0x000fe2000f8e023f */
[----:B------:R-:W-:Y:S01]  /*0e00*/  LOP3.LUT R3, R3, R0, R212, 0x1e, !PT ;  /* 0x0000000003037212 */ /* 0x000fe200078e1ed4 */
[----:B------:R-:W-:Y:S01]  /*0e10*/  IMAD.U32 R12, RZ, RZ, UR11 ;  /* 0x0000000bff0c7e24 */ /* 0x000fe2000f8e00ff */
[----:B------:R-:W-:Y:S01]  /*0e20*/  LEA.HI R0, R28, R24, RZ, 0x1 ;  /* 0x000000181c007211 */ /* 0x000fe200078f08ff */
[----:B------:R-:W-:Y:S01]  /*0e30*/  UIMAD UR24, UR11, UR5, UR4 ;  /* 0x000000050b1872a4 */ /* 0x000fe2000f8e0204 */
[----:B------:R-:W-:Y:S01]  /*0e40*/  IMAD.U32 R13, RZ, RZ, UR11 ;  /* 0x0000000bff0d7e24 */ /* 0x000fe2000f8e00ff */
[----:B------:R-:W-:Y:S01]  /*0e50*/  CS2R R120, SRZ ;  /* 0x0000000000787805 */ /* 0x000fe2000001ff00 */
[----:B------:R-:W-:Y:S01]  /*0e60*/  LOP3.LUT R0, R0, 0xfffffffe, RZ, 0xc0, !PT ;  /* 0xfffffffe00007812 */ /* 0x000fe200078ec0ff */
[----:B------:R-:W-:Y:S01]  /*0e70*/  ULDC.64 UR4, c[0x0][0x210] ;  /* 0x0000840000047ab9 */ /* 0x000fe20000000a00 */
[----:B------:R-:W-:Y:S01]  /*0e80*/  IMAD.WIDE.U32 R6, R12, c[0x0][0x1e8], R6 ;  /* 0x00007a000c067a25 */ /* 0x000fe200078e0006 */
[----:B------:R-:W-:Y:S01]  /*0e90*/  UIMAD UR4, UR18, UR4, URZ ;  /* 0x00000004120472a4 */ /* 0x000fe2000f8e023f */
[----:B------:R-:W-:Y:S01]  /*0ea0*/  CS2R R118, SRZ ;  /* 0x0000000000767805 */ /* 0x000fe2000001ff00 */
[----:B------:R-:W-:Y:S01]  /*0eb0*/  CS2R R116, SRZ ;  /* 0x0000000000747805 */ /* 0x000fe2000001ff00 */
[----:B------:R-:W-:Y:S01]  /*0ec0*/  IMAD.IADD R31, R24, 0x1, -R0 ;  /* 0x00000001181f7824 */ /* 0x000fe200078e0a00 */
[----:B------:R-:W-:Y:S01]  /*0ed0*/  UIMAD UR4, UR20, UR5, UR4 ;  /* 0x00000005140472a4 */ /* 0x000fe2000f8e0204 */
[----:B------:R-:W-:Y:S01]  /*0ee0*/  IMAD.U32 R12, RZ, RZ, UR20 ;  /* 0x00000014ff0c7e24 */ /* 0x000fe2000f8e00ff */
[----:B------:R-:W-:Y:S01]  /*0ef0*/  CS2R R114, SRZ ;  /* 0x0000000000727805 */ /* 0x000fe2000001ff00 */
[----:B------:R-:W-:Y:S01]  /*0f00*/  IMAD.SHL.U32 R25, R31, 0x400, RZ ;  /* 0x000004001f197824 */ /* 0x000fe200078e00ff */
[----:B------:R-:W-:Y:S01]  /*0f10*/  CS2R R112, SRZ ;  /* 0x0000000000707805 */ /* 0x000fe2000001ff00 */
[----:B------:R-:W-:Y:S01]  /*0f20*/  IMAD.IADD R11, R11, 0x1, R14 ;  /* 0x000000010b0b7824 */ /* 0x000fe200078e020e */
[----:B------:R-:W-:Y:S01]  /*0f30*/  CS2R R110, SRZ ;  /* 0x00000000006e7805 */ /* 0x000fe2000001ff00 */
[----:B------:R-:W-:Y:S01]  /*0f40*/  IMAD.U32 R14, RZ, RZ, UR20 ;  /* 0x00000014ff0e7e24 */ /* 0x000fe2000f8e00ff */
[----:B------:R-:W-:Y:S01]  /*0f50*/  USHF.R.S32.HI UR20, URZ, 0x1f, UR12 ;  /* 0x0000001f3f147899 */ /* 0x000fe2000801140c */
[----:B------:R-:W-:Y:S01]  /*0f60*/  IMAD.WIDE.U32 R4, R13, c[0x0][0x1b8], R4 ;  /* 0x00006e000d047a25 */ /* 0x000fe200078e0004 */
[----:B------:R-:W-:Y:S01]  /*0f70*/  CS2R R108, SRZ ;  /* 0x00000000006c7805 */ /* 0x000fe2000001ff00 */
[----:B------:R-:W-:Y:S01]  /*0f80*/  CS2R R106, SRZ ;  /* 0x00000000006a7805 */ /* 0x000fe2000001ff00 */
[----:B------:R-:W-:Y:S01]  /*0f90*/  CS2R R104, SRZ ;  /* 0x0000000000687805 */ /* 0x000fe2000001ff00 */
[----:B------:R-:W-:Y:S01]  /*0fa0*/  IMAD R0, R17, 0x2, R25 ;  /* 0x0000000211007824 */ /* 0x000fe200078e0219 */
[----:B------:R-:W-:Y:S01]  /*0fb0*/  IADD3 R5, R5, UR24, RZ ;  /* 0x0000001805057c10 */ /* 0x000fe2000fffe0ff */
[----:B------:R-:W-:Y:S01]  /*0fc0*/  IMAD.WIDE.U32 R12, R12, c[0x0][0x210], R8 ;  /* 0x000084000c0c7a25 */ /* 0x000fe200078e0008 */
[----:B------:R-:W-:Y:S01]  /*0fd0*/  CS2R R102, SRZ ;  /* 0x0000000000667805 */ /* 0x000fe2000001ff00 */
[----:B------:R-:W-:Y:S01]  /*0fe0*/  CS2R R100, SRZ ;  /* 0x0000000000647805 */ /* 0x000fe2000001ff00 */
[----:B------:R-:W-:Y:S01]  /*0ff0*/  CS2R R98, SRZ ;  /* 0x0000000000627805 */ /* 0x000fe2000001ff00 */
[----:B------:R-:W-:Y:S01]  /*1000*/  IMAD.WIDE.U32 R14, R14, c[0x0][0x180], R10 ;  /* 0x000060000e0e7a25 */ /* 0x000fe200078e000a */
[----:B------:R-:W-:Y:S01]  /*1010*/  IADD3 R11, R7, UR21, RZ ;  /* 0x00000015070b7c10 */ /* 0x000fe2000fffe0ff */
[----:B------:R-:W-:Y:S01]  /*1020*/  CS2R R96, SRZ ;  /* 0x0000000000607805 */ /* 0x000fe2000001ff00 */
[----:B------:R-:W-:Y:S01]  /*1030*/  IADD3 R7, R13, UR4, RZ ;  /* 0x000000040d077c10 */ /* 0x000fe2000fffe0ff */
[----:B------:R-:W-:Y:S01]  /*1040*/  IMAD.IADD R0, R0, 0x1, R3 ;  /* 0x0000000100007824 */ /* 0x000fe200078e0203 */
[----:B------:R-:W-:Y:S01]  /*1050*/  IADD3 R9, R15, UR6, RZ ;  /* 0x000000060f097c10 */ /* 0x000fe2000fffe0ff */
[C---:B------:R-:W-:Y:S01]  /*1060*/  IMAD R13, R19.reuse, c[0x0][0x1a8], RZ ;  /* 0x00006a00130d7a24 */ /* 0x040fe200078e02ff */
[----:B------:R-:W-:Y:S01]  /*1070*/  ULDC UR6, c[0x0][0x198] ;  /* 0x0000660000067ab9 */ /* 0x000fe20000000800 */
[----:B------:R-:W-:Y:S01]  /*1080*/  IMAD.MOV.U32 R10, RZ, RZ, R6 ;  /* 0x000000ffff0a7224 */ /* 0x000fe200078e0006 */
[----:B------:R-:W-:Y:S01]  /*1090*/  UIADD3 UR6, -UR13, UR6, URZ ;  /* 0x000000060d067290 */ /* 0x000fe2000fffe13f */
[----:B------:R-:W-:Y:S01]  /*10a0*/  IMAD.SHL.U32 R228, R0, 0x2, RZ ;  /* 0x0000000200e47824 */ /* 0x000fe200078e00ff */
[----:B------:R-:W-:Y:S01]  /*10b0*/  ULDC.64 UR4, c[0x0][0x208] ;  /* 0x0000820000047ab9 */ /* 0x000fe20000000a00 */
[----:B------:R-:W-:Y:S01]  /*10c0*/  IMAD R3, R19, c[0x0][0x1d8], RZ ;  /* 0x0000760013037a24 */ /* 0x000fe200078e02ff */
[----:B------:R-:W-:Y:S01]  /*10d0*/  USHF.L.U64.HI UR7, UR4, UR7, UR5 ;  /* 0x0000000704077299 */ /* 0x000fe20008010205 */
[----:B------:R-:W-:Y:S01]  /*10e0*/  IMAD.MOV.U32 R8, RZ, RZ, R14 ;  /* 0x000000ffff087224 */ /* 0x000fe200078e000e */
[C---:B------:R-:W-:Y:S01]  /*10f0*/  IADD3 R0, R228.reuse, 0xf480, RZ ;  /* 0x0000f480e4007810 */ /* 0x040fe20007ffe0ff */
[----:B------:R-:W-:Y:S01]  /*1100*/  IMAD.MOV.U32 R6, RZ, RZ, R12 ;  /* 0x000000ffff067224 */ /* 0x000fe200078e000c */
[----:B------:R-:W-:Y:S01]  /*1110*/  IADD3 R229, R228, 0xf4c0, RZ ;  /* 0x0000f4c0e4e57810 */ /* 0x000fe20007ffe0ff */
[----:B------:R-:W-:Y:S01]  /*1120*/  IMAD R14, R18, c[0x0][0x1ac], R13 ;  /* 0x00006b00120e7a24 */ /* 0x000fe200078e020d */
[----:B------:R-:W-:Y:S01]  /*1130*/  @P0 IADD3 R229, R0, -0x40, RZ ;  /* 0xffffffc000e50810 */ /* 0x000fe20007ffe0ff */
[----:B------:R-:W-:Y:S01]  /*1140*/  IMAD.WIDE.U32 R12, R18, c[0x0][0x1d8], R10 ;  /* 0x00007600120c7a25 */ /* 0x000fe200078e000a */
[----:B------:R-:W-:Y:S01]  /*1150*/  USHF.L.U32 UR18, UR4, 0x6, URZ ;  /* 0x0000000604127899 */ /* 0x000fe2000800063f */
[----:B------:R-:W-:Y:S01]  /*1160*/  IADD3 R15, R2, 0x20, RZ ;  /* 0x00000020020f7810 */ /* 0x000fe20007ffe0ff */
[----:B------:R-:W-:Y:S01]  /*1170*/  UIMAD UR7, UR7, UR12, URZ ;  /* 0x0000000c070772a4 */ /* 0x000fe2000f8e023f */
[C---:B------:R-:W-:Y:S01]  /*1180*/  IMAD.WIDE.U32 R10, R18.reuse, c[0x0][0x1a8], R4 ;  /* 0x00006a00120a7a25 */ /* 0x040fe200078e0004 */
[----:B------:R-:W-:Y:S01]  /*1190*/  ULDC.64 UR4, c[0x0][0x188] ;  /* 0x0000620000047ab9 */ /* 0x000fe20000000a00 */
[----:B------:R-:W-:Y:S01]  /*11a0*/  ISETP.GE.AND P4, PT, R15, c[0x0][0x1cc], PT ;  /* 0x000073000f007a0c */ /* 0x000fe20003f86270 */
[----:B------:R-:W-:Y:S01]  /*11b0*/  UIMAD UR4, UR19, UR4, URZ ;  /* 0x00000004130472a4 */ /* 0x000fe2000f8e023f */
[----:B------:R-:W-:Y:S01]  /*11c0*/  IMAD R3, R18, c[0x0][0x1dc], R3 ;  /* 0x0000770012037a24 */ /* 0x000fe200078e0203 */
[----:B------:R-:W-:Y:S01]  /*11d0*/  UIMAD UR7, UR20, UR18, UR7 ;  /* 0x00000012140772a4 */ /* 0x000fe2000f8e0207 */
[----:B------:R-:W-:Y:S01]  /*11e0*/  IMAD.U32 R4, RZ, RZ, UR11 ;  /* 0x0000000bff047e24 */ /* 0x000fe2000f8e00ff */
[----:B------:R-:W-:Y:S01]  /*11f0*/  UIMAD UR24, UR11, UR5, UR4 ;  /* 0x000000050b1872a4 */ /* 0x000fe2000f8e0204 */
[----:B------:R-:W-:Y:S01]  /*1200*/  IMAD.IADD R0, R13, 0x1, R3 ;  /* 0x000000010d007824 */ /* 0x000fe200078e0203 */
[----:B------:R-:W-:Y:S01]  /*1210*/  CS2R R94, SRZ ;  /* 0x00000000005e7805 */ /* 0x000fe2000001ff00 */
[----:B------:R-:W-:Y:S01]  /*1220*/  IMAD.WIDE.U32 R38, R4, c[0x0][0x218], R6 ;  /* 0x0000860004267a25 */ /* 0x000fe200078e0006 */
[----:B------:R-:W-:Y:S01]  /*1230*/  LEA R6, P1, R12, c[0x0][0x1c0], 0x1 ;  /* 0x000070000c067a11 */ /* 0x000fe200078208ff */
[----:B------:R-:W-:Y:S01]  /*1240*/  ULDC.64 UR4, c[0x0][0x178] ;  /* 0x00005e0000047ab9 */ /* 0x000fe20000000a00 */
[----:B------:R-:W-:Y:S01]  /*1250*/  LEA R4, P0, R10, c[0x0][0x190], 0x1 ;  /* 0x000064000a047a11 */ /* 0x000fe200078008ff */
[----:B------:R-:W-:Y:S01]  /*1260*/  IMAD.U32 R5, RZ, RZ, UR11 ;  /* 0x0000000bff057e24 */ /* 0x000fe2000f8e00ff */
[----:B------:R-:W-:Y:S01]  /*1270*/  LEA.HI.X R7, R12, c[0x0][0x1c4], R0, 0x1, P1 ;  /* 0x000071000c077a11 */ /* 0x000fe200008f0c00 */
[----:B------:R-:W-:Y:S01]  /*1280*/  IMAD.IADD R3, R11, 0x1, R14 ;  /* 0x000000010b037824 */ /* 0x000fe200078e020e */
[----:B------:R-:W-:Y:S01]  /*1290*/  IADD3 R0, -R244, UR6, RZ ;  /* 0x00000006f4007c10 */ /* 0x000fe2000fffe1ff */
[----:B------:R-:W-:Y:S01]  /*12a0*/  IMAD.MOV.U32 R11, RZ, RZ, c[0x0][0x1a8] ;  /* 0x00006a00ff0b7624 */ /* 0x000fe200078e00ff */
[----:B------:R-:W-:Y:S01]  /*12b0*/  UIMAD UR21, UR20, UR4, URZ ;  /* 0x00000004141572a4 */ /* 0x000fe2000f8e023f */
[----:B------:R-:W-:Y:S01]  /*12c0*/  IMAD.WIDE.U32 R40, R5, c[0x0][0x188], R8 ;  /* 0x0000620005287a25 */ /* 0x000fe200078e0008 */
[----:B------:R-:W-:Y:S01]  /*12d0*/  ISETP.LT.OR P1, PT, R0, 0x1, P5 ;  /* 0x000000010000780c */ /* 0x000fe20002f21670 */
[----:B------:R-:W-:Y:S01]  /*12e0*/  UIMAD.WIDE.U32 UR26, UR12, UR4, URZ ;  /* 0x000000040c1a72a5 */ /* 0x000fe2000f8e003f */
[----:B------:R-:W-:Y:S01]  /*12f0*/  LEA.HI.X R5, R10, c[0x0][0x194], R3, 0x1, P0 ;  /* 0x000065000a057a11 */ /* 0x000fe200000f0c03 */
[----:B------:R-:W-:Y:S01]  /*1300*/  IMAD.MOV.U32 R12, RZ, RZ, c[0x0][0x1ac] ;  /* 0x00006b00ff0c7624 */ /* 0x000fe200078e00ff */
[C---:B------:R-:W-:Y:S01]  /*1310*/  LEA R10, P0, R11.reuse, R4, 0x7 ;  /* 0x000000040b0a7211 */ /* 0x040fe200078038ff */
[----:B------:R-:W-:Y:S01]  /*1320*/  IMAD.SHL.U32 R132, R20, 0x2, RZ ;  /* 0x0000000214847824 */ /* 0x000fe200078e00ff */
[----:B------:R-:W-:Y:S01]  /*1330*/  UIMAD UR5, UR12, UR5, UR21 ;  /* 0x000000050c0572a4 */ /* 0x000fe2000f8e0215 */
[----:B------:R-:W-:Y:S01]  /*1340*/  IMAD.MOV.U32 R3, RZ, RZ, c[0x0][0x1d8] ;  /* 0x00007600ff037624 */ /* 0x000fe200078e00ff */
[----:B------:R-:W-:Y:S01]  /*1350*/  LEA.HI.X R11, R11, R5, R12, 0x7, P0 ;  /* 0x000000050b0b7211 */ /* 0x000fe200000f3c0c */
[----:B------:R-:W-:Y:S01]  /*1360*/  IMAD.MOV.U32 R9, RZ, RZ, c[0x0][0x1dc] ;  /* 0x00007700ff097624 */ /* 0x000fe200078e00ff */
[----:B------:R-:W-:Y:S01]  /*1370*/  ISETP.GE.AND P0, PT, R37, c[0x0][0x1cc], PT ;  /* 0x0000730025007a0c */ /* 0x000fe20003f06270 */
[----:B------:R-:W-:Y:S01]  /*1380*/  UIADD3 UR5, UR27, UR5, URZ ;  /* 0x000000051b057290 */ /* 0x000fe2000fffe03f */
[C---:B------:R-:W-:Y:S01]  /*1390*/  ISETP.LT.OR P6, PT, R0.reuse, 0x1, P4 ;  /* 0x000000010000780c */ /* 0x040fe200027c1670 */
[----:B------:R-:W-:Y:S01]  /*13a0*/  @!PT LDS RZ, [RZ] ;  /* 0x00000000fffff984 */ /* 0x000fe20000000800 */
[----:B------:R-:W-:Y:S01]  /*13b0*/  @!PT LDS RZ, [RZ] ;  /* 0x00000000fffff984 */ /* 0x000fe20000000800 */
[----:B------:R-:W-:Y:S01]  /*13c0*/  @!PT LDS RZ, [RZ] ;  /* 0x00000000fffff984 */ /* 0x000fe20000000800 */
[----:B------:R1:W-:Y:S01]  /*13d0*/  LDGSTS.E.BYPASS.LTC128B.128 [R132+0x6080], [R6.64], !P1 ;  /* 0x0608000006847fae */ /* 0x0003e2000c901d56 */
[C---:B------:R-:W-:Y:S01]  /*13e0*/  LEA R8, P3, R3.reuse, R6, 0x7 ;  /* 0x0000000603087211 */ /* 0x040fe200078638ff */
[----:B------:R-:W-:Y:S01]  /*13f0*/  IMAD.U32 R12, RZ, RZ, UR26 ;  /* 0x0000001aff0c7e24 */ /* 0x000fe2000f8e00ff */
[C---:B------:R-:W-:Y:S01]  /*1400*/  ISETP.LT.OR P1, PT, R0.reuse, 0x1, P0 ;  /* 0x000000010000780c */ /* 0x040fe20000721670 */
[----:B------:R-:W-:Y:S01]  /*1410*/  IMAD.U32 R13, RZ, RZ, UR27 ;  /* 0x0000001bff0d7e24 */ /* 0x000fe2000f8e00ff */
[C---:B------:R-:W-:Y:S01]  /*1420*/  ISETP.LT.OR P5, PT, R0.reuse, 0x41, P5 ;  /* 0x000000410000780c */ /* 0x040fe20002fa1670 */
[----:B------:R-:W-:Y:S01]  /*1430*/  IMAD.MOV.U32 R18, RZ, RZ, R38 ;  /* 0x000000ffff127224 */ /* 0x000fe200078e0026 */
[C---:B------:R-:W-:Y:S01]  /*1440*/  ISETP.LT.OR P4, PT, R0.reuse, 0x41, P4 ;  /* 0x000000410000780c */ /* 0x040fe20002781670 */
[----:B------:R-:W-:Y:S01]  /*1450*/  STL.64 [R1+0x30], R40 ;  /* 0x0000302801007387 */ /* 0x000fe20000100a00 */
[----:B------:R-:W-:Y:S01]  /*1460*/  ISETP.LT.OR P0, PT, R0, 0x41, P0 ;  /* 0x000000410000780c */ /* 0x000fe20000701670 */
[----:B------:R-:W-:Y:S01]  /*1470*/  ULDC UR21, c[0x0][0x198] ;  /* 0x0000660000157ab9 */ /* 0x000fe20000000800 */
[----:B------:R-:W-:Y:S01]  /*1480*/  LEA.HI.X R9, R3, R7, R9, 0x7, P3 ;  /* 0x0000000703097211 */ /* 0x000fe200018f3c09 */
[----:B------:R-:W-:Y:S01]  /*1490*/  IMAD.U32 R3, RZ, RZ, UR5 ;  /* 0x00000005ff037e24 */ /* 0x000fe2000f8e00ff */
[----:B------:R-:W-:Y:S01]  /*14a0*/  IADD3 R21, R41, UR24, RZ ;  /* 0x0000001829157c10 */ /* 0x000fe2000fffe0ff */
[----:B------:R-:W-:Y:S01]  /*14b0*/  ULDC.64 UR4, c[0x0][0x218] ;  /* 0x0000860000047ab9 */ /* 0x000fe20000000a00 */
[C---:B------:R-:W-:Y:S01]  /*14c0*/  LEA R13, P3, R12.reuse, R40, 0x6 ;  /* 0x000000280c0d7211 */ /* 0x040fe200078630ff */
[----:B------:R-:W-:Y:S01]  /*14d0*/  UIMAD UR4, UR19, UR4, URZ ;  /* 0x00000004130472a4 */ /* 0x000fe2000f8e023f */
[----:B------:R1:W-:Y:S01]  /*14e0*/  LDGSTS.E.BYPASS.LTC128B.128 [R132+0x8080], [R6.64+0x40], !P6 ;  /* 0x0808004006847fae */ /* 0x0003e2000f101d56 */
[----:B------:R-:W-:Y:S01]  /*14f0*/  UMOV UR24, 0x1 ;  /* 0x0000000100187882 */ /* 0x000fe20000000000 */
[----:B------:R-:W-:Y:S01]  /*1500*/  LEA.HI.X R14, R12, R21, R3, 0x6, P3 ;  /* 0x000000150c0e7211 */ /* 0x000fe200018f3403 */
[----:B------:R-:W-:Y:S01]  /*1510*/  UIMAD UR4, UR11, UR5, UR4 ;  /* 0x000000050b0472a4 */ /* 0x000fe2000f8e0204 */
[----:B------:R-:W-:Y:S01]  /*1520*/  ISETP.GE.AND P3, PT, R2, c[0x0][0x19c], PT ;  /* 0x0000670002007a0c */ /* 0x000fe20003f66270 */
[----:B------:R1:W-:Y:S01]  /*1530*/  LDGSTS.E.BYPASS.LTC128B.128 [R132+0xa080], [R6.64+0x80], !P1 ;  /* 0x0a08008006847fae */ /* 0x0003e2000c901d56 */
[----:B------:R-:W-:Y:S01]  /*1540*/  LEA.HI R12, R34, R136, RZ, 0x4 ;  /* 0x00000088220c7211 */ /* 0x000fe200078f20ff */
[----:B------:R-:W-:Y:S01]  /*1550*/  UIADD3 UR21, -UR13, UR21, UR24 ;  /* 0x000000150d157290 */ /* 0x000fe2000fffe118 */
[C---:B------:R-:W-:Y:S01]  /*1560*/  ISETP.LT.OR P1, PT, R0.reuse, 0x1, P3 ;  /* 0x000000010000780c */ /* 0x040fe20001f21670 */
[----:B------:R2:W-:Y:S01]  /*1570*/  LDGSTS.E.BYPASS.LTC128B.128 [R132+0x7080], [R8.64], !P5 ;  /* 0x0708000008847fae */ /* 0x0005e2000e901d56 */
[----:B------:R-:W-:Y:S01]  /*1580*/  ISETP.GE.AND P5, PT, R37, c[0x0][0x19c], PT ;  /* 0x0000670025007a0c */ /* 0x000fe20003fa6270 */
[----:B------:R-:W-:Y:S01]  /*1590*/  ULDC UR20, c[0x0][0x2a0] ;  /* 0x0000a80000147ab9 */ /* 0x000fe20000000800 */
[----:B------:R-:W-:Y:S01]  /*15a0*/  IADD3 R19, R39, UR4, RZ ;  /* 0x0000000427137c10 */ /* 0x000fe2000fffe0ff */
[----:B------:R2:W-:Y:S01]  /*15b0*/  LDGSTS.E.BYPASS.LTC128B.128 [R132+0x9080], [R8.64+0x40], !P4 ;  /* 0x0908004008847fae */ /* 0x0005e2000e101d56 */
[C---:B------:R-:W-:Y:S01]  /*15c0*/  ISETP.LT.OR P4, PT, R0.reuse, 0x1, P5 ;  /* 0x000000010000780c */ /* 0x040fe20002f81670 */
[----:B------:R-:W-:Y:S01]  /*15d0*/  ULDC UR4, c[0x0][0x168] ;  /* 0x00005a0000047ab9 */ /* 0x000fe20000000800 */
[C---:B------:R-:W-:Y:S01]  /*15e0*/  ISETP.LT.OR P3, PT, R0.reuse, 0x41, P3 ;  /* 0x000000410000780c */ /* 0x040fe20001f61670 */
[----:B------:R2:W-:Y:S01]  /*15f0*/  LDGSTS.E.BYPASS.LTC128B.128 [R132+0xb080], [R8.64+0x80], !P0 ;  /* 0x0b08008008847fae */ /* 0x0005e2000c101d56 */
[----:B------:R-:W-:Y:S01]  /*1600*/  ISETP.GE.AND P0, PT, R15, c[0x0][0x19c], PT ;  /* 0x000067000f007a0c */ /* 0x000fe20003f06270 */
[----:B------:R-:W-:Y:S01]  /*1610*/  UIADD3 UR4, -UR15, UR4, URZ ;  /* 0x000000040f047290 */ /* 0x000fe2000fffe13f */
[C---:B------:R-:W-:Y:S01]  /*1620*/  ISETP.LT.OR P5, PT, R0.reuse, 0x41, P5 ;  /* 0x000000410000780c */ /* 0x040fe20002fa1670 */
[----:B------:R-:W0:Y:S01]  /*1630*/  LDGDEPBAR ;  /* 0x00000000000079af */ /* 0x000e220000000000 */
[C---:B------:R-:W-:Y:S01]  /*1640*/  ISETP.LT.OR P6, PT, R0.reuse, 0x1, P0 ;  /* 0x000000010000780c */ /* 0x040fe200007c1670 */
[----:B------:R-:W-:Y:S01]  /*1650*/  IMAD.U32 R251, RZ, RZ, UR21 ;  /* 0x00000015fffb7e24 */ /* 0x000fe2000f8e00ff */
[----:B------:R-:W-:Y:S01]  /*1660*/  ISETP.LT.OR P0, PT, R0, 0x41, P0 ;  /* 0x000000410000780c */ /* 0x000fe20000701670 */
[----:B------:R3:W-:Y:S01]  /*1670*/  LDGSTS.E.BYPASS.LTC128B.128 [R132+0x80], [R4.64], !P1 ;  /* 0x0008000004847fae */ /* 0x0007e2000c901d56 */
[----:B------:R-:W-:Y:S01]  /*1680*/  IMAD.U32 R0, RZ, RZ, UR11 ;  /* 0x0000000bff007e24 */ /* 0x000fe2000f8e00ff */
[----:B------:R-:W-:Y:S01]  /*1690*/  SHF.R.S32.HI R3, RZ, 0x4, R12 ;  /* 0x00000004ff037819 */ /* 0x000fe2000001140c */
[----:B------:R-:W-:Y:S01]  /*16a0*/  ULOP3.LUT UR20, URZ, UR20, URZ, 0x33, !UPT ;  /* 0x000000143f147292 */ /* 0x000fe2000f8e333f */
[----:B------:R-:W-:Y:S01]  /*16b0*/  STL.64 [R1+0x28], R38 ;  /* 0x0000282601007387 */ /* 0x000fe20000100a00 */
[----:B------:R-:W-:Y:S01]  /*16c0*/  IMAD.WIDE.U32 R134, R0, c[0x0][0x240], R22 ;  /* 0x0000900000867a25 */ /* 0x000fe200078e0016 */
[----:B------:R-:W-:Y:S01]  /*16d0*/  SHF.R.S32.HI R0, RZ, 0x1f, R16 ;  /* 0x0000001fff007819 */ /* 0x000fe20000011410 */
[----:B------:R-:W-:Y:S01]  /*16e0*/  CS2R R92, SRZ ;  /* 0x00000000005c7805 */ /* 0x000fe2000001ff00 */
[----:B------:R-:W-:Y:S01]  /*16f0*/  STL [R1+0x1c], R37 ;  /* 0x00001c2501007387 */ /* 0x000fe20000100800 */
[----:B-1----:R-:W-:Y:S01]  /*1700*/  IMAD.U32 R6, RZ, RZ, UR18 ;  /* 0x00000012ff067e24 */ /* 0x002fe2000f8e00ff */
[----:B------:R-:W-:Y:S01]  /*1710*/  LEA.HI R0, R0, R16, RZ, 0x2 ;  /* 0x0000001000007211 */ /* 0x000fe200078f10ff */
[----:B------:R-:W-:Y:S01]  /*1720*/  CS2R R90, SRZ ;  /* 0x00000000005a7805 */ /* 0x000fe2000001ff00 */
[----:B------:R-:W-:Y:S01]  /*1730*/  STL [R1], R132 ;  /* 0x0000008401007387 */ /* 0x000fe20000100800 */
[----:B------:R-:W-:Y:S01]  /*1740*/  IMAD.WIDE.U32 R6, R6, UR12, R18 ;  /* 0x0000000c06067c25 */ /* 0x000fe2000f8e0012 */
[----:B------:R-:W-:Y:S01]  /*1750*/  LOP3.LUT R0, R0, 0x1ffffffc, RZ, 0xc0, !PT ;  /* 0x1ffffffc00007812 */ /* 0x000fe200078ec0ff */
[----:B------:R-:W-:Y:S01]  /*1760*/  CS2R R88, SRZ ;  /* 0x0000000000587805 */ /* 0x000fe2000001ff00 */
[----:B------:R1:W-:Y:S01]  /*1770*/  STL [R1+0x48], R21 ;  /* 0x0000481501007387 */ /* 0x0003e20000100800 */
[----:B------:R-:W-:Y:S01]  /*1780*/  CS2R R86, SRZ ;  /* 0x0000000000567805 */ /* 0x000fe2000001ff00 */
[----:B------:R-:W-:Y:S01]  /*1790*/  IADD3 R7, R7, UR7, RZ ;  /* 0x0000000707077c10 */ /* 0x000fe2000fffe0ff */
[----:B------:R-:W-:Y:S01]  /*17a0*/  CS2R R84, SRZ ;  /* 0x0000000000547805 */ /* 0x000fe2000001ff00 */
[----:B------:R-:W-:Y:S01]  /*17b0*/  LEA R20, P1, R6, c[0x0][0x1f0], 0x1 ;  /* 0x00007c0006147a11 */ /* 0x000fe200078208ff */
[----:B------:R3:W-:Y:S01]  /*17c0*/  LDGSTS.E.BYPASS.LTC128B.128 [R132+0x2080], [R4.64+0x40], !P6 ;  /* 0x0208004004847fae */ /* 0x0007e2000f101d56 */
[----:B--2---:R-:W-:Y:S01]  /*17d0*/  LEA.HI R8, R12, R3, RZ, 0x1 ;  /* 0x000000030c087211 */ /* 0x004fe200078f08ff */
[----:B------:R-:W-:Y:S01]  /*17e0*/  CS2R R82, SRZ ;  /* 0x0000000000527805 */ /* 0x000fe2000001ff00 */
[----:B------:R-:W-:Y:S01]  /*17f0*/  CS2R R80, SRZ ;  /* 0x0000000000507805 */ /* 0x000fe2000001ff00 */
[----:B------:R3:W-:Y:S01]  /*1800*/  LDGSTS.E.BYPASS.LTC128B.128 [R132+0x4080], [R4.64+0x80], !P4 ;  /* 0x0408008004847fae */ /* 0x0007e2000e101d56 */
[----:B------:R-:W-:Y:S01]  /*1810*/  ISETP.GE.AND P4, PT, R2, c[0x0][0x16c], PT ;  /* 0x00005b0002007a0c */ /* 0x000fe20003f86270 */
[----:B------:R-:W-:Y:S01]  /*1820*/  CS2R R78, SRZ ;  /* 0x00000000004e7805 */ /* 0x000fe2000001ff00 */
[----:B------:R-:W-:Y:S01]  /*1830*/  LOP3.LUT R8, R8, 0xfffffffe, RZ, 0xc0, !PT ;  /* 0xfffffffe08087812 */ /* 0x000fe200078ec0ff */
[----:B------:R2:W-:Y:S01]  /*1840*/  LDGSTS.E.BYPASS.LTC128B.128 [R132+0x1080], [R10.64], !P3 ;  /* 0x010800000a847fae */ /* 0x0005e2000d901d56 */
[----:B------:R-:W-:Y:S01]  /*1850*/  SEL R35, RZ, 0x1, P4 ;  /* 0x00000001ff237807 */ /* 0x000fe20002000000 */
[----:B------:R-:W-:Y:S01]  /*1860*/  CS2R R76, SRZ ;  /* 0x00000000004c7805 */ /* 0x000fe2000001ff00 */
[----:B------:R-:W-:Y:S01]  /*1870*/  ISETP.GE.AND P4, PT, R15, c[0x0][0x1fc], PT ;  /* 0x00007f000f007a0c */ /* 0x000fe20003f86270 */
[----:B------:R2:W-:Y:S01]  /*1880*/  LDGSTS.E.BYPASS.LTC128B.128 [R132+0x3080], [R10.64+0x40], !P0 ;  /* 0x030800400a847fae */ /* 0x0005e2000c101d56 */
[----:B------:R-:W-:Y:S01]  /*1890*/  ISETP.GE.AND P0, PT, R2, c[0x0][0x1fc], PT ;  /* 0x00007f0002007a0c */ /* 0x000fe20003f06270 */
[----:B------:R-:W-:Y:S01]  /*18a0*/  IMAD.IADD R17, R3, 0x1, -R8 ;  /* 0x0000000103117824 */ /* 0x000fe200078e0a08 */
[----:B------:R-:W-:Y:S01]  /*18b0*/  LOP3.LUT R3, R28, 0xffffffe0, RZ, 0xc0, !PT ;  /* 0xffffffe01c037812 */ /* 0x000fe200078ec0ff */
[----:B------:R4:W-:Y:S01]  /*18c0*/  STL.64 [R1+0x20], R18 ;  /* 0x0000201201007387 */ /* 0x0009e20000100a00 */
[----:B------:R-:W-:Y:S01]  /*18d0*/  SEL R36, RZ, 0x1, P0 ;  /* 0x00000001ff247807 */ /* 0x000fe20000000000 */
[----:B------:R-:W-:Y:S01]  /*18e0*/  CS2R R74, SRZ ;  /* 0x00000000004a7805 */ /* 0x000fe2000001ff00 */
[----:B------:R-:W-:Y:S01]  /*18f0*/  LEA R22, P0, R30, c[0x0][0x280], 0x2 ;  /* 0x0000a0001e167a11 */ /* 0x000fe200078010ff */
[----:B------:R2:W-:Y:S01]  /*1900*/  LDGSTS.E.BYPASS.LTC128B.128 [R132+0x5080], [R10.64+0x80], !P5 ;  /* 0x050800800a847fae */ /* 0x0005e2000e901d56 */
[----:B-1----:R-:W-:Y:S01]  /*1910*/  LEA.HI.X R21, R6, c[0x0][0x1f4], R7, 0x1, P1 ;  /* 0x00007d0006157a11 */ /* 0x002fe200008f0c07 */
[----:B------:R-:W-:Y:S01]  /*1920*/  IMAD.IADD R7, R136, 0x1, -R3 ;  /* 0x0000000188077824 */ /* 0x000fe200078e0a03 */
[----:B------:R-:W-:Y:S01]  /*1930*/  ISETP.LT.AND P1, PT, R244, UR4, PT ;  /* 0x00000004f4007c0c */ /* 0x000fe2000bf21270 */
[----:B------:R-:W0:Y:S01]  /*1940*/  LDGDEPBAR ;  /* 0x00000000000079af */ /* 0x000e220000000000 */
[----:B------:R-:W-:Y:S01]  /*1950*/  LOP3.LUT R6, R12, 0xfffffff0, RZ, 0xc0, !PT ;  /* 0xfffffff00c067812 */ /* 0x000fe200078ec0ff */
[----:B------:R-:W-:Y:S01]  /*1960*/  CS2R R72, SRZ ;  /* 0x0000000000487805 */ /* 0x000fe2000001ff00 */
[----:B------:R-:W-:Y:S01]  /*1970*/  ISETP.GE.OR P6, PT, R2, c[0x0][0x1fc], !P1 ;  /* 0x00007f0002007a0c */ /* 0x000fe20004fc6670 */
[----:B------:R-:W-:Y:S01]  /*1980*/  STL.64 [R1+0x38], R134 ;  /* 0x0000388601007387 */ /* 0x000fe20000100a00 */
[----:B------:R-:W-:Y:S01]  /*1990*/  LOP3.LUT R2, R29, 0xfffffff8, RZ, 0xc0, !PT ;  /* 0xfffffff81d027812 */ /* 0x000fe200078ec0ff */
[----:B------:R-:W-:Y:S01]  /*19a0*/  CS2R R70, SRZ ;  /* 0x0000000000467805 */ /* 0x000fe2000001ff00 */
[----:B------:R-:W-:Y:S01]  /*19b0*/  ISETP.GE.AND P5, PT, R15, c[0x0][0x16c], PT ;  /* 0x00005b000f007a0c */ /* 0x000fe20003fa6270 */
[----:B------:R-:W-:Y:S01]  /*19c0*/  CS2R R68, SRZ ;  /* 0x0000000000447805 */ /* 0x000fe2000001ff00 */
[----:B------:R-:W-:Y:S01]  /*19d0*/  LEA.HI.X R23, R30, c[0x0][0x284], R33, 0x2, P0 ;  /* 0x0000a1001e177a11 */ /* 0x000fe200000f1421 */
[----:B---3--:R-:W-:Y:S01]  /*19e0*/  IMAD.IADD R5, R136, 0x1, -R2 ;  /* 0x0000000188057824 */ /* 0x008fe200078e0a02 */
[----:B------:R-:W-:Y:S01]  /*19f0*/  CS2R R66, SRZ ;  /* 0x0000000000427805 */ /* 0x000fe2000001ff00 */
[----:B------:R-:W-:Y:S01]  /*1a00*/  CS2R R64, SRZ ;  /* 0x0000000000407805 */ /* 0x000fe2000001ff00 */
[----:B------:R-:W-:Y:S01]  /*1a10*/  CS2R R62, SRZ ;  /* 0x00000000003e7805 */ /* 0x000fe2000001ff00 */
[C---:B------:R-:W-:Y:S01]  /*1a20*/  IMAD.SHL.U32 R3, R5.reuse, 0x40, RZ ;  /* 0x0000004005037824 */ /* 0x040fe200078e00ff */
[----:B------:R-:W-:Y:S01]  /*1a30*/  LEA.HI R9, R5, R5, RZ, 0x1 ;  /* 0x0000000505097211 */ /* 0x000fe200078f08ff */
[----:B------:R-:W-:Y:S01]  /*1a40*/  CS2R R60, SRZ ;  /* 0x00000000003c7805 */ /* 0x000fe2000001ff00 */
[----:B------:R-:W-:Y:S01]  /*1a50*/  CS2R R58, SRZ ;  /* 0x00000000003a7805 */ /* 0x000fe2000001ff00 */
[----:B------:R-:W-:Y:S01]  /*1a60*/  CS2R R56, SRZ ;  /* 0x0000000000387805 */ /* 0x000fe2000001ff00 */
[----:B----4-:R-:W-:Y:S01]  /*1a70*/  LEA R18, P3, R13, c[0x0][0x160], 0x1 ;  /* 0x000058000d127a11 */ /* 0x010fe200078608ff */
[----:B------:R-:W-:Y:S01]  /*1a80*/  CS2R R54, SRZ ;  /* 0x0000000000367805 */ /* 0x000fe2000001ff00 */
[----:B------:R-:W-:Y:S01]  /*1a90*/  LOP3.LUT R2, R9, 0x7fffffe, RZ, 0xc0, !PT ;  /* 0x07fffffe09027812 */ /* 0x000fe200078ec0ff */
[----:B------:R-:W-:Y:S01]  /*1aa0*/  CS2R R52, SRZ ;  /* 0x0000000000347805 */ /* 0x000fe2000001ff00 */
[----:B------:R-:W-:Y:S01]  /*1ab0*/  LEA.HI.X R19, R13, c[0x0][0x164], R14, 0x1, P3 ;  /* 0x000059000d137a11 */ /* 0x000fe200018f0c0e */
[----:B--2---:R-:W-:Y:S01]  /*1ac0*/  IMAD.SHL.U32 R11, R24, 0x10, RZ ;  /* 0x00000010180b7824 */ /* 0x004fe200078e00ff */
[----:B------:R-:W-:Y:S01]  /*1ad0*/  @!P2 LEA R26, P3, R27, c[0x0][0x258], 0x2 ;  /* 0x000096001b1aaa11 */ /* 0x000fe200078610ff */
[----:B------:R-:W-:Y:S01]  /*1ae0*/  IMAD.IADD R4, R5, 0x1, -R2 ;  /* 0x0000000105047824 */ /* 0x000fe200078e0a02 */
[----:B------:R-:W-:-:S04]  /*1af0*/  DEPBAR.LE SB0, 0x1 ;  /* 0x000080400000791a */ /* 0x000fc80000000000 */
[----:B------:R-:W-:Y:S01]  /*1b00*/  @!P2 LEA.HI.X R27, R27, c[0x0][0x25c], R32, 0x2, P3 ;  /* 0x000097001b1baa11 */ /* 0x000fe200018f1420 */
[----:B------:R-:W-:Y:S01]  /*1b10*/  IMAD.IADD R32, R16, 0x1, -R0 ;  /* 0x0000000110207824 */ /* 0x000fe200078e0a00 */
[----:B------:R-:W-:Y:S01]  /*1b20*/  ISETP.GE.AND P3, PT, R37, c[0x0][0x16c], PT ;  /* 0x00005b0025007a0c */ /* 0x000fe20003f66270 */
[----:B------:R-:W-:Y:S01]  /*1b30*/  IMAD R2, R17, 0x4, R16 ;  /* 0x0000000411027824 */ /* 0x000fe200078e0210 */
[----:B------:R-:W-:Y:S01]  /*1b40*/  SHF.R.S32.HI R10, RZ, 0x1f, R7 ;  /* 0x0000001fff0a7819 */ /* 0x000fe20000011407 */
[----:B------:R-:W-:Y:S01]  /*1b50*/  IMAD.IADD R0, R136, 0x1, -R6 ;  /* 0x0000000188007824 */ /* 0x000fe200078e0a06 */
[----:B------:R-:W-:Y:S01]  /*1b60*/  SEL R14, RZ, 0x4, P3 ;  /* 0x00000004ff0e7807 */ /* 0x000fe20001800000 */
[----:B------:R-:W-:Y:S01]  /*1b70*/  IMAD R12, R2, 0x8, R4 ;  /* 0x00000008020c7824 */ /* 0x000fe200078e0204 */
[----:B------:R-:W-:Y:S01]  /*1b80*/  ISETP.GE.OR P3, PT, R15, c[0x0][0x1fc], !P1 ;  /* 0x00007f000f007a0c */ /* 0x000fe20004f66670 */
[----:B------:R-:W-:Y:S01]  /*1b90*/  CS2R R50, SRZ ;  /* 0x0000000000327805 */ /* 0x000fe2000001ff00 */
[----:B------:R-:W-:Y:S01]  /*1ba0*/  SHF.R.S32.HI R2, RZ, 0x1f, R0 ;  /* 0x0000001fff027819 */ /* 0x000fe20000011400 */
[----:B------:R-:W-:Y:S01]  /*1bb0*/  CS2R R48, SRZ ;  /* 0x0000000000307805 */ /* 0x000fe2000001ff00 */
[-C--:B------:R-:W-:Y:S01]  /*1bc0*/  LEA.HI R8, R0, R0.reuse, RZ, 0x1 ;  /* 0x0000000000087211 */ /* 0x080fe200078f08ff */
[----:B------:R-:W-:Y:S01]  /*1bd0*/  CS2R R46, SRZ ;  /* 0x00000000002e7805 */ /* 0x000fe2000001ff00 */
[----:B------:R-:W-:Y:S01]  /*1be0*/  LEA.HI R5, R2, R0, RZ, 0x3 ;  /* 0x0000000002057211 */ /* 0x000fe200078f18ff */
[----:B------:R-:W-:Y:S01]  /*1bf0*/  CS2R R44, SRZ ;  /* 0x00000000002c7805 */ /* 0x000fe2000001ff00 */
[----:B------:R-:W-:Y:S01]  /*1c00*/  SHF.R.S32.HI R2, RZ, 0x1, R9 ;  /* 0x00000001ff027819 */ /* 0x000fe20000011409 */
[----:B------:R-:W-:Y:S01]  /*1c10*/  CS2R R42, SRZ ;  /* 0x00000000002a7805 */ /* 0x000fe2000001ff00 */
[----:B------:R-:W-:Y:S01]  /*1c20*/  LOP3.LUT R15, R3, 0x1c0, RZ, 0xc0, !PT ;  /* 0x000001c0030f7812 */ /* 0x000fe200078ec0ff */
[----:B------:R-:W-:Y:S01]  /*1c30*/  CS2R R40, SRZ ;  /* 0x0000000000287805 */ /* 0x000fe2000001ff00 */
[----:B------:R-:W-:Y:S01]  /*1c40*/  LOP3.LUT R6, R8, 0x7fffffe, RZ, 0xc0, !PT ;  /* 0x07fffffe08067812 */ /* 0x000fe200078ec0ff */
[C---:B------:R-:W-:Y:S01]  /*1c50*/  IMAD.SHL.U32 R4, R2.reuse, 0x40, RZ ;  /* 0x0000004002047824 */ /* 0x040fe200078e00ff */
[----:B------:R-:W-:Y:S01]  /*1c60*/  LOP3.LUT R3, R5, 0xfffffff8, RZ, 0xc0, !PT ;  /* 0xfffffff805037812 */ /* 0x000fe200078ec0ff */
[----:B------:R-:W-:Y:S01]  /*1c70*/  CS2R R38, SRZ ;  /* 0x0000000000267805 */ /* 0x000fe2000001ff00 */
[----:B------:R-:W-:Y:S01]  /*1c80*/  LOP3.LUT P0, RZ, R2, 0x2, RZ, 0xc0, !PT ;  /* 0x0000000202ff7812 */ /* 0x000fe2000780c0ff */
[C---:B------:R-:W-:Y:S01]  /*1c90*/  IMAD.IADD R6, R0.reuse, 0x1, -R6 ;  /* 0x0000000100067824 */ /* 0x040fe200078e0a06 */
[----:B------:R-:W-:Y:S01]  /*1ca0*/  LOP3.LUT R2, R15, 0x30, R11, 0xf8, !PT ;  /* 0x000000300f027812 */ /* 0x000fe200078ef80b */
[----:B------:R-:W-:Y:S01]  /*1cb0*/  IMAD.IADD R13, R0, 0x1, -R3 ;  /* 0x00000001000d7824 */ /* 0x000fe200078e0a03 */
[----:B------:R-:W-:Y:S01]  /*1cc0*/  LOP3.LUT R0, R4, 0xc0, RZ, 0xc0, !PT ;  /* 0x000000c004007812 */ /* 0x000fe200078ec0ff */
[----:B------:R-:W-:Y:S01]  /*1cd0*/  ULDC UR7, c[0x0][0x290] ;  /* 0x0000a40000077ab9 */ /* 0x000fe20000000800 */
[----:B------:R-:W-:Y:S01]  /*1ce0*/  SHF.R.S32.HI R3, RZ, 0x3, R5 ;  /* 0x00000003ff037819 */ /* 0x000fe20000011405 */
[----:B------:R-:W-:Y:S01]  /*1cf0*/  UISETP.GT.AND UP4, UPT, UR10, -0x1, UPT ;  /* 0xffffffff0a00788c */ /* 0x000fe2000bf84270 */
[--C-:B------:R-:W-:Y:S01]  /*1d00*/  LOP3.LUT R5, R2, 0x8, R29.reuse, 0xf8, !PT ;  /* 0x0000000802057812 */ /* 0x100fe200078ef81d */
[----:B------:R-:W-:Y:S01]  /*1d10*/  UMOV UR18, 0x1 ;  /* 0x0000000100127882 */ /* 0x000fe20000000000 */
[----:B------:R-:W-:Y:S01]  /*1d20*/  LOP3.LUT R4, R0, 0x8, R29, 0xf8, !PT ;  /* 0x0000000800047812 */ /* 0x000fe200078ef81d */
[C---:B------:R-:W-:Y:S01]  /*1d30*/  IMAD R11, R3.reuse, 0x8, R6 ;  /* 0x00000008030b7824 */ /* 0x040fe200078e0206 */
[----:B------:R-:W-:Y:S01]  /*1d40*/  SHF.R.U32.HI R2, RZ, 0x3, R0 ;  /* 0x00000003ff027819 */ /* 0x000fe20000011600 */
[----:B------:R-:W-:Y:S01]  /*1d50*/  IMAD R218, R3, 0x200, R25 ;  /* 0x0000020003da7824 */ /* 0x000fe200078e0219 */
[----:B------:R-:W-:Y:S01]  /*1d60*/  LEA.HI R10, R10, R7, RZ, 0x2 ;  /* 0x000000070a0a7211 */ /* 0x000fe200078f10ff */
[----:B------:R-:W-:Y:S01]  /*1d70*/  ULDC UR15, c[0x0][0x168] ;  /* 0x00005a00000f7ab9 */ /* 0x000fe20000000800 */
[----:B------:R-:W-:Y:S01]  /*1d80*/  LOP3.LUT R2, R4, R2, RZ, 0x3c, !PT ;  /* 0x0000000204027212 */ /* 0x000fe200078e3cff */
[----:B------:R-:W-:Y:S01]  /*1d90*/  UIMAD UR13, UR11, UR7, URZ ;  /* 0x000000070b0d72a4 */ /* 0x000fe2000f8e023f */
[----:B------:R-:W-:-:S02]  /*1da0*/  LOP3.LUT R0, R10, 0x7ffffffc, RZ, 0xc0, !PT ;  /* 0x7ffffffc0a007812 */ /* 0x000fc400078ec0ff */
[----:B------:R-:W-:Y:S01]  /*1db0*/  SEL R9, RZ, 0x2, P5 ;  /* 0x00000002ff097807 */ /* 0x000fe20002800000 */
[----:B------:R-:W-:Y:S01]  /*1dc0*/  IMAD.U32 R2, R12, 0x20, R2 ;  /* 0x000000200c027824 */ /* 0x000fe200078e0002 */
[----:B------:R-:W-:Y:S01]  /*1dd0*/  SHF.R.S32.HI R4, RZ, 0x1, R8 ;  /* 0x00000001ff047819 */ /* 0x000fe20000011408 */
[----:B------:R-:W-:Y:S01]  /*1de0*/  IMAD.IADD R7, R7, 0x1, -R0 ;  /* 0x0000000107077824 */ /* 0x000fe200078e0a00 */
[----:B------:R-:W-:Y:S01]  /*1df0*/  SEL R0, R223, 0xffffffe0, !P0 ;  /* 0xffffffe0df007807 */ /* 0x000fe20004000000 */
[----:B------:R-:W-:Y:S01]  /*1e00*/  IMAD.SHL.U32 R214, R2, 0x2, RZ ;  /* 0x0000000202d67824 */ /* 0x000fe200078e00ff */
[----:B------:R-:W-:Y:S01]  /*1e10*/  BAR.SYNC.DEFER_BLOCKING 0x0 ;  /* 0x0000000000007b1d */ /* 0x000fe20000010000 */
[----:B------:R-:W-:Y:S01]  /*1e20*/  IADD3 R3, R14, R9, R35 ;  /* 0x000000090e037210 */ /* 0x000fe20007ffe023 */
[----:B------:R-:W-:Y:S01]  /*1e30*/  IMAD R32, R32, 0x4, R7 ;  /* 0x0000000420207824 */ /* 0x000fe200078e0207 */
[----:B------:R-:W-:Y:S01]  /*1e40*/  SEL R9, RZ, 0xffffffff, P4 ;  /* 0xffffffffff097807 */ /* 0x000fe20002000000 */
[----:B------:R-:W-:Y:S01]  /*1e50*/  IMAD.IADD R215, R214, 0x1, R0 ;  /* 0x00000001d6d77824 */ /* 0x000fe200078e0200 */
[----:B------:R-:W-:Y:S01]  /*1e60*/  LOP3.LUT P0, RZ, R3, 0x1, RZ, 0xc0, !PT ;  /* 0x0000000103ff7812 */ /* 0x000fe2000780c0ff */
[----:B------:R-:W-:Y:S01]  /*1e70*/  IMAD.SHL.U32 R0, R17, 0x10, RZ ;  /* 0x0000001011007824 */ /* 0x000fe200078e00ff */
[----:B------:R-:W-:Y:S01]  /*1e80*/  LOP3.LUT P4, RZ, R3, 0x2, RZ, 0xc0, !PT ;  /* 0x0000000203ff7812 */ /* 0x000fe2000788c0ff */
[----:B------:R-:W-:Y:S01]  /*1e90*/  IMAD.SHL.U32 R250, R32, 0x2, RZ ;  /* 0x0000000220fa7824 */ /* 0x000fe200078e00ff */
[----:B------:R-:W-:-:S02]  /*1ea0*/  ISETP.GE.OR P0, PT, R244, UR4, !P0 ;  /* 0x00000004f4007c0c */ /* 0x000fc4000c706670 */
[----:B------:R-:W-:Y:S02]  /*1eb0*/  SHF.R.S32.HI R8, RZ, 0x1f, R8 ;  /* 0x0000001fff087819 */ /* 0x000fe40000011408 */
[----:B------:R-:W-:Y:S02]  /*1ec0*/  ISETP.GE.OR P4, PT, R244, UR4, !P4 ;  /* 0x00000004f4007c0c */ /* 0x000fe4000e786670 */
[----:B------:R-:W-:Y:S02]  /*1ed0*/  LEA.HI R2, R34, R136, RZ, 0x7 ;  /* 0x0000008822027211 */ /* 0x000fe400078f38ff */
[----:B------:R-:W-:Y:S02]  /*1ee0*/  SEL R16, RZ, 0xffffffff, P5 ;  /* 0xffffffffff107807 */ /* 0x000fe40002800000 */
[----:B------:R-:W-:Y:S02]  /*1ef0*/  SHF.R.U32.HI R6, RZ, 0x4, R2 ;  /* 0x00000004ff067819 */ /* 0x000fe40000011602 */
[----:B------:R-:W-:-:S02]  /*1f00*/  LOP3.LUT R2, R0, 0x10, RZ, 0xc0, !PT ;  /* 0x0000001000027812 */ /* 0x000fc400078ec0ff */
[----:B------:R-:W-:Y:S01]  /*1f10*/  SHF.R.U32.HI R15, RZ, 0x3, R15 ;  /* 0x00000003ff0f7819 */ /* 0x000fe2000001160f */
[----:B------:R-:W1:Y:S01]  /*1f20*/  LDSM.16.M88.4 R164, [R214+0x6080] ;  /* 0x00608000d6a4783b */ /* 0x000e620000000200 */
[----:B------:R-:W-:Y:S01]  /*1f30*/  LOP3.LUT R6, R2, 0x8, R6, 0xf8, !PT ;  /* 0x0000000802067812 */ /* 0x000fe200078ef806 */
[----:B------:R-:W-:Y:S01]  /*1f40*/  @!P2 IMAD.SHL.U32 R2, R136, 0x10, RZ ;  /* 0x000000108802a824 */ /* 0x000fe200078e00ff */
[----:B------:R-:W-:Y:S01]  /*1f50*/  LOP3.LUT R15, R5, R15, RZ, 0x3c, !PT ;  /* 0x0000000f050f7212 */ /* 0x000fe200078e3cff */
[----:B------:R-:W2:Y:S01]  /*1f60*/  LDSM.16.M88.4 R168, [R214+0x7080] ;  /* 0x00708000d6a8783b */ /* 0x000ea20000000200 */
[----:B------:R-:W-:Y:S02]  /*1f70*/  ISETP.GE.OR P1, PT, R37, c[0x0][0x1fc], !P1 ;  /* 0x00007f0025007a0c */ /* 0x000fe40004f26670 */
[----:B------:R-:W-:Y:S01]  /*1f80*/  LOP3.LUT P5, RZ, R13, 0x4, RZ, 0xc0, !PT ;  /* 0x000000040dff7812 */ /* 0x000fe200078ac0ff */
[----:B------:R-:W3:Y:S01]  /*1f90*/  LDSM.16.M88.4 R180, [R214+0x8080] ;  /* 0x00808000d6b4783b */ /* 0x000ee20000000200 */
[----:B------:R-:W-:Y:S01]  /*1fa0*/  SHF.R.S32.HI R248, RZ, 0x2, R10 ;  /* 0x00000002fff87819 */ /* 0x000fe2000001140a */
[----:B------:R-:W-:Y:S01]  /*1fb0*/  IMAD R213, R17, 0x200, R15 ;  /* 0x0000020011d57824 */ /* 0x000fe200078e020f */
[----:B------:R-:W-:Y:S01]  /*1fc0*/  SEL R223, R223, 0xffffffe0, !P5 ;  /* 0xffffffe0dfdf7807 */ /* 0x000fe20006800000 */
[----:B------:R-:W4:Y:S01]  /*1fd0*/  LDSM.16.M88.4 R184, [R214+0x9080] ;  /* 0x00908000d6b8783b */ /* 0x000f220000000200 */
[----:B------:R-:W-:Y:S01]  /*1fe0*/  IADD3 R251, R251, -c[0x0][0x168], -R250 ;  /* 0x80005a00fbfb7a10 */ /* 0x000fe20007ffe8fa */
[----:B------:R-:W-:Y:S01]  /*1ff0*/  IMAD R248, R31, 0x10, R248 ;  /* 0x000000101ff87824 */ /* 0x000fe200078e02f8 */
[----:B------:R-:W-:Y:S01]  /*2000*/  IADD3 R252, -R250, UR6, RZ ;  /* 0x00000006fafc7c10 */ /* 0x000fe2000fffe1ff */
[----:B------:R-:W1:Y:S01]  /*2010*/  LDSM.16.M88.4 R196, [R214+0xa080] ;  /* 0x00a08000d6c4783b */ /* 0x000e620000000200 */
[----:B------:R-:W-:Y:S01]  /*2020*/  IADD3 R249, R251, c[0x0][0x2a4], RZ ;  /* 0x0000a900fbf97a10 */ /* 0x000fe20007ffe0ff */
[----:B------:R-:W-:Y:S01]  /*2030*/  IMAD.SHL.U32 R213, R213, 0x2, RZ ;  /* 0x00000002d5d57824 */ /* 0x000fe200078e00ff */
[----:B------:R-:W-:Y:S01]  /*2040*/  IADD3 R251, R251, UR20, RZ ;  /* 0x00000014fbfb7c10 */ /* 0x000fe2000fffe0ff */
[----:B------:R-:W1:Y:S04]  /*2050*/  LDSM.16.M88.4 R200, [R214+0xb080] ;  /* 0x00b08000d6c8783b */ /* 0x000e680000000200 */
        /* <DEDUP_REMOVED lines=12> */
[----:B------:R-:W-:Y:S01]  /*2120*/  LEA.HI R3, R8, R4, RZ, 0x2 ;  /* 0x0000000408037211 */ /* 0x000fe200078f10ff */
[----:B------:R1:W-:Y:S01]  /*2130*/  LDGSTS.E.BYPASS.LTC128B.128 [R132+0x7080], [R18.64+0x40], !P4 ;  /* 0x0708004012847fae */ /* 0x0003e2000e101d56 */
[----:B------:R-:W-:Y:S01]  /*2140*/  ISETP.GE.OR P0, PT, R244, UR4, !P0 ;  /* 0x00000004f4007c0c */ /* 0x000fe2000c706670 */
[----:B------:R-:W-:Y:S01]  /*2150*/  ULDC.64 UR4, c[0x0][0x240] ;  /* 0x0000900000047ab9 */ /* 0x000fe20000000a00 */
[----:B------:R-:W-:Y:S01]  /*2160*/  LOP3.LUT R3, R3, 0xfffffffc, RZ, 0xc0, !PT ;  /* 0xfffffffc03037812 */ /* 0x000fe200078ec0ff */
[----:B------:R-:W-:Y:S01]  /*2170*/  UIMAD UR4, UR19, UR4, URZ ;  /* 0x00000004130472a4 */ /* 0x000fe2000f8e023f */
[----:B------:R-:W-:Y:S02]  /*2180*/  LOP3.LUT P4, RZ, R13, 0x2, RZ, 0xc0, !PT ;  /* 0x000000020dff7812 */ /* 0x000fe4000788c0ff */
[----:B------:R-:W-:Y:S01]  /*2190*/  ULDC UR19, c[0x0][0x2a8] ;  /* 0x0000aa0000137ab9 */ /* 0x000fe20000000800 */
[----:B------:R-:W-:Y:S01]  /*21a0*/  IMAD.IADD R0, R4, 0x1, -R3 ;  /* 0x0000000104007824 */ /* 0x000fe200078e0a03 */
[----:B------:R-:W-:Y:S01]  /*21b0*/  UIMAD UR25, UR11, UR5, UR4 ;  /* 0x000000050b1972a4 */ /* 0x000fe2000f8e0204 */
[----:B------:R-:W-:Y:S01]  /*21c0*/  IMAD.SHL.U32 R3, R16, 0x2, RZ ;  /* 0x0000000210037824 */ /* 0x000fe200078e00ff */
[----:B------:R-:W-:Y:S01]  /*21d0*/  SEL R224, R225, 0xfffffff0, !P4 ;  /* 0xfffffff0e1e07807 */ /* 0x000fe20006000000 */
[----:B------:R-:W-:Y:S01]  /*21e0*/  IMAD.SHL.U32 R4, R9, 0x2, RZ ;  /* 0x0000000209047824 */ /* 0x000fe200078e00ff */
[----:B------:R-:W-:Y:S01]  /*21f0*/  UISETP.LE.AND UP3, UPT, UR24, UR19, UPT ;  /* 0x000000131800728c */ /* 0x000fe2000bf63270 */
[----:B------:R1:W-:Y:S01]  /*2200*/  LDGSTS.E.BYPASS.LTC128B.128 [R132+0x8080], [R18.64+0x80], !P0 ;  /* 0x0808008012847fae */ /* 0x0003e2000c101d56 */
[----:B------:R-:W-:Y:S01]  /*2210*/  ISETP.GE.AND P0, PT, R37, c[0x0][0x1fc], PT ;  /* 0x00007f0025007a0c */ /* 0x000fe20003f06270 */
[----:B------:R-:W-:Y:S01]  /*2220*/  UMOV UR4, URZ ;  /* 0x0000003f00047c82 */ /* 0x000fe20008000000 */
[----:B------:R-:W-:Y:S01]  /*2230*/  LOP3.LUT R3, R3, 0x2, R35, 0xe2, !PT ;  /* 0x0000000203037812 */ /* 0x000fe200078ee223 */
[----:B------:R5:W-:Y:S01]  /*2240*/  @!P2 LDGSTS.E.BYPASS.LTC128B.128 [R2+0xf080], [R26.64] ;  /* 0x0f0800001a02afae */ /* 0x000be2000b901d56 */
[----:B------:R-:W-:Y:S01]  /*2250*/  LOP3.LUT R7, R4, 0x2, R36, 0xe2, !PT ;  /* 0x0000000204077812 */ /* 0x000fe200078ee224 */
[----:B------:R-:W-:Y:S01]  /*2260*/  USHF.L.U32 UR5, UR10, 0x7, URZ ;  /* 0x000000070a057899 */ /* 0x000fe2000800063f */
[----:B------:R-:W-:Y:S01]  /*2270*/  SEL R4, RZ, 0x4, P0 ;  /* 0x00000004ff047807 */ /* 0x000fe20000000000 */
[----:B------:R1:W-:Y:S01]  /*2280*/  STL [R1+0x18], R3 ;  /* 0x0000180301007387 */ /* 0x0003e20000100800 */
[C---:B------:R-:W-:Y:S01]  /*2290*/  LOP3.LUT P0, RZ, R0.reuse, 0x2, RZ, 0xc0, !PT ;  /* 0x0000000200ff7812 */ /* 0x040fe2000780c0ff */
[----:B------:R-:W-:Y:S01]  /*22a0*/  IMAD.SHL.U32 R0, R0, 0x40, RZ ;  /* 0x0000004000007824 */ /* 0x000fe200078e00ff */
[----:B------:R-:W-:Y:S01]  /*22b0*/  LOP3.LUT R7, R7, R4, RZ, 0xfc, !PT ;  /* 0x0000000407077212 */ /* 0x000fe200078efcff */
[----:B------:R-:W0:Y:S01]  /*22c0*/  LDGDEPBAR ;  /* 0x00000000000079af */ /* 0x000e220000000000 */
[----:B------:R-:W-:Y:S01]  /*22d0*/  SEL R225, R225, 0xfffffff0, !P0 ;  /* 0xfffffff0e1e17807 */ /* 0x000fe20004000000 */
[----:B------:R-:W-:Y:S01]  /*22e0*/  CS2R R36, SRZ ;  /* 0x0000000000247805 */ /* 0x000fe2000001ff00 */
[----:B------:R-:W-:Y:S01]  /*22f0*/  LOP3.LUT R0, R0, 0xc0, RZ, 0xc0, !PT ;  /* 0x000000c000007812 */ /* 0x000fe200078ec0ff */
[----:B------:R2:W-:Y:S01]  /*2300*/  LDGSTS.E.BYPASS.LTC128B.128 [R132+0xc080], [R20.64], !P6 ;  /* 0x0c08000014847fae */ /* 0x0005e2000f101d56 */
[----:B------:R-:W-:-:S02]  /*2310*/  ULDC UR19, c[0x0][0x168] ;  /* 0x00005a0000137ab9 */ /* 0x000fc40000000800 */
[----:B------:R-:W-:Y:S01]  /*2320*/  SHF.R.U32.HI R4, RZ, 0x3, R0 ;  /* 0x00000003ff047819 */ /* 0x000fe20000011600 */
[----:B------:R2:W-:Y:S01]  /*2330*/  LDGSTS.E.BYPASS.LTC128B.128 [R132+0xd080], [R20.64+0x40], !P3 ;  /* 0x0d08004014847fae */ /* 0x0005e2000d901d56 */
[----:B------:R-:W-:Y:S02]  /*2340*/  ISETP.GE.AND P3, PT, R136, 0x10, PT ;  /* 0x000000108800780c */ /* 0x000fe40003f66270 */
[----:B------:R-:W-:Y:S01]  /*2350*/  LOP3.LUT R212, R4, R0, R212, 0x1e, !PT ;  /* 0x0000000004d47212 */ /* 0x000fe200078e1ed4 */
[----:B------:R2:W-:Y:S04]  /*2360*/  LDGSTS.E.BYPASS.LTC128B.128 [R132+0xe080], [R20.64+0x80], !P1 ;  /* 0x0e08008014847fae */ /* 0x0005e8000c901d56 */
[----:B------:R-:W-:Y:S01]  /*2370*/  STL [R1+0x4], R7 ;  /* 0x0000040701007387 */ /* 0x000fe20000100800 */
[----:B-----5:R-:W-:-:S02]  /*2380*/  IMAD.SHL.U32 R2, R13, 0x40, RZ ;  /* 0x000000400d027824 */ /* 0x020fc400078e00ff */
[----:B-1----:R-:W-:-:S03]  /*2390*/  IMAD.SHL.U32 R3, R17, 0x8, RZ ;  /* 0x0000000811037824 */ /* 0x002fc600078e00ff */
[----:B------:R-:W-:Y:S02]  /*23a0*/  LOP3.LUT R2, R2, 0x1c0, RZ, 0xc0, !PT ;  /* 0x000001c002027812 */ /* 0x000fe400078ec0ff */
[----:B------:R-:W-:Y:S02]  /*23b0*/  LOP3.LUT R3, R3, 0x8, RZ, 0xc0, !PT ;  /* 0x0000000803037812 */ /* 0x000fe400078ec0ff */
[----:B------:R-:W-:-:S04]  /*23c0*/  SHF.R.U32.HI R5, RZ, 0x3, R2 ;  /* 0x00000003ff057819 */ /* 0x000fc80000011602 */
        /* <DEDUP_REMOVED lines=26> */
[----:B--234-:R1:W-:Y:S02]  /*2570*/  STL [R1+0x44], R0 ;  /* 0x0000440001007387 */ /* 0x01c3e40000100800 */
.L_x_240:
[----:B------:R-:W-:Y:S04]  /*2580*/  DEPBAR.LE SB0, 0x1 ;  /* 0x000080400000791a */ /* 0x000fe80000000000 */
[----:B------:R-:W-:Y:S01]  /*2590*/  BAR.SYNC.DEFER_BLOCKING 0x0 ;  /* 0x0000000000007b1d */ /* 0x000fe20000010000 */
[----:B-1----:R-:W-:Y:S01]  /*25a0*/  MOV R0, UR4 ;  /* 0x0000000400007c02 */ /* 0x002fe20008000f00 */
[----:B------:R-:W-:Y:S01]  /*25b0*/  IMAD.U32 R2, RZ, RZ, UR4 ;  /* 0x00000004ff027e24 */ /* 0x000fe2000f8e00ff */
[----:B------:R-:W-:Y:S02]  /*25c0*/  MOV R227, UR4 ;  /* 0x0000000400e37c02 */ /* 0x000fe40008000f00 */
[----:B------:R-:W-:Y:S01]  /*25d0*/  PLOP3.LUT P0, PT, PT, PT, UP3, 0x80, 0x0 ;  /* 0x000000000000781c */ /* 0x000fe20003f0f038 */
[----:B------:R-:W-:Y:S02]  /*25e0*/  IMAD R0, R0, 0x1800, R222 ;  /* 0x0000180000007824 */ /* 0x000fe400078e02de */
[----:B------:R-:W-:Y:S02]  /*25f0*/  IMAD R2, R2, 0x1800, R225 ;  /* 0x0000180002027824 */ /* 0x000fe400078e02e1 */
[----:B------:R-:W-:Y:S01]  /*2600*/  IMAD R227, R227, 0x40, R248 ;  /* 0x00000040e3e37824 */ /* 0x000fe200078e02f8 */
[----:B------:R-:W-:Y:S02]  /*2610*/  SHF.L.U32 R0, R0, 0x1, RZ ;  /* 0x0000000100007819 */ /* 0x000fe400000006ff */
[----:B------:R-:W-:Y:S05]  /*2620*/  IADD3 R2, R222, R2, RZ ;  /* 0x00000002de027210 */ /* 0x000fea0007ffe0ff */
[----:B------:R-:W-:Y:S01]  /*2630*/  IMAD.SHL.U32 R3, R2, 0x2, RZ ;  /* 0x0000000202037824 */ /* 0x000fe200078e00ff */
[----:B------:R-:W-:Y:S01]  /*2640*/  MOV R2, UR4 ;  /* 0x0000000400027c02 */ /* 0x000fe20008000f00 */
[----:B------:R-:W-:Y:S04]  /*2650*/  LDSM.16.M88.4 R16, [R214+0x80] ;  /* 0x00008000d610783b */ /* 0x000fe80000000200 */
[----:B------:R-:W-:Y:S04]  /*2660*/  IMAD R2, R2, 0x1800, R226 ;  /* 0x0000180002027824 */ /* 0x000fe800078e02e2 */
[----:B------:R-:W-:Y:S01]  /*2670*/  IMAD.SHL.U32 R2, R2, 0x2, RZ ;  /* 0x0000000202027824 */ /* 0x000fe200078e00ff */
[----:B------:R-:W1:Y:S06]  /*2680*/  LDSM.16.M88.4 R32, [R0+0x6080] ;  /* 0x006080000020783b */ /* 0x000e6c0000000200 */
[----:B------:R-:W2:Y:S06]  /*2690*/  LDSM.16.M88.4 R28, [R0+0x6880] ;  /* 0x00688000001c783b */ /* 0x000eac0000000200 */
[----:B------:R-:W3:Y:S06]  /*26a0*/  LDSM.16.M88.4 R132, [R214+0x1080] ;  /* 0x00108000d684783b */ /* 0x000eec0000000200 */
[----:B------:R-:W-:Y:S06]  /*26b0*/  LDSM.16.M88.4 R140, [R215+0x80] ;  /* 0x00008000d78c783b */ /* 0x000fec0000000200 */
[----:B------:R-:W4:Y:S06]  /*26c0*/  LDSM.16.M88.4 R136, [R3+0x6080] ;  /* 0x006080000388783b */ /* 0x000f2c0000000200 */
[----:B------:R-:W5:Y:S06]  /*26d0*/  LDSM.16.M88.4 R144, [R3+0x6880] ;  /* 0x006880000390783b */ /* 0x000f6c0000000200 */
[----:B------:R-:W4:Y:S01]  /*26e0*/  LDSM.16.M88.4 R148, [R215+0x1080] ;  /* 0x00108000d794783b */ /* 0x000f220000000200 */
[-C--:B-1----:R-:W-:Y:S05]  /*26f0*/  HMMA.16816.F32 R4, R32, R16.reuse, RZ ;  /* 0x000000102004723c */ /* 0x082fea00000018ff */
[----:B------:R-:W-:Y:S03]  /*2700*/  LDSM.16.M88.4 R152, [R214+0x2080] ;  /* 0x00208000d698783b */ /* 0x000fe60000000200 */
[C---:B--2---:R-:W-:Y:S03]  /*2710*/  HMMA.16816.F32 R8, R28.reuse, R16, RZ ;  /* 0x000000101c08723c */ /* 0x044fe600000018ff */
[----:B------:R-:W-:Y:S06]  /*2720*/  LDSM.16.M88.4 R160, [R215+0x2080] ;  /* 0x00208000d7a0783b */ /* 0x000fec0000000200 */
[----:B------:R-:W-:Y:S01]  /*2730*/  LDSM.16.M88.4 R156, [R2+0x7080] ;  /* 0x00708000029c783b */ /* 0x000fe20000000200 */
        /* <DEDUP_REMOVED lines=11> */
[----:B------:R-:W2:Y:S07]  /*27f0*/  LDSM.16.M88.4 R140, [R0+0x7880] ;  /* 0x00788000008c783b */ /* 0x000eae0000000200 */
[-C--:B------:R-:W-:Y:S08]  /*2800*/  HMMA.16816.F32 R20, R136, R148.reuse, R20 ;  /* 0x000000948814723c */ /* 0x080ff00000001814 */
[C---:B------:R-:W-:Y:S08]  /*2810*/  HMMA.16816.F32 R24, R144.reuse, R148, R24 ;  /* 0x000000949018723c */ /* 0x040ff00000001818 */
[-C--:B------:R-:W-:Y:S01]  /*2820*/  HMMA.16816.F32 R28, R144, R150.reuse, R28 ;  /* 0x00000096901c723c */ /* 0x080fe2000000181c */
[----:B------:R-:W3:Y:S07]  /*2830*/  LDSM.16.M88.4 R144, [R214+0x3080] ;  /* 0x00308000d690783b */ /* 0x000eee0000000200 */
[----:B------:R-:W-:Y:S01]  /*2840*/  HMMA.16816.F32 R32, R136, R150, R32 ;  /* 0x000000968820723c */ /* 0x000fe20000001820 */
[----:B------:R-:W4:Y:S06]  /*2850*/  LDSM.16.M88.4 R136, [R3+0x7880] ;  /* 0x007880000388783b */ /* 0x000f2c0000000200 */
[----:B------:R-:W5:Y:S01]  /*2860*/  LDSM.16.M88.4 R148, [R215+0x3080] ;  /* 0x00308000d794783b */ /* 0x000f620000000200 */
[-C--:B-1----:R-:W-:Y:S08]  /*2870*/  HMMA.16816.F32 R4, R132, R152.reuse, R4 ;  /* 0x000000988404723c */ /* 0x082ff00000001804 */
[C---:B--2---:R-:W-:Y:S08]  /*2880*/  HMMA.16816.F32 R8, R140.reuse, R152, R8 ;  /* 0x000000988c08723c */ /* 0x044ff00000001808 */
[-C--:B------:R-:W-:Y:S08]  /*2890*/  HMMA.16816.F32 R12, R140, R154.reuse, R12 ;  /* 0x0000009a8c0c723c */ /* 0x080ff0000000180c */
[C---:B------:R-:W-:Y:S01]  /*28a0*/  HMMA.16816.F32 R16, R132.reuse, R154, R16 ;  /* 0x0000009a8410723c */ /* 0x040fe20000001810 */
[----:B------:R-:W-:Y:S07]  /*28b0*/  LDSM.16.M88.4 R152, [R214+0x5080] ;  /* 0x00508000d698783b */ /* 0x000fee0000000200 */
[-C--:B---3--:R-:W-:Y:S08]  /*28c0*/  HMMA.16816.F32 R20, R132, R144.reuse, R20 ;  /* 0x000000908414723c */ /* 0x088ff00000001814 */
[C---:B------:R-:W-:Y:S08]  /*28d0*/  HMMA.16816.F32 R24, R140.reuse, R144, R24 ;  /* 0x000000908c18723c */ /* 0x040ff00000001818 */
[-C--:B------:R-:W-:Y:S01]  /*28e0*/  HMMA.16816.F32 R28, R140, R146.reuse, R28 ;  /* 0x000000928c1c723c */ /* 0x080fe2000000181c */
[----:B------:R-:W-:Y:S07]  /*28f0*/  LDSM.16.M88.4 R140, [R214+0x4080] ;  /* 0x00408000d68c783b */ /* 0x000fee0000000200 */
[----:B------:R-:W-:Y:S01]  /*2900*/  HMMA.16816.F32 R32, R132, R146, R32 ;  /* 0x000000928420723c */ /* 0x000fe20000001820 */
[----:B------:R-:W1:Y:S06]  /*2910*/  LDSM.16.M88.4 R132, [R0+0x8080] ;  /* 0x008080000084783b */ /* 0x000e6c0000000200 */
[----:B------:R-:W2:Y:S01]  /*2920*/  LDSM.16.M88.4 R144, [R0+0x8880] ;  /* 0x008880000090783b */ /* 0x000ea20000000200 */
[-C--:B------:R-:W-:Y:S08]  /*2930*/  HMMA.16816.F32 R4, R156, R160.reuse, R4 ;  /* 0x000000a09c04723c */ /* 0x080ff00000001804 */
[C---:B----4-:R-:W-:Y:S08]  /*2940*/  HMMA.16816.F32 R8, R136.reuse, R160, R8 ;  /* 0x000000a08808723c */ /* 0x050ff00000001808 */
[-C--:B------:R-:W-:Y:S08]  /*2950*/  HMMA.16816.F32 R12, R136, R162.reuse, R12 ;  /* 0x000000a2880c723c */ /* 0x080ff0000000180c */
[C---:B------:R-:W-:Y:S01]  /*2960*/  HMMA.16816.F32 R16, R156.reuse, R162, R16 ;  /* 0x000000a29c10723c */ /* 0x040fe20000001810 */
[----:B------:R-:W-:Y:S07]  /*2970*/  LDSM.16.M88.4 R160, [R215+0x5080] ;  /* 0x00508000d7a0783b */ /* 0x000fee0000000200 */
[-C--:B-----5:R-:W-:Y:S08]  /*2980*/  HMMA.16816.F32 R20, R156, R148.reuse, R20 ;  /* 0x000000949c14723c */ /* 0x0a0ff00000001814 */
[C---:B------:R-:W-:Y:S08]  /*2990*/  HMMA.16816.F32 R24, R136.reuse, R148, R24 ;  /* 0x000000948818723c */ /* 0x040ff00000001818 */
[-C--:B------:R-:W-:Y:S01]  /*29a0*/  HMMA.16816.F32 R28, R136, R150.reuse, R28 ;  /* 0x00000096881c723c */ /* 0x080fe2000000181c */
[----:B------:R-:W-:Y:S07]  /*29b0*/  LDSM.16.M88.4 R136, [R2+0x8080] ;  /* 0x008080000288783b */ /* 0x000fee0000000200 */
[----:B------:R-:W-:Y:S01]  /*29c0*/  HMMA.16816.F32 R32, R156, R150, R32 ;  /* 0x000000969c20723c */ /* 0x000fe20000001820 */
[----:B------:R-:W3:Y:S06]  /*29d0*/  LDSM.16.M88.4 R148, [R215+0x4080] ;  /* 0x00408000d794783b */ /* 0x000eec0000000200 */
[----:B------:R-:W4:Y:S01]  /*29e0*/  LDSM.16.M88.4 R156, [R3+0x8880] ;  /* 0x00888000039c783b */ /* 0x000f220000000200 */
[-C--:B-1----:R-:W-:Y:S08]  /*29f0*/  HMMA.16816.F32 R4, R132, R140.reuse, R4 ;  /* 0x0000008c8404723c */ /* 0x082ff00000001804 */
[C---:B--2---:R-:W-:Y:S08]  /*2a00*/  HMMA.16816.F32 R8, R144.reuse, R140, R8 ;  /* 0x0000008c9008723c */ /* 0x044ff00000001808 */
[-C--:B------:R-:W-:Y:S08]  /*2a10*/  HMMA.16816.F32 R12, R144, R142.reuse, R12 ;  /* 0x0000008e900c723c */ /* 0x080ff0000000180c */
[C---:B------:R-:W-:Y:S08]  /*2a20*/  HMMA.16816.F32 R16, R132.reuse, R142, R16 ;  /* 0x0000008e8410723c */ /* 0x040ff00000001810 */
[-C--:B------:R-:W-:Y:S08]  /*2a30*/  HMMA.16816.F32 R20, R132, R152.reuse, R20 ;  /* 0x000000988414723c */ /* 0x080ff00000001814 */
[C---:B------:R-:W-:Y:S01]  /*2a40*/  HMMA.16816.F32 R24, R144.reuse, R152, R24 ;  /* 0x000000989018723c */ /* 0x040fe20000001818 */
[----:B------:R1:W2:Y:S07]  /*2a50*/  LDS R153, [R227.X4+0xf080] ;  /* 0x00f08000e3997984 */ /* 0x0002ae0000004800 */
[-C--:B------:R-:W-:Y:S08]  /*2a60*/  HMMA.16816.F32 R28, R144, R154.reuse, R28 ;  /* 0x0000009a901c723c */ /* 0x080ff0000000181c */
[----:B------:R-:W-:Y:S01]  /*2a70*/  HMMA.16816.F32 R32, R132, R154, R32 ;  /* 0x0000009a8420723c */ /* 0x000fe20000001820 */
[----:B------:R1:W1:Y:S06]  /*2a80*/  LDS R154, [R227.X4+0xf0a0] ;  /* 0x00f0a000e39a7984 */ /* 0x00026c0000004800 */
[----:B------:R1:W1:Y:S01]  /*2a90*/  LDS R155, [R227.X4+0xf100] ;  /* 0x00f10000e39b7984 */ /* 0x0002620000004800 */
[-C--:B---3--:R-:W-:Y:S01]  /*2aa0*/  HMMA.16816.F32 R4, R136, R148.reuse, R4 ;  /* 0x000000948804723c */ /* 0x088fe20000001804 */
[----:B------:R-:W-:Y:S04]  /*2ab0*/  MOV R132, UR12 ;  /* 0x0000000c00847c02 */ /* 0x000fe80008000f00 */
[----:B------:R-:W3:Y:S01]  /*2ac0*/  LDS R227, [R227.X4+0xf120] ;  /* 0x00f12000e3e37984 */ /* 0x000ee20000004800 */
[----:B------:R-:W-:Y:S02]  /*2ad0*/  IMAD R132, R132, 0x40, R248 ;  /* 0x0000004084847824 */ /* 0x000fe400078e02f8 */
[C---:B----4-:R-:W-:Y:S04]  /*2ae0*/  HMMA.16816.F32 R8, R156.reuse, R148, R8 ;  /* 0x000000949c08723c */ /* 0x050fe80000001808 */
[C---:B------:R-:W-:Y:S04]  /*2af0*/  IMAD.IADD R3, R132.reuse, 0x1, R251 ;  /* 0x0000000184037824 */ /* 0x040fe800078e02fb */
[-C--:B------:R-:W-:Y:S08]  /*2b00*/  HMMA.16816.F32 R12, R156, R150.reuse, R12 ;  /* 0x000000969c0c723c */ /* 0x080ff0000000180c */
[C---:B------:R-:W-:Y:S07]  /*2b10*/  HMMA.16816.F32 R16, R136.reuse, R150, R16 ;  /* 0x000000968810723c */ /* 0x040fee0000001810 */
[----:B------:R-:W-:Y:S01]  /*2b20*/  IADD3 R151, R132, R249, RZ ;  /* 0x000000f984977210 */ /* 0x000fe20007ffe0ff */
[-C--:B------:R-:W-:Y:S04]  /*2b30*/  HMMA.16816.F32 R20, R136, R160.reuse, R20 ;  /* 0x000000a08814723c */ /* 0x080fe80000001814 */
[----:B------:R-:W-:Y:S04]  /*2b40*/  IMNMX R151, R252, R151, PT ;  /* 0x00000097fc977217 */ /* 0x000fe80003800200 */
[C---:B------:R-:W-:Y:S08]  /*2b50*/  HMMA.16816.F32 R24, R156.reuse, R160, R24 ;  /* 0x000000a09c18723c */ /* 0x040ff00000001818 */
[-C--:B------:R-:W-:Y:S08]  /*2b60*/  HMMA.16816.F32 R28, R156, R162.reuse, R28 ;  /* 0x000000a29c1c723c */ /* 0x080ff0000000181c */
[----:B------:R-:W-:Y:S01]  /*2b70*/  HMMA.16816.F32 R32, R136, R162, R32 ;  /* 0x000000a28820723c */ /* 0x000fe20000001820 */
[----:B------:R-:W-:-:S07]  /*2b80*/  @!P0 BRA `(.L_x_222) ;  /* 0x000001a000008947 */ /* 0x000fce0003800000 */
[----:B-123--:R-:W-:Y:S01]  /*2b90*/  IMAD.MOV.U32 R0, RZ, RZ, c[0x0][0x168] ;  /* 0x00005a00ff007624 */ /* 0x00efe200078e00ff */
        /* <DEDUP_REMOVED lines=13> */
.L_x_224:
[----:B------:R-:W-:Y:S04]  /*2c70*/  MOV R2, 0x1 ;  /* 0x0000000100027802 */ /* 0x000fe80000000f00 */
[----:B------:R-:W-:Y:S11]  /*2c80*/  ISETP.NE.AND P1, PT, R2, c[0x0][0x2a8], PT ;  /* 0x0000aa0002007a0c */ /* 0x000ff60003f25270 */
[----:B------:R-:W-:Y:S02]  /*2c90*/  @!UPT UIADD3 URZ, URZ, URZ, URZ ;  /* 0x0000003f3f3ff290 */ /* 0x000fe4000fffe03f */
[----:B------:R-:W-:Y:S05]  /*2ca0*/  @P1 IMAD.HI.U32 R2, R0, c[0x0][0x2ac], RZ ;  /* 0x0000ab0000021a27 */ /* 0x000fea00078e00ff */
[----:B------:R-:W-:Y:S02]  /*2cb0*/  @P1 SHF.R.U32.HI R0, RZ, c[0x0][0x2b0], R2 ;  /* 0x0000ac00ff001a19 */ /* 0x000fe40000011602 */
.L_x_225:
[----:B------:R-:W-:Y:S05]  /*2cc0*/  BSYNC B0 ;  /* 0x0000000000007941 */ /* 0x000fea0003800000 */
.L_x_223:
[----:B------:R-:W-:Y:S04]  /*2cd0*/  IMAD.MOV.U32 R2, RZ, RZ, c[0x0][0x2a8] ;  /* 0x0000aa00ff027624 */ /* 0x000fe800078e00ff */
[----:B------:R-:W-:Y:S04]  /*2ce0*/  IMAD R0, R0, R2, -UR5 ;  /* 0x8000000500007e24 */ /* 0x000fe8000f8e0202 */
[----:B------:R-:W-:Y:S05]  /*2cf0*/  IMAD.IADD R0, R0, 0x1, -R250 ;  /* 0x0000000100007824 */ /* 0x000fea00078e0afa */
[----:B------:R-:W-:Y:S02]  /*2d00*/  IADD3 R2, R0, c[0x0][0x2a8], RZ ;  /* 0x0000aa0000027a10 */ /* 0x000fe40007ffe0ff */
[----:B------:R-:W-:Y:S02]  /*2d10*/  IMNMX R3, R3, R0, !PT ;  /* 0x0000000003037217 */ /* 0x000fe40007800200 */
[----:B------:R-:W-:Y:S02]  /*2d20*/  IMNMX R151, R151, R2, PT ;  /* 0x0000000297977217 */ /* 0x000fe40003800200 */
.L_x_222:
[----:B-123--:R-:W-:Y:S05]  /*2d30*/  IADD3 R0, R132, 0x8, RZ ;  /* 0x0000000884007810 */ /* 0x00efea0007ffe0ff */
[--C-:B------:R-:W-:Y:S02]  /*2d40*/  IMAD.IADD R150, R249, 0x1, R0.reuse ;  /* 0x00000001f9967824 */ /* 0x100fe400078e0200 */
[----:B------:R-:W-:Y:S03]  /*2d50*/  IMAD.IADD R2, R251, 0x1, R0 ;  /* 0x00000001fb027824 */ /* 0x000fe600078e0200 */
        /* <DEDUP_REMOVED lines=16> */
.L_x_228:
[----:B------:R-:W-:Y:S04]  /*2e60*/  MOV R133, 0x1 ;  /* 0x0000000100857802 */ /* 0x000fe80000000f00 */
[----:B------:R-:W-:Y:S11]  /*2e70*/  ISETP.NE.AND P1, PT, R133, c[0x0][0x2a8], PT ;  /* 0x0000aa0085007a0c */ /* 0x000ff60003f25270 */
[----:B------:R-:W-:Y:S02]  /*2e80*/  @!UPT UIADD3 URZ, URZ, URZ, URZ ;  /* 0x0000003f3f3ff290 */ /* 0x000fe4000fffe03f */
[----:B------:R-:W-:Y:S05]  /*2e90*/  @P1 IMAD.HI.U32 R133, R0, c[0x0][0x2ac], RZ ;  /* 0x0000ab0000851a27 */ /* 0x000fea00078e00ff */
[----:B------:R-:W-:Y:S02]  /*2ea0*/  @P1 SHF.R.U32.HI R0, RZ, c[0x0][0x2b0], R133 ;  /* 0x0000ac00ff001a19 */ /* 0x000fe40000011685 */
.L_x_229:
[----:B------:R-:W-:Y:S05]  /*2eb0*/  BSYNC B0 ;  /* 0x0000000000007941 */ /* 0x000fea0003800000 */
.L_x_227:
[----:B------:R-:W-:Y:S04]  /*2ec0*/  IMAD.MOV.U32 R133, RZ, RZ, c[0x0][0x2a8] ;  /* 0x0000aa00ff857624 */ /* 0x000fe800078e00ff */
[----:B------:R-:W-:Y:S04]  /*2ed0*/  IMAD R0, R0, R133, -UR5 ;  /* 0x8000000500007e24 */ /* 0x000fe8000f8e0285 */
[----:B------:R-:W-:Y:S05]  /*2ee0*/  IMAD.IADD R0, R0, 0x1, -R250 ;  /* 0x0000000100007824 */ /* 0x000fea00078e0afa */
[----:B------:R-:W-:Y:S02]  /*2ef0*/  IADD3 R133, R0, c[0x0][0x2a8], RZ ;  /* 0x0000aa0000857a10 */ /* 0x000fe40007ffe0ff */
[----:B------:R-:W-:Y:S02]  /*2f00*/  IMNMX R2, R2, R0, !PT ;  /* 0x0000000002027217 */ /* 0x000fe40007800200 */
[----:B------:R-:W-:Y:S02]  /*2f10*/  IMNMX R150, R150, R133, PT ;  /* 0x0000008596967217 */ /* 0x000fe40003800200 */
.L_x_226:
[----:B------:R-:W-:Y:S05]  /*2f20*/  IADD3 R133, R132, 0x20, RZ ;  /* 0x0000002084857810 */ /* 0x000fea0007ffe0ff */
        /* <DEDUP_REMOVED lines=18> */
.L_x_232:
[----:B------:R-:W-:Y:S04]  /*3050*/  MOV R134, 0x1 ;  /* 0x0000000100867802 */ /* 0x000fe80000000f00 */
[----:B------:R-:W-:Y:S11]  /*3060*/  ISETP.NE.AND P1, PT, R134, c[0x0][0x2a8], PT ;  /* 0x0000aa0086007a0c */ /* 0x000ff60003f25270 */
[----:B------:R-:W-:Y:S02]  /*3070*/  @!UPT UIADD3 URZ, URZ, URZ, URZ ;  /* 0x0000003f3f3ff290 */ /* 0x000fe4000fffe03f */
[----:B------:R-:W-:Y:S05]  /*3080*/  @P1 IMAD.HI.U32 R134, R133, c[0x0][0x2ac], RZ ;  /* 0x0000ab0085861a27 */ /* 0x000fea00078e00ff */
[----:B------:R-:W-:Y:S02]  /*3090*/  @P1 SHF.R.U32.HI R133, RZ, c[0x0][0x2b0], R134 ;  /* 0x0000ac00ff851a19 */ /* 0x000fe40000011686 */
.L_x_233:
[----:B------:R-:W-:Y:S05]  /*30a0*/  BSYNC B0 ;  /* 0x0000000000007941 */ /* 0x000fea0003800000 */
.L_x_231:
[----:B------:R-:W-:Y:S04]  /*30b0*/  IMAD.MOV.U32 R134, RZ, RZ, c[0x0][0x2a8] ;  /* 0x0000aa00ff867624 */ /* 0x000fe800078e00ff */
[----:B------:R-:W-:Y:S04]  /*30c0*/  IMAD R133, R133, R134, -UR5 ;  /* 0x8000000585857e24 */ /* 0x000fe8000f8e0286 */
[----:B------:R-:W-:Y:S05]  /*30d0*/  IMAD.IADD R133, R133, 0x1, -R250 ;  /* 0x0000000185857824 */ /* 0x000fea00078e0afa */
[----:B------:R-:W-:Y:S02]  /*30e0*/  IADD3 R134, R133, c[0x0][0x2a8], RZ ;  /* 0x0000aa0085867a10 */ /* 0x000fe40007ffe0ff */
[----:B------:R-:W-:Y:S02]  /*30f0*/  IMNMX R0, R0, R133, !PT ;  /* 0x0000008500007217 */ /* 0x000fe40007800200 */
[----:B------:R-:W-:Y:S02]  /*3100*/  IMNMX R149, R149, R134, PT ;  /* 0x0000008695957217 */ /* 0x000fe40003800200 */
.L_x_230:
        /* <DEDUP_REMOVED lines=19> */
.L_x_236:
[----:B------:R-:W-:Y:S04]  /*3240*/  MOV R133, 0x1 ;  /* 0x0000000100857802 */ /* 0x000fe80000000f00 */
[----:B------:R-:W-:Y:S11]  /*3250*/  ISETP.NE.AND P0, PT, R133, c[0x0][0x2a8], PT ;  /* 0x0000aa0085007a0c */ /* 0x000ff60003f05270 */
[----:B------:R-:W-:Y:S02]  /*3260*/  @!UPT UIADD3 URZ, URZ, URZ, URZ ;  /* 0x0000003f3f3ff290 */ /* 0x000fe4000fffe03f */
[----:B------:R-:W-:Y:S05]  /*3270*/  @P0 IMAD.HI.U32 R133, R132, c[0x0][0x2ac], RZ ;  /* 0x0000ab0084850a27 */ /* 0x000fea00078e00ff */
[----:B------:R-:W-:Y:S02]  /*3280*/  @P0 SHF.R.U32.HI R132, RZ, c[0x0][0x2b0], R133 ;  /* 0x0000ac00ff840a19 */ /* 0x000fe40000011685 */
.L_x_237:
[----:B------:R-:W-:Y:S05]  /*3290*/  BSYNC B0 ;  /* 0x0000000000007941 */ /* 0x000fea0003800000 */
.L_x_235:
[----:B------:R-:W-:Y:S04]  /*32a0*/  IMAD.MOV.U32 R133, RZ, RZ, c[0x0][0x2a8] ;  /* 0x0000aa00ff857624 */ /* 0x000fe800078e00ff */
[----:B------:R-:W-:Y:S04]  /*32b0*/  IMAD R132, R132, R133, -UR5 ;  /* 0x8000000584847e24 */ /* 0x000fe8000f8e0285 */
[----:B------:R-:W-:Y:S05]  /*32c0*/  IMAD.IADD R132, R132, 0x1, -R250 ;  /* 0x0000000184847824 */ /* 0x000fea00078e0afa */
[----:B------:R-:W-:Y:S02]  /*32d0*/  IADD3 R133, R132, c[0x0][0x2a8], RZ ;  /* 0x0000aa0084857a10 */ /* 0x000fe40007ffe0ff */
[----:B------:R-:W-:Y:S02]  /*32e0*/  IMNMX R148, R148, R132, !PT ;  /* 0x0000008494947217 */ /* 0x000fe40007800200 */
[----:B------:R-:W-:Y:S02]  /*32f0*/  IMNMX R152, R152, R133, PT ;  /* 0x0000008598987217 */ /* 0x000fe40003800200 */
.L_x_234:
        /* <DEDUP_REMOVED lines=10> */
[----:B------:R-:W5:Y:S01]  /*33a0*/  LDL R233, [R1+0x18] ;  /* 0x0000180001e97983 */ /* 0x000f620000100800 */
[----:B------:R-:W-:Y:S02]  /*33b0*/  ULDC.64 UR6, c[0x0][0x178] ;  /* 0x00005e0000067ab9 */ /* 0x000fe40000000a00 */
[----:B------:R-:W-:Y:S01]  /*33c0*/  UIMAD.WIDE.U32 UR24, UR20, UR6, URZ ;  /* 0x00000006141872a5 */ /* 0x000fe2000f8e003f */
[----:B----4-:R-:W4:Y:S01]  /*33d0*/  LDL.64 R234, [R1+0x30] ;  /* 0x0000300001ea7983 */ /* 0x010f220000100a00 */
[----:B------:R-:W-:Y:S03]  /*33e0*/  USHF.R.S32.HI UR21, URZ, 0x1f, UR20 ;  /* 0x0000001f3f157899 */ /* 0x000fe60008011414 */
[----:B---3--:R-:W3:Y:S01]  /*33f0*/  LDL R161, [R1+0x48] ;  /* 0x0000480001a17983 */ /* 0x008ee20000100800 */
[----:B------:R-:W-:Y:S01]  /*3400*/  IMAD.U32 R156, RZ, RZ, UR24 ;  /* 0x00000018ff9c7e24 */ /* 0x000fe2000f8e00ff */
[----:B------:R-:W-:Y:S01]  /*3410*/  UIMAD UR21, UR21, UR6, URZ ;  /* 0x00000006151572a4 */ /* 0x000fe2000f8e023f */
[----:B------:R-:W-:Y:S01]  /*3420*/  IMAD.U32 R157, RZ, RZ, UR24 ;  /* 0x00000018ff9d7e24 */ /* 0x000fe2000f8e00ff */
[----:B--2---:R-:W2:Y:S01]  /*3430*/  LDL R160, [R1+0x1c] ;  /* 0x00001c0001a07983 */ /* 0x004ea20000100800 */
[----:B------:R-:W-:Y:S02]  /*3440*/  UIMAD UR6, UR20, -0x40, UR15 ;  /* 0xffffffc0140678a4 */ /* 0x000fe4000f8e020f */
[----:B------:R-:W-:Y:S01]  /*3450*/  UIMAD UR21, UR20, UR7, UR21 ;  /* 0x00000007141572a4 */ /* 0x000fe2000f8e0215 */
[----:B------:R-:W2:Y:S03]  /*3460*/  LDL R232, [R1+0x44] ;  /* 0x0000440001e87983 */ /* 0x000ea60000100800 */
[C---:B------:R-:W-:Y:S01]  /*3470*/  ISETP.LT.AND P3, PT, R244.reuse, UR6, PT ;  /* 0x00000006f4007c0c */ /* 0x040fe2000bf61270 */
[----:B------:R-:W2:Y:S01]  /*3480*/  LDL.64 R230, [R1+0x10] ;  /* 0x0000100001e67983 */ /* 0x000ea20000100a00 */
[----:B------:R-:W-:Y:S03]  /*3490*/  UIADD3 UR21, UR25, UR21, URZ ;  /* 0x0000001519157290 */ /* 0x000fe6000fffe03f */
[----:B------:R-:W2:Y:S03]  /*34a0*/  LDL.64 R162, [R1+0x8] ;  /* 0x0000080001a27983 */ /* 0x000ea60000100a00 */
[----:B------:R-:W-:Y:S01]  /*34b0*/  IMAD.U32 R158, RZ, RZ, UR21 ;  /* 0x00000015ff9e7e24 */ /* 0x000fe2000f8e00ff */
[----:B------:R-:W1:Y:S01]  /*34c0*/  @!P2 S2R R159, SR_CTAID.Y ;  /* 0x00000000009fa919 */ /* 0x000e620000002600 */
[C---:B-----5:R-:W-:Y:S02]  /*34d0*/  LOP3.LUT P5, RZ, R233.reuse, 0x1, RZ, 0xc0, !PT ;  /* 0x00000001e9ff7812 */ /* 0x060fe400078ac0ff */
[----:B------:R-:W-:Y:S02]  /*34e0*/  LOP3.LUT P4, RZ, R233, 0x2, RZ, 0xc0, !PT ;  /* 0x00000002e9ff7812 */ /* 0x000fe4000788c0ff */
[----:B----4-:R-:W-:Y:S02]  /*34f0*/  LEA R157, P0, R157, R234, 0x6 ;  /* 0x000000ea9d9d7211 */ /* 0x010fe400078030ff */
[C---:B------:R-:W-:Y:S02]  /*3500*/  ISETP.GE.OR P5, PT, R244.reuse, UR6, !P5 ;  /* 0x00000006f4007c0c */ /* 0x040fe4000efa6670 */
[----:B------:R-:W-:Y:S02]  /*3510*/  ISETP.GE.OR P4, PT, R244, UR6, !P4 ;  /* 0x00000006f4007c0c */ /* 0x000fe4000e786670 */
[----:B---3--:R-:W-:Y:S01]  /*3520*/  LEA.HI.X R158, R156, R161, R158, 0x6, P0 ;  /* 0x000000a19c9e7211 */ /* 0x008fe200000f349e */
[----:B------:R-:W-:Y:S01]  /*3530*/  IMAD.U32 R161, RZ, RZ, UR18 ;  /* 0x00000012ffa17e24 */ /* 0x000fe2000f8e00ff */
[C---:B------:R-:W-:Y:S02]  /*3540*/  LEA R156, P0, R157.reuse, c[0x0][0x160], 0x1 ;  /* 0x000058009d9c7a11 */ /* 0x040fe400078008ff */
[----:B--2---:R-:W-:Y:S02]  /*3550*/  ISETP.GE.OR P3, PT, R160, c[0x0][0x16c], !P3 ;  /* 0x00005b00a0007a0c */ /* 0x004fe40005f66670 */
[----:B------:R-:W-:Y:S01]  /*3560*/  LEA.HI.X R157, R157, c[0x0][0x164], R158, 0x1, P0 ;  /* 0x000059009d9d7a11 */ /* 0x000fe200000f0c9e */
[----:B------:R-:W-:Y:S01]  /*3570*/  IMAD R158, R161, 0x3000, R232 ;  /* 0x00003000a19e7824 */ /* 0x000fe200078e02e8 */
[----:B-1----:R-:W-:Y:S04]  /*3580*/  @!P2 SHF.R.S32.HI R160, RZ, 0x1f, R159 ;  /* 0x0000001fffa0a819 */ /* 0x002fe8000001149f */
[----:B------:R-:W-:Y:S01]  /*3590*/  @!PT LDS RZ, [RZ] ;  /* 0x00000000fffff984 */ /* 0x000fe20000000800 */
[----:B------:R-:W-:Y:S01]  /*35a0*/  @!PT LDS RZ, [RZ] ;  /* 0x00000000fffff984 */ /* 0x000fe20000000800 */
[----:B------:R-:W-:Y:S01]  /*35b0*/  @!PT LDS RZ, [RZ] ;  /* 0x00000000fffff984 */ /* 0x000fe20000000800 */
[----:B------:R1:W-:Y:S01]  /*35c0*/  LDGSTS.E.BYPASS.LTC128B.128 [R158], [R156.64], !P5 ;  /* 0x000000009c9e7fae */ /* 0x0003e2000e901d56 */
[----:B------:R-:W-:Y:S03]  /*35d0*/  @!P2 IMAD R160, R160, c[0x0][0x270], RZ ;  /* 0x00009c00a0a0aa24 */ /* 0x000fe600078e02ff */
[----:B------:R1:W-:Y:S04]  /*35e0*/  LDGSTS.E.BYPASS.LTC128B.128 [R158+0x1000], [R156.64+0x40], !P4 ;  /* 0x010000409c9e7fae */ /* 0x0003e8000e101d56 */
[----:B------:R1:W-:Y:S02]  /*35f0*/  LDGSTS.E.BYPASS.LTC128B.128 [R158+0x2000], [R156.64+0x80], !P3 ;  /* 0x020000809c9e7fae */ /* 0x0003e4000d901d56 */
[----:B-1----:R-:W-:Y:S02]  /*3600*/  IMAD.U32 R158, RZ, RZ, UR12 ;  /* 0x0000000cff9e7e24 */ /* 0x002fe4000f8e00ff */
[----:B------:R-:W-:Y:S02]  /*3610*/  @!P2 IMAD.MOV.U32 R156, RZ, RZ, R230 ;  /* 0x000000ffff9ca224 */ /* 0x000fe400078e00e6 */
[----:B------:R-:W-:Y:S01]  /*3620*/  @!P2 IMAD.MOV.U32 R157, RZ, RZ, R231 ;  /* 0x000000ffff9da224 */ /* 0x000fe200078e00e7 */
[----:B------:R-:W-:Y:S03]  /*3630*/  @!P2 LEA R158, R158, 0x40, 0x6 ;  /* 0x000000409e9ea811 */ /* 0x000fe600078e30ff */
[C---:B------:R-:W-:Y:S04]  /*3640*/  @!P2 IMAD.WIDE.U32 R156, R159.reuse, c[0x0][0x270], R156 ;  /* 0x00009c009f9caa25 */ /* 0x040fe800078e009c */
[----:B------:R-:W-:Y:S02]  /*3650*/  @!P2 IMAD R159, R159, c[0x0][0x274], R160 ;  /* 0x00009d009f9faa24 */ /* 0x000fe400078e02a0 */
[----:B------:R-:W-:Y:S02]  /*3660*/  IMAD.U32 R160, RZ, RZ, UR18 ;  /* 0x00000012ffa07e24 */ /* 0x000fe4000f8e00ff */
[----:B------:R-:W-:Y:S01]  /*3670*/  @!P2 IMAD.IADD R161, R157, 0x1, R159 ;  /* 0x000000019da1a824 */ /* 0x000fe200078e029f */
[----:B------:R-:W-:Y:S01]  /*3680*/  @!P2 IADD3 R157, P3, P0, R158, UR16, R156 ;  /* 0x000000109e9dac10 */ /* 0x000fe2000f87e09c */
[----:B------:R-:W-:Y:S01]  /*3690*/  @!P2 IMAD R159, R160, 0x10, R162 ;  /* 0x00000010a09fa824 */ /* 0x000fe200078e02a2 */
[----:B------:R-:W-:Y:S03]  /*36a0*/  @!P2 SHF.R.S32.HI R158, RZ, 0x1f, R158 ;  /* 0x0000001fff9ea819 */ /* 0x000fe6000001149e */
[----:B------:R-:W-:Y:S01]  /*36b0*/  @!P2 IMAD.SHL.U32 R159, R159, 0x4, RZ ;  /* 0x000000049f9fa824 */ /* 0x000fe200078e00ff */
[----:B------:R-:W-:Y:S02]  /*36c0*/  @!P2 IADD3.X R158, R158, UR8, R161, P3, P0 ;  /* 0x000000089e9eac10 */ /* 0x000fe40009fe04a1 */
[C---:B------:R-:W-:Y:S04]  /*36d0*/  @!P2 LEA R156, P0, R157.reuse, c[0x0][0x258], 0x2 ;  /* 0x000096009d9caa11 */ /* 0x040fe800078010ff */
[----:B------:R-:W-:Y:S01]  /*36e0*/  @!P2 LEA.HI.X R157, R157, c[0x0][0x25c], R158, 0x2, P0 ;  /* 0x000097009d9daa11 */ /* 0x000fe200000f149e */
[----:B------:R-:W-:Y:S05]  /*36f0*/  @!P2 IMAD.SHL.U32 R158, R159, 0x4, RZ ;  /* 0x000000049f9ea824 */ /* 0x000fea00078e00ff */
[----:B------:R1:W-:Y:S03]  /*3700*/  @!P2 LDGSTS.E.BYPASS.LTC128B.128 [R158+0xf080], [R156.64] ;  /* 0x0f0800009c9eafae */ /* 0x0003e6000b901d56 */
.L_x_238:
[----:B------:R-:W-:Y:S01]  /*3710*/  PLOP3.LUT P0, PT, PT, PT, UP4, 0x80, 0x0 ;  /* 0x000000000000781c */ /* 0x000fe20003f0f048 */
[----:B------:R-:W0:Y:S03]  /*3720*/  LDGDEPBAR ;  /* 0x00000000000079af */ /* 0x000e260000000000 */
[C---:B------:R-:W-:Y:S02]  /*3730*/  ISETP.GT.AND P6, PT, R3.reuse, RZ, P0 ;  /* 0x000000ff0300720c */ /* 0x040fe400007c4270 */
[----:B------:R-:W-:Y:S02]  /*3740*/  ISETP.GT.AND P5, PT, R3, 0x1, P0 ;  /* 0x000000010300780c */ /* 0x000fe400007a4270 */
[C---:B------:R-:W-:Y:S02]  /*3750*/  ISETP.GT.AND P4, PT, R2.reuse, RZ, P0 ;  /* 0x000000ff0200720c */ /* 0x040fe40000784270 */
[----:B------:R-:W-:Y:S02]  /*3760*/  ISETP.GT.AND P3, PT, R2, 0x1, P0 ;  /* 0x000000010200780c */ /* 0x000fe40000764270 */
[C---:B------:R-:W-:Y:S02]  /*3770*/  ISETP.LT.OR P6, PT, R151.reuse, 0x1, P6 ;  /* 0x000000019700780c */ /* 0x040fe400037c1670 */
[----:B------:R-:W-:Y:S02]  /*3780*/  ISETP.LT.OR P5, PT, R151, 0x2, P5 ;  /* 0x000000029700780c */ /* 0x000fe40002fa1670 */
[C---:B------:R-:W-:Y:S02]  /*3790*/  ISETP.LT.OR P4, PT, R150.reuse, 0x1, P4 ;  /* 0x000000019600780c */ /* 0x040fe40002781670 */
[----:B------:R-:W-:Y:S02]  /*37a0*/  ISETP.LT.OR P3, PT, R150, 0x2, P3 ;  /* 0x000000029600780c */ /* 0x000fe40001f61670 */
[----:B------:R-:W-:Y:S02]  /*37b0*/  FSEL R161, R4, -INF , !P6 ;  /* 0xff80000004a17808 */ /* 0x000fe40007000000 */
[----:B------:R-:W-:Y:S02]  /*37c0*/  FSEL R160, R5, -INF , !P5 ;  /* 0xff80000005a07808 */ /* 0x000fe40006800000 */
[----:B------:R-:W-:Y:S01]  /*37d0*/  FSEL R163, R6, -INF , !P4 ;  /* 0xff80000006a37808 */ /* 0x000fe20006000000 */
[--C-:B------:R-:W-:Y:S01]  /*37e0*/  FFMA.FTZ R161, R161, c[0x0][0x29c], -R153.reuse ;  /* 0x0000a700a1a17a23 */ /* 0x100fe20000010899 */
[----:B------:R-:W-:Y:S01]  /*37f0*/  FSEL R162, R7, -INF , !P3 ;  /* 0xff80000007a27808 */ /* 0x000fe20005800000 */
[--C-:B------:R-:W-:Y:S01]  /*3800*/  FFMA.FTZ R160, R160, c[0x0][0x29c], -R153.reuse ;  /* 0x0000a700a0a07a23 */ /* 0x100fe20000010899 */
[-C--:B--2---:R-:W-:Y:S03]  /*3810*/  HMMA.16816.F32 R4, R132, R164.reuse, RZ ;  /* 0x000000a48404723c */ /* 0x084fe600000018ff */
[C---:B------:R-:W-:Y:S01]  /*3820*/  ISETP.GT.AND P6, PT, R3.reuse, 0x20, P0 ;  /* 0x000000200300780c */ /* 0x040fe200007c4270 */
[--C-:B------:R-:W-:Y:S01]  /*3830*/  FFMA.FTZ R162, R162, c[0x0][0x29c], -R154.reuse ;  /* 0x0000a700a2a27a23 */ /* 0x100fe2000001089a */
[----:B------:R-:W-:Y:S01]  /*3840*/  ISETP.GT.AND P5, PT, R3, 0x21, P0 ;  /* 0x000000210300780c */ /* 0x000fe200007a4270 */
[--C-:B------:R-:W-:Y:S01]  /*3850*/  FFMA.FTZ R163, R163, c[0x0][0x29c], -R154.reuse ;  /* 0x0000a700a3a37a23 */ /* 0x100fe2000001089a */
[C---:B------:R-:W-:Y:S02]  /*3860*/  ISETP.GT.AND P4, PT, R2.reuse, 0x20, P0 ;  /* 0x000000200200780c */ /* 0x040fe40000784270 */
[----:B------:R-:W-:Y:S02]  /*3870*/  ISETP.GT.AND P3, PT, R2, 0x21, P0 ;  /* 0x000000210200780c */ /* 0x000fe40000764270 */
[C---:B------:R-:W-:Y:S02]  /*3880*/  ISETP.LT.OR P6, PT, R151.reuse, 0x21, P6 ;  /* 0x000000219700780c */ /* 0x040fe400037c1670 */
[----:B------:R-:W-:Y:S02]  /*3890*/  ISETP.LT.OR P5, PT, R151, 0x22, P5 ;  /* 0x000000229700780c */ /* 0x000fe40002fa1670 */
[C---:B------:R-:W-:Y:S02]  /*38a0*/  ISETP.LT.OR P4, PT, R150.reuse, 0x21, P4 ;  /* 0x000000219600780c */ /* 0x040fe40002781670 */
[----:B------:R-:W-:Y:S02]  /*38b0*/  ISETP.LT.OR P3, PT, R150, 0x22, P3 ;  /* 0x000000229600780c */ /* 0x000fe40001f61670 */
[----:B-1----:R-:W-:Y:S02]  /*38c0*/  FSEL R157, R16, -INF , !P6 ;  /* 0xff800000109d7808 */ /* 0x002fe40007000000 */
[----:B------:R-:W-:Y:S02]  /*38d0*/  ISETP.GT.AND P6, PT, R3, 0x40, P0 ;  /* 0x000000400300780c */ /* 0x000fe400007c4270 */
[----:B------:R-:W-:Y:S01]  /*38e0*/  FSEL R156, R17, -INF , !P5 ;  /* 0xff800000119c7808 */ /* 0x000fe20006800000 */
[--C-:B------:R-:W-:Y:S01]  /*38f0*/  FFMA.FTZ R157, R157, c[0x0][0x29c], -R153.reuse ;  /* 0x0000a7009d9d7a23 */ /* 0x100fe20000010899 */
[----:B------:R-:W-:Y:S02]  /*3900*/  ISETP.GT.AND P5, PT, R3, 0x41, P0 ;  /* 0x000000410300780c */ /* 0x000fe400007a4270 */
[----:B------:R-:W-:Y:S01]  /*3910*/  FSEL R159, R18, -INF , !P4 ;  /* 0xff800000129f7808 */ /* 0x000fe20006000000 */
[--C-:B------:R-:W-:Y:S01]  /*3920*/  FFMA.FTZ R230, R156, c[0x0][0x29c], -R153.reuse ;  /* 0x0000a7009ce67a23 */ /* 0x100fe20000010899 */
[----:B------:R-:W-:Y:S02]  /*3930*/  FSEL R158, R19, -INF , !P3 ;  /* 0xff800000139e7808 */ /* 0x000fe40005800000 */
[C---:B------:R-:W-:Y:S01]  /*3940*/  ISETP.GT.AND P4, PT, R2.reuse, 0x40, P0 ;  /* 0x000000400200780c */ /* 0x040fe20000784270 */
[--C-:B------:R-:W-:Y:S01]  /*3950*/  FFMA.FTZ R159, R159, c[0x0][0x29c], -R154.reuse ;  /* 0x0000a7009f9f7a23 */ /* 0x100fe2000001089a */
[----:B------:R-:W-:Y:S01]  /*3960*/  ISETP.GT.AND P3, PT, R2, 0x41, P0 ;  /* 0x000000410200780c */ /* 0x000fe20000764270 */
[--C-:B------:R-:W-:Y:S01]  /*3970*/  FFMA.FTZ R158, R158, c[0x0][0x29c], -R154.reuse ;  /* 0x0000a7009e9e7a23 */ /* 0x100fe2000001089a */
[C---:B------:R-:W-:Y:S02]  /*3980*/  ISETP.LT.OR P6, PT, R151.reuse, 0x41, P6 ;  /* 0x000000419700780c */ /* 0x040fe400037c1670 */
[----:B------:R-:W-:Y:S02]  /*3990*/  ISETP.LT.OR P5, PT, R151, 0x42, P5 ;  /* 0x000000429700780c */ /* 0x000fe40002fa1670 */
[C---:B------:R-:W-:Y:S02]  /*39a0*/  ISETP.LT.OR P4, PT, R150.reuse, 0x41, P4 ;  /* 0x000000419600780c */ /* 0x040fe40002781670 */
[----:B------:R-:W-:Y:S02]  /*39b0*/  ISETP.LT.OR P3, PT, R150, 0x42, P3 ;  /* 0x000000429600780c */ /* 0x000fe40001f61670 */
[----:B------:R-:W-:Y:S02]  /*39c0*/  FSEL R18, R20, -INF , !P6 ;  /* 0xff80000014127808 */ /* 0x000fe40007000000 */
        /* <DEDUP_REMOVED lines=19> */
[----:B------:R-:W-:Y:S01]  /*3b00*/  FFMA.FTZ R153, R33, c[0x0][0x29c], -R153 ;  /* 0x0000a70021997a23 */ /* 0x000fe20000010899 */
[C---:B------:R-:W-:Y:S02]  /*3b10*/  ISETP.GT.AND P6, PT, R0.reuse, RZ, P0 ;  /* 0x000000ff0000720c */ /* 0x040fe400007c4270 */
[----:B------:R-:W-:Y:S02]  /*3b20*/  ISETP.GT.AND P5, PT, R0, 0x1, P0 ;  /* 0x000000010000780c */ /* 0x000fe400007a4270 */
[C---:B------:R-:W-:Y:S01]  /*3b30*/  ISETP.GT.AND P4, PT, R148.reuse, RZ, P0 ;  /* 0x000000ff9400720c */ /* 0x040fe20000784270 */
[----:B------:R-:W-:Y:S01]  /*3b40*/  MUFU.EX2 R153, R153 ;  /* 0x0000009900997308 */ /* 0x000fe20000000800 */
[----:B------:R-:W-:Y:S02]  /*3b50*/  ISETP.GT.AND P3, PT, R148, 0x1, P0 ;  /* 0x000000019400780c */ /* 0x000fe40000764270 */
[C---:B------:R-:W-:Y:S02]  /*3b60*/  ISETP.LT.OR P6, PT, R149.reuse, 0x1, P6 ;  /* 0x000000019500780c */ /* 0x040fe400037c1670 */
[----:B------:R-:W-:Y:S02]  /*3b70*/  ISETP.LT.OR P5, PT, R149, 0x2, P5 ;  /* 0x000000029500780c */ /* 0x000fe40002fa1670 */
[C---:B------:R-:W-:Y:S02]  /*3b80*/  ISETP.LT.OR P4, PT, R152.reuse, 0x1, P4 ;  /* 0x000000019800780c */ /* 0x040fe40002781670 */
[----:B------:R-:W-:Y:S02]  /*3b90*/  ISETP.LT.OR P3, PT, R152, 0x2, P3 ;  /* 0x000000029800780c */ /* 0x000fe40001f61670 */
[----:B------:R-:W-:Y:S02]  /*3ba0*/  FSEL R22, R8, -INF , !P6 ;  /* 0xff80000008167808 */ /* 0x000fe40007000000 */
[----:B------:R-:W-:Y:S02]  /*3bb0*/  FSEL R21, R9, -INF , !P5 ;  /* 0xff80000009157808 */ /* 0x000fe40006800000 */
[----:B------:R-:W-:Y:S02]  /*3bc0*/  FSEL R20, R10, -INF , !P4 ;  /* 0xff8000000a147808 */ /* 0x000fe40006000000 */
[----:B------:R-:W-:Y:S02]  /*3bd0*/  FSEL R151, R11, -INF , !P3 ;  /* 0xff8000000b977808 */ /* 0x000fe40005800000 */
[C---:B---3--:R-:W-:Y:S02]  /*3be0*/  HMMA.16816.F32 R8, R136.reuse, R164, RZ ;  /* 0x000000a48808723c */ /* 0x048fe400000018ff */
[----:B------:R-:W-:Y:S01]  /*3bf0*/  ISETP.GT.AND P5, PT, R0, 0x20, P0 ;  /* 0x000000200000780c */ /* 0x000fe200007a4270 */
[--C-:B------:R-:W-:Y:S01]  /*3c00*/  FFMA.FTZ R234, R20, c[0x0][0x29c], -R227.reuse ;  /* 0x0000a70014ea7a23 */ /* 0x100fe200000108e3 */
[----:B------:R-:W-:Y:S01]  /*3c10*/  ISETP.GT.AND P6, PT, R0, 0x21, P0 ;  /* 0x000000210000780c */ /* 0x000fe200007c4270 */
[----:B------:R-:W-:Y:S01]  /*3c20*/  FFMA.FTZ R240, R151, c[0x0][0x29c], -R227 ;  /* 0x0000a70097f07a23 */ /* 0x000fe200000108e3 */
[C---:B------:R-:W-:Y:S02]  /*3c30*/  ISETP.GT.AND P4, PT, R148.reuse, 0x20, P0 ;  /* 0x000000209400780c */ /* 0x040fe40000784270 */
[----:B------:R-:W-:Y:S02]  /*3c40*/  ISETP.GT.AND P3, PT, R148, 0x21, P0 ;  /* 0x000000219400780c */ /* 0x000fe40000764270 */
        /* <DEDUP_REMOVED lines=8> */
[----:B------:R-:W-:Y:S01]  /*3cd0*/  FSEL R150, R14, -INF , !P4 ;  /* 0xff8000000e967808 */ /* 0x000fe20006000000 */
[----:B------:R-:W-:Y:S01]  /*3ce0*/  LDS R3, [R248.X4+0xf280] ;  /* 0x00f28000f8037984 */ /* 0x000fe20000004800 */
[----:B------:R-:W-:Y:S01]  /*3cf0*/  FSEL R34, R15, -INF , !P3 ;  /* 0xff8000000f227808 */ /* 0x000fe20005800000 */
[----:B------:R-:W-:Y:S01]  /*3d00*/  FFMA.FTZ R239, R2, c[0x0][0x29c], -R155 ;  /* 0x0000a70002ef7a23 */ /* 0x000fe2000001089b */
[-C--:B------:R-:W-:Y:S01]  /*3d10*/  HMMA.16816.F32 R12, R136, R166.reuse, RZ ;  /* 0x000000a6880c723c */ /* 0x080fe200000018ff */
[----:B------:R-:W-:Y:S01]  /*3d20*/  ISETP.GT.AND P4, PT, R0, 0x41, P0 ;  /* 0x000000410000780c */ /* 0x000fe20000784270 */
[--C-:B------:R-:W-:Y:S01]  /*3d30*/  FFMA.FTZ R241, R150, c[0x0][0x29c], -R227.reuse ;  /* 0x0000a70096f17a23 */ /* 0x100fe200000108e3 */
[----:B------:R-:W-:Y:S01]  /*3d40*/  ISETP.GT.AND P3, PT, R148, 0x40, P0 ;  /* 0x000000409400780c */ /* 0x000fe20000764270 */
[----:B------:R-:W-:Y:S01]  /*3d50*/  FFMA.FTZ R242, R34, c[0x0][0x29c], -R227 ;  /* 0x0000a70022f27a23 */ /* 0x000fe200000108e3 */
[C---:B------:R-:W-:Y:S01]  /*3d60*/  ISETP.LT.OR P5, PT, R149.reuse, 0x41, P5 ;  /* 0x000000419500780c */ /* 0x040fe20002fa1670 */
[----:B------:R-:W-:Y:S01]  /*3d70*/  MUFU.EX2 R2, R160 ;  /* 0x000000a000027308 */ /* 0x000fe20000000800 */
[----:B------:R-:W-:Y:S02]  /*3d80*/  ISETP.LT.OR P4, PT, R149, 0x42, P4 ;  /* 0x000000429500780c */ /* 0x000fe40002781670 */
[----:B------:R-:W-:Y:S02]  /*3d90*/  ISETP.LT.OR P3, PT, R152, 0x41, P3 ;  /* 0x000000419800780c */ /* 0x000fe40001f61670 */
[----:B------:R-:W-:Y:S02]  /*3da0*/  ISETP.GT.AND P6, PT, R0, 0x60, P0 ;  /* 0x000000600000780c */ /* 0x000fe400007c4270 */
[----:B------:R-:W-:Y:S02]  /*3db0*/  FSEL R24, R24, -INF , !P5 ;  /* 0xff80000018187808 */ /* 0x000fe40006800000 */
[----:B------:R-:W-:Y:S01]  /*3dc0*/  ISETP.GT.AND P5, PT, R0, 0x61, P0 ;  /* 0x000000610000780c */ /* 0x000fe200007a4270 */
[--C-:B------:R-:W-:Y:S01]  /*3dd0*/  FFMA.FTZ R0, R22, c[0x0][0x29c], -R155.reuse ;  /* 0x0000a70016007a23 */ /* 0x100fe2000001089b */
[----:B------:R-:W-:Y:S01]  /*3de0*/  FSEL R25, R25, -INF , !P4 ;  /* 0xff80000019197808 */ /* 0x000fe20006000000 */
[--C-:B------:R-:W-:Y:S01]  /*3df0*/  FFMA.FTZ R238, R24, c[0x0][0x29c], -R155.reuse ;  /* 0x0000a70018ee7a23 */ /* 0x100fe2000001089b */
[----:B------:R-:W-:Y:S01]  /*3e00*/  FSEL R26, R26, -INF , !P3 ;  /* 0xff8000001a1a7808 */ /* 0x000fe20005800000 */
[----:B------:R1:W-:Y:S01]  /*3e10*/  MUFU.EX2 R151, R0 ;  /* 0x0000000000977308 */ /* 0x0003e20000000800 */
[C---:B------:R-:W-:Y:S01]  /*3e20*/  ISETP.GT.AND P4, PT, R148.reuse, 0x41, P0 ;  /* 0x000000419400780c */ /* 0x040fe20000784270 */
[----:B------:R-:W-:Y:S01]  /*3e30*/  FFMA.FTZ R237, R25, c[0x0][0x29c], -R155 ;  /* 0x0000a70019ed7a23 */ /* 0x000fe2000001089b */
[----:B------:R-:W-:Y:S01]  /*3e40*/  ISETP.GT.AND P3, PT, R148, 0x60, P0 ;  /* 0x000000609400780c */ /* 0x000fe20000764270 */
[----:B------:R-:W-:Y:S01]  /*3e50*/  FFMA.FTZ R243, R26, c[0x0][0x29c], -R227 ;  /* 0x0000a7001af37a23 */ /* 0x000fe200000108e3 */
[----:B------:R-:W-:Y:S01]  /*3e60*/  ISETP.GT.AND P0, PT, R148, 0x61, P0 ;  /* 0x000000619400780c */ /* 0x000fe20000704270 */
[--C-:B------:R-:W-:Y:S01]  /*3e70*/  FFMA.FTZ R148, R16, c[0x0][0x29c], -R154.reuse ;  /* 0x0000a70010947a23 */ /* 0x100fe2000001089a */
[C---:B------:R-:W-:Y:S01]  /*3e80*/  ISETP.LT.OR P4, PT, R152.reuse, 0x42, P4 ;  /* 0x000000429800780c */ /* 0x040fe20002781670 */
[C---:B------:R-:W-:Y:S02]  /*3e90*/  HMMA.16816.F32 R16, R132.reuse, R166, RZ ;  /* 0x000000a68410723c */ /* 0x040fe400000018ff */
[C---:B------:R-:W-:Y:S01]  /*3ea0*/  ISETP.LT.OR P6, PT, R149.reuse, 0x61, P6 ;  /* 0x000000619500780c */ /* 0x040fe200037c1670 */
[----:B------:R-:W-:Y:S01]  /*3eb0*/  MUFU.EX2 R150, R239 ;  /* 0x000000ef00967308 */ /* 0x000fe20000000800 */
[----:B------:R-:W-:Y:S01]  /*3ec0*/  ISETP.LT.OR P5, PT, R149, 0x62, P5 ;  /* 0x000000629500780c */ /* 0x000fe20002fa1670 */
[--C-:B------:R-:W-:Y:S01]  /*3ed0*/  FFMA.FTZ R149, R23, c[0x0][0x29c], -R154.reuse ;  /* 0x0000a70017957a23 */ /* 0x100fe2000001089a */
[C---:B------:R-:W-:Y:S01]  /*3ee0*/  ISETP.LT.OR P3, PT, R152.reuse, 0x61, P3 ;  /* 0x000000619800780c */ /* 0x040fe20001f61670 */
[----:B------:R-:W-:Y:S01]  /*3ef0*/  FFMA.FTZ R154, R35, c[0x0][0x29c], -R154 ;  /* 0x0000a700239a7a23 */ /* 0x000fe2000001089a */
[----:B------:R-:W-:Y:S01]  /*3f00*/  ISETP.LT.OR P0, PT, R152, 0x62, P0 ;  /* 0x000000629800780c */ /* 0x000fe20000701670 */
[----:B------:R-:W-:Y:S02]  /*3f10*/  FFMA.FTZ R152, R21, c[0x0][0x29c], -R155 ;  /* 0x0000a70015987a23 */ /* 0x000fe4000001089b */
[-C--:B------:R-:W-:Y:S01]  /*3f20*/  HMMA.16816.F32 R20, R132, R168.reuse, RZ ;  /* 0x000000a88414723c */ /* 0x080fe200000018ff */
[----:B------:R-:W-:Y:S01]  /*3f30*/  FSEL R27, R27, -INF , !P4 ;  /* 0xff8000001b1b7808 */ /* 0x000fe20006000000 */
[----:B------:R-:W-:Y:S01]  /*3f40*/  MUFU.EX2 R148, R148 ;  /* 0x0000009400947308 */ /* 0x000fe20000000800 */
[----:B------:R-:W-:Y:S02]  /*3f50*/  FSEL R28, R28, -INF , !P6 ;  /* 0xff8000001c1c7808 */ /* 0x000fe40007000000 */
[----:B------:R-:W-:Y:S01]  /*3f60*/  FSEL R29, R29, -INF , !P5 ;  /* 0xff8000001d1d7808 */ /* 0x000fe20006800000 */
[----:B------:R-:W-:Y:S01]  /*3f70*/  FFMA.FTZ R246, R27, c[0x0][0x29c], -R227 ;  /* 0x0000a7001bf67a23 */ /* 0x000fe200000108e3 */
[----:B-1----:R-:W-:Y:S01]  /*3f80*/  LDS R0, [R248.X4+0xf2a0] ;  /* 0x00f2a000f8007984 */ /* 0x002fe20000004800 */
[C---:B------:R-:W-:Y:S04]  /*3f90*/  HMMA.16816.F32 R24, R136.reuse, R168, RZ ;  /* 0x000000a88818723c */ /* 0x040fe800000018ff */
[----:B------:R-:W-:Y:S01]  /*3fa0*/  FSEL R30, R30, -INF , !P3 ;  /* 0xff8000001e1e7808 */ /* 0x000fe20005800000 */
[--C-:B------:R-:W-:Y:S01]  /*3fb0*/  FFMA.FTZ R236, R28, c[0x0][0x29c], -R155.reuse ;  /* 0x0000a7001cec7a23 */ /* 0x100fe2000001089b */
[----:B------:R-:W-:Y:S01]  /*3fc0*/  FSEL R31, R31, -INF , !P0 ;  /* 0xff8000001f1f7808 */ /* 0x000fe20004000000 */
[----:B------:R-:W-:Y:S01]  /*3fd0*/  FFMA.FTZ R155, R29, c[0x0][0x29c], -R155 ;  /* 0x0000a7001d9b7a23 */ /* 0x000fe2000001089b */
[----:B------:R-:W-:Y:S01]  /*3fe0*/  MUFU.EX2 R152, R152 ;  /* 0x0000009800987308 */ /* 0x000fe20000000800 */
[--C-:B------:R-:W-:Y:S03]  /*3ff0*/  FFMA.FTZ R247, R30, c[0x0][0x29c], -R227.reuse ;  /* 0x0000a7001ef77a23 */ /* 0x100fe600000108e3 */
[----:B------:R-:W-:Y:S02]  /*4000*/  FFMA.FTZ R227, R31, c[0x0][0x29c], -R227 ;  /* 0x0000a7001fe37a23 */ /* 0x000fe400000108e3 */
[-C--:B------:R-:W-:Y:S01]  /*4010*/  HMMA.16816.F32 R28, R136, R170.reuse, RZ ;  /* 0x000000aa881c723c */ /* 0x080fe200000018ff */
[----:B------:R-:W-:Y:S03]  /*4020*/  LDSM.16.M88.4 R136, [R216+0xd880] ;  /* 0x00d88000d888783b */ /* 0x000fe60000000200 */
[----:B------:R-:W-:Y:S04]  /*4030*/  MUFU.EX2 R154, R154 ;  /* 0x0000009a009a7308 */ /* 0x000fe80000000800 */
[----:B------:R-:W-:Y:S01]  /*4040*/  HMMA.16816.F32 R32, R132, R170, RZ ;  /* 0x000000aa8420723c */ /* 0x000fe200000018ff */
[----:B------:R-:W1:Y:S05]  /*4050*/  LDSM.16.M88.4 R132, [R216+0xd080] ;  /* 0x00d08000d884783b */ /* 0x000e6a0000000200 */
[----:B------:R-:W-:Y:S02]  /*4060*/  MUFU.EX2 R155, R155 ;  /* 0x0000009b009b7308 */ /* 0x000fe40000000800 */
[-C--:B----4-:R-:W-:Y:S08]  /*4070*/  HMMA.16816.F32 R4, R140, R172.reuse, R4 ;  /* 0x000000ac8c04723c */ /* 0x090ff00000001804 */
[C---:B------:R-:W-:Y:S01]  /*4080*/  HMMA.16816.F32 R8, R144.reuse, R172, R8 ;  /* 0x000000ac9008723c */ /* 0x040fe20000001808 */
[----:B------:R-:W-:Y:S07]  /*4090*/  MUFU.EX2 R227, R227 ;  /* 0x000000e300e37308 */ /* 0x000fee0000000800 */
[-C--:B------:R-:W-:Y:S08]  /*40a0*/  HMMA.16816.F32 R12, R144, R174.reuse, R12 ;  /* 0x000000ae900c723c */ /* 0x080ff0000000180c */
[C---:B------:R-:W-:Y:S08]  /*40b0*/  HMMA.16816.F32 R16, R140.reuse, R174, R16 ;  /* 0x000000ae8c10723c */ /* 0x040ff00000001810 */
[-C--:B------:R-:W-:Y:S08]  /*40c0*/  HMMA.16816.F32 R20, R140, R176.reuse, R20 ;  /* 0x000000b08c14723c */ /* 0x080ff00000001814 */
[C---:B------:R-:W-:Y:S08]  /*40d0*/  HMMA.16816.F32 R24, R144.reuse, R176, R24 ;  /* 0x000000b09018723c */ /* 0x040ff00000001818 */
[-C--:B------:R-:W-:Y:S01]  /*40e0*/  HMMA.16816.F32 R28, R144, R178.reuse, R28 ;  /* 0x000000b2901c723c */ /* 0x080fe2000000181c */
[----:B------:R-:W-:Y:S07]  /*40f0*/  MUFU.EX2 R146, R156 ;  /* 0x0000009c00927308 */ /* 0x000fee0000000800 */
[----:B------:R-:W-:Y:S03]  /*4100*/  HMMA.16816.F32 R32, R140, R178, R32 ;  /* 0x000000b28c20723c */ /* 0x000fe60000001820 */
[----:B------:R-:W2:Y:S05]  /*4110*/  MUFU.EX2 R141, R162 ;  /* 0x000000a2008d7308 */ /* 0x000eaa0000000800 */
[-C--:B-1----:R-:W-:Y:S05]  /*4120*/  HMMA.16816.F32 R4, R132, R180.reuse, R4 ;  /* 0x000000b48404723c */ /* 0x082fea0000001804 */
        /* <DEDUP_REMOVED lines=9> */
[----:B------:R-:W1:Y:S03]  /*41c0*/  MUFU.EX2 R145, R161 ;  /* 0x000000a100917308 */ /* 0x000e660000000800 */
        /* <DEDUP_REMOVED lines=10> */
[C---:B------:R-:W-:Y:S01]  /*4270*/  HMMA.16816.F32 R8, R136.reuse, R188, R8 ;  /* 0x000000bc8808723c */ /* 0x040fe20000001808 */
[----:B------:R-:W-:Y:S07]  /*4280*/  MUFU.EX2 R158, R236 ;  /* 0x000000ec009e7308 */ /* 0x000fee0000000800 */
        /* <DEDUP_REMOVED lines=25> */
[----:B--2---:R-:W-:Y:S02]  /*4420*/  FMUL.FTZ R7, R141, R7 ;  /* 0x000000078d077220 */ /* 0x004fe40000410000 */
[--C-:B------:R-:W-:Y:S02]  /*4430*/  FADD.FTZ R5, R5, -R3.reuse ;  /* 0x8000000305057221 */ /* 0x100fe40000010000 */
[C---:B------:R-:W-:Y:S04]  /*4440*/  HMMA.16816.F32 R24, R136.reuse, R208, R24 ;  /* 0x000000d08818723c */ /* 0x040fe80000001818 */
[----:B------:R-:W-:Y:S02]  /*4450*/  FMUL.FTZ R5, R2, R5 ;  /* 0x0000000502057220 */ /* 0x000fe40000410000 */
[--C-:B------:R-:W-:Y:S02]  /*4460*/  FADD.FTZ R4, R4, -R3.reuse ;  /* 0x8000000304047221 */ /* 0x100fe40000010000 */
[-C--:B------:R-:W-:Y:S01]  /*4470*/  HMMA.16816.F32 R28, R136, R210.reuse, R28 ;  /* 0x000000d2881c723c */ /* 0x080fe2000000181c */
[----:B------:R-:W2:Y:S03]  /*4480*/  MUFU.EX2 R136, R230 ;  /* 0x000000e600887308 */ /* 0x000ea60000000800 */
[--C-:B------:R-:W-:Y:S02]  /*4490*/  FADD.FTZ R18, R18, -R0.reuse ;  /* 0x8000000012127221 */ /* 0x100fe40000010000 */
[--C-:B------:R-:W-:Y:S02]  /*44a0*/  FADD.FTZ R19, R19, -R0.reuse ;  /* 0x8000000013137221 */ /* 0x100fe40000010000 */
[----:B------:R-:W-:Y:S03]  /*44b0*/  HMMA.16816.F32 R32, R132, R210, R32 ;  /* 0x000000d28420723c */ /* 0x000fe60000001820 */
[----:B------:R-:W3:Y:S01]  /*44c0*/  MUFU.EX2 R138, R233 ;  /* 0x000000e9008a7308 */ /* 0x000ee20000000800 */
[--C-:B------:R-:W-:Y:S02]  /*44d0*/  FADD.FTZ R22, R22, -R0.reuse ;  /* 0x8000000016167221 */ /* 0x100fe40000010000 */
[--C-:B------:R-:W-:Y:S01]  /*44e0*/  FADD.FTZ R23, R23, -R0.reuse ;  /* 0x8000000017177221 */ /* 0x100fe20000010000 */
[----:B-1----:R-:W-:Y:S01]  /*44f0*/  F2FP.PACK_AB R134, R2, R145 ;  /* 0x000000910286723e */ /* 0x002fe200000000ff */
[--C-:B------:R-:W-:Y:S01]  /*4500*/  FADD.FTZ R16, R16, -R3.reuse ;  /* 0x8000000310107221 */ /* 0x100fe20000010000 */
[----:B------:R-:W1:Y:S03]  /*4510*/  LDS R2, [R248.X4+0xf300] ;  /* 0x00f30000f8027984 */ /* 0x000e660000004800 */
[--C-:B------:R-:W-:Y:S01]  /*4520*/  FADD.FTZ R17, R17, -R3.reuse ;  /* 0x8000000311117221 */ /* 0x100fe20000010000 */
[----:B------:R-:W4:Y:S01]  /*4530*/  MUFU.EX2 R137, R232 ;  /* 0x000000e800897308 */ /* 0x000f220000000800 */
[--C-:B------:R-:W-:Y:S02]  /*4540*/  FADD.FTZ R20, R20, -R3.reuse ;  /* 0x8000000314147221 */ /* 0x100fe40000010000 */
[--C-:B------:R-:W-:Y:S01]  /*4550*/  FADD.FTZ R21, R21, -R3.reuse ;  /* 0x8000000315157221 */ /* 0x100fe20000010000 */
[----:B--2---:R-:W-:Y:S01]  /*4560*/  F2FP.PACK_AB R132, R136, R142 ;  /* 0x0000008e8884723e */ /* 0x004fe200000000ff */
[----:B------:R-:W-:Y:S02]  /*4570*/  FMUL.FTZ R4, R145, R4 ;  /* 0x0000000491047220 */ /* 0x000fe40000410000 */
[----:B------:R-:W-:Y:S02]  /*4580*/  FMUL.FTZ R16, R142, R16 ;  /* 0x000000108e107220 */ /* 0x000fe40000410000 */
[----:B------:R-:W-:Y:S01]  /*4590*/  FMUL.FTZ R6, R140, R6 ;  /* 0x000000068c067220 */ /* 0x000fe20000410000 */
[----:B------:R-:W2:Y:S01]  /*45a0*/  MUFU.EX2 R145, R240 ;  /* 0x000000f000917308 */ /* 0x000ea20000000800 */
        /* <DEDUP_REMOVED lines=24> */
[--C-:B-1----:R-:W-:Y:S01]  /*4730*/  FADD.FTZ R4, R12, -R2.reuse ;  /* 0x800000020c047221 */ /* 0x102fe20000010000 */
[----:B------:R-:W-:Y:S01]  /*4740*/  F2FP.PACK_AB R12, R152, R151 ;  /* 0x00000097980c723e */ /* 0x000fe200000000ff */
[----:B------:R-:W-:Y:S01]  /*4750*/  STS [R229+0x400], R20 ;  /* 0x00040014e5007388 */ /* 0x000fe20000000800 */
[--C-:B------:R-:W-:Y:S01]  /*4760*/  FADD.FTZ R25, R25, -R2.reuse ;  /* 0x8000000219197221 */ /* 0x100fe20000010000 */
[----:B------:R-:W1:Y:S01]  /*4770*/  MUFU.EX2 R139, R231 ;  /* 0x000000e7008b7308 */ /* 0x000e620000000800 */
        /* <DEDUP_REMOVED lines=9> */
[----:B--2---:R-:W-:Y:S01]  /*4810*/  F2FP.PACK_AB R3, R145, R159 ;  /* 0x0000009f9103723e */ /* 0x004fe200000000ff */
[----:B------:R-:W-:Y:S01]  /*4820*/  FADD.FTZ R28, R28, -R2 ;  /* 0x800000021c1c7221 */ /* 0x000fe20000010000 */
[----:B---3--:R-:W-:Y:S01]  /*4830*/  F2FP.PACK_AB R2, R140, R142 ;  /* 0x0000008e8c02723e */ /* 0x008fe200000000ff */
[----:B------:R-:W-:Y:S02]  /*4840*/  FMUL.FTZ R21, R154, R35 ;  /* 0x000000239a157220 */ /* 0x000fe40000410000 */
[----:B------:R-:W-:Y:S01]  /*4850*/  STS [R228+0x10880], R3 ;  /* 0x01088003e4007388 */ /* 0x000fe20000000800 */
[----:B------:R-:W-:Y:S02]  /*4860*/  FMUL.FTZ R19, R144, R19 ;  /* 0x0000001390137220 */ /* 0x000fe40000410000 */
[--C-:B-----5:R-:W-:Y:S01]  /*4870*/  FADD.FTZ R10, R10, -R0.reuse ;  /* 0x800000000a0a7221 */ /* 0x120fe20000010000 */
[----:B------:R2:W-:Y:S01]  /*4880*/  STS [R229+0x1400], R2 ;  /* 0x00140002e5007388 */ /* 0x0005e20000000800 */
[----:B------:R-:W-:Y:S01]  /*4890*/  MUFU.EX2 R35, R247 ;  /* 0x000000f700237308 */ /* 0x000fe20000000800 */
[----:B------:R-:W-:Y:S01]  /*48a0*/  F2FP.PACK_AB R19, R19, R5 ;  /* 0x000000051313723e */ /* 0x000fe200000000ff */
[--C-:B------:R-:W-:Y:S01]  /*48b0*/  FADD.FTZ R11, R11, -R0.reuse ;  /* 0x800000000b0b7221 */ /* 0x100fe20000010000 */
[----:B------:R-:W-:Y:S01]  /*48c0*/  F2FP.PACK_AB R5, R155, R158 ;  /* 0x0000009e9b05723e */ /* 0x000fe200000000ff */
[----:B-1----:R-:W-:Y:S01]  /*48d0*/  FMUL.FTZ R17, R139, R32 ;  /* 0x000000208b117220 */ /* 0x002fe20000410000 */
[----:B------:R-:W-:Y:S01]  /*48e0*/  F2FP.PACK_AB R32, R153, R139 ;  /* 0x0000008b9920723e */ /* 0x000fe200000000ff */
[----:B------:R-:W-:Y:S02]  /*48f0*/  FMUL.FTZ R10, R159, R10 ;  /* 0x0000000a9f0a7220 */ /* 0x000fe40000410000 */
[----:B------:R-:W-:Y:S01]  /*4900*/  FMUL.FTZ R11, R145, R11 ;  /* 0x0000000b910b7220 */ /* 0x000fe20000410000 */
[----:B------:R-:W-:Y:S01]  /*4910*/  F2FP.PACK_AB R22, R33, R17 ;  /* 0x000000112116723e */ /* 0x000fe200000000ff */
[----:B------:R-:W2:Y:S01]  /*4920*/  MUFU.EX2 R139, R243 ;  /* 0x000000f3008b7308 */ /* 0x000ea20000000800 */
[----:B------:R-:W-:Y:S01]  /*4930*/  F2FP.PACK_AB R17, R7, R6 ;  /* 0x000000060711723e */ /* 0x000fe200000000ff */
[----:B------:R-:W-:Y:S01]  /*4940*/  FMUL.FTZ R33, R149, R4 ;  /* 0x0000000495217220 */ /* 0x000fe20000410000 */
[----:B------:R-:W-:Y:S01]  /*4950*/  F2FP.PACK_AB R7, R150, R149 ;  /* 0x000000959607723e */ /* 0x000fe200000000ff */
[----:B------:R-:W-:Y:S01]  /*4960*/  FMUL.FTZ R34, R148, R34 ;  /* 0x0000002294227220 */ /* 0x000fe20000410000 */
[----:B------:R-:W-:Y:S01]  /*4970*/  F2FP.PACK_AB R4, R157, R156 ;  /* 0x0000009c9d04723e */ /* 0x000fe200000000ff */
[--C-:B------:R-:W-:Y:S02]  /*4980*/  FADD.FTZ R15, R15, -R0.reuse ;  /* 0x800000000f0f7221 */ /* 0x100fe40000010000 */
[----:B------:R-:W-:Y:S01]  /*4990*/  STS [R229+0x1000], R7 ;  /* 0x00100007e5007388 */ /* 0x000fe20000000800 */
[----:B------:R-:W-:Y:S01]  /*49a0*/  F2FP.PACK_AB R21, R21, R34 ;  /* 0x000000221515723e */ /* 0x000fe200000000ff */
[----:B------:R-:W-:Y:S02]  /*49b0*/  FMUL.FTZ R34, R151, R8 ;  /* 0x0000000897227220 */ /* 0x000fe40000410000 */
[----:B------:R-:W-:Y:S01]  /*49c0*/  STS [R228+0x11480], R133 ;  /* 0x01148085e4007388 */ /* 0x000fe20000000800 */
[----:B------:R-:W-:Y:S02]  /*49d0*/  FMUL.FTZ R6, R152, R9 ;  /* 0x0000000998067220 */ /* 0x000fe40000410000 */
        /* <DEDUP_REMOVED lines=9> */
[----:B--2---:R-:W-:Y:S01]  /*4a70*/  F2FP.PACK_AB R2, R138, R139 ;  /* 0x0000008b8a02723e */ /* 0x004fe200000000ff */
        /* <DEDUP_REMOVED lines=14> */
[----:B------:R-:W-:Y:S02]  /*4b60*/  FMUL.FTZ R30, R35, R30 ;  /* 0x0000001e231e7220 */ /* 0x000fe40000410000 */
[----:B------:R-:W-:Y:S01]  /*4b70*/  FMUL.FTZ R31, R227, R31 ;  /* 0x0000001fe31f7220 */ /* 0x000fe20000410000 */
[----:B------:R-:W-:Y:S01]  /*4b80*/  F2FP.PACK_AB R13, R13, R28 ;  /* 0x0000001c0d0d723e */ /* 0x000fe200000000ff */
[----:B------:R-:W-:Y:S01]  /*4b90*/  IMAD.SHL.U32 R0, R221, 0x2, RZ ;  /* 0x00000002dd007824 */ /* 0x000fe200078e00ff */
[----:B-1----:R-:W-:Y:S01]  /*4ba0*/  F2FP.PACK_AB R2, R227, R35 ;  /* 0x00000023e302723e */ /* 0x002fe200000000ff */
[----:B--2---:R-:W-:Y:S04]  /*4bb0*/  FMUL.FTZ R4, R140, R15 ;  /* 0x0000000f8c047220 */ /* 0x004fe80000410000 */
        /* <DEDUP_REMOVED lines=101> */
[----:B-12-4-:R-:W2:Y:S01]  /*5210*/  LDL.64 R238, [R1+0x10] ;  /* 0x0000100001ee7983 */ /* 0x016ea20000100a00 */
[----:B------:R-:W-:Y:S02]  /*5220*/  ULDC.64 UR6, c[0x0][0x208] ;  /* 0x0000820000067ab9 */ /* 0x000fe40000000a00 */
[----:B------:R-:W-:Y:S01]  /*5230*/  UIMAD.WIDE.U32 UR24, UR20, UR6, URZ ;  /* 0x00000006141872a5 */ /* 0x000fe2000f8e003f */
[----:B------:R-:W3:Y:S01]  /*5240*/  LDL.64 R162, [R1+0x28] ;  /* 0x0000280001a27983 */ /* 0x000ee20000100a00 */
[----:B------:R-:W-:Y:S03]  /*5250*/  USHF.R.S32.HI UR21, URZ, 0x1f, UR20 ;  /* 0x0000001f3f157899 */ /* 0x000fe60008011414 */
[----:B------:R-:W4:Y:S01]  /*5260*/  LDL R160, [R1+0x4] ;  /* 0x0000040001a07983 */ /* 0x000f220000100800 */
[----:B------:R-:W-:Y:S01]  /*5270*/  IMAD.U32 R9, RZ, RZ, UR24 ;  /* 0x00000018ff097e24 */ /* 0x000fe2000f8e00ff */
[----:B------:R-:W-:Y:S02]  /*5280*/  UIMAD UR21, UR21, UR6, URZ ;  /* 0x00000006151572a4 */ /* 0x000fe4000f8e023f */
[----:B------:R-:W5:Y:S02]  /*5290*/  LDL.64 R230, [R1+0x20] ;  /* 0x0000200001e67983 */ /* 0x000f640000100a00 */
[----:B------:R-:W-:Y:S02]  /*52a0*/  UIMAD UR21, UR20, UR7, UR21 ;  /* 0x00000007141572a4 */ /* 0x000fe4000f8e0215 */
[----:B------:R-:W3:Y:S01]  /*52b0*/  LDL R161, [R1] ;  /* 0x0000000001a17983 */ /* 0x000ee20000100800 */
[----:B------:R-:W-:Y:S02]  /*52c0*/  USHF.L.U32 UR7, UR20, 0x6, URZ ;  /* 0x0000000614077899 */ /* 0x000fe4000800063f */
[----:B------:R-:W-:Y:S01]  /*52d0*/  UIADD3 UR21, UR25, UR21, URZ ;  /* 0x0000001519157290 */ /* 0x000fe2000fffe03f */
[----:B------:R-:W5:Y:S01]  /*52e0*/  LDL.64 R232, [R1+0x8] ;  /* 0x0000080001e87983 */ /* 0x000f620000100a00 */
[----:B------:R-:W-:Y:S02]  /*52f0*/  USHF.R.S32.HI UR6, URZ, 0x1f, UR7 ;  /* 0x0000001f3f067899 */ /* 0x000fe40008011407 */
[----:B------:R-:W-:Y:S01]  /*5300*/  IMAD.U32 R7, RZ, RZ, UR7 ;  /* 0x00000007ff077e24 */ /* 0x000fe2000f8e00ff */
[----:B------:R-:W1:Y:S01]  /*5310*/  S2R R0, SR_CTAID.Y ;  /* 0x0000000000007919 */ /* 0x000e620000002600 */
        /* <DEDUP_REMOVED lines=33> */
.L_x_239:
        /* <DEDUP_REMOVED lines=241> */
.L_x_221:
[----:B------:R-:W-:Y:S05]  /*6440*/  @P1 EXIT ;  /* 0x000000000000194d */ /* 0x000fea0003800000 */
[----:B-1----:R-:W2:Y:S01]  /*6450*/  LDL.LU.64 R4, [R1+0x8] ;  /* 0x0000080001047983 */ /* 0x002ea20000300a00 */
[----:B------:R-:W-:Y:S01]  /*6460*/  MOV R2, 0x1 ;  /* 0x0000000100027802 */ /* 0x000fe20000000f00 */
[----:B------:R-:W-:Y:S02]  /*6470*/  UIMAD UR5, UR10, 0x3000, URZ ;  /* 0x000030000a0578a4 */ /* 0x000fe4000f8e023f */
[----:B------:R-:W1:Y:S04]  /*6480*/  S2R R0, SR_CTAID.Y ;  /* 0x0000000000007919 */ /* 0x000e680000002600 */
[----:B------:R-:W-:Y:S01]  /*6490*/  BAR.SYNC.DEFER_BLOCKING 0x1, 0x100 ;  /* 0x0044000000007b1d */ /* 0x000fe20000010000 */
[----:B------:R-:W-:Y:S01]  /*64a0*/  ISETP.NE.AND P1, PT, R2, c[0x0][0x338], PT ;  /* 0x0000ce0002007a0c */ /* 0x000fe20003f25270 */
[----:B------:R-:W-:-:S04]  /*64b0*/  USHF.R.S32.HI UR4, URZ, 0x1f, UR5 ;  /* 0x0000001f3f047899 */ /* 0x000fc80008011405 */
[----:B------:R-:W3:Y:S08]  /*64c0*/  S2R R11, SR_CTAID.Z ;  /* 0x00000000000b7919 */ /* 0x000ef00000002700 */
[----:B-1----:R-:W-:-:S05]  /*64d0*/  @P1 IMAD.HI.U32 R3, R0, c[0x0][0x33c], RZ ;  /* 0x0000cf0000031a27 */ /* 0x002fca00078e00ff */
[----:B------:R-:W-:Y:S02]  /*64e0*/  @P1 SHF.R.U32.HI R0, RZ, c[0x0][0x340], R3 ;  /* 0x0000d000ff001a19 */ /* 0x000fe40000011603 */
[----:B--2---:R-:W-:-:S04]  /*64f0*/  IADD3 R2, P0, R4, UR5, RZ ;  /* 0x0000000504027c10 */ /* 0x004fc8000ff1e0ff */
[----:B------:R-:W-:Y:S02]  /*6500*/  LEA.HI.X.SX32 R3, R4, UR4, 0x1, P0 ;  /* 0x0000000404037c11 */ /* 0x000fe400080f0eff */
[----:B------:R-:W-:-:S05]  /*6510*/  SHF.R.S32.HI R4, RZ, 0x1f, R0 ;  /* 0x0000001fff047819 */ /* 0x000fca0000011400 */
[C---:B------:R-:W-:Y:S02]  /*6520*/  IMAD R6, R4.reuse, c[0x0][0x328], RZ ;  /* 0x0000ca0004067a24 */ /* 0x040fe400078e02ff */
[----:B------:R-:W-:Y:S02]  /*6530*/  IMAD R7, R4, c[0x0][0x300], RZ ;  /* 0x0000c00004077a24 */ /* 0x000fe400078e02ff */
[----:B------:R-:W-:-:S04]  /*6540*/  IMAD.WIDE.U32 R4, R0, c[0x0][0x328], R2 ;  /* 0x0000ca0000047a25 */ /* 0x000fc800078e0002 */
[----:B------:R-:W-:-:S04]  /*6550*/  IMAD.WIDE.U32 R2, R0, c[0x0][0x300], R2 ;  /* 0x0000c00000027a25 */ /* 0x000fc800078e0002 */
[C---:B------:R-:W-:Y:S02]  /*6560*/  IMAD R6, R0.reuse, c[0x0][0x32c], R6 ;  /* 0x0000cb0000067a24 */ /* 0x040fe400078e0206 */
[----:B------:R-:W-:Y:S01]  /*6570*/  IMAD R0, R0, c[0x0][0x304], R7 ;  /* 0x0000c10000007a24 */ /* 0x000fe200078e0207 */
[----:B---3--:R-:W-:Y:S02]  /*6580*/  SHF.R.S32.HI R7, RZ, 0x1f, R11 ;  /* 0x0000001fff077819 */ /* 0x008fe4000001140b */
[----:B------:R-:W-:Y:S02]  /*6590*/  IADD3 R5, R5, R6, RZ ;  /* 0x0000000605057210 */ /* 0x000fe40007ffe0ff */
[----:B------:R-:W-:Y:S01]  /*65a0*/  IADD3 R3, R3, R0, RZ ;  /* 0x0000000003037210 */ /* 0x000fe20007ffe0ff */
[----:B------:R-:W-:Y:S02]  /*65b0*/  IMAD R10, R7, c[0x0][0x330], RZ ;  /* 0x0000cc00070a7a24 */ /* 0x000fe400078e02ff */
[----:B------:R-:W-:-:S04]  /*65c0*/  IMAD.WIDE.U32 R8, R11, c[0x0][0x330], R4 ;  /* 0x0000cc000b087a25 */ /* 0x000fc800078e0004 */
[----:B------:R-:W-:Y:S01]  /*65d0*/  IMAD R10, R11, c[0x0][0x334], R10 ;  /* 0x0000cd000b0a7a24 */ /* 0x000fe200078e020a */
[----:B------:R-:W-:Y:S01]  /*65e0*/  LEA R4, P1, R8, c[0x0][0x310], 0x2 ;  /* 0x0000c40008047a11 */ /* 0x000fe200078210ff */
[----:B------:R-:W-:Y:S02]  /*65f0*/  IMAD R0, R7, c[0x0][0x308], RZ ;  /* 0x0000c20007007a24 */ /* 0x000fe400078e02ff */
[----:B------:R-:W-:Y:S01]  /*6600*/  IMAD.WIDE.U32 R6, R11, c[0x0][0x308], R2 ;  /* 0x0000c2000b067a25 */ /* 0x000fe200078e0002 */
[----:B------:R-:W-:-:S03]  /*6610*/  IADD3 R10, R9, R10, RZ ;  /* 0x0000000a090a7210 */ /* 0x000fc60007ffe0ff */
[----:B------:R-:W-:Y:S01]  /*6620*/  IMAD R0, R11, c[0x0][0x30c], R0 ;  /* 0x0000c3000b007a24 */ /* 0x000fe200078e0200 */
[----:B------:R-:W-:Y:S02]  /*6630*/  LEA.HI.X R5, R8, c[0x0][0x314], R10, 0x2, P1 ;  /* 0x0000c50008057a11 */ /* 0x000fe400008f140a */
[C---:B------:R-:W-:Y:S02]  /*6640*/  LEA R2, P0, R6.reuse, c[0x0][0x2e8], 0x2 ;  /* 0x0000ba0006027a11 */ /* 0x040fe400078010ff */
[----:B------:R-:W-:Y:S01]  /*6650*/  IADD3 R0, R7, R0, RZ ;  /* 0x0000000007007210 */ /* 0x000fe20007ffe0ff */
[----:B------:R-:W-:Y:S03]  /*6660*/  RED.E.ADD.F32.FTZ.RN.STRONG.GPU [R4.64], R36 ;  /* 0x000000240400798e */ /* 0x000fe6000c10e796 */
[----:B------:R-:W-:Y:S01]  /*6670*/  LEA.HI.X R3, R6, c[0x0][0x2ec], R0, 0x2, P0 ;  /* 0x0000bb0006037a11 */ /* 0x000fe200000f1400 */
        /* <DEDUP_REMOVED lines=96> */
.L_x_241:
        /* <DEDUP_REMOVED lines=16> */
.L_x_1393:


//--------------------- .text._ZN7cutlass13device_kernelIN5flash19enable_sm80_to_sm89INS1_16FlashAttnBwdSm80INS1_25CollectiveMainloopBwdSm80ILi2ELi1EN4cute5tupleIJNS5_1CILi64EEENS7_ILi128EEENS7_ILi96EEEEEENS_6half_tEfNS_4arch4Sm80ELb0ELb1ELb0ELb0ELb1ELb0ELb0ELb0ELi2ELi2ELi4ELi2ELb1EEENS1_24CollectiveEpilogueBwdGQAISB_fSE_Li256ELb0ELb1EEENS1_19SingleTileSchedulerILb0ELb0ELb0ELi128EEEEEEEEEvNT_6ParamsE --------------------------
	.section	.text._ZN7cutlass13device_kernelIN5flash19enable_sm80_to_sm89INS1_16FlashAttnBwdSm80INS1_25CollectiveMainloopBwdSm80ILi2ELi1EN4cute5tupleIJNS5_1CILi64EEENS7_ILi128EEENS7_ILi96EEEEEENS_6half_tEfNS_4arch4Sm80ELb0ELb1ELb0ELb0ELb1ELb0ELb0ELb0ELi2ELi2ELi4ELi2ELb1EEENS1_24CollectiveEpilogueBwdGQAISB_fSE_Li256ELb0ELb1EEENS1_19SingleTileSchedulerILb0ELb0ELb0ELi128EEEEEEEEEvNT_6ParamsE,"ax",@progbits
	.sectioninfo	@"SHI_REGISTERS=255"
	.align	128
.text._ZN7cutlass13device_kernelIN5flash19enable_sm80_to_sm89INS1_16FlashAttnBwdSm80INS1_25CollectiveMainloopBwdSm80ILi2ELi1EN4cute5tupleIJNS5_1CILi64EEENS7_ILi128EEENS7_ILi96EEEEEENS_6half_tEfNS_4arch4Sm80ELb0ELb1ELb0ELb0ELb1ELb0ELb0ELb0ELi2ELi2ELi4ELi2ELb1EEENS1_24CollectiveEpilogueBwdGQAISB_fSE_Li256ELb0ELb1EEENS1_19SingleTileSchedulerILb0ELb0ELb0ELi128EEEEEEEEEvNT_6ParamsE:
        .type           _ZN7cutlass13device_kernelIN5flash19enable_sm80_to_sm89INS1_16FlashAttnBwdSm80INS1_25CollectiveMainloopBwdSm80ILi2ELi1EN4cute5tupleIJNS5_1CILi64EEENS7_ILi128EEENS7_ILi96EEEEEENS_6half_tEfNS_4arch4Sm80ELb0ELb1ELb0ELb0ELb1ELb0ELb0ELb0ELi2ELi2ELi4ELi2ELb1EEENS1_24CollectiveEpilogueBwdGQAISB_fSE_Li256ELb0ELb1EEENS1_19SingleTileSchedulerILb0ELb0ELb0ELi128EEEEEEEEEvNT_6ParamsE,@function
        .size           _ZN7cutlass13device_kernelIN5flash19enable_sm80_to_sm89INS1_16FlashAttnBwdSm80INS1_25CollectiveMainloopBwdSm80ILi2ELi1EN4cute5tupleIJNS5_1CILi64EEENS7_ILi128EEENS7_ILi96EEEEEENS_6half_tEfNS_4arch4Sm80ELb0ELb1ELb0ELb0ELb1ELb0ELb0ELb0ELi2ELi2ELi4ELi2ELb1EEENS1_24CollectiveEpilogueBwdGQAISB_fSE_Li256ELb0ELb1EEENS1_19SingleTileSchedulerILb0ELb0ELb0ELi128EEEEEEEEEvNT_6ParamsE,(.L_x_1394 - _ZN7cutlass13device_kernelIN5flash19enable_sm80_to_sm89INS1_16FlashAttnBwdSm80INS1_25CollectiveMainloopBwdSm80ILi2ELi1EN4cute5tupleIJNS5_1CILi64EEENS7_ILi128EEENS7_ILi96EEEEEENS_6half_tEfNS_4arch4Sm80ELb0ELb1ELb0ELb0ELb1ELb0ELb0ELb0ELi2ELi2ELi4ELi2ELb1EEENS1_24CollectiveEpilogueBwdGQAISB_fSE_Li256ELb0ELb1EEENS1_19SingleTileSchedulerILb0ELb0ELb0ELi128EEEEEEEEEvNT_6ParamsE)
        .other          _ZN7cutlass13device_kernelIN5flash19enable_sm80_to_sm89INS1_16FlashAttnBwdSm80INS1_25CollectiveMainloopBwdSm80ILi2ELi1EN4cute5tupleIJNS5_1CILi64EEENS7_ILi128EEENS7_ILi96EEEEEENS_6half_tEfNS_4arch4Sm80ELb0ELb1ELb0ELb0ELb1ELb0ELb0ELb0ELi2ELi2ELi4ELi2ELb1EEENS1_24CollectiveEpilogueBwdGQAISB_fSE_Li256ELb0ELb1EEENS1_19SingleTileSchedulerILb0ELb0ELb0ELi128EEEEEEEEEvNT_6ParamsE,@"STO_CUDA_ENTRY STV_DEFAULT"
_ZN7cutlass13device_kernelIN5flash19enable_sm80_to_sm89INS1_16FlashAttnBwdSm80INS1_25CollectiveMainloopBwdSm80ILi2ELi1EN4cute5tupleIJNS5_1CILi64EEENS7_ILi128EEENS7_ILi96EEEEEENS_6half_tEfNS_4arch4Sm80ELb0ELb1ELb0ELb0ELb1ELb0ELb0ELb0ELi2ELi2ELi4ELi2ELb1EEENS1_24CollectiveEpilogueBwdGQAISB_fSE_Li256ELb0ELb1EEENS1_19SingleTileSchedulerILb0ELb0ELb0ELi128EEEEEEEEEvNT_6ParamsE:
        /* <DEDUP_REMOVED lines=28> */
.L_x_242:
        /* <DEDUP_REMOVED lines=372> */
[C---:B------:R-:W-:Y:S01]  /*1900*/  @!P2 LEA R24, P3, R29.reuse, c[0x0][0x258], 0x2 ;  /* 0x000096001d18aa11 */ /* 0x040fe200078610ff */
        /* <DEDUP_REMOVED lines=56> */
[----:B------:R-:W-:Y:S01]  /*1c90*/  ULDC UR6, c[0x0][0x290] ;  /* 0x0000a40000067ab9 */ /* 0x000fe20000000800 */
[----:B------:R-:W-:Y:S01]  /*1ca0*/  SHF.R.S32.HI R3, RZ, 0x1f, R7 ;  /* 0x0000001fff037819 */ /* 0x000fe20000011407 */
[----:B------:R-:W-:Y:S01]  /*1cb0*/  UISETP.LE.AND UP3, UPT, UR26, UR20, UPT ;  /* 0x000000141a00728c */ /* 0x000fe2000bf63270 */
[C---:B------:R-:W-:Y:S01]  /*1cc0*/  LOP3.LUT P0, RZ, R2.reuse, 0x2, RZ, 0xc0, !PT ;  /* 0x0000000202ff7812 */ /* 0x040fe2000780c0ff */
[----:B------:R-:W-:Y:S01]  /*1cd0*/  IMAD.SHL.U32 R2, R2, 0x40, RZ ;  /* 0x0000004002027824 */ /* 0x000fe200078e00ff */
[----:B------:R-:W-:Y:S01]  /*1ce0*/  LOP3.LUT R0, R0, 0x1c0, RZ, 0xc0, !PT ;  /* 0x000001c000007812 */ /* 0x000fe200078ec0ff */
[----:B------:R-:W-:Y:S01]  /*1cf0*/  UISETP.GT.AND UP4, UPT, UR10, -0x1, UPT ;  /* 0xffffffff0a00788c */ /* 0x000fe2000bf84270 */
[----:B------:R-:W-:Y:S01]  /*1d00*/  LEA.HI R249, R3, R7, RZ, 0x2 ;  /* 0x0000000703f97211 */ /* 0x000fe200078f10ff */
[----:B------:R-:W-:Y:S01]  /*1d10*/  ULDC UR15, c[0x0][0x168] ;  /* 0x00005a00000f7ab9 */ /* 0x000fe20000000800 */
[----:B------:R-:W-:Y:S01]  /*1d20*/  SHF.R.S32.HI R3, RZ, 0x3, R9 ;  /* 0x00000003ff037819 */ /* 0x000fe20000011409 */
[----:B------:R-:W-:Y:S01]  /*1d30*/  ULOP3.LUT UR19, URZ, UR19, URZ, 0x33, !UPT ;  /* 0x000000133f137292 */ /* 0x000fe2000f8e333f */
[----:B------:R-:W-:Y:S01]  /*1d40*/  LOP3.LUT R4, R0, 0x30, R4, 0xf8, !PT ;  /* 0x0000003000047812 */ /* 0x000fe200078ef804 */
[----:B------:R-:W-:Y:S01]  /*1d50*/  ULOP3.LUT UR13, URZ, UR7, URZ, 0x33, !UPT ;  /* 0x000000073f0d7292 */ /* 0x000fe2000f8e333f */
[----:B------:R-:W-:Y:S01]  /*1d60*/  SHF.R.U32.HI R8, RZ, 0x3, R0 ;  /* 0x00000003ff087819 */ /* 0x000fe20000011600 */
[C---:B------:R-:W-:Y:S01]  /*1d70*/  IMAD R20, R3.reuse, 0x8, R5 ;  /* 0x0000000803147824 */ /* 0x040fe200078e0205 */
[----:B------:R-:W-:Y:S01]  /*1d80*/  LOP3.LUT R0, R2, 0xc0, RZ, 0xc0, !PT ;  /* 0x000000c002007812 */ /* 0x000fe200078ec0ff */
[----:B------:R-:W-:Y:S01]  /*1d90*/  IMAD R218, R3, 0x200, R27 ;  /* 0x0000020003da7824 */ /* 0x000fe200078e021b */
[--C-:B------:R-:W-:Y:S01]  /*1da0*/  LOP3.LUT R4, R4, 0x8, R28.reuse, 0xf8, !PT ;  /* 0x0000000804047812 */ /* 0x100fe200078ef81c */
[----:B------:R-:W-:Y:S01]  /*1db0*/  UIMAD UR20, UR11, UR6, URZ ;  /* 0x000000060b1472a4 */ /* 0x000fe2000f8e023f */
[----:B------:R-:W-:-:S02]  /*1dc0*/  LOP3.LUT R5, R0, 0x8, R28, 0xf8, !PT ;  /* 0x0000000800057812 */ /* 0x000fc400078ef81c */
        /* <DEDUP_REMOVED lines=77> */
[----:B------:R-:W-:Y:S01]  /*22a0*/  UMOV UR4, URZ ;  /* 0x0000003f00047c82 */ /* 0x000fe20008000000 */
[----:B------:R-:W-:Y:S01]  /*22b0*/  LOP3.LUT R0, R0, 0xc0, RZ, 0xc0, !PT ;  /* 0x000000c000007812 */ /* 0x000fe200078ec0ff */
[----:B------:R-:W-:Y:S01]  /*22c0*/  UMOV UR18, 0x1 ;  /* 0x0000000100127882 */ /* 0x000fe20000000000 */
[----:B------:R1:W-:Y:S01]  /*22d0*/  STL [R1+0xc], R4 ;  /* 0x00000c0401007387 */ /* 0x0003e20000100800 */
[C---:B------:R-:W-:Y:S01]  /*22e0*/  SEL R224, R225.reuse, 0xfffffff0, !P4 ;  /* 0xfffffff0e1e07807 */ /* 0x040fe20006000000 */
[----:B------:R-:W-:Y:S01]  /*22f0*/  USHF.L.U32 UR5, UR10, 0x7, URZ ;  /* 0x000000070a057899 */ /* 0x000fe2000800063f */
[----:B------:R-:W-:Y:S01]  /*2300*/  SEL R225, R225, 0xfffffff0, !P0 ;  /* 0xfffffff0e1e17807 */ /* 0x000fe20004000000 */
[----:B------:R2:W-:Y:S04]  /*2310*/  STL [R1+0x8], R3 ;  /* 0x0000080301007387 */ /* 0x0005e80000100800 */
        /* <DEDUP_REMOVED lines=39> */
[----:B-1----:R-:W-:Y:S01]  /*2590*/  IADD3 R0, R231, UR21, RZ ;  /* 0x00000015e7007c10 */ /* 0x002fe2000fffe0ff */
[----:B------:R-:W-:-:S04]  /*25a0*/  ULDC UR21, c[0x0][0x168] ;  /* 0x00005a0000157ab9 */ /* 0x000fc80000000800 */
[----:B------:R1:W-:Y:S02]  /*25b0*/  STL [R1+0x40], R0 ;  /* 0x0000400001007387 */ /* 0x0003e40000100800 */
[----:B-1----:R-:W-:-:S05]  /*25c0*/  IADD3 R0, R231, c[0x0][0x2a4], RZ ;  /* 0x0000a900e7007a10 */ /* 0x002fca0007ffe0ff */
[----:B---34-:R1:W-:Y:S02]  /*25d0*/  STL [R1+0x1c], R0 ;  /* 0x00001c0001007387 */ /* 0x0183e40000100800 */
.L_x_262:
        /* <DEDUP_REMOVED lines=113> */
.L_x_246:
[----:B------:R-:W-:Y:S04]  /*2cf0*/  MOV R2, 0x1 ;  /* 0x0000000100027802 */ /* 0x000fe80000000f00 */
[----:B------:R-:W-:Y:S11]  /*2d00*/  ISETP.NE.AND P1, PT, R2, c[0x0][0x2a8], PT ;  /* 0x0000aa0002007a0c */ /* 0x000ff60003f25270 */
[----:B------:R-:W-:Y:S02]  /*2d10*/  @!UPT UIADD3 URZ, URZ, URZ, URZ ;  /* 0x0000003f3f3ff290 */ /* 0x000fe4000fffe03f */
[----:B------:R-:W-:Y:S05]  /*2d20*/  @P1 IMAD.HI.U32 R2, R0, c[0x0][0x2ac], RZ ;  /* 0x0000ab0000021a27 */ /* 0x000fea00078e00ff */
[----:B------:R-:W-:Y:S02]  /*2d30*/  @P1 SHF.R.U32.HI R0, RZ, c[0x0][0x2b0], R2 ;  /* 0x0000ac00ff001a19 */ /* 0x000fe40000011602 */
.L_x_247:
[----:B------:R-:W-:Y:S05]  /*2d40*/  BSYNC B0 ;  /* 0x0000000000007941 */ /* 0x000fea0003800000 */
.L_x_245:
        /* <DEDUP_REMOVED lines=9> */
.L_x_244:
        /* <DEDUP_REMOVED lines=19> */
.L_x_250:
[----:B------:R-:W-:Y:S04]  /*2f10*/  MOV R132, 0x1 ;  /* 0x0000000100847802 */ /* 0x000fe80000000f00 */
[----:B------:R-:W-:Y:S11]  /*2f20*/  ISETP.NE.AND P1, PT, R132, c[0x0][0x2a8], PT ;  /* 0x0000aa0084007a0c */ /* 0x000ff60003f25270 */
[----:B------:R-:W-:Y:S02]  /*2f30*/  @!UPT UIADD3 URZ, URZ, URZ, URZ ;  /* 0x0000003f3f3ff290 */ /* 0x000fe4000fffe03f */
[----:B------:R-:W-:Y:S05]  /*2f40*/  @P1 IMAD.HI.U32 R132, R0, c[0x0][0x2ac], RZ ;  /* 0x0000ab0000841a27 */ /* 0x000fea00078e00ff */
[----:B------:R-:W-:Y:S02]  /*2f50*/  @P1 SHF.R.U32.HI R0, RZ, c[0x0][0x2b0], R132 ;  /* 0x0000ac00ff001a19 */ /* 0x000fe40000011684 */
.L_x_251:
[----:B------:R-:W-:Y:S05]  /*2f60*/  BSYNC B0 ;  /* 0x0000000000007941 */ /* 0x000fea0003800000 */
.L_x_249:
[----:B------:R-:W-:Y:S04]  /*2f70*/  IMAD.MOV.U32 R132, RZ, RZ, c[0x0][0x2a8] ;  /* 0x0000aa00ff847624 */ /* 0x000fe800078e00ff */
[----:B------:R-:W-:Y:S04]  /*2f80*/  IMAD R0, R0, R132, -UR5 ;  /* 0x8000000500007e24 */ /* 0x000fe8000f8e0284 */
[----:B------:R-:W-:Y:S05]  /*2f90*/  IMAD.IADD R0, R0, 0x1, -R251 ;  /* 0x0000000100007824 */ /* 0x000fea00078e0afb */
[----:B------:R-:W-:Y:S02]  /*2fa0*/  IADD3 R132, R0, c[0x0][0x2a8], RZ ;  /* 0x0000aa0000847a10 */ /* 0x000fe40007ffe0ff */
[----:B------:R-:W-:Y:S02]  /*2fb0*/  IMNMX R2, R2, R0, !PT ;  /* 0x0000000002027217 */ /* 0x000fe40007800200 */
[----:B------:R-:W-:Y:S02]  /*2fc0*/  IMNMX R149, R149, R132, PT ;  /* 0x0000008495957217 */ /* 0x000fe40003800200 */
.L_x_248:
        /* <DEDUP_REMOVED lines=19> */
.L_x_254:
[----:B------:R-:W-:Y:S04]  /*3100*/  MOV R133, 0x1 ;  /* 0x0000000100857802 */ /* 0x000fe80000000f00 */
[----:B------:R-:W-:Y:S11]  /*3110*/  ISETP.NE.AND P1, PT, R133, c[0x0][0x2a8], PT ;  /* 0x0000aa0085007a0c */ /* 0x000ff60003f25270 */
[----:B------:R-:W-:Y:S02]  /*3120*/  @!UPT UIADD3 URZ, URZ, URZ, URZ ;  /* 0x0000003f3f3ff290 */ /* 0x000fe4000fffe03f */
[----:B------:R-:W-:Y:S05]  /*3130*/  @P1 IMAD.HI.U32 R133, R132, c[0x0][0x2ac], RZ ;  /* 0x0000ab0084851a27 */ /* 0x000fea00078e00ff */
[----:B------:R-:W-:Y:S02]  /*3140*/  @P1 SHF.R.U32.HI R132, RZ, c[0x0][0x2b0], R133 ;  /* 0x0000ac00ff841a19 */ /* 0x000fe40000011685 */
.L_x_255:
[----:B------:R-:W-:Y:S05]  /*3150*/  BSYNC B0 ;  /* 0x0000000000007941 */ /* 0x000fea0003800000 */
.L_x_253:
[----:B------:R-:W-:Y:S04]  /*3160*/  IMAD.MOV.U32 R133, RZ, RZ, c[0x0][0x2a8] ;  /* 0x0000aa00ff857624 */ /* 0x000fe800078e00ff */
[----:B------:R-:W-:Y:S04]  /*3170*/  IMAD R132, R132, R133, -UR5 ;  /* 0x8000000584847e24 */ /* 0x000fe8000f8e0285 */
[----:B------:R-:W-:Y:S05]  /*3180*/  IMAD.IADD R132, R132, 0x1, -R251 ;  /* 0x0000000184847824 */ /* 0x000fea00078e0afb */
[----:B------:R-:W-:Y:S02]  /*3190*/  IADD3 R133, R132, c[0x0][0x2a8], RZ ;  /* 0x0000aa0084857a10 */ /* 0x000fe40007ffe0ff */
[----:B------:R-:W-:Y:S02]  /*31a0*/  IMNMX R0, R0, R132, !PT ;  /* 0x0000008400007217 */ /* 0x000fe40007800200 */
[----:B------:R-:W-:Y:S02]  /*31b0*/  IMNMX R148, R148, R133, PT ;  /* 0x0000008594947217 */ /* 0x000fe40003800200 */
.L_x_252:
        /* <DEDUP_REMOVED lines=19> */
.L_x_258:
[----:B------:R-:W-:Y:S04]  /*32f0*/  MOV R133, 0x1 ;  /* 0x0000000100857802 */ /* 0x000fe80000000f00 */
[----:B------:R-:W-:Y:S11]  /*3300*/  ISETP.NE.AND P0, PT, R133, c[0x0][0x2a8], PT ;  /* 0x0000aa0085007a0c */ /* 0x000ff60003f05270 */
[----:B------:R-:W-:Y:S02]  /*3310*/  @!UPT UIADD3 URZ, URZ, URZ, URZ ;  /* 0x0000003f3f3ff290 */ /* 0x000fe4000fffe03f */
[----:B------:R-:W-:Y:S05]  /*3320*/  @P0 IMAD.HI.U32 R133, R132, c[0x0][0x2ac], RZ ;  /* 0x0000ab0084850a27 */ /* 0x000fea00078e00ff */
[----:B------:R-:W-:Y:S02]  /*3330*/  @P0 SHF.R.U32.HI R132, RZ, c[0x0][0x2b0], R133 ;  /* 0x0000ac00ff840a19 */ /* 0x000fe40000011685 */
.L_x_259:
[----:B------:R-:W-:Y:S05]  /*3340*/  BSYNC B0 ;  /* 0x0000000000007941 */ /* 0x000fea0003800000 */
.L_x_257:
[----:B------:R-:W-:Y:S04]  /*3350*/  IMAD.MOV.U32 R133, RZ, RZ, c[0x0][0x2a8] ;  /* 0x0000aa00ff857624 */ /* 0x000fe800078e00ff */
[----:B------:R-:W-:Y:S04]  /*3360*/  IMAD R132, R132, R133, -UR5 ;  /* 0x8000000584847e24 */ /* 0x000fe8000f8e0285 */
[----:B------:R-:W-:Y:S05]  /*3370*/  IMAD.IADD R132, R132, 0x1, -R251 ;  /* 0x0000000184847824 */ /* 0x000fea00078e0afb */
[----:B------:R-:W-:Y:S02]  /*3380*/  IADD3 R133, R132, c[0x0][0x2a8], RZ ;  /* 0x0000aa0084857a10 */ /* 0x000fe40007ffe0ff */
[----:B------:R-:W-:Y:S02]  /*3390*/  IMNMX R3, R3, R132, !PT ;  /* 0x0000008403037217 */ /* 0x000fe40007800200 */
[----:B------:R-:W-:Y:S02]  /*33a0*/  IMNMX R150, R150, R133, PT ;  /* 0x0000008596967217 */ /* 0x000fe40003800200 */
.L_x_256:
        /* <DEDUP_REMOVED lines=63> */
.L_x_260:
        /* <DEDUP_REMOVED lines=481> */
.L_x_261:
        /* <DEDUP_REMOVED lines=241> */
.L_x_243:
[----:B------:R-:W-:Y:S05]  /*64c0*/  @P1 EXIT ;  /* 0x000000000000194d */ /* 0x000fea0003800000 */
[----:B-1----:R-:W2:Y:S01]  /*64d0*/  LDL.64 R4, [R1+0x10] ;  /* 0x0000100001047983 */ /* 0x002ea20000100a00 */
[----:B------:R-:W-:Y:S01]  /*64e0*/  IMAD.MOV.U32 R0, RZ, RZ, 0x1 ;  /* 0x00000001ff007424 */ /* 0x000fe200078e00ff */
[----:B------:R-:W-:Y:S01]  /*64f0*/  ULDC UR5, c[0x0][0x358] ;  /* 0x0000d60000057ab9 */ /* 0x000fe20000000800 */
[----:B------:R-:W-:Y:S01]  /*6500*/  BSSY B0, `(.L_x_263) ;  /* 0x000001f000007945 */ /* 0x000fe20003800000 */
[----:B------:R-:W1:Y:S01]  /*6510*/  S2R R2, SR_CTAID.Y ;  /* 0x0000000000027919 */ /* 0x000e620000002600 */
[----:B------:R-:W-:-:S03]  /*6520*/  UIMAD UR5, UR10, UR5, URZ ;  /* 0x000000050a0572a4 */ /* 0x000fc6000f8e023f */
[----:B------:R-:W-:Y:S01]  /*6530*/  BAR.SYNC.DEFER_BLOCKING 0x1, 0x100 ;  /* 0x0044000000007b1d */ /* 0x000fe20000010000 */
[----:B------:R-:W-:-:S05]  /*6540*/  ISETP.NE.AND P0, PT, R0, c[0x0][0x338], PT ;  /* 0x0000ce0000007a0c */ /* 0x000fca0003f05270 */
[----:B------:R-:W3:Y:S01]  /*6550*/  S2R R15, SR_CTAID.Z ;  /* 0x00000000000f7919 */ /* 0x000ee20000002700 */
[----:B------:R-:W-:Y:S02]  /*6560*/  ULDC UR4, c[0x0][0x2f4] ;  /* 0x0000bd0000047ab9 */ /* 0x000fe40000000800 */
[----:B------:R-:W-:-:S04]  /*6570*/  UIMAD UR5, UR5, UR4, URZ ;  /* 0x00000004050572a4 */ /* 0x000fc8000f8e023f */
[----:B------:R-:W-:Y:S01]  /*6580*/  USHF.R.S32.HI UR4, URZ, 0x1f, UR5 ;  /* 0x0000001f3f047899 */ /* 0x000fe20008011405 */
[----:B-1----:R-:W-:-:S04]  /*6590*/  @P0 IMAD.HI.U32 R0, R2, c[0x0][0x33c], RZ ;  /* 0x0000cf0002000a27 */ /* 0x002fc800078e00ff */
[----:B------:R-:W-:Y:S01]  /*65a0*/  IMAD.MOV.U32 R7, RZ, RZ, R2 ;  /* 0x000000ffff077224 */ /* 0x000fe200078e0002 */
[----:B------:R-:W-:-:S04]  /*65b0*/  @P0 SHF.R.U32.HI R7, RZ, c[0x0][0x340], R0 ;  /* 0x0000d000ff070a19 */ /* 0x000fc80000011600 */
[----:B------:R-:W-:Y:S01]  /*65c0*/  SHF.R.S32.HI R10, RZ, 0x1f, R7 ;  /* 0x0000001fff0a7819 */ /* 0x000fe20000011407 */
[----:B---3--:R-:W-:Y:S01]  /*65d0*/  IMAD R3, R15, c[0x0][0x2f4], RZ ;  /* 0x0000bd000f037a24 */ /* 0x008fe200078e02ff */
[----:B------:R-:W-:Y:S01]  /*65e0*/  SHF.R.S32.HI R16, RZ, 0x1f, R15 ;  /* 0x0000001fff107819 */ /* 0x000fe2000001140f */
[----:B------:R-:W-:-:S03]  /*65f0*/  IMAD.MOV R6, RZ, RZ, -R7 ;  /* 0x000000ffff067224 */ /* 0x000fc600078e0a07 */
[----:B------:R-:W-:Y:S01]  /*6600*/  SHF.R.S32.HI R14, RZ, 0x1f, R3 ;  /* 0x0000001fff0e7819 */ /* 0x000fe20000011403 */
[----:B------:R-:W-:Y:S01]  /*6610*/  IMAD R6, R6, c[0x0][0x338], R2 ;  /* 0x0000ce0006067a24 */ /* 0x000fe200078e0202 */
[----:B------:R-:W-:-:S04]  /*6620*/  IADD3 R0, P1, P0, R3, UR5, R7 ;  /* 0x0000000503007c10 */ /* 0x000fc8000f83e007 */
[----:B------:R-:W-:Y:S01]  /*6630*/  IADD3.X R14, R14, UR4, R10, P1, P0 ;  /* 0x000000040e0e7c10 */ /* 0x000fe20008fe040a */
[----:B------:R-:W-:-:S03]  /*6640*/  IMAD.SHL.U32 R11, R0, 0x4, RZ ;  /* 0x00000004000b7824 */ /* 0x000fc600078e00ff */
[----:B------:R-:W-:Y:S02]  /*6650*/  SHF.L.U64.HI R14, R0, 0x2, R14 ;  /* 0x00000002000e7819 */ /* 0x000fe4000001020e */
[----:B--2---:R-:W-:Y:S02]  /*6660*/  ISETP.NE.AND P1, PT, R4, RZ, PT ;  /* 0x000000ff0400720c */ /* 0x004fe40003f25270 */
[----:B------:R-:W-:-:S04]  /*6670*/  IADD3 R4, P0, R11, c[0x0][0x350], RZ ;  /* 0x0000d4000b047a10 */ /* 0x000fc80007f1e0ff */
[----:B------:R-:W-:-:S07]  /*6680*/  IADD3.X R5, R14, c[0x0][0x354], RZ, P0, !PT ;  /* 0x0000d5000e057a10 */ /* 0x000fce00007fe4ff */
[----:B------:R-:W-:Y:S05]  /*6690*/  @P1 BRA `(.L_x_264) ;  /* 0x0000005000001947 */ /* 0x000fea0003800000 */
.L_x_265:
[----:B------:R-:W2:Y:S01]  /*66a0*/  LDG.E.STRONG.GPU R0, [R4.64] ;  /* 0x0000001604007981 */ /* 0x000ea2000c1ef900 */
[----:B------:R-:W-:Y:S01]  /*66b0*/  YIELD ;  /* 0x0000000000007946 */ /* 0x000fe20003800000 */
[----:B--2---:R-:W-:Y:S01]  /*66c0*/  ISETP.NE.AND P0, PT, R0, R6, PT ;  /* 0x000000060000720c */ /* 0x004fe20003f05270 */
[----:B------:R-:W-:-:S12]  /*66d0*/  CCTL.IVALL ;  /* 0x00000000ff00798f */ /* 0x000fd80002000000 */
[----:B------:R-:W-:Y:S05]  /*66e0*/  @P0 BRA `(.L_x_265) ;  /* 0xffffffb000000947 */ /* 0x000fea000383ffff */
.L_x_264:
[----:B------:R-:W-:Y:S05]  /*66f0*/  BSYNC B0 ;  /* 0x0000000000007941 */ /* 0x000fea0003800000 */
.L_x_263:
[----:B------:R-:W-:Y:S01]  /*6700*/  MOV R17, 0xffffffff ;  /* 0xffffffff00117802 */ /* 0x000fe20000000f00 */
[----:B------:R-:W-:Y:S05]  /*6710*/  BRA.CONV ~URZ, `(.L_x_266) ;  /* 0x000000237f007947 */ /* 0x000fea000b800000 */
[----:B------:R-:W-:Y:S02]  /*6720*/  MOV R2, 0x6740 ;  /* 0x0000674000027802 */ /* 0x000fe40000000f00 */
[----:B------:R-:W-:Y:S05]  /*6730*/  CALL.REL.NOINC `($__internal_2_$__cuda_sm70_warpsync) ;  /* 0x00000a9000007944 */ /* 0x000fea0003c00000 */
.L_x_266:
[----:B------:R-:W2:Y:S01]  /*6740*/  LDL.LU.64 R2, [R1+0x10] ;  /* 0x0000100001027983 */ /* 0x000ea20000300a00 */
[----:B------:R-:W-:Y:S01]  /*6750*/  UIMAD UR5, UR10, 0x3000, URZ ;  /* 0x000030000a0578a4 */ /* 0x000fe2000f8e023f */
[----:B------:R-:W-:Y:S02]  /*6760*/  IMAD R0, R10, c[0x0][0x328], RZ ;  /* 0x0000ca000a007a24 */ /* 0x000fe400078e02ff */
[----:B------:R-:W-:Y:S01]  /*6770*/  IMAD R12, R16, c[0x0][0x330], RZ ;  /* 0x0000cc00100c7a24 */ /* 0x000fe200078e02ff */
[----:B------:R-:W-:Y:S01]  /*6780*/  USHF.R.S32.HI UR4, URZ, 0x1f, UR5 ;  /* 0x0000001f3f047899 */ /* 0x000fe20008011405 */
[----:B------:R-:W-:Y:S01]  /*6790*/  IMAD R0, R7, c[0x0][0x32c], R0 ;  /* 0x0000cb0007007a24 */ /* 0x000fe200078e0200 */
[----:B------:R-:W-:-:S06]  /*67a0*/  NOP ;  /* 0x0000000000007918 */ /* 0x000fcc0000000000 */
[----:B--2---:R-:W-:-:S04]  /*67b0*/  IADD3 R8, P0, R2, UR5, RZ ;  /* 0x0000000502087c10 */ /* 0x004fc8000ff1e0ff */
[----:B------:R-:W-:-:S05]  /*67c0*/  LEA.HI.X.SX32 R9, R2, UR4, 0x1, P0 ;  /* 0x0000000402097c11 */ /* 0x000fca00080f0eff */
[----:B------:R-:W-:-:S05]  /*67d0*/  IMAD.WIDE.U32 R2, R7, c[0x0][0x328], R8 ;  /* 0x0000ca0007027a25 */ /* 0x000fca00078e0008 */
[----:B------:R-:W-:Y:S01]  /*67e0*/  IADD3 R3, R3, R0, RZ ;  /* 0x0000000003037210 */ /* 0x000fe20007ffe0ff */
[----:B------:R-:W-:-:S04]  /*67f0*/  IMAD R0, R15, c[0x0][0x334], R12 ;  /* 0x0000cd000f007a24 */ /* 0x000fc800078e020c */
        /* <DEDUP_REMOVED lines=53> */
[----:B-1----:R-:W-:Y:S02]  /*6b50*/  MOV R2, 0x6b70 ;  /* 0x00006b7000027802 */ /* 0x002fe40000000f00 */
[----:B------:R-:W-:Y:S05]  /*6b60*/  CALL.REL.NOINC `($__internal_2_$__cuda_sm70_warpsync) ;  /* 0x0000066000007944 */ /* 0x000fea0003c00000 */
.L_x_267:
        /* <DEDUP_REMOVED lines=12> */
.L_x_269:
[----:B------:R-:W-:Y:S05]  /*6c30*/  BSYNC B0 ;  /* 0x0000000000007941 */ /* 0x000fea0003800000 */
.L_x_268:
[----:B--2---:R-:W-:Y:S01]  /*6c40*/  IADD3 R4, P0, R11, c[0x0][0x348], RZ ;  /* 0x0000d2000b047a10 */ /* 0x004fe20007f1e0ff */
[----:B------:R-:W-:Y:S03]  /*6c50*/  BSSY B0, `(.L_x_270) ;  /* 0x0000008000007945 */ /* 0x000fe60003800000 */
[----:B------:R-:W-:Y:S01]  /*6c60*/  IADD3.X R5, R14, c[0x0][0x34c], RZ, P0, !PT ;  /* 0x0000d3000e057a10 */ /* 0x000fe200007fe4ff */
[----:B------:R-:W-:Y:S05]  /*6c70*/  @P1 BRA `(.L_x_271) ;  /* 0x0000005000001947 */ /* 0x000fea0003800000 */
.L_x_272:
[----:B------:R-:W2:Y:S01]  /*6c80*/  LDG.E.STRONG.GPU R0, [R4.64] ;  /* 0x0000001604007981 */ /* 0x000ea2000c1ef900 */
[----:B------:R-:W-:Y:S01]  /*6c90*/  YIELD ;  /* 0x0000000000007946 */ /* 0x000fe20003800000 */
[----:B--2---:R-:W-:Y:S01]  /*6ca0*/  ISETP.NE.AND P0, PT, R0, R6, PT ;  /* 0x000000060000720c */ /* 0x004fe20003f05270 */
[----:B------:R-:W-:-:S12]  /*6cb0*/  CCTL.IVALL ;  /* 0x00000000ff00798f */ /* 0x000fd80002000000 */
[----:B------:R-:W-:Y:S05]  /*6cc0*/  @P0 BRA `(.L_x_272) ;  /* 0xffffffb000000947 */ /* 0x000fea000383ffff */
.L_x_271:
[----:B------:R-:W-:Y:S05]  /*6cd0*/  BSYNC B0 ;  /* 0x0000000000007941 */ /* 0x000fea0003800000 */
.L_x_270:
[----:B------:R-:W-:Y:S05]  /*6ce0*/  BRA.CONV ~URZ, `(.L_x_273) ;  /* 0x000000237f007947 */ /* 0x000fea000b800000 */
[----:B-1----:R-:W-:Y:S02]  /*6cf0*/  MOV R2, 0x6d10 ;  /* 0x00006d1000027802 */ /* 0x002fe40000000f00 */
[----:B------:R-:W-:Y:S05]  /*6d00*/  CALL.REL.NOINC `($__internal_2_$__cuda_sm70_warpsync) ;  /* 0x000004c000007944 */ /* 0x000fea0003c00000 */
.L_x_273:
[----:B-1----:R-:W-:Y:S01]  /*6d10*/  MOV R2, R8 ;  /* 0x0000000800027202 */ /* 0x002fe20000000f00 */
[----:B------:R-:W-:Y:S01]  /*6d20*/  IMAD R0, R10, c[0x0][0x300], RZ ;  /* 0x0000c0000a007a24 */ /* 0x000fe200078e02ff */
[----:B------:R-:W-:Y:S01]  /*6d30*/  MOV R3, R9 ;  /* 0x0000000900037202 */ /* 0x000fe20000000f00 */
[----:B------:R-:W-:Y:S01]  /*6d40*/  IMAD R6, R16, c[0x0][0x308], RZ ;  /* 0x0000c20010067a24 */ /* 0x000fe200078e02ff */
[----:B------:R-:W-:-:S06]  /*6d50*/  NOP ;  /* 0x0000000000007918 */ /* 0x000fcc0000000000 */
[----:B------:R-:W-:-:S04]  /*6d60*/  IMAD.WIDE.U32 R2, R7, c[0x0][0x300], R2 ;  /* 0x0000c00007027a25 */ /* 0x000fc800078e0002 */
[----:B------:R-:W-:-:S05]  /*6d70*/  IMAD R0, R7, c[0x0][0x304], R0 ;  /* 0x0000c10007007a24 */ /* 0x000fca00078e0200 */
        /* <DEDUP_REMOVED lines=57> */
.L_x_274:
        /* <DEDUP_REMOVED lines=12> */
        .weak           $__internal_2_$__cuda_sm70_warpsync
        .type           $__internal_2_$__cuda_sm70_warpsync,@function
        .size           $__internal_2_$__cuda_sm70_warpsync,(.L_x_1394 - $__internal_2_$__cuda_sm70_warpsync)
$__internal_2_$__cuda_sm70_warpsync:
[----:B------:R-:W-:Y:S01]  /*71d0*/  MOV R3, 0x0 ;  /* 0x0000000000037802 */ /* 0x000fe20000000f00 */
[----:B------:R-:W-:Y:S04]  /*71e0*/  WARPSYNC R17 ;  /* 0x0000001100007348 */ /* 0x000fe80003800000 */
[----:B------:R-:W-:Y:S05]  /*71f0*/  RET.REL.NODEC R2 `(_ZN7cutlass13device_kernelIN5flash19enable_sm80_to_sm89INS1_16FlashAttnBwdSm80INS1_25CollectiveMainloopBwdSm80ILi2ELi1EN4cute5tupleIJNS5_1CILi64EEENS7_ILi128EEENS7_ILi96EEEEEENS_6half_tEfNS_4arch4Sm80ELb0ELb1ELb0ELb0ELb1ELb0ELb0ELb0ELi2ELi2ELi4ELi2ELb1EEENS1_24CollectiveEpilogueBwdGQAISB_fSE_Li256ELb0ELb1EEENS1_19SingleTileSchedulerILb0ELb0ELb0ELi128EEEEEEEEEvNT_6ParamsE) ;  /* 0xffff8e0002007950 */ /* 0x000fea0003c3ffff */
.L_x_275:
        /* <DEDUP_REMOVED lines=16> */
.L_x_1394:


//--------------------- .text._ZN7cutlass13device_kernelIN5flash19enable_sm80_to_sm89INS1_16FlashAttnBwdSm80INS1_25CollectiveMainloopBwdSm80ILi2ELi1EN4cute5tupleIJNS5_1CILi64EEENS7_ILi128EEENS7_ILi96EEEEEENS_6half_tEfNS_4arch4Sm80ELb0ELb1ELb0ELb1ELb0ELb0ELb0ELb0ELi2ELi2ELi4ELi2ELb1EEENS1_21CollectiveEpilogueBwdISB_SC_SE_Li256ELb1ELb0ELi2EEENS1_19SingleTileSchedulerILb1ELb0ELb0ELi128EEEEEEEEEvNT_6ParamsE --------------------------
	.section	.text._ZN7cutlass13device_kernelIN5flash19enable_sm80_to_sm89INS1_16FlashAttnBwdSm80INS1_25CollectiveMainloopBwdSm80ILi2ELi1EN4cute5tupleIJNS5_1CILi64EEENS7_ILi128EEENS7_ILi96EEEEEENS_6half_tEfNS_4arch4Sm80ELb0ELb1ELb0ELb1ELb0ELb0ELb0ELb0ELi2ELi2ELi4ELi2ELb1EEENS1_21CollectiveEpilogueBwdISB_SC_SE_Li256ELb1ELb0ELi2EEENS1_19SingleTileSchedulerILb1ELb0ELb0ELi128EEEEEEEEEvNT_6ParamsE,"ax",@progbits
	.sectioninfo	@"SHI_REGISTERS=255"
	.align	128
.text._ZN7cutlass13device_kernelIN5flash19enable_sm80_to_sm89INS1_16FlashAttnBwdSm80INS1_25CollectiveMainloopBwdSm80ILi2ELi1EN4cute5tupleIJNS5_1CILi64EEENS7_ILi128EEENS7_ILi96EEEEEENS_6half_tEfNS_4arch4Sm80ELb0ELb1ELb0ELb1ELb0ELb0ELb0ELb0ELi2ELi2ELi4ELi2ELb1EEENS1_21CollectiveEpilogueBwdISB_SC_SE_Li256ELb1ELb0ELi2EEENS1_19SingleTileSchedulerILb1ELb0ELb0ELi128EEEEEEEEEvNT_6ParamsE:
        .type           _ZN7cutlass13device_kernelIN5flash19enable_sm80_to_sm89INS1_16FlashAttnBwdSm80INS1_25CollectiveMainloopBwdSm80ILi2ELi1EN4cute5tupleIJNS5_1CILi64EEENS7_ILi128EEENS7_ILi96EEEEEENS_6half_tEfNS_4arch4Sm80ELb0ELb1ELb0ELb1ELb0ELb0ELb0ELb0ELi2ELi2ELi4ELi2ELb1EEENS1_21CollectiveEpilogueBwdISB_SC_SE_Li256ELb1ELb0ELi2EEENS1_19SingleTileSchedulerILb1ELb0ELb0ELi128EEEEEEEEEvNT_6ParamsE,@function
        .size           _ZN7cutlass13device_kernelIN5flash19enable_sm80_to_sm89INS1_16FlashAttnBwdSm80INS1_25CollectiveMainloopBwdSm80ILi2ELi1EN4cute5tupleIJNS5_1CILi64EEENS7_ILi128EEENS7_ILi96EEEEEENS_6half_tEfNS_4arch4Sm80ELb0ELb1ELb0ELb1ELb0ELb0ELb0ELb0ELi2ELi2ELi4ELi2ELb1EEENS1_21CollectiveEpilogueBwdISB_SC_SE_Li256ELb1ELb0ELi2EEENS1_19SingleTileSchedulerILb1ELb0ELb0ELi128EEEEEEEEEvNT_6ParamsE,(.L_x_1396 - _ZN7cutlass13device_kernelIN5flash19enable_sm80_to_sm89INS1_16FlashAttnBwdSm80INS1_25CollectiveMainloopBwdSm80ILi2ELi1EN4cute5tupleIJNS5_1CILi64EEENS7_ILi128EEENS7_ILi96EEEEEENS_6half_tEfNS_4arch4Sm80ELb0ELb1ELb0ELb1ELb0ELb0ELb0ELb0ELi2ELi2ELi4ELi2ELb1EEENS1_21CollectiveEpilogueBwdISB_SC_SE_Li256ELb1ELb0ELi2EEENS1_19SingleTileSchedulerILb1ELb0ELb0ELi128EEEEEEEEEvNT_6ParamsE)
        .other          _ZN7cutlass13device_kernelIN5flash19enable_sm80_to_sm89INS1_16FlashAttnBwdSm80INS1_25CollectiveMainloopBwdSm80ILi2ELi1EN4cute5tupleIJNS5_1CILi64EEENS7_ILi128EEENS7_ILi96EEEEEENS_6half_tEfNS_4arch4Sm80ELb0ELb1ELb0ELb1ELb0ELb0ELb0ELb0ELi2ELi2ELi4ELi2ELb1EEENS1_21CollectiveEpilogueBwdISB_SC_SE_Li256ELb1ELb0ELi2EEENS1_19SingleTileSchedulerILb1ELb0ELb0ELi128EEEEEEEEEvNT_6ParamsE,@"STO_CUDA_ENTRY STV_DEFAULT"
_ZN7cutlass13device_kernelIN5flash19enable_sm80_to_sm89INS1_16FlashAttnBwdSm80INS1_25CollectiveMainloopBwdSm80ILi2ELi1EN4cute5tupleIJNS5_1CILi64EEENS7_ILi128EEENS7_ILi96EEEEEENS_6half_tEfNS_4arch4Sm80ELb0ELb1ELb0ELb1ELb0ELb0ELb0ELb0ELi2ELi2ELi4ELi2ELb1EEENS1_21CollectiveEpilogueBwdISB_SC_SE_Li256ELb1ELb0ELi2EEENS1_19SingleTileSchedulerILb1ELb0ELb0ELi128EEEEEEEEEvNT_6ParamsE:
[----:B------:R-:W-:Y:S02]  /*0000*/  MOV R1, c[0x0][0x28] ;  /* 0x00000a0000017a02 */ /* 0x000fe40000000f00 */
[----:B------:R-:W1:Y:S01]  /*0010*/  S2R R85, SR_TID.X ;  /* 0x0000000000557919 */ /* 0x000e620000002100 */
[----:B------:R-:W-:Y:S01]  /*0020*/  IMAD.MOV.U32 R9, RZ, RZ, 0x4 ;  /* 0x00000004ff097424 */ /* 0x000fe200078e00ff */
[----:B------:R-:W2:Y:S01]  /*0030*/  S2UR UR5, SR_CTAID.X ;  /* 0x00000000000579c3 */ /* 0x000ea20000002500 */
[----:B------:R-:W-:Y:S01]  /*0040*/  ULDC.64 UR12, c[0x0][0x118] ;  /* 0x00004600000c7ab9 */ /* 0x000fe20000000a00 */
[----:B------:R-:W3:Y:S01]  /*0050*/  S2R R5, SR_CTAID.Z ;  /* 0x0000000000057919 */ /* 0x000ee20000002700 */
[----:B------:R-:W-:-:S03]  /*0060*/  IADD3 R1, R1, -0x50, RZ ;  /* 0xffffffb001017810 */ /* 0x000fc60007ffe0ff */
[----:B------:R-:W4:Y:S01]  /*0070*/  S2R R35, SR_CTAID.Y ;  /* 0x0000000000237919 */ /* 0x000f220000002600 */
[----:B-1----:R-:W-:Y:S01]  /*0080*/  SHF.R.U32.HI R0, RZ, 0x5, R85 ;  /* 0x00000005ff007819 */ /* 0x002fe20000011655 */
[----:B---3--:R-:W-:-:S05]  /*0090*/  IMAD.WIDE R2, R5, R9, c[0x0][0x3c0] ;  /* 0x0000f00005027625 */ /* 0x008fca00078e0209 */
[----:B------:R-:W1:Y:S02]  /*00a0*/  SHFL.IDX PT, R0, R0, RZ, 0x1f ;  /* 0x00001fff00007589 */ /* 0x000e6400000e0000 */
[----:B-1----:R-:W-:-:S13]  /*00b0*/  ISETP.NE.AND P0, PT, R0, RZ, PT ;  /* 0x000000ff0000720c */ /* 0x002fda0003f05270 */
[----:B------:R-:W-:Y:S05]  /*00c0*/  @!P0 BRA `(.L_x_276) ;  /* 0x0000013000008947 */ /* 0x000fea0003800000 */
[----:B--2-4-:R-:W-:-:S04]  /*00d0*/  ISETP.NE.U32.AND P0, PT, RZ, c[0x0][0x3c0], PT ;  /* 0x0000f000ff007a0c */ /* 0x014fc80003f05070 */
[----:B------:R-:W-:-:S13]  /*00e0*/  ISETP.NE.AND.EX P0, PT, RZ, c[0x0][0x3c4], PT, P0 ;  /* 0x0000f100ff007a0c */ /* 0x000fda0003f05300 */
[----:B------:R-:W-:Y:S05]  /*00f0*/  @!P0 BRA `(.L_x_277) ;  /* 0x0000002000008947 */ /* 0x000fea0003800000 */
[----:B------:R1:W5:Y:S01]  /*0100*/  LDG.E R0, [R2.64] ;  /* 0x0000000c02007981 */ /* 0x000362000c1e1900 */
[----:B------:R-:W-:Y:S05]  /*0110*/  BRA `(.L_x_278) ;  /* 0x0000009000007947 */ /* 0x000fea0003800000 */
.L_x_277:
        /* <DEDUP_REMOVED lines=8> */
.L_x_279:
[----:B------:R-:W-:Y:S02]  /*01a0*/  MOV R0, c[0x0][0x3a4] ;  /* 0x0000e90000007a02 */ /* 0x000fe40000000f00 */
.L_x_278:
[----:B------:R-:W-:-:S06]  /*01b0*/  USHF.L.U32 UR10, UR5, 0x7, URZ ;  /* 0x00000007050a7899 */ /* 0x000fcc000800063f */
[----:B-----5:R-:W-:-:S04]  /*01c0*/  ISETP.LE.AND P0, PT, R0, UR10, PT ;  /* 0x0000000a00007c0c */ /* 0x020fc8000bf03270 */
[----:B------:R-:W-:-:S05]  /*01d0*/  SEL R0, R5, 0xffffffff, !P0 ;  /* 0xffffffff05007807 */ /* 0x000fca0004000000 */
[----:B------:R2:W-:Y:S01]  /*01e0*/  STL [R1+0x48], R0 ;  /* 0x0000480001007387 */ /* 0x0005e20000100800 */
[----:B------:R-:W-:Y:S05]  /*01f0*/  BRA `(.L_x_280) ;  /* 0x0000012000007947 */ /* 0x000fea0003800000 */
.L_x_276:
[----:B--2-4-:R-:W-:-:S04]  /*0200*/  ISETP.NE.U32.AND P0, PT, RZ, c[0x0][0x3c0], PT ;  /* 0x0000f000ff007a0c */ /* 0x014fc80003f05070 */
[----:B------:R-:W-:-:S13]  /*0210*/  ISETP.NE.AND.EX P0, PT, RZ, c[0x0][0x3c4], PT, P0 ;  /* 0x0000f100ff007a0c */ /* 0x000fda0003f05300 */
[----:B------:R-:W-:Y:S05]  /*0220*/  @!P0 BRA `(.L_x_281) ;  /* 0x0000002000008947 */ /* 0x000fea0003800000 */
[----:B------:R1:W5:Y:S01]  /*0230*/  LDG.E R0, [R2.64] ;  /* 0x0000000c02007981 */ /* 0x000362000c1e1900 */
[----:B------:R-:W-:Y:S05]  /*0240*/  BRA `(.L_x_282) ;  /* 0x0000009000007947 */ /* 0x000fea0003800000 */
.L_x_281:
        /* <DEDUP_REMOVED lines=8> */
.L_x_283:
[----:B------:R-:W-:Y:S02]  /*02d0*/  MOV R0, c[0x0][0x3a4] ;  /* 0x0000e90000007a02 */ /* 0x000fe40000000f00 */
.L_x_282:
[----:B------:R-:W-:-:S06]  /*02e0*/  USHF.L.U32 UR10, UR5, 0x7, URZ ;  /* 0x00000007050a7899 */ /* 0x000fcc000800063f */
[----:B-----5:R-:W-:-:S04]  /*02f0*/  ISETP.LE.AND P0, PT, R0, UR10, PT ;  /* 0x0000000a00007c0c */ /* 0x020fc8000bf03270 */
[----:B------:R-:W-:-:S05]  /*0300*/  SEL R0, R5, 0xffffffff, !P0 ;  /* 0xffffffff05007807 */ /* 0x000fca0004000000 */
[----:B------:R2:W-:Y:S04]  /*0310*/  STL [R1+0x48], R0 ;  /* 0x0000480001007387 */ /* 0x0005e80000100800 */
.L_x_280:
[----:B------:R-:W3:Y:S02]  /*0320*/  LDL R87, [R1+0x48] ;  /* 0x0000480001577983 */ /* 0x000ee40000100800 */
[----:B---3--:R-:W-:-:S13]  /*0330*/  ISETP.GE.AND P0, PT, R87, RZ, PT ;  /* 0x000000ff5700720c */ /* 0x008fda0003f06270 */
[----:B------:R-:W-:Y:S05]  /*0340*/  @!P0 EXIT ;  /* 0x000000000000894d */ /* 0x000fea0003800000 */
[----:B------:R-:W-:Y:S01]  /*0350*/  ISETP.NE.U32.AND P1, PT, RZ, c[0x0][0x2d8], PT ;  /* 0x0000b600ff007a0c */ /* 0x000fe20003f25070 */
[----:B------:R-:W-:Y:S01]  /*0360*/  IMAD.WIDE R6, R87, R9, c[0x0][0x2c8] ;  /* 0x0000b20057067625 */ /* 0x000fe200078e0209 */
[----:B------:R-:W-:Y:S02]  /*0370*/  ISETP.NE.U32.AND P0, PT, RZ, c[0x0][0x2c8], PT ;  /* 0x0000b200ff007a0c */ /* 0x000fe40003f05070 */
[----:B------:R-:W-:Y:S02]  /*0380*/  ISETP.NE.AND.EX P1, PT, RZ, c[0x0][0x2dc], PT, P1 ;  /* 0x0000b700ff007a0c */ /* 0x000fe40003f25310 */
[----:B------:R-:W-:Y:S02]  /*0390*/  ISETP.NE.AND.EX P0, PT, RZ, c[0x0][0x2cc], PT, P0 ;  /* 0x0000b300ff007a0c */ /* 0x000fe40003f05300 */
[----:B------:R-:W-:-:S09]  /*03a0*/  ISETP.NE.U32.AND P3, PT, RZ, c[0x0][0x2d0], PT ;  /* 0x0000b400ff007a0c */ /* 0x000fd20003f65070 */
[----:B-1----:R-:W-:Y:S02]  /*03b0*/  @P1 IMAD.WIDE R2, R87, R9, c[0x0][0x2d8] ;  /* 0x0000b60057021625 */ /* 0x002fe400078e0209 */
[----:B--2---:R-:W2:Y:S01]  /*03c0*/  @P0 LDG.E R0, [R6.64] ;  /* 0x0000000c06000981 */ /* 0x004ea2000c1e1900 */
[----:B------:R-:W-:-:S03]  /*03d0*/  ISETP.NE.AND.EX P3, PT, RZ, c[0x0][0x2d4], PT, P3 ;  /* 0x0000b500ff007a0c */ /* 0x000fc60003f65330 */
[----:B------:R-:W3:Y:S01]  /*03e0*/  @P1 LDG.E R2, [R2.64] ;  /* 0x0000000c02021981 */ /* 0x000ee2000c1e1900 */
[----:B------:R-:W-:Y:S02]  /*03f0*/  IMAD.MOV.U32 R8, RZ, RZ, RZ ;  /* 0x000000ffff087224 */ /* 0x000fe400078e00ff */
[----:B------:R-:W-:Y:S02]  /*0400*/  IMAD.MOV.U32 R12, RZ, RZ, RZ ;  /* 0x000000ffff0c7224 */ /* 0x000fe400078e00ff */
[----:B------:R-:W-:Y:S02]  /*0410*/  IMAD.WIDE R4, R87, R9, c[0x0][0x2d0] ;  /* 0x0000b40057047625 */ /* 0x000fe400078e0209 */
[----:B------:R1:W5:Y:S04]  /*0420*/  @P0 LDG.E R8, [R6.64] ;  /* 0x0000000c06080981 */ /* 0x000368000c1e1900 */
[----:B------:R1:W5:Y:S01]  /*0430*/  @P3 LDG.E R12, [R4.64] ;  /* 0x0000000c040c3981 */ /* 0x000362000c1e1900 */
[----:B------:R-:W-:-:S02]  /*0440*/  ULDC UR9, c[0x0][0x168] ;  /* 0x00005a0000097ab9 */ /* 0x000fc40000000800 */
[----:B------:R-:W-:Y:S01]  /*0450*/  ULDC UR17, c[0x0][0x198] ;  /* 0x0000660000117ab9 */ /* 0x000fe20000000800 */
[----:B------:R-:W-:Y:S02]  /*0460*/  IMAD.MOV.U32 R16, RZ, RZ, RZ ;  /* 0x000000ffff107224 */ /* 0x000fe400078e00ff */
[----:B--2---:R-:W-:Y:S01]  /*0470*/  @P0 IMAD R0, R87, 0x40, R0 ;  /* 0x0000004057000824 */ /* 0x004fe200078e0200 */
[----:B---3--:R2:W3:Y:S04]  /*0480*/  @P1 R2UR UR9, R2 ;  /* 0x00000000020913c2 */ /* 0x0084e800000e0000 */
[----:B--2---:R-:W-:-:S04]  /*0490*/  @P0 SHF.R.S32.HI R2, RZ, 0x1f, R0 ;  /* 0x0000001fff020819 */ /* 0x004fc80000011400 */
[----:B------:R-:W-:-:S04]  /*04a0*/  @P0 LEA.HI R0, R2, R0, RZ, 0x6 ;  /* 0x0000000002000211 */ /* 0x000fc800078f30ff */
[----:B------:R-:W-:Y:S01]  /*04b0*/  @P0 LOP3.LUT R16, R0, 0xffffffc0, RZ, 0xc0, !PT ;  /* 0xffffffc000100812 */ /* 0x000fe200078ec0ff */
[----:B------:R-:W-:Y:S05]  /*04c0*/  @P1 BRA `(.L_x_284) ;  /* 0x0000006000001947 */ /* 0x000fea0003800000 */
[----:B-1-3--:R-:W-:Y:S05]  /*04d0*/  @!P0 BRA `(.L_x_284) ;  /* 0x0000005000008947 */ /* 0x00afea0003800000 */
[----:B------:R-:W2:Y:S04]  /*04e0*/  LDG.E R2, [R6.64] ;  /* 0x0000000c06027981 */ /* 0x000ea8000c1e1900 */
[----:B------:R-:W3:Y:S01]  /*04f0*/  LDG.E R0, [R6.64+0x4] ;  /* 0x0000040c06007981 */ /* 0x000ee2000c1e1900 */
[----:B--2---:R-:W1:Y:S08]  /*0500*/  R2UR UR9, R2 ;  /* 0x00000000020973c2 */ /* 0x004e7000000e0000 */
[----:B---3--:R-:W1:Y:S02]  /*0510*/  R2UR UR4, R0 ;  /* 0x00000000000473c2 */ /* 0x008e6400000e0000 */
[----:B-1----:R-:W-:-:S06]  /*0520*/  UIADD3 UR9, -UR9, UR4, URZ ;  /* 0x0000000409097290 */ /* 0x002fcc000fffe13f */
.L_x_284:
[----:B-1-3--:R-:W-:-:S04]  /*0530*/  ISETP.NE.U32.AND P1, PT, RZ, c[0x0][0x2e0], PT ;  /* 0x0000b800ff007a0c */ /* 0x00afc80003f25070 */
[----:B------:R-:W-:-:S13]  /*0540*/  ISETP.NE.AND.EX P1, PT, RZ, c[0x0][0x2e4], PT, P1 ;  /* 0x0000b900ff007a0c */ /* 0x000fda0003f25310 */
[----:B------:R-:W-:Y:S05]  /*0550*/  @!P1 BRA `(.L_x_285) ;  /* 0x0000004000009947 */ /* 0x000fea0003800000 */
[----:B------:R-:W-:-:S05]  /*0560*/  IMAD.WIDE R2, R87, R9, c[0x0][0x2e0] ;  /* 0x0000b80057027625 */ /* 0x000fca00078e0209 */
[----:B------:R-:W2:Y:S02]  /*0570*/  LDG.E R0, [R2.64] ;  /* 0x0000000c02007981 */ /* 0x000ea4000c1e1900 */
[----:B--2---:R1:W2:Y:S02]  /*0580*/  R2UR UR17, R0 ;  /* 0x00000000001173c2 */ /* 0x0042a400000e0000 */
[----:B-12---:R-:W-:Y:S05]  /*0590*/  BRA `(.L_x_286) ;  /* 0x0000006000007947 */ /* 0x006fea0003800000 */
.L_x_285:
[----:B------:R-:W-:Y:S05]  /*05a0*/  @!P3 BRA `(.L_x_286) ;  /* 0x000000500000b947 */ /* 0x000fea0003800000 */
[----:B------:R-:W2:Y:S04]  /*05b0*/  LDG.E R2, [R4.64] ;  /* 0x0000000c04027981 */ /* 0x000ea8000c1e1900 */
[----:B------:R-:W3:Y:S01]  /*05c0*/  LDG.E R0, [R4.64+0x4] ;  /* 0x0000040c04007981 */ /* 0x000ee2000c1e1900 */
[----:B--2---:R-:W1:Y:S08]  /*05d0*/  R2UR UR17, R2 ;  /* 0x00000000021173c2 */ /* 0x004e7000000e0000 */
[----:B---3--:R-:W1:Y:S02]  /*05e0*/  R2UR UR4, R0 ;  /* 0x00000000000473c2 */ /* 0x008e6400000e0000 */
[----:B-1----:R-:W-:-:S06]  /*05f0*/  UIADD3 UR17, -UR17, UR4, URZ ;  /* 0x0000000411117290 */ /* 0x002fcc000fffe13f */
.L_x_286:
[----:B------:R-:W-:Y:S01]  /*0600*/  UIADD3 UR6, UR9, 0x3f, URZ ;  /* 0x0000003f09067890 */ /* 0x000fe2000fffe03f */
[----:B------:R-:W-:-:S03]  /*0610*/  ISETP.LE.AND P1, PT, RZ, UR5, PT ;  /* 0x00000005ff007c0c */ /* 0x000fc6000bf23270 */
[----:B------:R-:W-:-:S04]  /*0620*/  USHF.R.S32.HI UR4, URZ, 0x1f, UR6 ;  /* 0x0000001f3f047899 */ /* 0x000fc80008011406 */
[----:B------:R-:W-:-:S04]  /*0630*/  ULEA.HI UR4, UR4, UR6, URZ, 0x6 ;  /* 0x0000000604047291 */ /* 0x000fc8000f8f303f */
[----:B------:R-:W-:Y:S02]  /*0640*/  USHF.R.S32.HI UR8, URZ, 0x6, UR4 ;  /* 0x000000063f087899 */ /* 0x000fe40008011404 */
[----:B------:R-:W-:Y:S05]  /*0650*/  @!P1 BRA `(.L_x_287) ;  /* 0x0000009000009947 */ /* 0x000fea0003800000 */
[----:B------:R-:W-:Y:S02]  /*0660*/  UIADD3 UR4, -UR17, 0xbf, UR9 ;  /* 0x000000bf11047890 */ /* 0x000fe4000fffe109 */
[----:B------:R-:W-:Y:S02]  /*0670*/  ULDC UR6, c[0x0][0x2a0] ;  /* 0x0000a80000067ab9 */ /* 0x000fe40000000800 */
[----:B------:R-:W-:-:S04]  /*0680*/  ULEA UR4, UR5, UR4, 0x7 ;  /* 0x0000000405047291 */ /* 0x000fc8000f8e383f */
[----:B------:R-:W-:-:S04]  /*0690*/  UIADD3 UR6, UR4, UR6, URZ ;  /* 0x0000000604067290 */ /* 0x000fc8000fffe03f */
[----:B------:R-:W-:-:S04]  /*06a0*/  USHF.R.S32.HI UR4, URZ, 0x1f, UR6 ;  /* 0x0000001f3f047899 */ /* 0x000fc80008011406 */
[----:B------:R-:W-:-:S04]  /*06b0*/  ULEA.HI UR4, UR4, UR6, URZ, 0x6 ;  /* 0x0000000604047291 */ /* 0x000fc8000f8f303f */
[----:B------:R-:W-:-:S04]  /*06c0*/  USHF.R.S32.HI UR4, URZ, 0x6, UR4 ;  /* 0x000000063f047899 */ /* 0x000fc80008011404 */
[----:B------:R-:W-:-:S04]  /*06d0*/  UISETP.LT.AND UP0, UPT, UR8, UR4, UPT ;  /* 0x000000040800728c */ /* 0x000fc8000bf01270 */
[----:B------:R-:W-:Y:S02]  /*06e0*/  USEL UR8, UR8, UR4, UP0 ;  /* 0x0000000408087287 */ /* 0x000fe40008000000 */
.L_x_287:
[----:B------:R-:W-:Y:S01]  /*06f0*/  UIADD3 UR4, UR10, UR9, -UR17 ;  /* 0x000000090a047290 */ /* 0x000fe2000fffe811 */
[----:B------:R-:W-:Y:S01]  /*0700*/  PLOP3.LUT P2, PT, PT, PT, PT, 0x80, 0x0 ;  /* 0x000000000000781c */ /* 0x000fe20003f4f070 */
[----:B------:R-:W-:Y:S01]  /*0710*/  ULDC UR6, c[0x0][0x2a4] ;  /* 0x0000a90000067ab9 */ /* 0x000fe20000000800 */
[----:B------:R-:W-:Y:S01]  /*0720*/  CS2R R10, SRZ ;  /* 0x00000000000a7805 */ /* 0x000fe2000001ff00 */
[----:B------:R-:W-:Y:S01]  /*0730*/  UIADD3 UR6, UR4, -UR6, URZ ;  /* 0x8000000604067290 */ /* 0x000fe2000fffe03f */
[----:B------:R-:W-:Y:S01]  /*0740*/  IMAD.MOV.U32 R126, RZ, RZ, RZ ;  /* 0x000000ffff7e7224 */ /* 0x000fe200078e00ff */
[----:B------:R-:W-:Y:S01]  /*0750*/  CS2R R130, SRZ ;  /* 0x0000000000827805 */ /* 0x000fe2000001ff00 */
[----:B------:R-:W-:Y:S01]  /*0760*/  IMAD.MOV.U32 R124, RZ, RZ, RZ ;  /* 0x000000ffff7c7224 */ /* 0x000fe200078e00ff */
[----:B------:R-:W-:Y:S01]  /*0770*/  USHF.R.S32.HI UR4, URZ, 0x1f, UR6 ;  /* 0x0000001f3f047899 */ /* 0x000fe20008011406 */
[----:B------:R-:W-:Y:S01]  /*0780*/  CS2R R128, SRZ ;  /* 0x0000000000807805 */ /* 0x000fe2000001ff00 */
[----:B------:R-:W-:Y:S01]  /*0790*/  CS2R R122, SRZ ;  /* 0x00000000007a7805 */ /* 0x000fe2000001ff00 */
[----:B------:R-:W-:Y:S01]  /*07a0*/  CS2R R120, SRZ ;  /* 0x0000000000787805 */ /* 0x000fe2000001ff00 */
[----:B------:R-:W-:Y:S01]  /*07b0*/  ULEA.HI UR4, UR4, UR6, URZ, 0x6 ;  /* 0x0000000604047291 */ /* 0x000fe2000f8f303f */
[----:B------:R-:W-:Y:S01]  /*07c0*/  CS2R R118, SRZ ;  /* 0x0000000000767805 */ /* 0x000fe2000001ff00 */
[----:B------:R-:W-:Y:S01]  /*07d0*/  CS2R R116, SRZ ;  /* 0x0000000000747805 */ /* 0x000fe2000001ff00 */
[----:B------:R-:W-:Y:S01]  /*07e0*/  CS2R R110, SRZ ;  /* 0x00000000006e7805 */ /* 0x000fe2000001ff00 */
[----:B------:R-:W-:Y:S01]  /*07f0*/  USHF.R.S32.HI UR11, URZ, 0x6, UR4 ;  /* 0x000000063f0b7899 */ /* 0x000fe20008011404 */
[----:B------:R-:W-:Y:S01]  /*0800*/  MOV R9, RZ ;  /* 0x000000ff00097202 */ /* 0x000fe20000000f00 */
[----:B------:R-:W-:Y:S01]  /*0810*/  IMAD.MOV.U32 R108, RZ, RZ, RZ ;  /* 0x000000ffff6c7224 */ /* 0x000fe200078e00ff */
[----:B------:R-:W-:Y:S01]  /*0820*/  MOV R13, RZ ;  /* 0x000000ff000d7202 */ /* 0x000fe20000000f00 */
[----:B------:R-:W-:Y:S01]  /*0830*/  UISETP.LT.AND UP0, UPT, URZ, UR11, UPT ;  /* 0x0000000b3f00728c */ /* 0x000fe2000bf01270 */
[----:B------:R-:W-:Y:S01]  /*0840*/  IMAD.MOV.U32 R114, RZ, RZ, RZ ;  /* 0x000000ffff727224 */ /* 0x000fe200078e00ff */
[----:B------:R-:W-:Y:S01]  /*0850*/  CS2R R14, SRZ ;  /* 0x00000000000e7805 */ /* 0x000fe2000001ff00 */
[----:B------:R-:W-:Y:S01]  /*0860*/  MOV R112, RZ ;  /* 0x000000ff00707202 */ /* 0x000fe20000000f00 */
[----:B------:R-:W-:Y:S01]  /*0870*/  USEL UR11, URZ, UR11, !UP0 ;  /* 0x0000000b3f0b7287 */ /* 0x000fe2000c000000 */
[----:B------:R-:W-:Y:S01]  /*0880*/  IMAD.MOV.U32 R106, RZ, RZ, RZ ;  /* 0x000000ffff6a7224 */ /* 0x000fe200078e00ff */
[----:B------:R-:W-:Y:S01]  /*0890*/  CS2R R104, SRZ ;  /* 0x0000000000687805 */ /* 0x000fe2000001ff00 */
[----:B------:R-:W-:Y:S01]  /*08a0*/  MOV R17, RZ ;  /* 0x000000ff00117202 */ /* 0x000fe20000000f00 */
[----:B------:R-:W-:Y:S01]  /*08b0*/  UISETP.GT.AND UP0, UPT, UR8, UR11, UPT ;  /* 0x0000000b0800728c */ /* 0x000fe2000bf04270 */
[----:B------:R-:W-:Y:S01]  /*08c0*/  IMAD.MOV.U32 R102, RZ, RZ, RZ ;  /* 0x000000ffff667224 */ /* 0x000fe200078e00ff */
[----:B------:R-:W-:Y:S01]  /*08d0*/  CS2R R18, SRZ ;  /* 0x0000000000127805 */ /* 0x000fe2000001ff00 */
[----:B------:R-:W-:Y:S01]  /*08e0*/  MOV R100, RZ ;  /* 0x000000ff00647202 */ /* 0x000fe20000000f00 */
[----:B------:R-:W-:Y:S01]  /*08f0*/  IMAD.MOV.U32 R94, RZ, RZ, RZ ;  /* 0x000000ffff5e7224 */ /* 0x000fe200078e00ff */
[----:B------:R-:W-:Y:S01]  /*0900*/  CS2R R20, SRZ ;  /* 0x0000000000147805 */ /* 0x000fe2000001ff00 */
[----:B------:R-:W-:Y:S01]  /*0910*/  PLOP3.LUT P1, PT, PT, PT, UP0, 0x80, 0x0 ;  /* 0x000000000000781c */ /* 0x000fe20003f2f008 */
[----:B------:R-:W-:Y:S01]  /*0920*/  IMAD.MOV.U32 R98, RZ, RZ, RZ ;  /* 0x000000ffff627224 */ /* 0x000fe200078e00ff */
[----:B------:R-:W-:Y:S01]  /*0930*/  MOV R92, RZ ;  /* 0x000000ff005c7202 */ /* 0x000fe20000000f00 */
[----:B------:R-:W-:Y:S01]  /*0940*/  CS2R R22, SRZ ;  /* 0x0000000000167805 */ /* 0x000fe2000001ff00 */
[----:B------:R-:W-:Y:S01]  /*0950*/  MOV R96, RZ ;  /* 0x000000ff00607202 */ /* 0x000fe20000000f00 */
[----:B------:R-:W-:Y:S01]  /*0960*/  IMAD.MOV.U32 R90, RZ, RZ, RZ ;  /* 0x000000ffff5a7224 */ /* 0x000fe200078e00ff */
[----:B------:R-:W-:Y:S01]  /*0970*/  CS2R R24, SRZ ;  /* 0x0000000000187805 */ /* 0x000fe2000001ff00 */
[----:B------:R-:W-:Y:S01]  /*0980*/  MOV R88, RZ ;  /* 0x000000ff00587202 */ /* 0x000fe20000000f00 */
[----:B------:R-:W-:Y:S01]  /*0990*/  IMAD.MOV.U32 R86, RZ, RZ, RZ ;  /* 0x000000ffff567224 */ /* 0x000fe200078e00ff */
[----:B------:R-:W-:Y:S01]  /*09a0*/  MOV R26, RZ ;  /* 0x000000ff001a7202 */ /* 0x000fe20000000f00 */
[----:B------:R-:W-:Y:S01]  /*09b0*/  IMAD.MOV.U32 R84, RZ, RZ, RZ ;  /* 0x000000ffff547224 */ /* 0x000fe200078e00ff */
        /* <DEDUP_REMOVED lines=26> */
[----:B------:R-:W-:Y:S01]  /*0b60*/  SHF.R.S32.HI R32, RZ, 0x1f, R85 ;  /* 0x0000001fff207819 */ /* 0x000fe20000011455 */
[----:B------:R-:W-:Y:S01]  /*0b70*/  IMAD.MOV.U32 R6, RZ, RZ, R35 ;  /* 0x000000ffff067224 */ /* 0x000fe200078e0023 */
[----:B------:R-:W-:Y:S01]  /*0b80*/  SHF.R.S32.HI R4, RZ, 0x1f, R85 ;  /* 0x0000001fff047819 */ /* 0x000fe20000011455 */
[----:B------:R-:W-:Y:S01]  /*0b90*/  UIADD3 UR14, -UR10, UR17, URZ ;  /* 0x000000110a0e7290 */ /* 0x000fe2000fffe13f */
[----:B------:R-:W-:Y:S01]  /*0ba0*/  ISETP.NE.AND P2, PT, R0, 0x1, PT ;  /* 0x000000010000780c */ /* 0x000fe20003f45270 */
[----:B------:R-:W-:Y:S01]  /*0bb0*/  IMAD R0, R16, 0x60, RZ ;  /* 0x0000006010007824 */ /* 0x000fe200078e02ff */
[CC--:B------:R-:W-:Y:S01]  /*0bc0*/  LEA.HI R25, R32.reuse, R85.reuse, RZ, 0x2 ;  /* 0x0000005520197211 */ /* 0x0c0fe200078f10ff */
[----:B------:R-:W-:Y:S01]  /*0bd0*/  IMAD.SHL.U32 R17, R85, 0x4, RZ ;  /* 0x0000000455117824 */ /* 0x000fe200078e00ff */
[-C--:B------:R-:W-:Y:S01]  /*0be0*/  LEA.HI R34, R32, R85.reuse, RZ, 0x3 ;  /* 0x0000005520227211 */ /* 0x080fe200078f18ff */
[----:B------:R-:W-:Y:S01]  /*0bf0*/  USHF.L.U32 UR4, UR11, 0x6, URZ ;  /* 0x000000060b047899 */ /* 0x000fe2000800063f */
[----:B------:R-:W-:Y:S01]  /*0c00*/  LOP3.LUT R2, R25, 0xfffffffc, RZ, 0xc0, !PT ;  /* 0xfffffffc19027812 */ /* 0x000fe200078ec0ff */
[----:B------:R-:W-:Y:S01]  /*0c10*/  USHF.R.S32.HI UR15, URZ, 0x1f, UR11 ;  /* 0x0000001f3f0f7899 */ /* 0x000fe2000801140b */
[C---:B------:R-:W-:Y:S01]  /*0c20*/  IADD3 R20, P1, R0.reuse, R85, RZ ;  /* 0x0000005500147210 */ /* 0x040fe20007f3e0ff */
[----:B------:R-:W-:Y:S01]  /*0c30*/  UIADD3 UR16, -UR4, UR9, URZ ;  /* 0x0000000904107290 */ /* 0x000fe2000fffe13f */
[----:B------:R-:W-:Y:S01]  /*0c40*/  SHF.R.S32.HI R245, RZ, 0x2, R25 ;  /* 0x00000002fff57819 */ /* 0x000fe20000011419 */
[----:B------:R-:W-:Y:S01]  /*0c50*/  IMAD.IADD R27, R85, 0x1, -R2 ;  /* 0x00000001551b7824 */ /* 0x000fe200078e0a02 */
[----:B------:R-:W-:Y:S01]  /*0c60*/  LEA.HI.X.SX32 R21, R0, R4, 0x1, P1 ;  /* 0x0000000400157211 */ /* 0x000fe200008f0eff */
[----:B------:R-:W-:Y:S01]  /*0c70*/  @P2 IMAD.HI.U32 R3, R35, c[0x0][0x24c], RZ ;  /* 0x0000930023032a27 */ /* 0x000fe200078e00ff */
[----:B------:R-:W-:Y:S01]  /*0c80*/  SHF.R.S32.HI R11, RZ, 0x1f, R245 ;  /* 0x0000001fff0b7819 */ /* 0x000fe200000114f5 */
[----:B------:R-:W-:Y:S01]  /*0c90*/  ULDC.64 UR6, c[0x0][0x178] ;  /* 0x00005e0000067ab9 */ /* 0x000fe20000000a00 */
[----:B-----5:R-:W-:Y:S01]  /*0ca0*/  IADD3 R4, P1, R245, R12, RZ ;  /* 0x0000000cf5047210 */ /* 0x020fe20007f3e0ff */
[----:B------:R-:W-:Y:S01]  /*0cb0*/  IMAD.SHL.U32 R0, R34, 0x8, RZ ;  /* 0x0000000822007824 */ /* 0x000fe200078e00ff */
[----:B------:R-:W-:Y:S01]  /*0cc0*/  @P2 SHF.R.U32.HI R6, RZ, c[0x0][0x250], R3 ;  /* 0x00009400ff062a19 */ /* 0x000fe20000011603 */
[----:B------:R-:W-:Y:S01]  /*0cd0*/  IMAD.SHL.U32 R2, R27, 0x8, RZ ;  /* 0x000000081b027824 */ /* 0x000fe200078e00ff */
[----:B------:R-:W-:Y:S01]  /*0ce0*/  IADD3 R18, P2, R245, R8, RZ ;  /* 0x00000008f5127210 */ /* 0x000fe20007f5e0ff */
[----:B------:R-:W-:Y:S01]  /*0cf0*/  UIMAD UR18, UR15, UR6, URZ ;  /* 0x000000060f1272a4 */ /* 0x000fe2000f8e023f */
[----:B------:R-:W-:Y:S01]  /*0d00*/  SHF.R.S32.HI R10, RZ, 0x1f, R6 ;  /* 0x0000001fff0a7819 */ /* 0x000fe20000011406 */
[----:B------:R-:W-:Y:S01]  /*0d10*/  UIMAD.WIDE.U32 UR20, UR11, UR6, URZ ;  /* 0x000000060b1472a5 */ /* 0x000fe2000f8e003f */
[----:B------:R-:W-:Y:S01]  /*0d20*/  LOP3.LUT R0, R0, 0xc0, RZ, 0xc0, !PT ;  /* 0x000000c000007812 */ /* 0x000fe200078ec0ff */
[----:B------:R-:W-:Y:S01]  /*0d30*/  UIMAD UR18, UR11, UR7, UR18 ;  /* 0x000000070b1272a4 */ /* 0x000fe2000f8e0212 */
[--C-:B------:R-:W-:Y:S01]  /*0d40*/  SHF.R.S32.HI R3, RZ, 0x1f, R2.reuse ;  /* 0x0000001fff037819 */ /* 0x100fe20000011402 */
[----:B------:R-:W-:Y:S01]  /*0d50*/  IMAD R5, R10, c[0x0][0x1e0], RZ ;  /* 0x000078000a057a24 */ /* 0x000fe200078e02ff */
[-C--:B------:R-:W-:Y:S01]  /*0d60*/  LEA.HI.X.SX32 R19, R8, R11.reuse, 0x1, P2 ;  /* 0x0000000b08137211 */ /* 0x080fe200010f0eff */
[----:B------:R-:W-:Y:S01]  /*0d70*/  UIADD3 UR18, UR21, UR18, URZ ;  /* 0x0000001215127290 */ /* 0x000fe2000fffe03f */
[----:B------:R-:W-:Y:S01]  /*0d80*/  SHF.R.S32.HI R24, RZ, 0x1f, R87 ;  /* 0x0000001fff187819 */ /* 0x000fe20000011457 */
[----:B------:R-:W-:Y:S01]  /*0d90*/  IMAD R7, R6, c[0x0][0x1e4], R5 ;  /* 0x0000790006077a24 */ /* 0x000fe200078e0205 */
[----:B------:R-:W-:Y:S01]  /*0da0*/  LEA.HI.X.SX32 R5, R12, R11, 0x1, P1 ;  /* 0x0000000b0c057211 */ /* 0x000fe200008f0eff */
[----:B------:R-:W-:Y:S01]  /*0db0*/  IMAD.WIDE.U32 R8, R6, c[0x0][0x1e0], R2 ;  /* 0x0000780006087a25 */ /* 0x000fe200078e0002 */
[----:B------:R-:W-:Y:S01]  /*0dc0*/  SHF.R.U32.HI R11, RZ, 0x3, R0 ;  /* 0x00000003ff0b7819 */ /* 0x000fe20000011600 */
[----:B------:R-:W-:Y:S01]  /*0dd0*/  ULDC.64 UR6, c[0x0][0x208] ;  /* 0x0000820000067ab9 */ /* 0x000fe20000000a00 */
[----:B------:R-:W-:Y:S01]  /*0de0*/  LOP3.LUT R0, R0, 0x18, R2, 0xf8, !PT ;  /* 0x0000001800007812 */ /* 0x000fe200078ef802 */
[----:B------:R-:W-:Y:S01]  /*0df0*/  IMAD.U32 R12, RZ, RZ, UR5 ;  /* 0x00000005ff0c7e24 */ /* 0x000fe2000f8e00ff */
[----:B------:R-:W-:Y:S01]  /*0e00*/  LEA.HI R14, R25, R245, RZ, 0x1 ;  /* 0x000000f5190e7211 */ /* 0x000fe200078f08ff */
[----:B------:R-:W-:Y:S01]  /*0e10*/  IMAD.IADD R9, R9, 0x1, R7 ;  /* 0x0000000109097824 */ /* 0x000fe200078e0207 */
[----:B------:R-:W-:Y:S01]  /*0e20*/  LOP3.LUT R15, R0, R11, RZ, 0x3c, !PT ;  /* 0x0000000b000f7212 */ /* 0x000fe200078e3cff */
[----:B------:R-:W-:Y:S01]  /*0e30*/  IMAD R7, R10, c[0x0][0x1b0], RZ ;  /* 0x00006c000a077a24 */ /* 0x000fe200078e02ff */
[----:B------:R-:W-:Y:S01]  /*0e40*/  SEL R0, R24, RZ, !P3 ;  /* 0x000000ff18007207 */ /* 0x000fe20005800000 */
[----:B------:R-:W-:Y:S01]  /*0e50*/  IMAD.WIDE R4, R12, 0x80, R4 ;  /* 0x000000800c047825 */ /* 0x000fe200078e0204 */
[----:B------:R-:W-:Y:S01]  /*0e60*/  SEL R12, R87, RZ, !P3 ;  /* 0x000000ff570c7207 */ /* 0x000fe20005800000 */
[----:B------:R-:W-:Y:S01]  /*0e70*/  USHF.L.U32 UR19, UR6, 0x6, URZ ;  /* 0x0000000606137899 */ /* 0x000fe2000800063f */
[-C--:B------:R-:W-:Y:S01]  /*0e80*/  LEA.HI R33, R32, R85.reuse, RZ, 0x5 ;  /* 0x0000005520217211 */ /* 0x080fe200078f28ff */
[----:B------:R-:W-:Y:S01]  /*0e90*/  IMAD R10, R6, c[0x0][0x1b4], R7 ;  /* 0x00006d00060a7a24 */ /* 0x000fe200078e0207 */
[----:B------:R-:W-:Y:S01]  /*0ea0*/  ISETP.GE.AND P5, PT, R2, c[0x0][0x1cc], PT ;  /* 0x0000730002007a0c */ /* 0x000fe20003fa6270 */
[C---:B------:R-:W-:Y:S01]  /*0eb0*/  IMAD R11, R0.reuse, c[0x0][0x1e8], RZ ;  /* 0x00007a00000b7a24 */ /* 0x040fe200078e02ff */
[----:B------:R-:W-:Y:S01]  /*0ec0*/  SHF.R.S32.HI R29, RZ, 0x5, R33 ;  /* 0x00000005ff1d7819 */ /* 0x000fe20000011421 */
[----:B------:R-:W-:Y:S01]  /*0ed0*/  IMAD R13, R0, c[0x0][0x1b8], RZ ;  /* 0x00006e00000d7a24 */ /* 0x000fe200078e02ff */
[----:B------:R-:W-:Y:S01]  /*0ee0*/  LOP3.LUT R0, R14, 0x7fffffe, RZ, 0xc0, !PT ;  /* 0x07fffffe0e007812 */ /* 0x000fe200078ec0ff */
[----:B------:R-:W-:Y:S01]  /*0ef0*/  IMAD.WIDE.U32 R6, R6, c[0x0][0x1b0], R2 ;  /* 0x00006c0006067a25 */ /* 0x000fe200078e0002 */
[C---:B------:R-:W-:Y:S01]  /*0f00*/  IADD3 R28, R2.reuse, 0x20, RZ ;  /* 0x00000020021c7810 */ /* 0x040fe20007ffe0ff */
[----:B------:R-:W-:Y:S01]  /*0f10*/  CS2R R130, SRZ ;  /* 0x0000000000827805 */ /* 0x000fe2000001ff00 */
[----:B------:R-:W-:Y:S01]  /*0f20*/  IADD3 R36, R2, 0x40, RZ ;  /* 0x0000004002247810 */ /* 0x000fe20007ffe0ff */
[----:B------:R-:W-:Y:S01]  /*0f30*/  IMAD.IADD R7, R7, 0x1, R10 ;  /* 0x0000000107077824 */ /* 0x000fe200078e020a */
[----:B------:R-:W-:Y:S01]  /*0f40*/  ISETP.GE.AND P4, PT, R28, c[0x0][0x1cc], PT ;  /* 0x000073001c007a0c */ /* 0x000fe20003f86270 */
[----:B------:R-:W-:Y:S01]  /*0f50*/  IMAD R14, R12, c[0x0][0x1ec], R11 ;  /* 0x00007b000c0e7a24 */ /* 0x000fe200078e020b */
[----:B------:R-:W-:Y:S01]  /*0f60*/  LEA.HI R31, R32, R85, RZ, 0x4 ;  /* 0x00000055201f7211 */ /* 0x000fe200078f20ff */
[C---:B------:R-:W-:Y:S01]  /*0f70*/  IMAD.IADD R0, R245.reuse, 0x1, -R0 ;  /* 0x00000001f5007824 */ /* 0x040fe200078e0a00 */
[----:B------:R-:W-:Y:S01]  /*0f80*/  SHF.R.S32.HI R30, RZ, 0x1f, R35 ;  /* 0x0000001fff1e7819 */ /* 0x000fe20000011423 */
[C---:B------:R-:W-:Y:S01]  /*0f90*/  IMAD.WIDE.U32 R10, R12.reuse, c[0x0][0x1e8], R8 ;  /* 0x00007a000c0a7a25 */ /* 0x040fe200078e0008 */
[----:B------:R-:W-:Y:S01]  /*0fa0*/  STL [R1], R36 ;  /* 0x0000002401007387 */ /* 0x000fe20000100800 */
[----:B------:R-:W-:Y:S01]  /*0fb0*/  CS2R R128, SRZ ;  /* 0x0000000000807805 */ /* 0x000fe2000001ff00 */
[----:B------:R-:W-:Y:S01]  /*0fc0*/  CS2R R126, SRZ ;  /* 0x00000000007e7805 */ /* 0x000fe2000001ff00 */
[C---:B------:R-:W-:Y:S01]  /*0fd0*/  IMAD R13, R12.reuse, c[0x0][0x1bc], R13 ;  /* 0x00006f000c0d7a24 */ /* 0x040fe200078e020d */
[----:B------:R-:W-:Y:S01]  /*0fe0*/  CS2R R124, SRZ ;  /* 0x00000000007c7805 */ /* 0x000fe2000001ff00 */
[----:B------:R-:W-:Y:S01]  /*0ff0*/  IMAD.WIDE.U32 R8, R12, c[0x0][0x1b8], R6 ;  /* 0x00006e000c087a25 */ /* 0x000fe200078e0006 */
[----:B------:R-:W-:Y:S01]  /*1000*/  IADD3 R12, -R245, UR14, RZ ;  /* 0x0000000ef50c7c10 */ /* 0x000fe2000fffe1ff */
[----:B------:R-:W-:Y:S01]  /*1010*/  CS2R R122, SRZ ;  /* 0x00000000007a7805 */ /* 0x000fe2000001ff00 */
[----:B------:R-:W-:Y:S01]  /*1020*/  CS2R R120, SRZ ;  /* 0x0000000000787805 */ /* 0x000fe2000001ff00 */
[----:B------:R-:W-:Y:S01]  /*1030*/  IMAD R0, R29, 0x8, R0 ;  /* 0x000000081d007824 */ /* 0x000fe200078e0200 */
[C---:B------:R-:W-:Y:S01]  /*1040*/  ISETP.LT.OR P6, PT, R12.reuse, 0x1, P5 ;  /* 0x000000010c00780c */ /* 0x040fe20002fc1670 */
[----:B------:R-:W-:Y:S01]  /*1050*/  IMAD.IADD R7, R11, 0x1, R14 ;  /* 0x000000010b077824 */ /* 0x000fe200078e020e */
[----:B------:R-:W-:Y:S01]  /*1060*/  ISETP.LT.OR P5, PT, R12, 0x41, P5 ;  /* 0x000000410c00780c */ /* 0x000fe20002fa1670 */
[----:B------:R-:W-:Y:S01]  /*1070*/  IMAD R11, R5, c[0x0][0x1d8], RZ ;  /* 0x00007600050b7a24 */ /* 0x000fe200078e02ff */
[----:B------:R-:W-:Y:S01]  /*1080*/  CS2R R118, SRZ ;  /* 0x0000000000767805 */ /* 0x000fe2000001ff00 */
[----:B------:R-:W-:Y:S01]  /*1090*/  IMAD.MOV.U32 R6, RZ, RZ, R10 ;  /* 0x000000ffff067224 */ /* 0x000fe200078e000a */
[----:B------:R-:W-:Y:S01]  /*10a0*/  CS2R R116, SRZ ;  /* 0x0000000000747805 */ /* 0x000fe2000001ff00 */
[----:B------:R-:W-:Y:S01]  /*10b0*/  IMAD.IADD R9, R9, 0x1, R13 ;  /* 0x0000000109097824 */ /* 0x000fe200078e020d */
[----:B------:R-:W-:Y:S01]  /*10c0*/  CS2R R114, SRZ ;  /* 0x0000000000727805 */ /* 0x000fe2000001ff00 */
[----:B------:R-:W-:Y:S01]  /*10d0*/  IMAD.U32 R13, R0, 0x20, R15 ;  /* 0x00000020000d7824 */ /* 0x000fe200078e000f */
        /* <DEDUP_REMOVED lines=9> */
[----:B------:R-:W-:Y:S01]  /*1170*/  IMAD.WIDE.U32 R10, R4, c[0x0][0x1a8], R8 ;  /* 0x00006a00040a7a25 */ /* 0x000fe200078e0008 */
[----:B------:R-:W-:Y:S01]  /*1180*/  CS2R R102, SRZ ;  /* 0x0000000000667805 */ /* 0x000fe2000001ff00 */
[----:B------:R-:W-:Y:S01]  /*1190*/  CS2R R100, SRZ ;  /* 0x0000000000647805 */ /* 0x000fe2000001ff00 */
[----:B------:R-:W-:Y:S01]  /*11a0*/  LEA.HI.X R7, R14, c[0x0][0x1c4], R0, 0x1, P1 ;  /* 0x000071000e077a11 */ /* 0x000fe200008f0c00 */
[----:B------:R-:W-:Y:S01]  /*11b0*/  IMAD.MOV.U32 R9, RZ, RZ, c[0x0][0x1d8] ;  /* 0x00007600ff097624 */ /* 0x000fe200078e00ff */
[C---:B------:R-:W-:Y:S01]  /*11c0*/  ISETP.LT.OR P1, PT, R12.reuse, 0x1, P4 ;  /* 0x000000010c00780c */ /* 0x040fe20002721670 */
[----:B------:R-:W-:Y:S01]  /*11d0*/  IMAD.MOV.U32 R14, RZ, RZ, c[0x0][0x1dc] ;  /* 0x00007700ff0e7624 */ /* 0x000fe200078e00ff */
[----:B------:R-:W-:Y:S01]  /*11e0*/  ISETP.LT.OR P4, PT, R12, 0x41, P4 ;  /* 0x000000410c00780c */ /* 0x000fe20002781670 */
[----:B------:R-:W-:Y:S01]  /*11f0*/  IMAD.SHL.U32 R250, R13, 0x2, RZ ;  /* 0x000000020dfa7824 */ /* 0x000fe200078e00ff */
[----:B------:R-:W-:Y:S01]  /*1200*/  LEA R8, P2, R9, R6, 0x7 ;  /* 0x0000000609087211 */ /* 0x000fe200078438ff */
[----:B------:R-:W-:Y:S01]  /*1210*/  IMAD R5, R5, c[0x0][0x1a8], RZ ;  /* 0x00006a0005057a24 */ /* 0x000fe200078e02ff */
[----:B------:R-:W-:Y:S01]  /*1220*/  CS2R R98, SRZ ;  /* 0x0000000000627805 */ /* 0x000fe2000001ff00 */
[----:B------:R-:W-:Y:S01]  /*1230*/  IMAD.MOV.U32 R13, RZ, RZ, c[0x0][0x1ac] ;  /* 0x00006b00ff0d7624 */ /* 0x000fe200078e00ff */
[----:B------:R-:W-:Y:S01]  /*1240*/  LEA.HI.X R9, R9, R7, R14, 0x7, P2 ;  /* 0x0000000709097211 */ /* 0x000fe200010f3c0e */
[----:B------:R-:W-:Y:S01]  /*1250*/  @!PT LDS RZ, [RZ] ;  /* 0x00000000fffff984 */ /* 0x000fe20000000800 */
[----:B------:R-:W-:Y:S01]  /*1260*/  @!PT LDS RZ, [RZ] ;  /* 0x00000000fffff984 */ /* 0x000fe20000000800 */
[----:B------:R-:W-:Y:S01]  /*1270*/  @!PT LDS RZ, [RZ] ;  /* 0x00000000fffff984 */ /* 0x000fe20000000800 */
[----:B------:R1:W-:Y:S01]  /*1280*/  LDGSTS.E.BYPASS.LTC128B.128 [R250+0x6080], [R6.64], !P6 ;  /* 0x0608000006fa7fae */ /* 0x0003e2000f101d4c */
[----:B------:R-:W-:Y:S01]  /*1290*/  ISETP.GE.AND P2, PT, R36, c[0x0][0x1cc], PT ;  /* 0x0000730024007a0c */ /* 0x000fe20003f46270 */
[----:B------:R-:W-:Y:S01]  /*12a0*/  IMAD R5, R4, c[0x0][0x1ac], R5 ;  /* 0x00006b0004057a24 */ /* 0x000fe200078e0205 */
[----:B------:R-:W-:Y:S01]  /*12b0*/  LEA R4, P3, R10, c[0x0][0x190], 0x1 ;  /* 0x000064000a047a11 */ /* 0x000fe200078608ff */
[----:B------:R1:W-:Y:S01]  /*12c0*/  LDGSTS.E.BYPASS.LTC128B.128 [R250+0x8080], [R6.64+0x40], !P1 ;  /* 0x0808004006fa7fae */ /* 0x0003e2000c901d4c */
[C---:B------:R-:W-:Y:S01]  /*12d0*/  ISETP.LT.OR P6, PT, R12.reuse, 0x1, P2 ;  /* 0x000000010c00780c */ /* 0x040fe200017c1670 */
[----:B------:R-:W-:Y:S01]  /*12e0*/  IMAD.IADD R0, R11, 0x1, R5 ;  /* 0x000000010b007824 */ /* 0x000fe200078e0205 */
[----:B------:R-:W-:Y:S01]  /*12f0*/  ISETP.LT.OR P2, PT, R12, 0x41, P2 ;  /* 0x000000410c00780c */ /* 0x000fe20001741670 */
[----:B------:R-:W-:Y:S01]  /*1300*/  IMAD.MOV.U32 R11, RZ, RZ, 0x1 ;  /* 0x00000001ff0b7424 */ /* 0x000fe200078e00ff */
[----:B------:R-:W-:Y:S01]  /*1310*/  CS2R R96, SRZ ;  /* 0x0000000000607805 */ /* 0x000fe2000001ff00 */
[----:B------:R-:W-:Y:S01]  /*1320*/  IMAD.MOV.U32 R218, RZ, RZ, 0x20 ;  /* 0x00000020ffda7424 */ /* 0x000fe200078e00ff */
[----:B------:R-:W-:Y:S01]  /*1330*/  LEA.HI.X R5, R10, c[0x0][0x194], R0, 0x1, P3 ;  /* 0x000065000a057a11 */ /* 0x000fe200018f0c00 */
[----:B------:R-:W-:Y:S01]  /*1340*/  IMAD.MOV.U32 R0, RZ, RZ, c[0x0][0x1a8] ;  /* 0x00006a00ff007624 */ /* 0x000fe200078e00ff */
[----:B------:R-:W-:Y:S01]  /*1350*/  ISETP.LE.AND P3, PT, R11, c[0x0][0x2a8], PT ;  /* 0x0000aa000b007a0c */ /* 0x000fe20003f63270 */
[----:B------:R-:W-:Y:S01]  /*1360*/  IMAD.MOV.U32 R221, RZ, RZ, 0x10 ;  /* 0x00000010ffdd7424 */ /* 0x000fe200078e00ff */
[----:B------:R-:W-:Y:S01]  /*1370*/  CS2R R94, SRZ ;  /* 0x00000000005e7805 */ /* 0x000fe2000001ff00 */
[----:B------:R-:W-:Y:S01]  /*1380*/  CS2R R92, SRZ ;  /* 0x00000000005c7805 */ /* 0x000fe2000001ff00 */
[C---:B------:R-:W-:Y:S01]  /*1390*/  LEA R10, P1, R0.reuse, R4, 0x7 ;  /* 0x00000004000a7211 */ /* 0x040fe200078238ff */
[----:B------:R1:W-:Y:S01]  /*13a0*/  LDGSTS.E.BYPASS.LTC128B.128 [R250+0xa080], [R6.64+0x80], !P6 ;  /* 0x0a08008006fa7fae */ /* 0x0003e2000f101d4c */
[----:B------:R-:W-:Y:S01]  /*13b0*/  CS2R R90, SRZ ;  /* 0x00000000005a7805 */ /* 0x000fe2000001ff00 */
[----:B------:R-:W-:Y:S01]  /*13c0*/  CS2R R88, SRZ ;  /* 0x0000000000587805 */ /* 0x000fe2000001ff00 */
[----:B------:R-:W-:Y:S01]  /*13d0*/  LEA.HI.X R11, R0, R5, R13, 0x7, P1 ;  /* 0x00000005000b7211 */ /* 0x000fe200008f3c0d */
[----:B------:R2:W-:Y:S01]  /*13e0*/  LDGSTS.E.BYPASS.LTC128B.128 [R250+0x7080], [R8.64], !P5 ;  /* 0x0708000008fa7fae */ /* 0x0005e2000e901d4c */
[----:B------:R-:W-:Y:S01]  /*13f0*/  ISETP.GE.AND P5, PT, R2, c[0x0][0x19c], PT ;  /* 0x0000670002007a0c */ /* 0x000fe20003fa6270 */
[----:B------:R-:W-:Y:S01]  /*1400*/  IMAD R13, R30, c[0x0][0x270], RZ ;  /* 0x00009c001e0d7a24 */ /* 0x000fe200078e02ff */
[----:B------:R-:W-:Y:S01]  /*1410*/  SHF.R.S32.HI R0, RZ, 0x1f, R16 ;  /* 0x0000001fff007819 */ /* 0x000fe20000011410 */
[----:B------:R2:W-:Y:S01]  /*1420*/  LDGSTS.E.BYPASS.LTC128B.128 [R250+0x9080], [R8.64+0x40], !P4 ;  /* 0x0908004008fa7fae */ /* 0x0005e2000e101d4c */
[----:B------:R-:W-:Y:S01]  /*1430*/  ISETP.LT.OR P4, PT, R12, 0x1, P5 ;  /* 0x000000010c00780c */ /* 0x000fe20002f81670 */
[----:B------:R-:W-:Y:S01]  /*1440*/  IMAD R13, R35, c[0x0][0x274], R13 ;  /* 0x00009d00230d7a24 */ /* 0x000fe200078e020d */
[----:B------:R-:W-:Y:S01]  /*1450*/  ISETP.GE.AND P1, PT, R28, c[0x0][0x19c], PT ;  /* 0x000067001c007a0c */ /* 0x000fe20003f26270 */
[----:B------:R2:W-:Y:S01]  /*1460*/  LDGSTS.E.BYPASS.LTC128B.128 [R250+0xb080], [R8.64+0x80], !P2 ;  /* 0x0b08008008fa7fae */ /* 0x0005e2000d101d4c */
[C---:B------:R-:W-:Y:S01]  /*1470*/  ISETP.LT.OR P5, PT, R12.reuse, 0x41, P5 ;  /* 0x000000410c00780c */ /* 0x040fe20002fa1670 */
[----:B------:R-:W-:Y:S01]  /*1480*/  CS2R R82, SRZ ;  /* 0x0000000000527805 */ /* 0x000fe2000001ff00 */
[C---:B------:R-:W-:Y:S01]  /*1490*/  ISETP.LT.OR P6, PT, R12.reuse, 0x1, P1 ;  /* 0x000000010c00780c */ /* 0x040fe20000fc1670 */
[----:B------:R-:W0:Y:S01]  /*14a0*/  LDGDEPBAR ;  /* 0x00000000000079af */ /* 0x000e220000000000 */
[----:B------:R-:W-:Y:S01]  /*14b0*/  ISETP.LT.OR P1, PT, R12, 0x41, P1 ;  /* 0x000000410c00780c */ /* 0x000fe20000f21670 */
[----:B------:R-:W-:Y:S01]  /*14c0*/  CS2R R80, SRZ ;  /* 0x0000000000507805 */ /* 0x000fe2000001ff00 */
[----:B------:R-:W-:Y:S01]  /*14d0*/  CS2R R78, SRZ ;  /* 0x00000000004e7805 */ /* 0x000fe2000001ff00 */
[----:B------:R-:W-:Y:S01]  /*14e0*/  CS2R R76, SRZ ;  /* 0x00000000004c7805 */ /* 0x000fe2000001ff00 */
[----:B------:R-:W-:Y:S01]  /*14f0*/  CS2R R74, SRZ ;  /* 0x00000000004a7805 */ /* 0x000fe2000001ff00 */
[----:B------:R3:W-:Y:S01]  /*1500*/  LDGSTS.E.BYPASS.LTC128B.128 [R250+0x80], [R4.64], !P4 ;  /* 0x0008000004fa7fae */ /* 0x0007e2000e101d4c */
[----:B------:R-:W-:Y:S01]  /*1510*/  CS2R R72, SRZ ;  /* 0x0000000000487805 */ /* 0x000fe2000001ff00 */
[----:B------:R-:W-:Y:S01]  /*1520*/  CS2R R70, SRZ ;  /* 0x0000000000467805 */ /* 0x000fe2000001ff00 */
[----:B------:R-:W-:Y:S01]  /*1530*/  CS2R R68, SRZ ;  /* 0x0000000000447805 */ /* 0x000fe2000001ff00 */
[----:B------:R-:W-:Y:S01]  /*1540*/  CS2R R66, SRZ ;  /* 0x0000000000427805 */ /* 0x000fe2000001ff00 */
[----:B-1----:R-:W-:Y:S01]  /*1550*/  IADD3 R6, P2, R17, R16, RZ ;  /* 0x0000001011067210 */ /* 0x002fe20007f5e0ff */
[----:B------:R3:W-:Y:S01]  /*1560*/  LDGSTS.E.BYPASS.LTC128B.128 [R250+0x2080], [R4.64+0x40], !P6 ;  /* 0x0208004004fa7fae */ /* 0x0007e2000f101d4c */
[----:B------:R-:W-:Y:S01]  /*1570*/  ISETP.LT.AND P6, PT, R245, UR16, PT ;  /* 0x00000010f5007c0c */ /* 0x000fe2000bfc1270 */
[----:B------:R-:W-:Y:S01]  /*1580*/  CS2R R64, SRZ ;  /* 0x0000000000407805 */ /* 0x000fe2000001ff00 */
[----:B------:R-:W-:Y:S01]  /*1590*/  LEA.HI.X.SX32 R7, R17, R0, 0x1, P2 ;  /* 0x0000000011077211 */ /* 0x000fe200010f0eff */
[----:B------:R-:W-:Y:S01]  /*15a0*/  CS2R R62, SRZ ;  /* 0x00000000003e7805 */ /* 0x000fe2000001ff00 */
[----:B------:R-:W-:Y:S01]  /*15b0*/  ISETP.GE.AND P2, PT, R36, c[0x0][0x19c], PT ;  /* 0x0000670024007a0c */ /* 0x000fe20003f46270 */
[----:B------:R-:W-:Y:S01]  /*15c0*/  CS2R R60, SRZ ;  /* 0x00000000003c7805 */ /* 0x000fe2000001ff00 */
[----:B------:R-:W-:Y:S01]  /*15d0*/  CS2R R58, SRZ ;  /* 0x00000000003a7805 */ /* 0x000fe2000001ff00 */
[----:B------:R-:W-:Y:S01]  /*15e0*/  CS2R R56, SRZ ;  /* 0x0000000000387805 */ /* 0x000fe2000001ff00 */
[C---:B------:R-:W-:Y:S01]  /*15f0*/  ISETP.LT.OR P4, PT, R12.reuse, 0x1, P2 ;  /* 0x000000010c00780c */ /* 0x040fe20001781670 */
[----:B------:R-:W-:Y:S01]  /*1600*/  CS2R R54, SRZ ;  /* 0x0000000000367805 */ /* 0x000fe2000001ff00 */
[----:B--2---:R-:W-:Y:S01]  /*1610*/  SHF.R.S32.HI R8, RZ, 0x4, R31 ;  /* 0x00000004ff087819 */ /* 0x004fe2000001141f */
[----:B------:R-:W-:Y:S01]  /*1620*/  CS2R R52, SRZ ;  /* 0x0000000000347805 */ /* 0x000fe2000001ff00 */
[----:B------:R-:W-:Y:S01]  /*1630*/  ISETP.LT.OR P2, PT, R12, 0x41, P2 ;  /* 0x000000410c00780c */ /* 0x000fe20001741670 */
[----:B------:R-:W-:Y:S01]  /*1640*/  CS2R R50, SRZ ;  /* 0x0000000000327805 */ /* 0x000fe2000001ff00 */
[----:B------:R-:W-:Y:S01]  /*1650*/  LEA.HI R9, R31, R8, RZ, 0x1 ;  /* 0x000000081f097211 */ /* 0x000fe200078f08ff */
[----:B------:R-:W-:Y:S01]  /*1660*/  CS2R R48, SRZ ;  /* 0x0000000000307805 */ /* 0x000fe2000001ff00 */
[----:B------:R-:W-:Y:S01]  /*1670*/  CS2R R46, SRZ ;  /* 0x00000000002e7805 */ /* 0x000fe2000001ff00 */
[----:B------:R-:W-:Y:S01]  /*1680*/  CS2R R44, SRZ ;  /* 0x00000000002c7805 */ /* 0x000fe2000001ff00 */
[----:B------:R-:W-:Y:S01]  /*1690*/  LOP3.LUT R0, R9, 0xfffffffe, RZ, 0xc0, !PT ;  /* 0xfffffffe09007812 */ /* 0x000fe200078ec0ff */
[----:B------:R-:W-:Y:S01]  /*16a0*/  IMAD R9, R30, c[0x0][0x288], RZ ;  /* 0x0000a2001e097a24 */ /* 0x000fe200078e02ff */
[----:B------:R-:W-:Y:S01]  /*16b0*/  CS2R R42, SRZ ;  /* 0x00000000002a7805 */ /* 0x000fe2000001ff00 */
[----:B------:R3:W-:Y:S01]  /*16c0*/  LDGSTS.E.BYPASS.LTC128B.128 [R250+0x4080], [R4.64+0x80], !P4 ;  /* 0x0408008004fa7fae */ /* 0x0007e2000e101d4c */
[----:B------:R-:W-:Y:S01]  /*16d0*/  ISETP.GE.AND P4, PT, R2, c[0x0][0x16c], PT ;  /* 0x00005b0002007a0c */ /* 0x000fe20003f86270 */
[----:B------:R-:W-:Y:S01]  /*16e0*/  IMAD.IADD R26, R8, 0x1, -R0 ;  /* 0x00000001081a7824 */ /* 0x000fe200078e0a00 */
[----:B------:R-:W-:Y:S01]  /*16f0*/  CS2R R40, SRZ ;  /* 0x0000000000287805 */ /* 0x000fe2000001ff00 */
[C---:B------:R-:W-:Y:S01]  /*1700*/  IMAD R0, R35.reuse, c[0x0][0x28c], R9 ;  /* 0x0000a30023007a24 */ /* 0x040fe200078e0209 */
[----:B------:R1:W-:Y:S01]  /*1710*/  LDGSTS.E.BYPASS.LTC128B.128 [R250+0x1080], [R10.64], !P5 ;  /* 0x010800000afa7fae */ /* 0x0003e2000e901d4c */
[C-C-:B------:R-:W-:Y:S01]  /*1720*/  IMAD.WIDE.U32 R8, R35.reuse, c[0x0][0x270], R6.reuse ;  /* 0x00009c0023087a25 */ /* 0x140fe200078e0006 */
[C---:B------:R-:W-:Y:S01]  /*1730*/  ISETP.GE.AND P5, PT, R2.reuse, c[0x0][0x1fc], PT ;  /* 0x00007f0002007a0c */ /* 0x040fe20003fa6270 */
[----:B------:R-:W-:Y:S01]  /*1740*/  UISETP.GT.AND UP3, UPT, UR5, -0x1, UPT ;  /* 0xffffffff0500788c */ /* 0x000fe2000bf64270 */
[----:B------:R1:W-:Y:S01]  /*1750*/  LDGSTS.E.BYPASS.LTC128B.128 [R250+0x3080], [R10.64+0x40], !P1 ;  /* 0x030800400afa7fae */ /* 0x0003e2000c901d4c */
[----:B------:R-:W-:Y:S01]  /*1760*/  IMAD.WIDE.U32 R6, R35, c[0x0][0x288], R6 ;  /* 0x0000a20023067a25 */ /* 0x000fe200078e0006 */
[----:B------:R-:W-:-:S02]  /*1770*/  ISETP.GE.OR P1, PT, R2, c[0x0][0x1fc], !P6 ;  /* 0x00007f0002007a0c */ /* 0x000fc40007726670 */
[----:B------:R1:W-:Y:S01]  /*1780*/  LDGSTS.E.BYPASS.LTC128B.128 [R250+0x5080], [R10.64+0x80], !P2 ;  /* 0x050800800afa7fae */ /* 0x0003e2000d101d4c */
[----:B------:R-:W-:Y:S01]  /*1790*/  IMAD.MOV.U32 R16, RZ, RZ, R8 ;  /* 0x000000ffff107224 */ /* 0x000fe200078e0008 */
[----:B------:R-:W-:Y:S01]  /*17a0*/  LOP3.LUT R8, R34, 0xfffffff8, RZ, 0xc0, !PT ;  /* 0xfffffff822087812 */ /* 0x000fe200078ec0ff */
[----:B------:R-:W-:Y:S01]  /*17b0*/  IMAD.IADD R23, R7, 0x1, R0 ;  /* 0x0000000107177824 */ /* 0x000fe200078e0200 */
[----:B------:R-:W0:Y:S01]  /*17c0*/  LDGDEPBAR ;  /* 0x00000000000079af */ /* 0x000e220000000000 */
[----:B------:R-:W-:Y:S01]  /*17d0*/  IMAD R0, R19, c[0x0][0x208], RZ ;  /* 0x0000820013007a24 */ /* 0x000fe200078e02ff */
[----:B------:R-:W-:Y:S01]  /*17e0*/  SEL R252, RZ, 0x1, P4 ;  /* 0x00000001fffc7807 */ /* 0x000fe20002000000 */
[----:B------:R-:W-:Y:S01]  /*17f0*/  IMAD.IADD R17, R9, 0x1, R13 ;  /* 0x0000000109117824 */ /* 0x000fe200078e020d */
[----:B------:R-:W-:Y:S01]  /*1800*/  ISETP.GE.AND P4, PT, R28, c[0x0][0x16c], PT ;  /* 0x00005b001c007a0c */ /* 0x000fe20003f86270 */
[----:B------:R-:W-:Y:S02]  /*1810*/  IMAD R9, R30, c[0x0][0x238], RZ ;  /* 0x00008e001e097a24 */ /* 0x000fe400078e02ff */
[----:B------:R-:W-:-:S02]  /*1820*/  IMAD R15, R18, c[0x0][0x20c], R0 ;  /* 0x00008300120f7a24 */ /* 0x000fc400078e0200 */
[----:B------:R-:W-:Y:S02]  /*1830*/  IMAD.MOV.U32 R22, RZ, RZ, R6 ;  /* 0x000000ffff167224 */ /* 0x000fe400078e0006 */
[----:B---3--:R-:W-:Y:S02]  /*1840*/  IMAD R4, R19, c[0x0][0x178], RZ ;  /* 0x00005e0013047a24 */ /* 0x008fe400078e02ff */
[----:B------:R-:W-:Y:S02]  /*1850*/  IMAD.IADD R19, R85, 0x1, -R8 ;  /* 0x0000000155137824 */ /* 0x000fe400078e0a08 */
[----:B------:R-:W-:Y:S01]  /*1860*/  IMAD R8, R35, c[0x0][0x23c], R9 ;  /* 0x00008f0023087a24 */ /* 0x000fe200078e0209 */
[----:B------:R-:W-:Y:S01]  /*1870*/  SHF.R.S32.HI R9, RZ, 0x1f, R25 ;  /* 0x0000001fff097819 */ /* 0x000fe20000011419 */
[C---:B------:R-:W-:Y:S01]  /*1880*/  IMAD R14, R18.reuse, c[0x0][0x17c], R4 ;  /* 0x00005f00120e7a24 */ /* 0x040fe200078e0204 */
[----:B------:R-:W-:Y:S01]  /*1890*/  LEA.HI R13, R19, R19, RZ, 0x1 ;  /* 0x00000013130d7211 */ /* 0x000fe200078f08ff */
[----:B------:R-:W-:Y:S01]  /*18a0*/  IMAD.WIDE.U32 R4, R18, c[0x0][0x178], R2 ;  /* 0x00005e0012047a25 */ /* 0x000fe200078e0002 */
[----:B------:R-:W-:-:S02]  /*18b0*/  LEA.HI R12, R9, R245, RZ, 0x3 ;  /* 0x000000f5090c7211 */ /* 0x000fc400078f18ff */
[----:B------:R-:W-:Y:S01]  /*18c0*/  LOP3.LUT R0, R13, 0x7fffffe, RZ, 0xc0, !PT ;  /* 0x07fffffe0d007812 */ /* 0x000fe200078ec0ff */
[----:B------:R-:W-:Y:S01]  /*18d0*/  IMAD.WIDE.U32 R6, R18, c[0x0][0x208], R2 ;  /* 0x0000820012067a25 */ /* 0x000fe200078e0002 */
[----:B------:R-:W-:Y:S01]  /*18e0*/  LEA.HI R18, R32, R85, RZ, 0x6 ;  /* 0x0000005520127211 */ /* 0x000fe200078f30ff */
[----:B------:R-:W-:-:S04]  /*18f0*/  DEPBAR.LE SB0, 0x1 ;  /* 0x000080400000791a */ /* 0x000fc80000000000 */
[----:B------:R-:W-:Y:S01]  /*1900*/  IMAD.IADD R9, R19, 0x1, -R0 ;  /* 0x0000000113097824 */ /* 0x000fe200078e0a00 */
[----:B------:R-:W-:Y:S01]  /*1910*/  LOP3.LUT R0, R12, 0xfffffff8, RZ, 0xc0, !PT ;  /* 0xfffffff80c007812 */ /* 0x000fe200078ec0ff */
[----:B------:R-:W-:Y:S01]  /*1920*/  IMAD.WIDE.U32 R2, R35, c[0x0][0x238], R20 ;  /* 0x00008e0023027a25 */ /* 0x000fe200078e0014 */
[----:B------:R-:W-:Y:S02]  /*1930*/  SHF.R.S32.HI R18, RZ, 0x6, R18 ;  /* 0x00000006ff127819 */ /* 0x000fe40000011412 */
[----:B-1----:R-:W-:Y:S01]  /*1940*/  SEL R11, R24, RZ, !P0 ;  /* 0x000000ff180b7207 */ /* 0x002fe20004000000 */
[----:B------:R-:W-:Y:S02]  /*1950*/  IMAD.IADD R0, R245, 0x1, -R0 ;  /* 0x00000001f5007824 */ /* 0x000fe400078e0a00 */
[----:B------:R-:W-:Y:S02]  /*1960*/  IMAD.IADD R21, R3, 0x1, R8 ;  /* 0x0000000103157824 */ /* 0x000fe400078e0208 */
[----:B------:R-:W-:Y:S01]  /*1970*/  IMAD R8, R26, 0x4, R18 ;  /* 0x000000041a087824 */ /* 0x000fe200078e0212 */
[----:B------:R-:W-:Y:S01]  /*1980*/  BAR.SYNC.DEFER_BLOCKING 0x0 ;  /* 0x0000000000007b1d */ /* 0x000fe20000010000 */
[----:B------:R-:W-:Y:S01]  /*1990*/  LOP3.LUT P2, RZ, R0, 0x4, RZ, 0xc0, !PT ;  /* 0x0000000400ff7812 */ /* 0x000fe2000784c0ff */
[----:B------:R-:W-:-:S02]  /*19a0*/  IMAD.IADD R5, R5, 0x1, R14 ;  /* 0x0000000105057824 */ /* 0x000fc400078e020e */
[----:B------:R-:W-:Y:S02]  /*19b0*/  IMAD.SHL.U32 R0, R0, 0x40, RZ ;  /* 0x0000004000007824 */ /* 0x000fe400078e00ff */
[----:B------:R-:W-:Y:S01]  /*19c0*/  IMAD R14, R8, 0x8, R9 ;  /* 0x00000008080e7824 */ /* 0x000fe200078e0209 */
[----:B------:R-:W-:Y:S01]  /*19d0*/  LEA.HI R8, R33, R29, RZ, 0x1 ;  /* 0x0000001d21087211 */ /* 0x000fe200078f08ff */
[----:B------:R-:W-:Y:S01]  /*19e0*/  IMAD.IADD R3, R7, 0x1, R15 ;  /* 0x0000000107037824 */ /* 0x000fe200078e020f */
[----:B------:R-:W-:Y:S01]  /*19f0*/  LOP3.LUT R0, R0, 0x1c0, RZ, 0xc0, !PT ;  /* 0x000001c000007812 */ /* 0x000fe200078ec0ff */
[----:B------:R-:W-:Y:S01]  /*1a00*/  IMAD.MOV.U32 R20, RZ, RZ, R2 ;  /* 0x000000ffff147224 */ /* 0x000fe200078e0002 */
[----:B------:R-:W-:Y:S01]  /*1a10*/  LOP3.LUT R8, R8, 0xfffffffe, RZ, 0xc0, !PT ;  /* 0xfffffffe08087812 */ /* 0x000fe200078ec0ff */
[----:B------:R-:W-:Y:S01]  /*1a20*/  IMAD.MOV.U32 R2, RZ, RZ, R6 ;  /* 0x000000ffff027224 */ /* 0x000fe200078e0006 */
[----:B------:R-:W-:Y:S01]  /*1a30*/  SHF.R.S32.HI R6, RZ, 0x1, R13 ;  /* 0x00000001ff067819 */ /* 0x000fe2000001140d */
[----:B------:R-:W-:Y:S01]  /*1a40*/  IMAD.SHL.U32 R7, R18, 0x8, RZ ;  /* 0x0000000812077824 */ /* 0x000fe200078e00ff */
[----:B------:R-:W-:Y:S01]  /*1a50*/  SEL R15, R87, RZ, !P0 ;  /* 0x000000ff570f7207 */ /* 0x000fe20004000000 */
[----:B------:R-:W-:Y:S01]  /*1a60*/  IMAD.IADD R24, R29, 0x1, -R8 ;  /* 0x000000011d187824 */ /* 0x000fe200078e0a08 */
[C---:B------:R-:W-:Y:S01]  /*1a70*/  LOP3.LUT P0, RZ, R6.reuse, 0x2, RZ, 0xc0, !PT ;  /* 0x0000000206ff7812 */ /* 0x040fe2000780c0ff */
[----:B------:R-:W-:Y:S01]  /*1a80*/  IMAD.SHL.U32 R6, R6, 0x40, RZ ;  /* 0x0000004006067824 */ /* 0x000fe200078e00ff */
[----:B------:R-:W-:Y:S01]  /*1a90*/  LOP3.LUT R208, R7, 0x18, RZ, 0xc0, !PT ;  /* 0x0000001807d07812 */ /* 0x000fe200078ec0ff */
[----:B------:R-:W-:Y:S01]  /*1aa0*/  IMAD.SHL.U32 R25, R24, 0x400, RZ ;  /* 0x0000040018197824 */ /* 0x000fe200078e00ff */
[----:B------:R-:W-:Y:S01]  /*1ab0*/  SHF.R.U32.HI R7, RZ, 0x3, R0 ;  /* 0x00000003ff077819 */ /* 0x000fe20000011600 */
[C---:B------:R-:W-:Y:S01]  /*1ac0*/  IMAD R10, R30.reuse, c[0x0][0x180], RZ ;  /* 0x000060001e0a7a24 */ /* 0x040fe200078e02ff */
[----:B------:R-:W-:Y:S01]  /*1ad0*/  CS2R R86, SRZ ;  /* 0x0000000000567805 */ /* 0x000fe2000001ff00 */
[----:B------:R-:W-:Y:S01]  /*1ae0*/  IMAD R30, R30, c[0x0][0x210], RZ ;  /* 0x000084001e1e7a24 */ /* 0x000fe200078e02ff */
[----:B------:R-:W-:Y:S01]  /*1af0*/  LOP3.LUT R9, R7, R0, R208, 0x1e, !PT ;  /* 0x0000000007097212 */ /* 0x000fe200078e1ed0 */
[C---:B------:R-:W-:Y:S01]  /*1b00*/  IMAD R7, R35.reuse, c[0x0][0x184], R10 ;  /* 0x0000610023077a24 */ /* 0x040fe200078e020a */
[----:B------:R-:W-:Y:S01]  /*1b10*/  LOP3.LUT R0, R6, 0xc0, RZ, 0xc0, !PT ;  /* 0x000000c006007812 */ /* 0x000fe200078ec0ff */
[----:B------:R-:W-:-:S03]  /*1b20*/  IMAD.WIDE.U32 R2, R35, c[0x0][0x210], R2 ;  /* 0x0000840023027a25 */ /* 0x000fc600078e0002 */
[----:B------:R-:W-:Y:S01]  /*1b30*/  LOP3.LUT R8, R0, 0x8, R34, 0xf8, !PT ;  /* 0x0000000800087812 */ /* 0x000fe200078ef822 */
[----:B------:R-:W-:Y:S01]  /*1b40*/  IMAD.WIDE.U32 R4, R35, c[0x0][0x180], R4 ;  /* 0x0000600023047a25 */ /* 0x000fe200078e0004 */
[----:B------:R-:W-:-:S03]  /*1b50*/  SHF.R.U32.HI R6, RZ, 0x3, R0 ;  /* 0x00000003ff067819 */ /* 0x000fc60000011600 */
[----:B------:R-:W-:Y:S01]  /*1b60*/  IMAD R0, R27, 0x2, R25 ;  /* 0x000000021b007824 */ /* 0x000fe200078e0219 */
[----:B------:R-:W-:Y:S01]  /*1b70*/  LOP3.LUT R10, R8, R6, RZ, 0x3c, !PT ;  /* 0x00000006080a7212 */ /* 0x000fe200078e3cff */
[----:B------:R-:W-:Y:S02]  /*1b80*/  IMAD.IADD R5, R5, 0x1, R7 ;  /* 0x0000000105057824 */ /* 0x000fe400078e0207 */
[----:B------:R-:W-:Y:S01]  /*1b90*/  IMAD.IADD R6, R0, 0x1, R9 ;  /* 0x0000000100067824 */ /* 0x000fe200078e0209 */
[----:B------:R-:W-:Y:S01]  /*1ba0*/  SEL R9, RZ, 0x2, P4 ;  /* 0x00000002ff097807 */ /* 0x000fe20002000000 */
[----:B------:R-:W-:Y:S01]  /*1bb0*/  IMAD R0, R35, c[0x0][0x214], R30 ;  /* 0x0000850023007a24 */ /* 0x000fe200078e021e */
[----:B------:R-:W-:Y:S01]  /*1bc0*/  SEL R30, RZ, 0xffffffff, P4 ;  /* 0xffffffffff1e7807 */ /* 0x000fe20002000000 */
[----:B------:R-:W-:Y:S02]  /*1bd0*/  IMAD.SHL.U32 R224, R6, 0x2, RZ ;  /* 0x0000000206e07824 */ /* 0x000fe400078e00ff */
[----:B------:R-:W-:-:S02]  /*1be0*/  IMAD.IADD R3, R3, 0x1, R0 ;  /* 0x0000000103037824 */ /* 0x000fc400078e0200 */
[----:B------:R-:W-:Y:S01]  /*1bf0*/  IMAD R8, R11, c[0x0][0x188], RZ ;  /* 0x000062000b087a24 */ /* 0x000fe200078e02ff */
[C---:B------:R-:W-:Y:S01]  /*1c00*/  IADD3 R0, R224.reuse, 0xf480, RZ ;  /* 0x0000f480e0007810 */ /* 0x040fe20007ffe0ff */
[----:B------:R-:W-:Y:S01]  /*1c10*/  IMAD.U32 R6, RZ, RZ, UR20 ;  /* 0x00000014ff067e24 */ /* 0x000fe2000f8e00ff */
[----:B------:R-:W-:Y:S01]  /*1c20*/  IADD3 R225, R224, 0xf4c0, RZ ;  /* 0x0000f4c0e0e17810 */ /* 0x000fe20007ffe0ff */
[----:B------:R-:W-:Y:S01]  /*1c30*/  IMAD R8, R15, c[0x0][0x18c], R8 ;  /* 0x000063000f087a24 */ /* 0x000fe200078e0208 */
[----:B------:R-:W-:Y:S01]  /*1c40*/  @P2 IADD3 R225, R0, -0x40, RZ ;  /* 0xffffffc000e12810 */ /* 0x000fe20007ffe0ff */
[----:B------:R-:W-:Y:S01]  /*1c50*/  IMAD R0, R11, c[0x0][0x218], RZ ;  /* 0x000086000b007a24 */ /* 0x000fe200078e02ff */
[----:B------:R-:W-:Y:S01]  /*1c60*/  ISETP.GE.AND P2, PT, R36, c[0x0][0x16c], PT ;  /* 0x00005b0024007a0c */ /* 0x000fe20003f46270 */
[----:B------:R-:W-:-:S04]  /*1c70*/  IMAD.WIDE.U32 R38, R15, c[0x0][0x188], R4 ;  /* 0x000062000f267a25 */ /* 0x000fc800078e0004 */
[----:B------:R-:W-:Y:S01]  /*1c80*/  IMAD.U32 R7, RZ, RZ, UR21 ;  /* 0x00000015ff077e24 */ /* 0x000fe2000f8e00ff */
[----:B------:R1:W-:Y:S01]  /*1c90*/  STL.64 [R1+0x28], R38 ;  /* 0x0000282601007387 */ /* 0x0003e20000100a00 */
[----:B------:R-:W-:Y:S01]  /*1ca0*/  IMAD R7, R15, c[0x0][0x21c], R0 ;  /* 0x000087000f077a24 */ /* 0x000fe200078e0200 */
[----:B------:R-:W-:Y:S01]  /*1cb0*/  SEL R0, RZ, 0x4, P2 ;  /* 0x00000004ff007807 */ /* 0x000fe20001000000 */
[----:B------:R-:W-:Y:S01]  /*1cc0*/  IMAD.U32 R5, RZ, RZ, UR18 ;  /* 0x00000012ff057e24 */ /* 0x000fe2000f8e00ff */
[----:B------:R-:W-:Y:S01]  /*1cd0*/  LEA R4, P2, R6, R38, 0x6 ;  /* 0x0000002606047211 */ /* 0x000fe200078430ff */
[----:B------:R-:W-:Y:S01]  /*1ce0*/  IMAD.IADD R37, R39, 0x1, R8 ;  /* 0x0000000127257824 */ /* 0x000fe200078e0208 */
[----:B------:R-:W-:Y:S01]  /*1cf0*/  IADD3 R12, R0, R9, R252 ;  /* 0x00000009000c7210 */ /* 0x000fe20007ffe0fc */
[----:B------:R-:W-:Y:S01]  /*1d00*/  UMOV UR18, 0x6 ;  /* 0x0000000600127882 */ /* 0x000fe20000000000 */
[C---:B------:R-:W-:Y:S01]  /*1d10*/  IMAD.WIDE.U32 R16, R15.reuse, c[0x0][0x278], R16 ;  /* 0x00009e000f107a25 */ /* 0x040fe200078e0010 */
[----:B------:R-:W-:Y:S01]  /*1d20*/  USHF.L.U64.HI UR7, UR6, UR18, UR7 ;  /* 0x0000001206077299 */ /* 0x000fe20008010207 */
[----:B------:R-:W-:Y:S01]  /*1d30*/  LEA.HI.X R0, R6, R37, R5, 0x6, P2 ;  /* 0x0000002506007211 */ /* 0x000fe200010f3405 */
[----:B------:R-:W-:Y:S01]  /*1d40*/  STL [R1+0x44], R37 ;  /* 0x0000442501007387 */ /* 0x000fe20000100800 */
[----:B------:R-:W-:Y:S01]  /*1d50*/  LEA R6, P2, R4, c[0x0][0x160], 0x1 ;  /* 0x0000580004067a11 */ /* 0x000fe200078408ff */
[----:B------:R-:W-:Y:S01]  /*1d60*/  UIMAD UR7, UR7, UR11, URZ ;  /* 0x0000000b070772a4 */ /* 0x000fe2000f8e023f */
[----:B------:R-:W-:Y:S01]  /*1d70*/  LOP3.LUT P4, RZ, R12, 0x1, RZ, 0xc0, !PT ;  /* 0x000000010cff7812 */ /* 0x000fe2000788c0ff */
[----:B------:R-:W-:Y:S01]  /*1d80*/  USHF.R.S32.HI UR6, URZ, 0x1f, UR4 ;  /* 0x0000001f3f067899 */ /* 0x000fe20008011404 */
[----:B------:R-:W-:Y:S01]  /*1d90*/  IMAD.WIDE.U32 R22, R15, c[0x0][0x290], R22 ;  /* 0x0000a4000f167a25 */ /* 0x000fe200078e0016 */
[----:B------:R-:W-:Y:S01]  /*1da0*/  UIMAD UR7, UR15, UR19, UR7 ;  /* 0x000000130f0772a4 */ /* 0x000fe2000f8e0207 */
[----:B------:R-:W-:-:S02]  /*1db0*/  ISETP.GE.OR P4, PT, R245, UR16, !P4 ;  /* 0x00000010f5007c0c */ /* 0x000fc4000e786670 */
[----:B------:R-:W-:Y:S01]  /*1dc0*/  IMAD.WIDE.U32 R20, R15, c[0x0][0x240], R20 ;  /* 0x000090000f147a25 */ /* 0x000fe200078e0014 */
[----:B------:R-:W-:-:S03]  /*1dd0*/  UMOV UR15, 0x1 ;  /* 0x00000001000f7882 */ /* 0x000fc60000000000 */
[----:B-1----:R-:W-:-:S04]  /*1de0*/  IMAD.WIDE.U32 R38, R15, c[0x0][0x218], R2 ;  /* 0x000086000f267a25 */ /* 0x002fc800078e0002 */
[----:B------:R-:W-:Y:S01]  /*1df0*/  IMAD.IADD R9, R39, 0x1, R7 ;  /* 0x0000000127097824 */ /* 0x000fe200078e0207 */
[----:B------:R-:W-:Y:S01]  /*1e00*/  LEA.HI.X R7, R4, c[0x0][0x164], R0, 0x1, P2 ;  /* 0x0000590004077a11 */ /* 0x000fe200010f0c00 */
[----:B------:R-:W-:Y:S01]  /*1e10*/  IMAD R0, R11, c[0x0][0x278], RZ ;  /* 0x00009e000b007a24 */ /* 0x000fe200078e02ff */
[----:B------:R1:W-:Y:S01]  /*1e20*/  STL.64 [R1+0x20], R38 ;  /* 0x0000202601007387 */ /* 0x0003e20000100a00 */
[----:B------:R-:W-:Y:S01]  /*1e30*/  IMAD.U32 R2, R14, 0x20, R10 ;  /* 0x000000200e027824 */ /* 0x000fe200078e000a */
[----:B------:R-:W-:Y:S01]  /*1e40*/  ISETP.GT.AND P2, PT, R85, 0xf, PT ;  /* 0x0000000f5500780c */ /* 0x000fe20003f44270 */
[----:B------:R-:W-:Y:S01]  /*1e50*/  IMAD R4, R15, c[0x0][0x27c], R0 ;  /* 0x00009f000f047a24 */ /* 0x000fe200078e0200 */
[----:B------:R-:W-:Y:S01]  /*1e60*/  SEL R0, R218, 0xffffffe0, !P0 ;  /* 0xffffffe0da007807 */ /* 0x000fe20004000000 */
[----:B------:R-:W-:Y:S01]  /*1e70*/  IMAD.SHL.U32 R210, R2, 0x2, RZ ;  /* 0x0000000202d27824 */ /* 0x000fe200078e00ff */
[----:B------:R-:W-:Y:S01]  /*1e80*/  LOP3.LUT P0, RZ, R12, 0x2, RZ, 0xc0, !PT ;  /* 0x000000020cff7812 */ /* 0x000fe2000780c0ff */
[----:B------:R-:W-:-:S02]  /*1e90*/  IMAD.MOV.U32 R8, RZ, RZ, R38 ;  /* 0x000000ffff087224 */ /* 0x000fc400078e0026 */
[----:B------:R-:W-:Y:S01]  /*1ea0*/  IMAD.IADD R211, R210, 0x1, R0 ;  /* 0x00000001d2d37824 */ /* 0x000fe200078e0200 */
[----:B------:R-:W2:Y:S01]  /*1eb0*/  LDSM.16.M88.4 R160, [R210+0x6080] ;  /* 0x00608000d2a0783b */ /* 0x000ea20000000200 */
[----:B------:R-:W-:Y:S01]  /*1ec0*/  IMAD.U32 R3, RZ, RZ, UR19 ;  /* 0x00000013ff037e24 */ /* 0x000fe2000f8e00ff */
[----:B------:R-:W-:Y:S01]  /*1ed0*/  ISETP.GE.OR P0, PT, R245, UR16, !P0 ;  /* 0x00000010f5007c0c */ /* 0x000fe2000c706670 */
[----:B------:R-:W-:Y:S01]  /*1ee0*/  IMAD.IADD R5, R17, 0x1, R4 ;  /* 0x0000000111057824 */ /* 0x000fe200078e0204 */
[----:B------:R-:W3:Y:S01]  /*1ef0*/  LDSM.16.M88.4 R164, [R210+0x7080] ;  /* 0x00708000d2a4783b */ /* 0x000ee20000000200 */
[C---:B------:R-:W-:Y:S02]  /*1f00*/  IMAD R4, R11.reuse, c[0x0][0x290], RZ ;  /* 0x0000a4000b047a24 */ /* 0x040fe400078e02ff */
[----:B------:R-:W-:Y:S01]  /*1f10*/  IMAD R11, R11, c[0x0][0x240], RZ ;  /* 0x000090000b0b7a24 */ /* 0x000fe200078e02ff */
[----:B------:R-:W4:Y:S01]  /*1f20*/  LDSM.16.M88.4 R168, [R211+0x6080] ;  /* 0x00608000d3a8783b */ /* 0x000f220000000200 */
[----:B------:R-:W-:-:S02]  /*1f30*/  IMAD R27, R15, c[0x0][0x294], R4 ;  /* 0x0000a5000f1b7a24 */ /* 0x000fc400078e0204 */
[----:B------:R-:W-:Y:S01]  /*1f40*/  IMAD.SHL.U32 R14, R29, 0x10, RZ ;  /* 0x000000101d0e7824 */ /* 0x000fe200078e00ff */
[----:B------:R-:W2:Y:S04]  /*1f50*/  LDSM.16.M88.4 R172, [R211+0x7080] ;  /* 0x00708000d3ac783b */ /* 0x000ea80000000200 */
[----:B------:R-:W2:Y:S01]  /*1f60*/  LDSM.16.M88.4 R176, [R210+0x8080] ;  /* 0x00808000d2b0783b */ /* 0x000ea20000000200 */
[----:B-1----:R-:W-:-:S03]  /*1f70*/  CS2R R38, SRZ ;  /* 0x0000000000267805 */ /* 0x002fc6000001ff00 */
        /* <DEDUP_REMOVED lines=8> */
[----:B------:R2:W-:Y:S04]  /*2000*/  STL.64 [R1+0x8], R8 ;  /* 0x0000080801007387 */ /* 0x0005e80000100a00 */
[----:B------:R1:W-:Y:S04]  /*2010*/  STL.64 [R1+0x18], R16 ;  /* 0x0000181001007387 */ /* 0x0003e80000100a00 */
[----:B------:R3:W-:Y:S04]  /*2020*/  STL [R1+0x38], R5 ;  /* 0x0000380501007387 */ /* 0x0007e80000100800 */
[----:B------:R-:W-:Y:S04]  /*2030*/  STL.64 [R1+0x10], R22 ;  /* 0x0000101601007387 */ /* 0x000fe80000100a00 */
[----:B------:R-:W-:Y:S04]  /*2040*/  STL.64 [R1+0x30], R20 ;  /* 0x0000301401007387 */ /* 0x000fe80000100a00 */
[----:B------:R-:W-:Y:S01]  /*2050*/  @!PT LDS RZ, [RZ] ;  /* 0x00000000fffff984 */ /* 0x000fe20000000800 */
[----:B------:R-:W-:Y:S01]  /*2060*/  @!PT LDS RZ, [RZ] ;  /* 0x00000000fffff984 */ /* 0x000fe20000000800 */
[----:B------:R-:W-:Y:S01]  /*2070*/  @!PT LDS RZ, [RZ] ;  /* 0x00000000fffff984 */ /* 0x000fe20000000800 */
[----:B------:R4:W-:Y:S04]  /*2080*/  LDGSTS.E.BYPASS.LTC128B.128 [R250+0x6080], [R6.64], !P4 ;  /* 0x0608000006fa7fae */ /* 0x0009e8000e101d4c */
[----:B------:R4:W-:Y:S01]  /*2090*/  LDGSTS.E.BYPASS.LTC128B.128 [R250+0x7080], [R6.64+0x40], !P0 ;  /* 0x0708004006fa7fae */ /* 0x0009e2000c101d4c */
[----:B------:R-:W-:Y:S01]  /*20a0*/  @!P2 IADD3 R10, P0, R16, UR4, RZ ;  /* 0x00000004100aac10 */ /* 0x000fe2000ff1e0ff */
[----:B--2---:R-:W-:Y:S01]  /*20b0*/  IMAD.WIDE.U32 R8, R3, UR11, R8 ;  /* 0x0000000b03087c25 */ /* 0x004fe2000f8e0008 */
[----:B------:R-:W-:-:S02]  /*20c0*/  SHF.R.S32.HI R3, RZ, 0x1f, R18 ;  /* 0x0000001fff037819 */ /* 0x000fc40000011412 */
[----:B-1----:R-:W-:Y:S02]  /*20d0*/  @!P2 IADD3.X R17, R5, UR6, RZ, P0, !PT ;  /* 0x000000060511ac10 */ /* 0x002fe400087fe4ff */
[----:B------:R-:W-:Y:S02]  /*20e0*/  LEA.HI R3, R3, R18, RZ, 0x2 ;  /* 0x0000001203037211 */ /* 0x000fe400078f10ff */
[----:B------:R-:W-:Y:S01]  /*20f0*/  IADD3 R0, R9, UR7, RZ ;  /* 0x0000000709007c10 */ /* 0x000fe2000fffe0ff */
[----:B------:R-:W-:Y:S01]  /*2100*/  IMAD.SHL.U32 R9, R19, 0x40, RZ ;  /* 0x0000004013097824 */ /* 0x000fe200078e00ff */
[----:B------:R-:W-:Y:S01]  /*2110*/  LOP3.LUT R3, R3, 0x1ffffffc, RZ, 0xc0, !PT ;  /* 0x1ffffffc03037812 */ /* 0x000fe200078ec0ff */
[----:B------:R-:W-:Y:S01]  /*2120*/  UIADD3 UR7, UR17, 0x1, -UR10 ;  /* 0x0000000111077890 */ /* 0x000fe2000fffe80a */
[----:B------:R-:W-:Y:S01]  /*2130*/  LEA R2, P4, R8, c[0x0][0x1f0], 0x1 ;  /* 0x00007c0008027a11 */ /* 0x000fe200078808ff */
[----:B------:R-:W-:Y:S01]  /*2140*/  UIADD3 UR17, UR17, -UR9, URZ ;  /* 0x8000000911117290 */ /* 0x000fe2000fffe03f */
[----:B---3--:R-:W-:Y:S01]  /*2150*/  LOP3.LUT R5, R33, 0xffffffe0, RZ, 0xc0, !PT ;  /* 0xffffffe021057812 */ /* 0x008fe200078ec0ff */
[----:B------:R-:W-:Y:S01]  /*2160*/  IMAD.IADD R18, R18, 0x1, -R3 ;  /* 0x0000000112127824 */ /* 0x000fe200078e0a03 */
[----:B------:R-:W-:Y:S01]  /*2170*/  LEA.HI.X R3, R8, c[0x0][0x1f4], R0, 0x1, P4 ;  /* 0x00007d0008037a11 */ /* 0x000fe200020f0c00 */
[----:B------:R-:W-:Y:S01]  /*2180*/  IMAD.U32 R246, RZ, RZ, UR7 ;  /* 0x00000007fff67e24 */ /* 0x000fe2000f8e00ff */
[----:B------:R-:W-:Y:S01]  /*2190*/  LOP3.LUT R0, R31, 0xfffffff0, RZ, 0xc0, !PT ;  /* 0xfffffff01f007812 */ /* 0x000fe200078ec0ff */
[----:B------:R-:W-:Y:S01]  /*21a0*/  IMAD.IADD R4, R85, 0x1, -R5 ;  /* 0x0000000155047824 */ /* 0x000fe200078e0a05 */
[----:B------:R-:W-:-:S02]  /*21b0*/  ISETP.GE.AND P4, PT, R28, c[0x0][0x1fc], PT ;  /* 0x00007f001c007a0c */ /* 0x000fc40003f86270 */
[----:B------:R-:W-:Y:S01]  /*21c0*/  ISETP.GE.OR P0, PT, R28, c[0x0][0x1fc], !P6 ;  /* 0x00007f001c007a0c */ /* 0x000fe20007706670 */
[----:B------:R-:W-:Y:S01]  /*21d0*/  IMAD.IADD R0, R85, 0x1, -R0 ;  /* 0x0000000155007824 */ /* 0x000fe200078e0a00 */
[----:B------:R-:W-:Y:S01]  /*21e0*/  LOP3.LUT R9, R9, 0x1c0, RZ, 0xc0, !PT ;  /* 0x000001c009097812 */ /* 0x000fe200078ec0ff */
[----:B------:R-:W-:Y:S01]  /*21f0*/  IMAD R28, R15, c[0x0][0x244], R11 ;  /* 0x000091000f1c7a24 */ /* 0x000fe200078e020b */
[----:B------:R-:W-:Y:S02]  /*2200*/  SHF.R.S32.HI R11, RZ, 0x1f, R4 ;  /* 0x0000001fff0b7819 */ /* 0x000fe40000011404 */
[----:B------:R-:W-:Y:S02]  /*2210*/  LEA.HI R5, R0, R0, RZ, 0x1 ;  /* 0x0000000000057211 */ /* 0x000fe400078f08ff */
[----:B------:R-:W-:Y:S02]  /*2220*/  SHF.R.S32.HI R8, RZ, 0x1f, R0 ;  /* 0x0000001fff087819 */ /* 0x000fe40000011400 */
[----:B------:R-:W-:-:S02]  /*2230*/  LOP3.LUT R13, R5, 0x7fffffe, RZ, 0xc0, !PT ;  /* 0x07fffffe050d7812 */ /* 0x000fc400078ec0ff */
[----:B------:R-:W-:Y:S02]  /*2240*/  LEA.HI R8, R8, R0, RZ, 0x3 ;  /* 0x0000000008087211 */ /* 0x000fe400078f18ff */
[----:B------:R-:W-:Y:S01]  /*2250*/  LEA.HI R11, R11, R4, RZ, 0x2 ;  /* 0x000000040b0b7211 */ /* 0x000fe200078f10ff */
[----:B------:R-:W-:Y:S01]  /*2260*/  IMAD.IADD R16, R0, 0x1, -R13 ;  /* 0x0000000100107824 */ /* 0x000fe200078e0a0d */
[----:B------:R-:W-:Y:S02]  /*2270*/  LOP3.LUT R15, R9, 0x30, R14, 0xf8, !PT ;  /* 0x00000030090f7812 */ /* 0x000fe400078ef80e */
[----:B------:R-:W-:Y:S02]  /*2280*/  LOP3.LUT R14, R8, 0xfffffff8, RZ, 0xc0, !PT ;  /* 0xfffffff8080e7812 */ /* 0x000fe400078ec0ff */
[----:B------:R-:W-:Y:S02]  /*2290*/  SHF.R.S32.HI R8, RZ, 0x3, R8 ;  /* 0x00000003ff087819 */ /* 0x000fe40000011408 */
[----:B------:R-:W-:Y:S01]  /*22a0*/  LOP3.LUT R13, R11, 0x7ffffffc, RZ, 0xc0, !PT ;  /* 0x7ffffffc0b0d7812 */ /* 0x000fe200078ec0ff */
[----:B------:R-:W-:Y:S01]  /*22b0*/  IMAD.IADD R0, R0, 0x1, -R14 ;  /* 0x0000000100007824 */ /* 0x000fe200078e0a0e */
[----:B------:R-:W-:Y:S01]  /*22c0*/  SEL R19, RZ, 0x1, P5 ;  /* 0x00000001ff137807 */ /* 0x000fe20002800000 */
[----:B------:R-:W-:Y:S01]  /*22d0*/  IMAD R16, R8, 0x8, R16 ;  /* 0x0000000808107824 */ /* 0x000fe200078e0210 */
[----:B------:R-:W-:Y:S01]  /*22e0*/  LOP3.LUT P5, RZ, R12, 0x4, RZ, 0xc0, !PT ;  /* 0x000000040cff7812 */ /* 0x000fe200078ac0ff */
[----:B------:R-:W-:Y:S01]  /*22f0*/  IMAD R214, R8, 0x200, R25 ;  /* 0x0000020008d67824 */ /* 0x000fe200078e0219 */
[----:B------:R-:W-:Y:S01]  /*2300*/  SHF.R.S32.HI R8, RZ, 0x1f, R5 ;  /* 0x0000001fff087819 */ /* 0x000fe20000011405 */
[----:B------:R-:W-:Y:S01]  /*2310*/  IMAD.IADD R13, R4, 0x1, -R13 ;  /* 0x00000001040d7824 */ /* 0x000fe200078e0a0d */
[----:B------:R-:W-:Y:S01]  /*2320*/  SHF.R.S32.HI R4, RZ, 0x1, R5 ;  /* 0x00000001ff047819 */ /* 0x000fe20000011405 */
[----:B------:R-:W-:Y:S01]  /*2330*/  IMAD.SHL.U32 R14, R30, 0x2, RZ ;  /* 0x000000021e0e7824 */ /* 0x000fe200078e00ff */
[----:B------:R-:W-:Y:S01]  /*2340*/  LEA.HI R5, R32, R85, RZ, 0x7 ;  /* 0x0000005520057211 */ /* 0x000fe200078f38ff */
[----:B------:R-:W-:Y:S01]  /*2350*/  IMAD R18, R18, 0x4, R13 ;  /* 0x0000000412127824 */ /* 0x000fe200078e020d */
[----:B------:R-:W-:-:S02]  /*2360*/  LOP3.LUT R15, R15, 0x8, R34, 0xf8, !PT ;  /* 0x000000080f0f7812 */ /* 0x000fc400078ef822 */
[----:B------:R-:W-:Y:S01]  /*2370*/  SHF.R.U32.HI R12, RZ, 0x4, R5 ;  /* 0x00000004ff0c7819 */ /* 0x000fe20000011605 */
[----:B------:R-:W-:Y:S01]  /*2380*/  IMAD.SHL.U32 R5, R26, 0x10, RZ ;  /* 0x000000101a057824 */ /* 0x000fe200078e00ff */
[----:B------:R-:W-:Y:S01]  /*2390*/  SHF.R.U32.HI R9, RZ, 0x3, R9 ;  /* 0x00000003ff097819 */ /* 0x000fe20000011609 */
[----:B------:R-:W-:Y:S01]  /*23a0*/  IMAD.SHL.U32 R248, R18, 0x2, RZ ;  /* 0x0000000212f87824 */ /* 0x000fe200078e00ff */
[----:B------:R-:W-:Y:S02]  /*23b0*/  LEA.HI R8, R8, R4, RZ, 0x2 ;  /* 0x0000000408087211 */ /* 0x000fe400078f10ff */
[----:B------:R-:W-:Y:S02]  /*23c0*/  ISETP.GE.OR P5, PT, R245, UR16, !P5 ;  /* 0x00000010f5007c0c */ /* 0x000fe4000efa6670 */
[----:B------:R-:W-:Y:S02]  /*23d0*/  LOP3.LUT R9, R15, R9, RZ, 0x3c, !PT ;  /* 0x000000090f097212 */ /* 0x000fe400078e3cff */
[----:B------:R-:W-:-:S02]  /*23e0*/  LOP3.LUT R5, R5, 0x10, RZ, 0xc0, !PT ;  /* 0x0000001005057812 */ /* 0x000fc400078ec0ff */
[----:B------:R-:W-:Y:S01]  /*23f0*/  SEL R15, RZ, 0xffffffff, P4 ;  /* 0xffffffffff0f7807 */ /* 0x000fe20002000000 */
[----:B------:R-:W-:Y:S01]  /*2400*/  IMAD R209, R26, 0x200, R9 ;  /* 0x000002001ad17824 */ /* 0x000fe200078e0209 */
[----:B------:R-:W-:Y:S02]  /*2410*/  LOP3.LUT R8, R8, 0xfffffffc, RZ, 0xc0, !PT ;  /* 0xfffffffc08087812 */ /* 0x000fe400078ec0ff */
[----:B------:R-:W-:Y:S01]  /*2420*/  LOP3.LUT R12, R5, 0x8, R12, 0xf8, !PT ;  /* 0x00000008050c7812 */ /* 0x000fe200078ef80c */
[----:B------:R-:W-:Y:S01]  /*2430*/  IMAD.SHL.U32 R5, R15, 0x2, RZ ;  /* 0x000000020f057824 */ /* 0x000fe200078e00ff */
[----:B------:R-:W-:Y:S01]  /*2440*/  ISETP.GE.OR P6, PT, R36, c[0x0][0x1fc], !P6 ;  /* 0x00007f0024007a0c */ /* 0x000fe200077c6670 */
[----:B------:R-:W-:Y:S01]  /*2450*/  IMAD.IADD R8, R4, 0x1, -R8 ;  /* 0x0000000104087824 */ /* 0x000fe200078e0a08 */
[C---:B------:R-:W-:Y:S01]  /*2460*/  @!P2 LEA R4, P4, R10.reuse, c[0x0][0x258], 0x2 ;  /* 0x000096000a04aa11 */ /* 0x040fe200078810ff */
[----:B------:R4:W-:Y:S01]  /*2470*/  LDGSTS.E.BYPASS.LTC128B.128 [R250+0x8080], [R6.64+0x80], !P5 ;  /* 0x0808008006fa7fae */ /* 0x0009e2000e901d4c */
[----:B------:R-:W-:Y:S01]  /*2480*/  LOP3.LUT R13, R5, 0x2, R19, 0xe2, !PT ;  /* 0x00000002050d7812 */ /* 0x000fe200078ee213 */
[----:B------:R-:W-:Y:S01]  /*2490*/  IMAD.SHL.U32 R209, R209, 0x2, RZ ;  /* 0x00000002d1d17824 */ /* 0x000fe200078e00ff */
[----:B------:R-:W-:-:S02]  /*24a0*/  @!P2 LEA.HI.X R5, R10, c[0x0][0x25c], R17, 0x2, P4 ;  /* 0x000097000a05aa11 */ /* 0x000fc400020f1411 */
[----:B------:R-:W-:Y:S02]  /*24b0*/  ISETP.GE.AND P4, PT, R36, c[0x0][0x1fc], PT ;  /* 0x00007f0024007a0c */ /* 0x000fe40003f86270 */
[C---:B------:R-:W-:Y:S01]  /*24c0*/  LOP3.LUT P5, RZ, R0.reuse, 0x4, RZ, 0xc0, !PT ;  /* 0x0000000400ff7812 */ /* 0x040fe200078ac0ff */
[----:B------:R-:W-:Y:S01]  /*24d0*/  CS2R R36, SRZ ;  /* 0x0000000000247805 */ /* 0x000fe2000001ff00 */
[----:B------:R-:W-:Y:S02]  /*24e0*/  SEL R251, RZ, 0x4, P4 ;  /* 0x00000004fffb7807 */ /* 0x000fe40002000000 */
[----:B------:R-:W-:Y:S02]  /*24f0*/  LOP3.LUT P4, RZ, R0, 0x2, RZ, 0xc0, !PT ;  /* 0x0000000200ff7812 */ /* 0x000fe4000788c0ff */
[----:B------:R-:W-:Y:S02]  /*2500*/  SEL R218, R218, 0xffffffe0, !P5 ;  /* 0xffffffe0dada7807 */ /* 0x000fe40006800000 */
[----:B------:R-:W-:-:S02]  /*2510*/  SEL R219, R221, 0xfffffff0, !P4 ;  /* 0xfffffff0dddb7807 */ /* 0x000fc40006000000 */
[----:B------:R-:W-:Y:S02]  /*2520*/  SHF.R.S32.HI R244, RZ, 0x2, R11 ;  /* 0x00000002fff47819 */ /* 0x000fe4000001140b */
[----:B------:R-:W-:Y:S02]  /*2530*/  IADD3 R246, R246, -UR9, -R248 ;  /* 0x80000009f6f67c10 */ /* 0x000fe4000fffe8f8 */
[----:B------:R-:W-:Y:S01]  /*2540*/  LOP3.LUT R252, R14, 0x2, R252, 0xe2, !PT ;  /* 0x000000020efc7812 */ /* 0x000fe200078ee2fc */
[----:B------:R-:W-:Y:S01]  /*2550*/  IMAD R244, R24, 0x10, R244 ;  /* 0x0000001018f47824 */ /* 0x000fe200078e02f4 */
[----:B------:R-:W-:Y:S02]  /*2560*/  IADD3 R247, R246, c[0x0][0x2a4], RZ ;  /* 0x0000a900f6f77a10 */ /* 0x000fe40007ffe0ff */
[----:B------:R-:W-:Y:S01]  /*2570*/  LOP3.LUT R251, R13, R251, RZ, 0xfc, !PT ;  /* 0x000000fb0dfb7212 */ /* 0x000fe200078efcff */
[----:B----4-:R-:W-:Y:S01]  /*2580*/  @!P2 IMAD.SHL.U32 R7, R85, 0x10, RZ ;  /* 0x000000105507a824 */ /* 0x010fe200078e00ff */
[----:B------:R-:W-:Y:S01]  /*2590*/  IADD3 R249, -R248, UR14, RZ ;  /* 0x0000000ef8f97c10 */ /* 0x000fe2000fffe1ff */
[----:B------:R-:W-:-:S03]  /*25a0*/  IMAD.SHL.U32 R6, R26, 0x8, RZ ;  /* 0x000000081a067824 */ /* 0x000fc600078e00ff */
[----:B------:R1:W-:Y:S02]  /*25b0*/  @!P2 LDGSTS.E.BYPASS.LTC128B.128 [R7+0xf080], [R4.64] ;  /* 0x0f0800000407afae */ /* 0x0003e4000b901d4c */
[----:B------:R-:W-:Y:S02]  /*25c0*/  LOP3.LUT R6, R6, 0x8, RZ, 0xc0, !PT ;  /* 0x0000000806067812 */ /* 0x000fe400078ec0ff */
[----:B------:R-:W0:Y:S04]  /*25d0*/  LDGDEPBAR ;  /* 0x00000000000079af */ /* 0x000e280000000000 */
[----:B------:R2:W-:Y:S04]  /*25e0*/  LDGSTS.E.BYPASS.LTC128B.128 [R250+0xc080], [R2.64], !P1 ;  /* 0x0c08000002fa7fae */ /* 0x0005e8000c901d4c */
[----:B------:R2:W-:Y:S01]  /*25f0*/  LDGSTS.E.BYPASS.LTC128B.128 [R250+0xd080], [R2.64+0x40], !P0 ;  /* 0x0d08004002fa7fae */ /* 0x0005e2000c101d4c */
[----:B------:R-:W-:-:S03]  /*2600*/  LOP3.LUT P0, RZ, R8, 0x2, RZ, 0xc0, !PT ;  /* 0x0000000208ff7812 */ /* 0x000fc6000780c0ff */
[----:B------:R2:W-:Y:S01]  /*2610*/  LDGSTS.E.BYPASS.LTC128B.128 [R250+0xe080], [R2.64+0x80], !P6 ;  /* 0x0e08008002fa7fae */ /* 0x0005e2000f101d4c */
[----:B------:R-:W-:Y:S01]  /*2620*/  SEL R221, R221, 0xfffffff0, !P0 ;  /* 0xfffffff0dddd7807 */ /* 0x000fe20004000000 */
[----:B-1----:R-:W-:Y:S01]  /*2630*/  IMAD.SHL.U32 R5, R0, 0x40, RZ ;  /* 0x0000004000057824 */ /* 0x002fe200078e00ff */
[----:B------:R-:W-:Y:S01]  /*2640*/  IADD3 R0, P1, R22, UR4, RZ ;  /* 0x0000000416007c10 */ /* 0x000fe2000ff3e0ff */
[----:B------:R-:W-:Y:S01]  /*2650*/  IMAD.IADD R7, R23, 0x1, R27 ;  /* 0x0000000117077824 */ /* 0x000fe200078e021b */
[----:B------:R-:W-:Y:S01]  /*2660*/  UMOV UR4, URZ ;  /* 0x0000003f00047c82 */ /* 0x000fe20008000000 */
[----:B------:R-:W-:Y:S01]  /*2670*/  IMAD.SHL.U32 R4, R8, 0x40, RZ ;  /* 0x0000004008047824 */ /* 0x000fe200078e00ff */
[----:B------:R-:W-:Y:S02]  /*2680*/  LOP3.LUT R5, R5, 0x1c0, RZ, 0xc0, !PT ;  /* 0x000001c005057812 */ /* 0x000fe400078ec0ff */
[----:B------:R1:W-:Y:S02]  /*2690*/  STL [R1+0x4], R7 ;  /* 0x0000040701007387 */ /* 0x0003e40000100800 */
[----:B------:R-:W-:-:S02]  /*26a0*/  SHF.R.U32.HI R10, RZ, 0x3, R5 ;  /* 0x00000003ff0a7819 */ /* 0x000fc40000011605 */
[----:B------:R-:W-:Y:S02]  /*26b0*/  LOP3.LUT R4, R4, 0xc0, RZ, 0xc0, !PT ;  /* 0x000000c004047812 */ /* 0x000fe400078ec0ff */
[----:B------:R-:W-:Y:S02]  /*26c0*/  LOP3.LUT R10, R10, R5, R6, 0x1e, !PT ;  /* 0x000000050a0a7212 */ /* 0x000fe400078e1e06 */
[----:B------:R-:W-:-:S03]  /*26d0*/  SHF.R.U32.HI R5, RZ, 0x3, R4 ;  /* 0x00000003ff057819 */ /* 0x000fc60000011604 */
[----:B------:R-:W-:Y:S01]  /*26e0*/  IMAD.IADD R214, R214, 0x1, R10 ;  /* 0x00000001d6d67824 */ /* 0x000fe200078e020a */
[C---:B--2---:R-:W-:Y:S02]  /*26f0*/  LOP3.LUT R2, R5.reuse, R12, R4, 0x1e, !PT ;  /* 0x0000000c05027212 */ /* 0x044fe400078e1e04 */
[CC--:B------:R-:W-:Y:S02]  /*2700*/  LOP3.LUT R208, R5.reuse, R4.reuse, R208, 0x1e, !PT ;  /* 0x0000000405d07212 */ /* 0x0c0fe400078e1ed0 */
[----:B------:R-:W-:Y:S02]  /*2710*/  LOP3.LUT R3, R5, R4, R6, 0x1e, !PT ;  /* 0x0000000405037212 */ /* 0x000fe400078e1e06 */
[----:B------:R-:W-:-:S05]  /*2720*/  LEA R214, R214, 0x13480, 0x1 ;  /* 0x00013480d6d67811 */ /* 0x000fca00078e08ff */
[--C-:B------:R-:W-:Y:S01]  /*2730*/  IMAD R215, R218, 0x2, R214.reuse ;  /* 0x00000002dad77824 */ /* 0x100fe200078e02d6 */
[----:B-1----:R-:W-:Y:S01]  /*2740*/  IADD3.X R7, R7, UR6, RZ, P1, !PT ;  /* 0x0000000607077c10 */ /* 0x002fe20008ffe4ff */
[----:B------:R-:W-:Y:S01]  /*2750*/  ULDC UR6, c[0x0][0x2a0] ;  /* 0x0000a80000067ab9 */ /* 0x000fe20000000800 */
[C---:B------:R-:W-:Y:S01]  /*2760*/  LEA R8, P1, R0.reuse, c[0x0][0x280], 0x2 ;  /* 0x0000a00000087a11 */ /* 0x040fe200078210ff */
[----:B------:R-:W-:Y:S01]  /*2770*/  ULOP3.LUT UR6, URZ, UR6, URZ, 0x33, !UPT ;  /* 0x000000063f067292 */ /* 0x000fe2000f8e333f */
[----:B------:R-:W-:Y:S02]  /*2780*/  IMAD R216, R219, 0x2, R214 ;  /* 0x00000002dbd87824 */ /* 0x000fe400078e02d6 */
[----:B------:R-:W-:Y:S01]  /*2790*/  LEA.HI.X R9, R0, c[0x0][0x284], R7, 0x2, P1 ;  /* 0x0000a10000097a11 */ /* 0x000fe200008f1407 */
[----:B------:R-:W-:Y:S01]  /*27a0*/  IMAD.SHL.U32 R0, R16, 0x20, RZ ;  /* 0x0000002010007824 */ /* 0x000fe200078e00ff */
[----:B------:R-:W-:Y:S01]  /*27b0*/  ISETP.GE.AND P1, PT, R85, 0x10, PT ;  /* 0x000000105500780c */ /* 0x000fe20003f26270 */
[----:B------:R-:W-:Y:S01]  /*27c0*/  IMAD R219, R219, 0x2, R215 ;  /* 0x00000002dbdb7824 */ /* 0x000fe200078e02d7 */
[----:B------:R-:W-:Y:S01]  /*27d0*/  IADD3 R246, R246, UR6, RZ ;  /* 0x00000006f6f67c10 */ /* 0x000fe2000fffe0ff */
[----:B------:R-:W-:-:S02]  /*27e0*/  IMAD R4, R24, 0x200, R0 ;  /* 0x0000020018047824 */ /* 0x000fc400078e0200 */
[C---:B------:R-:W-:Y:S02]  /*27f0*/  IMAD.IADD R220, R0.reuse, 0x1, R2 ;  /* 0x0000000100dc7824 */ /* 0x040fe400078e0202 */
[----:B------:R-:W-:Y:S02]  /*2800*/  IMAD.IADD R208, R0, 0x1, R208 ;  /* 0x0000000100d07824 */ /* 0x000fe400078e02d0 */
[----:B------:R-:W-:Y:S02]  /*2810*/  IMAD.IADD R0, R21, 0x1, R28 ;  /* 0x0000000115007824 */ /* 0x000fe400078e021c */
[----:B------:R-:W-:Y:S01]  /*2820*/  IMAD.IADD R217, R4, 0x1, R3 ;  /* 0x0000000104d97824 */ /* 0x000fe200078e0203 */
[----:B------:R-:W-:Y:S01]  /*2830*/  LEA R208, R208, 0x80, 0x1 ;  /* 0x00000080d0d07811 */ /* 0x000fe200078e08ff */
[----:B------:R-:W-:Y:S01]  /*2840*/  @!P1 IMAD.SHL.U32 R3, R85, 0x10, RZ ;  /* 0x0000001055039824 */ /* 0x000fe200078e00ff */
[----:B------:R1:W-:Y:S01]  /*2850*/  STL [R1+0x3c], R0 ;  /* 0x00003c0001007387 */ /* 0x0003e20000100800 */
[C---:B------:R-:W-:Y:S01]  /*2860*/  IMAD.SHL.U32 R212, R217.reuse, 0x2, RZ ;  /* 0x00000002d9d47824 */ /* 0x040fe200078e00ff */
[----:B------:R-:W-:Y:S01]  /*2870*/  CS2R R84, SRZ ;  /* 0x0000000000547805 */ /* 0x000fe2000001ff00 */
[----:B------:R-:W-:Y:S01]  /*2880*/  IMAD R218, R218, 0x2, R216 ;  /* 0x00000002dada7824 */ /* 0x000fe200078e02d8 */
[----:B------:R2:W-:Y:S01]  /*2890*/  @!P1 LDGSTS.E.BYPASS.LTC128B.128 [R3+0xf280], [R8.64] ;  /* 0x0f28000008039fae */ /* 0x0005e2000b901d4c */
[----:B------:R-:W-:Y:S01]  /*28a0*/  IMAD.IADD R222, R217, 0x1, R221 ;  /* 0x00000001d9de7824 */ /* 0x000fe200078e02dd */
[----:B------:R-:W-:-:S02]  /*28b0*/  IADD3 R213, R212, 0xc080, RZ ;  /* 0x0000c080d4d57810 */ /* 0x000fc40007ffe0ff */
[----:B------:R-:W0:Y:S03]  /*28c0*/  LDGDEPBAR ;  /* 0x00000000000079af */ /* 0x000e260000000000 */
[----:B------:R-:W-:Y:S01]  /*28d0*/  IMAD R213, R221, 0x2, R213 ;  /* 0x00000002ddd57824 */ /* 0x000fe200078e02d5 */
[----:B------:R-:W0:Y:S01]  /*28e0*/  LDGDEPBAR ;  /* 0x00000000000079af */ /* 0x000e220000000000 */
[----:B-1----:R-:W-:-:S05]  /*28f0*/  IADD3 R0, R250, 0x6080, RZ ;  /* 0x00006080fa007810 */ /* 0x002fca0007ffe0ff */
[----:B------:R2:W-:Y:S02]  /*2900*/  STL [R1+0x40], R0 ;  /* 0x0000400001007387 */ /* 0x0005e40000100800 */
.L_x_307:
[----:B------:R-:W-:Y:S04]  /*2910*/  DEPBAR.LE SB0, 0x1 ;  /* 0x000080400000791a */ /* 0x000fe80000000000 */
[----:B------:R-:W-:Y:S01]  /*2920*/  BAR.SYNC.DEFER_BLOCKING 0x0 ;  /* 0x0000000000007b1d */ /* 0x000fe20000010000 */
[----:B--2---:R-:W-:Y:S01]  /*2930*/  MOV R0, UR4 ;  /* 0x0000000400007c02 */ /* 0x004fe20008000f00 */
[----:B------:R-:W-:Y:S01]  /*2940*/  IMAD.U32 R223, RZ, RZ, UR4 ;  /* 0x00000004ffdf7e24 */ /* 0x000fe2000f8e00ff */
[----:B------:R-:W-:Y:S01]  /*2950*/  MOV R2, UR4 ;  /* 0x0000000400027c02 */ /* 0x000fe20008000f00 */
[----:B------:R-:W-:Y:S02]  /*2960*/  IMAD.U32 R3, RZ, RZ, UR4 ;  /* 0x00000004ff037e24 */ /* 0x000fe4000f8e00ff */
[----:B------:R-:W-:Y:S01]  /*2970*/  IMAD R0, R0, 0x1800, R217 ;  /* 0x0000180000007824 */ /* 0x000fe200078e02d9 */
[----:B------:R-:W-:Y:S01]  /*2980*/  LEA R223, R223, R244, 0x6 ;  /* 0x000000f4dfdf7211 */ /* 0x000fe200078e30ff */
[----:B------:R-:W-:Y:S02]  /*2990*/  IMAD R2, R2, 0x1800, R221 ;  /* 0x0000180002027824 */ /* 0x000fe400078e02dd */
[----:B------:R-:W-:Y:S02]  /*29a0*/  IMAD.SHL.U32 R0, R0, 0x2, RZ ;  /* 0x0000000200007824 */ /* 0x000fe400078e00ff */
[----:B------:R-:W-:Y:S02]  /*29b0*/  IMAD.IADD R2, R217, 0x1, R2 ;  /* 0x00000001d9027824 */ /* 0x000fe400078e0202 */
[----:B------:R-:W-:Y:S03]  /*29c0*/  IMAD R3, R3, 0x1800, R222 ;  /* 0x0000180003037824 */ /* 0x000fe600078e02de */
[----:B------:R-:W-:Y:S02]  /*29d0*/  SHF.L.U32 R2, R2, 0x1, RZ ;  /* 0x0000000102027819 */ /* 0x000fe400000006ff */
[----:B------:R-:W-:Y:S01]  /*29e0*/  SHF.L.U32 R3, R3, 0x1, RZ ;  /* 0x0000000103037819 */ /* 0x000fe200000006ff */
[----:B------:R-:W-:Y:S06]  /*29f0*/  LDSM.16.M88.4 R16, [R210+0x80] ;  /* 0x00008000d210783b */ /* 0x000fec0000000200 */
        /* <DEDUP_REMOVED lines=10> */
[----:B------:R-:W-:Y:S05]  /*2aa0*/  LDSM.16.M88.4 R156, [R211+0x5080] ;  /* 0x00508000d39c783b */ /* 0x000fea0000000200 */
        /* <DEDUP_REMOVED lines=17> */
[----:B------:R-:W-:Y:S06]  /*2bc0*/  LDSM.16.M88.4 R148, [R211+0x2080] ;  /* 0x00208000d394783b */ /* 0x000fec0000000200 */
[----:B------:R-:W4:Y:S01]  /*2bd0*/  LDSM.16.M88.4 R136, [R3+0x7080] ;  /* 0x007080000388783b */ /* 0x000f220000000200 */
[-C--:B-1----:R-:W-:Y:S08]  /*2be0*/  HMMA.16816.F32 R4, R132, R152.reuse, R4 ;  /* 0x000000988404723c */ /* 0x082ff00000001804 */
[C---:B--2---:R-:W-:Y:S08]  /*2bf0*/  HMMA.16816.F32 R8, R140.reuse, R152, R8 ;  /* 0x000000988c08723c */ /* 0x044ff00000001808 */
[-C--:B------:R-:W-:Y:S08]  /*2c00*/  HMMA.16816.F32 R12, R140, R154.reuse, R12 ;  /* 0x0000009a8c0c723c */ /* 0x080ff0000000180c */
[C---:B------:R-:W-:Y:S01]  /*2c10*/  HMMA.16816.F32 R16, R132.reuse, R154, R16 ;  /* 0x0000009a8410723c */ /* 0x040fe20000001810 */
[----:B------:R-:W1:Y:S07]  /*2c20*/  LDSM.16.M88.4 R152, [R2+0x7880] ;  /* 0x007880000298783b */ /* 0x000e6e0000000200 */
[-C--:B---3--:R-:W-:Y:S08]  /*2c30*/  HMMA.16816.F32 R20, R132, R144.reuse, R20 ;  /* 0x000000908414723c */ /* 0x088ff00000001814 */
[C---:B------:R-:W-:Y:S08]  /*2c40*/  HMMA.16816.F32 R24, R140.reuse, R144, R24 ;  /* 0x000000908c18723c */ /* 0x040ff00000001818 */
[-C--:B------:R-:W-:Y:S01]  /*2c50*/  HMMA.16816.F32 R28, R140, R146.reuse, R28 ;  /* 0x000000928c1c723c */ /* 0x080fe2000000181c */
[----:B------:R-:W2:Y:S07]  /*2c60*/  LDSM.16.M88.4 R140, [R211+0x3080] ;  /* 0x00308000d38c783b */ /* 0x000eae0000000200 */
[----:B------:R-:W-:Y:S01]  /*2c70*/  HMMA.16816.F32 R32, R132, R146, R32 ;  /* 0x000000928420723c */ /* 0x000fe20000001820 */
[----:B------:R-:W-:Y:S06]  /*2c80*/  LDSM.16.M88.4 R144, [R210+0x4080] ;  /* 0x00408000d290783b */ /* 0x000fec0000000200 */
[----:B------:R-:W3:Y:S01]  /*2c90*/  LDSM.16.M88.4 R132, [R0+0x8080] ;  /* 0x008080000084783b */ /* 0x000ee20000000200 */
[-C--:B----4-:R-:W-:Y:S08]  /*2ca0*/  HMMA.16816.F32 R4, R136, R148.reuse, R4 ;  /* 0x000000948804723c */ /* 0x090ff00000001804 */
[C---:B-1----:R-:W-:Y:S08]  /*2cb0*/  HMMA.16816.F32 R8, R152.reuse, R148, R8 ;  /* 0x000000949808723c */ /* 0x042ff00000001808 */
[-C--:B------:R-:W-:Y:S08]  /*2cc0*/  HMMA.16816.F32 R12, R152, R150.reuse, R12 ;  /* 0x00000096980c723c */ /* 0x080ff0000000180c */
[C---:B------:R-:W-:Y:S01]  /*2cd0*/  HMMA.16816.F32 R16, R136.reuse, R150, R16 ;  /* 0x000000968810723c */ /* 0x040fe20000001810 */
[----:B------:R1:W4:Y:S07]  /*2ce0*/  LDSM.16.M88.4 R148, [R0+0x8880] ;  /* 0x008880000094783b */ /* 0x00032e0000000200 */
[-C--:B--2---:R-:W-:Y:S08]  /*2cf0*/  HMMA.16816.F32 R20, R136, R140.reuse, R20 ;  /* 0x0000008c8814723c */ /* 0x084ff00000001814 */
[C---:B------:R-:W-:Y:S08]  /*2d00*/  HMMA.16816.F32 R24, R152.reuse, R140, R24 ;  /* 0x0000008c9818723c */ /* 0x040ff00000001818 */
[-C--:B------:R-:W-:Y:S01]  /*2d10*/  HMMA.16816.F32 R28, R152, R142.reuse, R28 ;  /* 0x0000008e981c723c */ /* 0x080fe2000000181c */
[----:B------:R-:W2:Y:S03]  /*2d20*/  LDSM.16.M88.4 R152, [R210+0x5080] ;  /* 0x00508000d298783b */ /* 0x000ea60000000200 */
[----:B-1----:R-:W-:Y:S04]  /*2d30*/  MOV R0, UR11 ;  /* 0x0000000b00007c02 */ /* 0x002fe80008000f00 */
[----:B------:R-:W-:Y:S01]  /*2d40*/  HMMA.16816.F32 R32, R136, R142, R32 ;  /* 0x0000008e8820723c */ /* 0x000fe20000001820 */
[----:B------:R-:W-:Y:S03]  /*2d50*/  LDSM.16.M88.4 R140, [R211+0x4080] ;  /* 0x00408000d38c783b */ /* 0x000fe60000000200 */
[----:B------:R-:W-:Y:S03]  /*2d60*/  IMAD R0, R0, 0x40, R244 ;  /* 0x0000004000007824 */ /* 0x000fe600078e02f4 */
[----:B------:R-:W1:Y:S01]  /*2d70*/  LDSM.16.M88.4 R136, [R3+0x8080] ;  /* 0x008080000388783b */ /* 0x000e620000000200 */
[-C--:B---3--:R-:W-:Y:S08]  /*2d80*/  HMMA.16816.F32 R4, R132, R144.reuse, R4 ;  /* 0x000000908404723c */ /* 0x088ff00000001804 */
[C---:B----4-:R-:W-:Y:S08]  /*2d90*/  HMMA.16816.F32 R8, R148.reuse, R144, R8 ;  /* 0x000000909408723c */ /* 0x050ff00000001808 */
[-C--:B------:R-:W-:Y:S08]  /*2da0*/  HMMA.16816.F32 R12, R148, R146.reuse, R12 ;  /* 0x00000092940c723c */ /* 0x080ff0000000180c */
[C---:B------:R-:W-:Y:S01]  /*2db0*/  HMMA.16816.F32 R16, R132.reuse, R146, R16 ;  /* 0x000000928410723c */ /* 0x040fe20000001810 */
[----:B------:R-:W3:Y:S07]  /*2dc0*/  LDSM.16.M88.4 R144, [R2+0x8880] ;  /* 0x008880000290783b */ /* 0x000eee0000000200 */
[-C--:B--2---:R-:W-:Y:S08]  /*2dd0*/  HMMA.16816.F32 R20, R132, R152.reuse, R20 ;  /* 0x000000988414723c */ /* 0x084ff00000001814 */
[C---:B------:R-:W-:Y:S01]  /*2de0*/  HMMA.16816.F32 R24, R148.reuse, R152, R24 ;  /* 0x000000989418723c */ /* 0x040fe20000001818 */
[----:B------:R2:W4:Y:S06]  /*2df0*/  LDS R153, [R223.X4+0xf080] ;  /* 0x00f08000df997984 */ /* 0x00052c0000004800 */
[-C--:B------:R-:W-:Y:S01]  /*2e00*/  IADD3 R152, R246, R0.reuse, RZ ;  /* 0x00000000f6987210 */ /* 0x080fe20007ffe0ff */
[-C--:B------:R-:W-:Y:S07]  /*2e10*/  HMMA.16816.F32 R28, R148, R154.reuse, R28 ;  /* 0x0000009a941c723c */ /* 0x080fee000000181c */
[----:B------:R-:W-:Y:S01]  /*2e20*/  IADD3 R149, R247, R0, RZ ;  /* 0x00000000f7957210 */ /* 0x000fe20007ffe0ff */
[----:B------:R-:W-:Y:S01]  /*2e30*/  HMMA.16816.F32 R32, R132, R154, R32 ;  /* 0x0000009a8420723c */ /* 0x000fe20000001820 */
[----:B------:R2:W2:Y:S03]  /*2e40*/  LDS R154, [R223.X4+0xf0a0] ;  /* 0x00f0a000df9a7984 */ /* 0x0004a60000004800 */
[----:B------:R-:W-:Y:S03]  /*2e50*/  IMNMX R149, R249, R149, PT ;  /* 0x00000095f9957217 */ /* 0x000fe60003800200 */
[----:B------:R2:W2:Y:S01]  /*2e60*/  LDS R155, [R223.X4+0xf100] ;  /* 0x00f10000df9b7984 */ /* 0x0004a20000004800 */
[-C--:B-1----:R-:W-:Y:S05]  /*2e70*/  HMMA.16816.F32 R4, R136, R140.reuse, R4 ;  /* 0x0000008c8804723c */ /* 0x082fea0000001804 */
[----:B------:R-:W1:Y:S03]  /*2e80*/  LDS R223, [R223.X4+0xf120] ;  /* 0x00f12000dfdf7984 */ /* 0x000e660000004800 */
[C---:B---3--:R-:W-:Y:S08]  /*2e90*/  HMMA.16816.F32 R8, R144.reuse, R140, R8 ;  /* 0x0000008c9008723c */ /* 0x048ff00000001808 */
[-C--:B------:R-:W-:Y:S08]  /*2ea0*/  HMMA.16816.F32 R12, R144, R142.reuse, R12 ;  /* 0x0000008e900c723c */ /* 0x080ff0000000180c */
[C---:B------:R-:W-:Y:S08]  /*2eb0*/  HMMA.16816.F32 R16, R136.reuse, R142, R16 ;  /* 0x0000008e8810723c */ /* 0x040ff00000001810 */
[-C--:B------:R-:W-:Y:S08]  /*2ec0*/  HMMA.16816.F32 R20, R136, R156.reuse, R20 ;  /* 0x0000009c8814723c */ /* 0x080ff00000001814 */
[C---:B------:R-:W-:Y:S08]  /*2ed0*/  HMMA.16816.F32 R24, R144.reuse, R156, R24 ;  /* 0x0000009c9018723c */ /* 0x040ff00000001818 */
[-C--:B------:R-:W-:Y:S08]  /*2ee0*/  HMMA.16816.F32 R28, R144, R158.reuse, R28 ;  /* 0x0000009e901c723c */ /* 0x080ff0000000181c */
[----:B------:R-:W-:Y:S01]  /*2ef0*/  HMMA.16816.F32 R32, R136, R158, R32 ;  /* 0x0000009e8820723c */ /* 0x000fe20000001820 */
[----:B------:R-:W-:-:S07]  /*2f00*/  @!P3 BRA `(.L_x_289) ;  /* 0x000001a00000b947 */ /* 0x000fce0003800000 */
[----:B-12-4-:R-:W-:Y:S01]  /*2f10*/  IADD3 R2, R0, UR17, RZ ;  /* 0x0000001100027c10 */ /* 0x016fe2000fffe0ff */
[----:B------:R-:W-:Y:S03]  /*2f20*/  BSSY B0, `(.L_x_290) ;  /* 0x0000011000007945 */ /* 0x000fe60003800000 */
        /* <DEDUP_REMOVED lines=11> */
.L_x_291:
[----:B------:R-:W-:Y:S04]  /*2fe0*/  MOV R3, 0x1 ;  /* 0x0000000100037802 */ /* 0x000fe80000000f00 */
[----:B------:R-:W-:Y:S11]  /*2ff0*/  ISETP.NE.AND P0, PT, R3, c[0x0][0x2a8], PT ;  /* 0x0000aa0003007a0c */ /* 0x000ff60003f05270 */
[----:B------:R-:W-:Y:S02]  /*3000*/  @!UPT UIADD3 URZ, URZ, URZ, URZ ;  /* 0x0000003f3f3ff290 */ /* 0x000fe4000fffe03f */
[----:B------:R-:W-:Y:S05]  /*3010*/  @P0 IMAD.HI.U32 R3, R2, c[0x0][0x2ac], RZ ;  /* 0x0000ab0002030a27 */ /* 0x000fea00078e00ff */
[----:B------:R-:W-:Y:S02]  /*3020*/  @P0 SHF.R.U32.HI R2, RZ, c[0x0][0x2b0], R3 ;  /* 0x0000ac00ff020a19 */ /* 0x000fe40000011603 */
.L_x_292:
[----:B------:R-:W-:Y:S05]  /*3030*/  BSYNC B0 ;  /* 0x0000000000007941 */ /* 0x000fea0003800000 */
.L_x_290:
[----:B------:R-:W-:Y:S04]  /*3040*/  IMAD.MOV.U32 R152, RZ, RZ, c[0x0][0x2a8] ;  /* 0x0000aa00ff987624 */ /* 0x000fe800078e00ff */
[----:B------:R-:W-:Y:S02]  /*3050*/  IMAD R152, R2, R152, -UR10 ;  /* 0x8000000a02987e24 */ /* 0x000fe4000f8e0298 */
[----:B------:R-:W-:Y:S03]  /*3060*/  IMAD.IADD R2, R246, 0x1, R0 ;  /* 0x00000001f6027824 */ /* 0x000fe600078e0200 */
[----:B------:R-:W-:Y:S04]  /*3070*/  IADD3 R152, -R248, R152, RZ ;  /* 0x00000098f8987210 */ /* 0x000fe80007ffe1ff */
[----:B------:R-:W-:Y:S02]  /*3080*/  IADD3 R3, R152, c[0x0][0x2a8], RZ ;  /* 0x0000aa0098037a10 */ /* 0x000fe40007ffe0ff */
[----:B------:R-:W-:Y:S02]  /*3090*/  IMNMX R152, R2, R152, !PT ;  /* 0x0000009802987217 */ /* 0x000fe40007800200 */
[----:B------:R-:W-:Y:S02]  /*30a0*/  IMNMX R149, R149, R3, PT ;  /* 0x0000000395957217 */ /* 0x000fe40003800200 */
.L_x_289:
[----:B-12-4-:R-:W-:Y:S05]  /*30b0*/  IADD3 R2, R0, 0x8, RZ ;  /* 0x0000000800027810 */ /* 0x016fea0007ffe0ff */
[--C-:B------:R-:W-:Y:S02]  /*30c0*/  IMAD.IADD R148, R247, 0x1, R2.reuse ;  /* 0x00000001f7947824 */ /* 0x100fe400078e0202 */
[----:B------:R-:W-:Y:S03]  /*30d0*/  IMAD.IADD R3, R246, 0x1, R2 ;  /* 0x00000001f6037824 */ /* 0x000fe600078e0202 */
[----:B------:R-:W-:Y:S01]  /*30e0*/  IMNMX R148, R249, R148, PT ;  /* 0x00000094f9947217 */ /* 0x000fe20003800200 */
[----:B------:R-:W-:-:S05]  /*30f0*/  @!P3 BRA `(.L_x_293) ;  /* 0x000001900000b947 */ /* 0x000fca0003800000 */
[----:B------:R-:W-:Y:S01]  /*3100*/  IADD3 R2, R2, UR17, RZ ;  /* 0x0000001102027c10 */ /* 0x000fe2000fffe0ff */
        /* <DEDUP_REMOVED lines=12> */
.L_x_295:
[----:B------:R-:W-:Y:S04]  /*31d0*/  MOV R132, 0x1 ;  /* 0x0000000100847802 */ /* 0x000fe80000000f00 */
[----:B------:R-:W-:Y:S11]  /*31e0*/  ISETP.NE.AND P0, PT, R132, c[0x0][0x2a8], PT ;  /* 0x0000aa0084007a0c */ /* 0x000ff60003f05270 */
[----:B------:R-:W-:Y:S02]  /*31f0*/  @!UPT UIADD3 URZ, URZ, URZ, URZ ;  /* 0x0000003f3f3ff290 */ /* 0x000fe4000fffe03f */
[----:B------:R-:W-:Y:S05]  /*3200*/  @P0 IMAD.HI.U32 R132, R2, c[0x0][0x2ac], RZ ;  /* 0x0000ab0002840a27 */ /* 0x000fea00078e00ff */
[----:B------:R-:W-:Y:S02]  /*3210*/  @P0 SHF.R.U32.HI R2, RZ, c[0x0][0x2b0], R132 ;  /* 0x0000ac00ff020a19 */ /* 0x000fe40000011684 */
.L_x_296:
[----:B------:R-:W-:Y:S05]  /*3220*/  BSYNC B0 ;  /* 0x0000000000007941 */ /* 0x000fea0003800000 */
.L_x_294:
[----:B------:R-:W-:Y:S04]  /*3230*/  IMAD.MOV.U32 R132, RZ, RZ, c[0x0][0x2a8] ;  /* 0x0000aa00ff847624 */ /* 0x000fe800078e00ff */
[----:B------:R-:W-:Y:S04]  /*3240*/  IMAD R2, R2, R132, -UR10 ;  /* 0x8000000a02027e24 */ /* 0x000fe8000f8e0284 */
[----:B------:R-:W-:Y:S05]  /*3250*/  IMAD.IADD R2, R2, 0x1, -R248 ;  /* 0x0000000102027824 */ /* 0x000fea00078e0af8 */
[----:B------:R-:W-:Y:S02]  /*3260*/  IADD3 R132, R2, c[0x0][0x2a8], RZ ;  /* 0x0000aa0002847a10 */ /* 0x000fe40007ffe0ff */
[----:B------:R-:W-:Y:S02]  /*3270*/  IMNMX R3, R3, R2, !PT ;  /* 0x0000000203037217 */ /* 0x000fe40007800200 */
[----:B------:R-:W-:Y:S02]  /*3280*/  IMNMX R148, R148, R132, PT ;  /* 0x0000008494947217 */ /* 0x000fe40003800200 */
.L_x_293:
[----:B------:R-:W-:Y:S05]  /*3290*/  IADD3 R132, R0, 0x20, RZ ;  /* 0x0000002000847810 */ /* 0x000fea0007ffe0ff */
        /* <DEDUP_REMOVED lines=17> */
.L_x_299:
[----:B------:R-:W-:Y:S04]  /*33b0*/  MOV R133, 0x1 ;  /* 0x0000000100857802 */ /* 0x000fe80000000f00 */
[----:B------:R-:W-:Y:S11]  /*33c0*/  ISETP.NE.AND P0, PT, R133, c[0x0][0x2a8], PT ;  /* 0x0000aa0085007a0c */ /* 0x000ff60003f05270 */
[----:B------:R-:W-:Y:S02]  /*33d0*/  @!UPT UIADD3 URZ, URZ, URZ, URZ ;  /* 0x0000003f3f3ff290 */ /* 0x000fe4000fffe03f */
[----:B------:R-:W-:Y:S05]  /*33e0*/  @P0 IMAD.HI.U32 R133, R132, c[0x0][0x2ac], RZ ;  /* 0x0000ab0084850a27 */ /* 0x000fea00078e00ff */
[----:B------:R-:W-:Y:S02]  /*33f0*/  @P0 SHF.R.U32.HI R132, RZ, c[0x0][0x2b0], R133 ;  /* 0x0000ac00ff840a19 */ /* 0x000fe40000011685 */
.L_x_300:
[----:B------:R-:W-:Y:S05]  /*3400*/  BSYNC B0 ;  /* 0x0000000000007941 */ /* 0x000fea0003800000 */
.L_x_298:
[----:B------:R-:W-:Y:S04]  /*3410*/  IMAD.MOV.U32 R133, RZ, RZ, c[0x0][0x2a8] ;  /* 0x0000aa00ff857624 */ /* 0x000fe800078e00ff */
[----:B------:R-:W-:Y:S04]  /*3420*/  IMAD R132, R132, R133, -UR10 ;  /* 0x8000000a84847e24 */ /* 0x000fe8000f8e0285 */
[----:B------:R-:W-:Y:S05]  /*3430*/  IMAD.IADD R132, R132, 0x1, -R248 ;  /* 0x0000000184847824 */ /* 0x000fea00078e0af8 */
[----:B------:R-:W-:Y:S02]  /*3440*/  IADD3 R133, R132, c[0x0][0x2a8], RZ ;  /* 0x0000aa0084857a10 */ /* 0x000fe40007ffe0ff */
[----:B------:R-:W-:Y:S02]  /*3450*/  IMNMX R2, R2, R132, !PT ;  /* 0x0000008402027217 */ /* 0x000fe40007800200 */
[----:B------:R-:W-:Y:S02]  /*3460*/  IMNMX R151, R151, R133, PT ;  /* 0x0000008597977217 */ /* 0x000fe40003800200 */
.L_x_297:
        /* <DEDUP_REMOVED lines=18> */
.L_x_303:
[----:B------:R-:W-:Y:S04]  /*3590*/  MOV R133, 0x1 ;  /* 0x0000000100857802 */ /* 0x000fe80000000f00 */
[----:B------:R-:W-:Y:S11]  /*35a0*/  ISETP.NE.AND P0, PT, R133, c[0x0][0x2a8], PT ;  /* 0x0000aa0085007a0c */ /* 0x000ff60003f05270 */
[----:B------:R-:W-:Y:S02]  /*35b0*/  @!UPT UIADD3 URZ, URZ, URZ, URZ ;  /* 0x0000003f3f3ff290 */ /* 0x000fe4000fffe03f */
[----:B------:R-:W-:Y:S05]  /*35c0*/  @P0 IMAD.HI.U32 R133, R132, c[0x0][0x2ac], RZ ;  /* 0x0000ab0084850a27 */ /* 0x000fea00078e00ff */
[----:B------:R-:W-:Y:S02]  /*35d0*/  @P0 SHF.R.U32.HI R132, RZ, c[0x0][0x2b0], R133 ;  /* 0x0000ac00ff840a19 */ /* 0x000fe40000011685 */
.L_x_304:
[----:B------:R-:W-:Y:S05]  /*35e0*/  BSYNC B0 ;  /* 0x0000000000007941 */ /* 0x000fea0003800000 */
.L_x_302:
[----:B------:R-:W-:Y:S04]  /*35f0*/  IMAD.MOV.U32 R133, RZ, RZ, c[0x0][0x2a8] ;  /* 0x0000aa00ff857624 */ /* 0x000fe800078e00ff */
[----:B------:R-:W-:Y:S04]  /*3600*/  IMAD R132, R132, R133, -UR10 ;  /* 0x8000000a84847e24 */ /* 0x000fe8000f8e0285 */
[----:B------:R-:W-:Y:S05]  /*3610*/  IMAD.IADD R132, R132, 0x1, -R248 ;  /* 0x0000000184847824 */ /* 0x000fea00078e0af8 */
[----:B------:R-:W-:Y:S02]  /*3620*/  IADD3 R133, R132, c[0x0][0x2a8], RZ ;  /* 0x0000aa0084857a10 */ /* 0x000fe40007ffe0ff */
[----:B------:R-:W-:Y:S02]  /*3630*/  IMNMX R0, R0, R132, !PT ;  /* 0x0000008400007217 */ /* 0x000fe40007800200 */
[----:B------:R-:W-:Y:S02]  /*3640*/  IMNMX R150, R150, R133, PT ;  /* 0x0000008596967217 */ /* 0x000fe40003800200 */
.L_x_301:
        /* <DEDUP_REMOVED lines=11> */
[----:B------:R-:W-:Y:S01]  /*3700*/  ULDC.64 UR6, c[0x0][0x178] ;  /* 0x00005e0000067ab9 */ /* 0x000fe20000000a00 */
[----:B------:R-:W-:Y:S01]  /*3710*/  LOP3.LUT P4, RZ, R252, 0x1, RZ, 0xc0, !PT ;  /* 0x00000001fcff7812 */ /* 0x000fe2000788c0ff */
[----:B------:R-:W-:Y:S01]  /*3720*/  UIMAD.WIDE.U32 UR18, UR14, UR6, URZ ;  /* 0x000000060e1272a5 */ /* 0x000fe2000f8e003f */
[----:B----4-:R-:W4:Y:S01]  /*3730*/  LDL R230, [R1+0x44] ;  /* 0x0000440001e67983 */ /* 0x010f220000100800 */
[----:B------:R-:W-:Y:S03]  /*3740*/  USHF.R.S32.HI UR16, URZ, 0x1f, UR14 ;  /* 0x0000001f3f107899 */ /* 0x000fe6000801140e */
[----:B---3--:R-:W3:Y:S01]  /*3750*/  LDL R227, [R1] ;  /* 0x0000000001e37983 */ /* 0x008ee20000100800 */
[----:B------:R-:W-:Y:S01]  /*3760*/  IMAD.U32 R156, RZ, RZ, UR18 ;  /* 0x00000012ff9c7e24 */ /* 0x000fe2000f8e00ff */
[----:B------:R-:W-:Y:S01]  /*3770*/  UIMAD UR16, UR16, UR6, URZ ;  /* 0x00000006101072a4 */ /* 0x000fe2000f8e023f */
[----:B------:R-:W-:Y:S01]  /*3780*/  IMAD.U32 R157, RZ, RZ, UR18 ;  /* 0x00000012ff9d7e24 */ /* 0x000fe2000f8e00ff */
[----:B--2---:R-:W2:Y:S01]  /*3790*/  LDL R159, [R1+0x40] ;  /* 0x00004000019f7983 */ /* 0x004ea20000100800 */
[----:B------:R-:W-:Y:S02]  /*37a0*/  UIMAD UR6, UR14, -0x40, UR9 ;  /* 0xffffffc00e0678a4 */ /* 0x000fe4000f8e0209 */
[----:B------:R-:W-:Y:S01]  /*37b0*/  UIMAD UR16, UR14, UR7, UR16 ;  /* 0x000000070e1072a4 */ /* 0x000fe2000f8e0210 */
[----:B------:R-:W2:Y:S03]  /*37c0*/  LDL.64 R228, [R1+0x18] ;  /* 0x0000180001e47983 */ /* 0x000ea60000100a00 */
[C---:B------:R-:W-:Y:S01]  /*37d0*/  ISETP.GE.OR P4, PT, R245.reuse, UR6, !P4 ;  /* 0x00000006f5007c0c */ /* 0x040fe2000e786670 */
[----:B------:R-:W2:Y:S01]  /*37e0*/  LDL R226, [R1+0x38] ;  /* 0x0000380001e27983 */ /* 0x000ea20000100800 */
[----:B------:R-:W-:Y:S01]  /*37f0*/  ISETP.LT.AND P5, PT, R245, UR6, PT ;  /* 0x00000006f5007c0c */ /* 0x000fe2000bfa1270 */
[----:B------:R-:W-:Y:S06]  /*3800*/  UIADD3 UR16, UR19, UR16, URZ ;  /* 0x0000001013107290 */ /* 0x000fec000fffe03f */
[----:B------:R-:W-:Y:S01]  /*3810*/  IMAD.U32 R158, RZ, RZ, UR16 ;  /* 0x00000010ff9e7e24 */ /* 0x000fe2000f8e00ff */
[----:B-----5:R-:W-:Y:S04]  /*3820*/  LEA R157, P0, R157, R232, 0x6 ;  /* 0x000000e89d9d7211 */ /* 0x020fe800078030ff */
[----:B----4-:R-:W-:Y:S02]  /*3830*/  LEA.HI.X R158, R156, R230, R158, 0x6, P0 ;  /* 0x000000e69c9e7211 */ /* 0x010fe400000f349e */
[----:B------:R-:W-:Y:S02]  /*3840*/  LEA R156, P0, R157, c[0x0][0x160], 0x1 ;  /* 0x000058009d9c7a11 */ /* 0x000fe400078008ff */
[----:B---3--:R-:W-:Y:S02]  /*3850*/  ISETP.GE.OR P5, PT, R227, c[0x0][0x16c], !P5 ;  /* 0x00005b00e3007a0c */ /* 0x008fe40006fa6670 */
[----:B------:R-:W-:Y:S01]  /*3860*/  LEA.HI.X R157, R157, c[0x0][0x164], R158, 0x1, P0 ;  /* 0x000059009d9d7a11 */ /* 0x000fe200000f0c9e */
[----:B------:R-:W-:Y:S01]  /*3870*/  IMAD.U32 R158, RZ, RZ, UR15 ;  /* 0x0000000fff9e7e24 */ /* 0x000fe2000f8e00ff */
[----:B------:R-:W-:Y:S03]  /*3880*/  LOP3.LUT P0, RZ, R252, 0x2, RZ, 0xc0, !PT ;  /* 0x00000002fcff7812 */ /* 0x000fe6000780c0ff */
[----:B--2---:R-:W-:Y:S01]  /*3890*/  IMAD R158, R158, 0x3000, R159 ;  /* 0x000030009e9e7824 */ /* 0x004fe200078e029f */
[----:B------:R-:W-:Y:S01]  /*38a0*/  ISETP.GE.OR P0, PT, R245, UR6, !P0 ;  /* 0x00000006f5007c0c */ /* 0x000fe2000c706670 */
[----:B------:R-:W2:Y:S04]  /*38b0*/  S2R R159, SR_TID.X ;  /* 0x00000000009f7919 */ /* 0x000ea80000002100 */
[----:B------:R-:W-:Y:S01]  /*38c0*/  @!PT LDS RZ, [RZ] ;  /* 0x00000000fffff984 */ /* 0x000fe20000000800 */
[----:B------:R-:W-:Y:S01]  /*38d0*/  @!PT LDS RZ, [RZ] ;  /* 0x00000000fffff984 */ /* 0x000fe20000000800 */
[----:B------:R-:W-:Y:S01]  /*38e0*/  @!PT LDS RZ, [RZ] ;  /* 0x00000000fffff984 */ /* 0x000fe20000000800 */
[----:B------:R3:W-:Y:S08]  /*38f0*/  LDGSTS.E.BYPASS.LTC128B.128 [R158], [R156.64], !P4 ;  /* 0x000000009c9e7fae */ /* 0x0007f0000e101d4c */
[----:B------:R3:W-:Y:S04]  /*3900*/  LDGSTS.E.BYPASS.LTC128B.128 [R158+0x1000], [R156.64+0x40], !P0 ;  /* 0x010000409c9e7fae */ /* 0x0007e8000c101d4c */
[----:B------:R3:W-:Y:S01]  /*3910*/  LDGSTS.E.BYPASS.LTC128B.128 [R158+0x2000], [R156.64+0x80], !P5 ;  /* 0x020000809c9e7fae */ /* 0x0007e2000e901d4c */
[----:B--2---:R-:W-:Y:S02]  /*3920*/  IMAD.SHL.U32 R159, R159, 0x4, RZ ;  /* 0x000000049f9f7824 */ /* 0x004fe400078e00ff */
[----:B---3--:R-:W-:Y:S05]  /*3930*/  IMAD.U32 R156, RZ, RZ, UR11 ;  /* 0x0000000bff9c7e24 */ /* 0x008fea000f8e00ff */
[----:B------:R-:W-:Y:S04]  /*3940*/  @!P2 LEA R156, R156, 0x40, 0x6 ;  /* 0x000000409c9ca811 */ /* 0x000fe800078e30ff */
[C---:B------:R-:W-:Y:S04]  /*3950*/  @!P2 IADD3 R157, P0, R156.reuse, R228, RZ ;  /* 0x000000e49c9da210 */ /* 0x040fe80007f1e0ff */
[----:B------:R-:W-:Y:S02]  /*3960*/  @!P2 LEA.HI.X.SX32 R158, R156, R226, 0x1, P0 ;  /* 0x000000e29c9ea211 */ /* 0x000fe400000f0eff */
[C---:B------:R-:W-:Y:S04]  /*3970*/  @!P2 LEA R156, P0, R157.reuse, c[0x0][0x258], 0x2 ;  /* 0x000096009d9caa11 */ /* 0x040fe800078010ff */
[----:B------:R-:W-:Y:S01]  /*3980*/  @!P2 LEA.HI.X R157, R157, c[0x0][0x25c], R158, 0x2, P0 ;  /* 0x000097009d9daa11 */ /* 0x000fe200000f149e */
[----:B------:R-:W-:Y:S04]  /*3990*/  IMAD.U32 R158, RZ, RZ, UR15 ;  /* 0x0000000fff9e7e24 */ /* 0x000fe8000f8e00ff */
[----:B------:R-:W-:Y:S04]  /*39a0*/  @!P2 IMAD R158, R158, 0x40, R159 ;  /* 0x000000409e9ea824 */ /* 0x000fe800078e029f */
[----:B------:R-:W-:Y:S05]  /*39b0*/  @!P2 IMAD.SHL.U32 R158, R158, 0x4, RZ ;  /* 0x000000049e9ea824 */ /* 0x000fea00078e00ff */
[----:B------:R2:W-:Y:S02]  /*39c0*/  @!P2 LDGSTS.E.BYPASS.LTC128B.128 [R158+0xf080], [R156.64] ;  /* 0x0f0800009c9eafae */ /* 0x0005e4000b901d4c */
.L_x_305:
[----:B------:R-:W-:Y:S01]  /*39d0*/  PLOP3.LUT P0, PT, PT, PT, UP3, 0x80, 0x0 ;  /* 0x000000000000781c */ /* 0x000fe20003f0f038 */
[----:B------:R-:W0:Y:S03]  /*39e0*/  LDGDEPBAR ;  /* 0x00000000000079af */ /* 0x000e260000000000 */
[C---:B------:R-:W-:Y:S02]  /*39f0*/  ISETP.GT.AND P6, PT, R152.reuse, RZ, P0 ;  /* 0x000000ff9800720c */ /* 0x040fe400007c4270 */
[----:B------:R-:W-:Y:S02]  /*3a00*/  ISETP.GT.AND P4, PT, R152, 0x1, P0 ;  /* 0x000000019800780c */ /* 0x000fe40000784270 */
[----:B------:R-:W-:Y:S02]  /*3a10*/  ISETP.LT.OR P6, PT, R149, 0x1, P6 ;  /* 0x000000019500780c */ /* 0x000fe400037c1670 */
[C---:B------:R-:W-:Y:S02]  /*3a20*/  ISETP.GT.AND P5, PT, R3.reuse, RZ, P0 ;  /* 0x000000ff0300720c */ /* 0x040fe400007a4270 */
[----:B------:R-:W-:Y:S02]  /*3a30*/  FSEL R229, R4, -INF , !P6 ;  /* 0xff80000004e57808 */ /* 0x000fe40007000000 */
[----:B------:R-:W-:Y:S02]  /*3a40*/  ISETP.GT.AND P6, PT, R3, 0x1, P0 ;  /* 0x000000010300780c */ /* 0x000fe400007c4270 */
[----:B------:R-:W-:Y:S01]  /*3a50*/  ISETP.LT.OR P4, PT, R149, 0x2, P4 ;  /* 0x000000029500780c */ /* 0x000fe20002781670 */
[--C-:B------:R-:W-:Y:S01]  /*3a60*/  FFMA.FTZ R229, R229, c[0x0][0x29c], -R153.reuse ;  /* 0x0000a700e5e57a23 */ /* 0x100fe20000010899 */
[----:B------:R-:W-:Y:S02]  /*3a70*/  ISETP.LT.OR P5, PT, R148, 0x1, P5 ;  /* 0x000000019400780c */ /* 0x000fe40002fa1670 */
[----:B------:R-:W-:Y:S02]  /*3a80*/  FSEL R228, R5, -INF , !P4 ;  /* 0xff80000005e47808 */ /* 0x000fe40006000000 */
[----:B------:R-:W-:Y:S02]  /*3a90*/  ISETP.GT.AND P4, PT, R152, 0x20, P0 ;  /* 0x000000209800780c */ /* 0x000fe40000784270 */
[----:B------:R-:W-:Y:S02]  /*3aa0*/  ISETP.LT.OR P6, PT, R148, 0x2, P6 ;  /* 0x000000029400780c */ /* 0x000fe400037c1670 */
[----:B------:R-:W-:Y:S02]  /*3ab0*/  FSEL R231, R6, -INF , !P5 ;  /* 0xff80000006e77808 */ /* 0x000fe40006800000 */
[----:B------:R-:W-:Y:S02]  /*3ac0*/  FSEL R230, R7, -INF , !P6 ;  /* 0xff80000007e67808 */ /* 0x000fe40007000000 */
[-C--:B--2---:R-:W-:Y:S03]  /*3ad0*/  HMMA.16816.F32 R4, R132, R160.reuse, RZ ;  /* 0x000000a08404723c */ /* 0x084fe600000018ff */
[----:B------:R-:W-:Y:S01]  /*3ae0*/  ISETP.GT.AND P6, PT, R3, 0x20, P0 ;  /* 0x000000200300780c */ /* 0x000fe200007c4270 */
[--C-:B------:R-:W-:Y:S01]  /*3af0*/  FFMA.FTZ R230, R230, c[0x0][0x29c], -R154.reuse ;  /* 0x0000a700e6e67a23 */ /* 0x100fe2000001089a */
[----:B------:R-:W-:Y:S01]  /*3b00*/  ISETP.GT.AND P5, PT, R152, 0x21, P0 ;  /* 0x000000219800780c */ /* 0x000fe200007a4270 */
[--C-:B------:R-:W-:Y:S01]  /*3b10*/  FFMA.FTZ R231, R231, c[0x0][0x29c], -R154.reuse ;  /* 0x0000a700e7e77a23 */ /* 0x100fe2000001089a */
[C---:B------:R-:W-:Y:S02]  /*3b20*/  ISETP.LT.OR P4, PT, R149.reuse, 0x21, P4 ;  /* 0x000000219500780c */ /* 0x040fe40002781670 */
[----:B------:R-:W-:Y:S02]  /*3b30*/  ISETP.LT.OR P5, PT, R149, 0x22, P5 ;  /* 0x000000229500780c */ /* 0x000fe40002fa1670 */
[----:B------:R-:W-:Y:S02]  /*3b40*/  ISETP.LT.OR P6, PT, R148, 0x21, P6 ;  /* 0x000000219400780c */ /* 0x000fe400037c1670 */
[----:B------:R-:W-:Y:S02]  /*3b50*/  FSEL R159, R16, -INF , !P4 ;  /* 0xff800000109f7808 */ /* 0x000fe40006000000 */
[----:B------:R-:W-:Y:S02]  /*3b60*/  ISETP.GT.AND P4, PT, R3, 0x21, P0 ;  /* 0x000000210300780c */ /* 0x000fe40000784270 */
[----:B------:R-:W-:Y:S01]  /*3b70*/  FSEL R158, R17, -INF , !P5 ;  /* 0xff800000119e7808 */ /* 0x000fe20006800000 */
[--C-:B------:R-:W-:Y:S01]  /*3b80*/  FFMA.FTZ R159, R159, c[0x0][0x29c], -R153.reuse ;  /* 0x0000a7009f9f7a23 */ /* 0x100fe20000010899 */
[----:B------:R-:W-:Y:S02]  /*3b90*/  ISETP.GT.AND P5, PT, R152, 0x40, P0 ;  /* 0x000000409800780c */ /* 0x000fe400007a4270 */
[----:B------:R-:W-:Y:S01]  /*3ba0*/  ISETP.LT.OR P4, PT, R148, 0x22, P4 ;  /* 0x000000229400780c */ /* 0x000fe20002781670 */
[----:B------:R-:W-:Y:S01]  /*3bb0*/  FFMA.FTZ R158, R158, c[0x0][0x29c], -R153 ;  /* 0x0000a7009e9e7a23 */ /* 0x000fe20000010899 */
[----:B------:R-:W-:Y:S02]  /*3bc0*/  FSEL R227, R18, -INF , !P6 ;  /* 0xff80000012e37808 */ /* 0x000fe40007000000 */
[----:B------:R-:W-:Y:S02]  /*3bd0*/  ISETP.GT.AND P6, PT, R152, 0x41, P0 ;  /* 0x000000419800780c */ /* 0x000fe400007c4270 */
[----:B------:R-:W-:Y:S01]  /*3be0*/  ISETP.LT.OR P5, PT, R149, 0x41, P5 ;  /* 0x000000419500780c */ /* 0x000fe20002fa1670 */
[--C-:B------:R-:W-:Y:S01]  /*3bf0*/  FFMA.FTZ R227, R227, c[0x0][0x29c], -R154.reuse ;  /* 0x0000a700e3e37a23 */ /* 0x100fe2000001089a */
[----:B------:R-:W-:Y:S02]  /*3c00*/  FSEL R226, R19, -INF , !P4 ;  /* 0xff80000013e27808 */ /* 0x000fe40006000000 */
[----:B------:R-:W-:Y:S02]  /*3c10*/  ISETP.GT.AND P4, PT, R3, 0x40, P0 ;  /* 0x000000400300780c */ /* 0x000fe40000784270 */
[----:B------:R-:W-:Y:S01]  /*3c20*/  ISETP.LT.OR P6, PT, R149, 0x42, P6 ;  /* 0x000000429500780c */ /* 0x000fe200037c1670 */
[--C-:B------:R-:W-:Y:S01]  /*3c30*/  FFMA.FTZ R226, R226, c[0x0][0x29c], -R154.reuse ;  /* 0x0000a700e2e27a23 */ /* 0x100fe2000001089a */
[----:B------:R-:W-:Y:S02]  /*3c40*/  FSEL R156, R20, -INF , !P5 ;  /* 0xff800000149c7808 */ /* 0x000fe40006800000 */
[----:B------:R-:W-:Y:S02]  /*3c50*/  ISETP.GT.AND P5, PT, R3, 0x41, P0 ;  /* 0x000000410300780c */ /* 0x000fe400007a4270 */
[----:B------:R-:W-:Y:S02]  /*3c60*/  FSEL R18, R21, -INF , !P6 ;  /* 0xff80000015127808 */ /* 0x000fe40007000000 */
[----:B------:R-:W-:Y:S02]  /*3c70*/  ISETP.LT.OR P4, PT, R148, 0x41, P4 ;  /* 0x000000419400780c */ /* 0x000fe40002781670 */
[----:B------:R-:W-:Y:S02]  /*3c80*/  ISETP.GT.AND P6, PT, R152, 0x60, P0 ;  /* 0x000000609800780c */ /* 0x000fe400007c4270 */
[----:B------:R-:W-:Y:S02]  /*3c90*/  ISETP.LT.OR P5, PT, R148, 0x42, P5 ;  /* 0x000000429400780c */ /* 0x000fe40002fa1670 */
[----:B------:R-:W-:Y:S02]  /*3ca0*/  FSEL R157, R22, -INF , !P4 ;  /* 0xff800000169d7808 */ /* 0x000fe40006000000 */
[----:B------:R-:W-:Y:S02]  /*3cb0*/  ISETP.GT.AND P4, PT, R152, 0x61, P0 ;  /* 0x000000619800780c */ /* 0x000fe40000784270 */
[----:B------:R-:W-:Y:S01]  /*3cc0*/  ISETP.LT.OR P6, PT, R149, 0x61, P6 ;  /* 0x000000619500780c */ /* 0x000fe200037c1670 */
[--C-:B------:R-:W-:Y:S01]  /*3cd0*/  FFMA.FTZ R157, R157, c[0x0][0x29c], -R154.reuse ;  /* 0x0000a7009d9d7a23 */ /* 0x100fe2000001089a */
[----:B------:R-:W-:Y:S02]  /*3ce0*/  FSEL R19, R23, -INF , !P5 ;  /* 0xff80000017137808 */ /* 0x000fe40006800000 */
[C---:B------:R-:W-:Y:S02]  /*3cf0*/  ISETP.GT.AND P5, PT, R3.reuse, 0x60, P0 ;  /* 0x000000600300780c */ /* 0x040fe400007a4270 */
[----:B------:R-:W-:Y:S02]  /*3d00*/  FSEL R17, R32, -INF , !P6 ;  /* 0xff80000020117808 */ /* 0x000fe40007000000 */
[----:B------:R-:W-:Y:S02]  /*3d10*/  ISETP.GT.AND P6, PT, R3, 0x61, P0 ;  /* 0x000000610300780c */ /* 0x000fe400007c4270 */
[----:B------:R-:W-:Y:S01]  /*3d20*/  ISETP.LT.OR P4, PT, R149, 0x62, P4 ;  /* 0x000000629500780c */ /* 0x000fe20002781670 */
[--C-:B------:R-:W-:Y:S01]  /*3d30*/  FFMA.FTZ R149, R19, c[0x0][0x29c], -R154.reuse ;  /* 0x0000a70013957a23 */ /* 0x100fe2000001089a */
[----:B------:R-:W-:Y:S02]  /*3d40*/  ISETP.LT.OR P5, PT, R148, 0x61, P5 ;  /* 0x000000619400780c */ /* 0x000fe40002fa1670 */
[----:B------:R-:W-:Y:S02]  /*3d50*/  FSEL R33, R33, -INF , !P4 ;  /* 0xff80000021217808 */ /* 0x000fe40006000000 */
[----:B------:R-:W-:Y:S02]  /*3d60*/  ISETP.GT.AND P4, PT, R2, RZ, P0 ;  /* 0x000000ff0200720c */ /* 0x000fe40000784270 */
[----:B------:R-:W-:Y:S02]  /*3d70*/  ISETP.LT.OR P6, PT, R148, 0x62, P6 ;  /* 0x000000629400780c */ /* 0x000fe400037c1670 */
[----:B------:R-:W-:Y:S02]  /*3d80*/  FSEL R16, R34, -INF , !P5 ;  /* 0xff80000022107808 */ /* 0x000fe40006800000 */
[----:B------:R-:W-:Y:S02]  /*3d90*/  FSEL R35, R35, -INF , !P6 ;  /* 0xff80000023237808 */ /* 0x000fe40007000000 */
[----:B------:R-:W-:Y:S02]  /*3da0*/  ISETP.GT.AND P6, PT, R0, RZ, P0 ;  /* 0x000000ff0000720c */ /* 0x000fe400007c4270 */
[----:B------:R-:W-:Y:S02]  /*3db0*/  ISETP.GT.AND P5, PT, R2, 0x1, P0 ;  /* 0x000000010200780c */ /* 0x000fe400007a4270 */
[C---:B------:R-:W-:Y:S02]  /*3dc0*/  ISETP.LT.OR P4, PT, R151.reuse, 0x1, P4 ;  /* 0x000000019700780c */ /* 0x040fe40002781670 */
[----:B------:R-:W-:Y:S02]  /*3dd0*/  ISETP.LT.OR P5, PT, R151, 0x2, P5 ;  /* 0x000000029700780c */ /* 0x000fe40002fa1670 */
[----:B------:R-:W-:Y:S02]  /*3de0*/  FSEL R23, R8, -INF , !P4 ;  /* 0xff80000008177808 */ /* 0x000fe40006000000 */
[----:B------:R-:W-:Y:S02]  /*3df0*/  ISETP.GT.AND P4, PT, R0, 0x1, P0 ;  /* 0x000000010000780c */ /* 0x000fe40000784270 */
[----:B------:R-:W-:Y:S02]  /*3e00*/  ISETP.LT.OR P6, PT, R150, 0x1, P6 ;  /* 0x000000019600780c */ /* 0x000fe400037c1670 */
[----:B------:R-:W-:Y:S02]  /*3e10*/  FSEL R22, R9, -INF , !P5 ;  /* 0xff80000009167808 */ /* 0x000fe40006800000 */
[----:B------:R-:W-:Y:S02]  /*3e20*/  FSEL R21, R10, -INF , !P6 ;  /* 0xff8000000a157808 */ /* 0x000fe40007000000 */
[----:B------:R-:W-:Y:S01]  /*3e30*/  ISETP.GT.AND P5, PT, R2, 0x20, P0 ;  /* 0x000000200200780c */ /* 0x000fe200007a4270 */
[----:B------:R-:W-:Y:S01]  /*3e40*/  FFMA.FTZ R152, R22, c[0x0][0x29c], -R155 ;  /* 0x0000a70016987a23 */ /* 0x000fe2000001089b */
[----:B------:R-:W-:Y:S01]  /*3e50*/  ISETP.LT.OR P4, PT, R150, 0x2, P4 ;  /* 0x000000029600780c */ /* 0x000fe20002781670 */
[--C-:B------:R-:W-:Y:S01]  /*3e60*/  FFMA.FTZ R232, R21, c[0x0][0x29c], -R223.reuse ;  /* 0x0000a70015e87a23 */ /* 0x100fe200000108df */
[----:B------:R-:W-:Y:S02]  /*3e70*/  ISETP.GT.AND P6, PT, R2, 0x21, P0 ;  /* 0x000000210200780c */ /* 0x000fe400007c4270 */
[----:B------:R-:W-:Y:S01]  /*3e80*/  FSEL R148, R11, -INF , !P4 ;  /* 0xff8000000b947808 */ /* 0x000fe20006000000 */
[----:B------:R-:W-:Y:S01]  /*3e90*/  MUFU.EX2 R152, R152 ;  /* 0x0000009800987308 */ /* 0x000fe20000000800 */
[C---:B---3--:R-:W-:Y:S02]  /*3ea0*/  HMMA.16816.F32 R8, R136.reuse, R160, RZ ;  /* 0x000000a08808723c */ /* 0x048fe400000018ff */
[C---:B------:R-:W-:Y:S01]  /*3eb0*/  ISETP.LT.OR P4, PT, R151.reuse, 0x22, P6 ;  /* 0x000000229700780c */ /* 0x040fe20003781670 */
[----:B------:R-:W-:Y:S01]  /*3ec0*/  FFMA.FTZ R238, R148, c[0x0][0x29c], -R223 ;  /* 0x0000a70094ee7a23 */ /* 0x000fe200000108df */
[----:B------:R-:W-:Y:S02]  /*3ed0*/  ISETP.LT.OR P5, PT, R151, 0x21, P5 ;  /* 0x000000219700780c */ /* 0x000fe40002fa1670 */
[----:B------:R-:W-:Y:S02]  /*3ee0*/  FSEL R3, R13, -INF , !P4 ;  /* 0xff8000000d037808 */ /* 0x000fe40006000000 */
[----:B------:R-:W-:Y:S02]  /*3ef0*/  ISETP.GT.AND P6, PT, R0, 0x20, P0 ;  /* 0x000000200000780c */ /* 0x000fe400007c4270 */
[----:B------:R-:W-:Y:S02]  /*3f00*/  ISETP.GT.AND P4, PT, R2, 0x40, P0 ;  /* 0x000000400200780c */ /* 0x000fe40000784270 */
[----:B------:R-:W-:Y:S01]  /*3f10*/  FSEL R20, R12, -INF , !P5 ;  /* 0xff8000000c147808 */ /* 0x000fe20006800000 */
[--C-:B------:R-:W-:Y:S01]  /*3f20*/  FFMA.FTZ R237, R3, c[0x0][0x29c], -R155.reuse ;  /* 0x0000a70003ed7a23 */ /* 0x100fe2000001089b */
[----:B------:R-:W-:Y:S01]  /*3f30*/  ISETP.GT.AND P5, PT, R0, 0x21, P0 ;  /* 0x000000210000780c */ /* 0x000fe200007a4270 */
[----:B------:R-:W-:Y:S01]  /*3f40*/  LDS R3, [R244.X4+0xf280] ;  /* 0x00f28000f4037984 */ /* 0x000fe20000004800 */
[----:B------:R-:W-:Y:S01]  /*3f50*/  ISETP.LT.OR P6, PT, R150, 0x21, P6 ;  /* 0x000000219600780c */ /* 0x000fe200037c1670 */
[----:B------:R-:W-:Y:S01]  /*3f60*/  FFMA.FTZ R233, R20, c[0x0][0x29c], -R155 ;  /* 0x0000a70014e97a23 */ /* 0x000fe2000001089b */
[----:B------:R-:W-:Y:S02]  /*3f70*/  ISETP.LT.OR P5, PT, R150, 0x22, P5 ;  /* 0x000000229600780c */ /* 0x000fe40002fa1670 */
[----:B------:R-:W-:Y:S02]  /*3f80*/  ISETP.LT.OR P4, PT, R151, 0x41, P4 ;  /* 0x000000419700780c */ /* 0x000fe40002781670 */
[----:B------:R-:W-:Y:S02]  /*3f90*/  FSEL R34, R14, -INF , !P6 ;  /* 0xff8000000e227808 */ /* 0x000fe40007000000 */
[----:B------:R-:W-:Y:S02]  /*3fa0*/  FSEL R32, R15, -INF , !P5 ;  /* 0xff8000000f207808 */ /* 0x000fe40006800000 */
[-C--:B------:R-:W-:Y:S01]  /*3fb0*/  HMMA.16816.F32 R12, R136, R162.reuse, RZ ;  /* 0x000000a2880c723c */ /* 0x080fe200000018ff */
[----:B------:R-:W-:Y:S01]  /*3fc0*/  ISETP.GT.AND P5, PT, R0, 0x40, P0 ;  /* 0x000000400000780c */ /* 0x000fe200007a4270 */
[--C-:B------:R-:W-:Y:S01]  /*3fd0*/  FFMA.FTZ R239, R34, c[0x0][0x29c], -R223.reuse ;  /* 0x0000a70022ef7a23 */ /* 0x100fe200000108df */
[----:B------:R-:W-:Y:S01]  /*3fe0*/  FSEL R24, R24, -INF , !P4 ;  /* 0xff80000018187808 */ /* 0x000fe20006000000 */
[----:B------:R-:W-:Y:S01]  /*3ff0*/  FFMA.FTZ R240, R32, c[0x0][0x29c], -R223 ;  /* 0x0000a70020f07a23 */ /* 0x000fe200000108df */
[----:B------:R-:W-:Y:S02]  /*4000*/  ISETP.GT.AND P4, PT, R0, 0x41, P0 ;  /* 0x000000410000780c */ /* 0x000fe40000784270 */
[----:B------:R-:W-:Y:S01]  /*4010*/  ISETP.GT.AND P6, PT, R2, 0x41, P0 ;  /* 0x000000410200780c */ /* 0x000fe200007c4270 */
[--C-:B------:R-:W-:Y:S01]  /*4020*/  FFMA.FTZ R236, R24, c[0x0][0x29c], -R155.reuse ;  /* 0x0000a70018ec7a23 */ /* 0x100fe2000001089b */
[C---:B------:R-:W-:Y:S02]  /*4030*/  ISETP.LT.OR P5, PT, R150.reuse, 0x41, P5 ;  /* 0x000000419600780c */ /* 0x040fe40002fa1670 */
[----:B------:R-:W-:Y:S02]  /*4040*/  ISETP.LT.OR P6, PT, R151, 0x42, P6 ;  /* 0x000000429700780c */ /* 0x000fe400037c1670 */
[----:B------:R-:W-:Y:S02]  /*4050*/  ISETP.LT.OR P4, PT, R150, 0x42, P4 ;  /* 0x000000429600780c */ /* 0x000fe40002781670 */
[----:B------:R-:W-:Y:S02]  /*4060*/  FSEL R25, R25, -INF , !P6 ;  /* 0xff80000019197808 */ /* 0x000fe40007000000 */
[----:B------:R-:W-:Y:S02]  /*4070*/  FSEL R26, R26, -INF , !P5 ;  /* 0xff8000001a1a7808 */ /* 0x000fe40006800000 */
[----:B------:R-:W-:Y:S01]  /*4080*/  FSEL R27, R27, -INF , !P4 ;  /* 0xff8000001b1b7808 */ /* 0x000fe20006000000 */
[----:B------:R-:W-:Y:S01]  /*4090*/  FFMA.FTZ R235, R25, c[0x0][0x29c], -R155 ;  /* 0x0000a70019eb7a23 */ /* 0x000fe2000001089b */
[----:B------:R-:W-:Y:S01]  /*40a0*/  ISETP.GT.AND P4, PT, R0, 0x60, P0 ;  /* 0x000000600000780c */ /* 0x000fe20000784270 */
[--C-:B------:R-:W-:Y:S01]  /*40b0*/  FFMA.FTZ R241, R26, c[0x0][0x29c], -R223.reuse ;  /* 0x0000a7001af17a23 */ /* 0x100fe200000108df */
[C---:B------:R-:W-:Y:S01]  /*40c0*/  ISETP.GT.AND P6, PT, R2.reuse, 0x60, P0 ;  /* 0x000000600200780c */ /* 0x040fe200007c4270 */
[----:B------:R-:W-:Y:S01]  /*40d0*/  FFMA.FTZ R242, R27, c[0x0][0x29c], -R223 ;  /* 0x0000a7001bf27a23 */ /* 0x000fe200000108df */
[----:B------:R-:W-:Y:S01]  /*40e0*/  ISETP.GT.AND P5, PT, R2, 0x61, P0 ;  /* 0x000000610200780c */ /* 0x000fe200007a4270 */
[--C-:B------:R-:W-:Y:S01]  /*40f0*/  FFMA.FTZ R2, R228, c[0x0][0x29c], -R153.reuse ;  /* 0x0000a700e4027a23 */ /* 0x100fe20000010899 */
[----:B------:R-:W-:Y:S01]  /*4100*/  ISETP.GT.AND P0, PT, R0, 0x61, P0 ;  /* 0x000000610000780c */ /* 0x000fe20000704270 */
[--C-:B------:R-:W-:Y:S01]  /*4110*/  FFMA.FTZ R0, R16, c[0x0][0x29c], -R154.reuse ;  /* 0x0000a70010007a23 */ /* 0x100fe2000001089a */
[----:B------:R-:W-:Y:S01]  /*4120*/  ISETP.LT.OR P4, PT, R150, 0x61, P4 ;  /* 0x000000619600780c */ /* 0x000fe20002781670 */
[--C-:B------:R-:W-:Y:S01]  /*4130*/  FFMA.FTZ R228, R156, c[0x0][0x29c], -R153.reuse ;  /* 0x0000a7009ce47a23 */ /* 0x100fe20000010899 */
[----:B------:R-:W-:Y:S01]  /*4140*/  ISETP.LT.OR P0, PT, R150, 0x62, P0 ;  /* 0x000000629600780c */ /* 0x000fe20000701670 */
[--C-:B------:R-:W-:Y:S01]  /*4150*/  FFMA.FTZ R156, R18, c[0x0][0x29c], -R153.reuse ;  /* 0x0000a700129c7a23 */ /* 0x100fe20000010899 */
[----:B------:R-:W-:Y:S01]  /*4160*/  ISETP.LT.OR P6, PT, R151, 0x61, P6 ;  /* 0x000000619700780c */ /* 0x000fe200037c1670 */
[----:B------:R-:W-:Y:S01]  /*4170*/  FFMA.FTZ R150, R17, c[0x0][0x29c], -R153 ;  /* 0x0000a70011967a23 */ /* 0x000fe20000010899 */
[----:B------:R2:W-:Y:S01]  /*4180*/  MUFU.EX2 R148, R0 ;  /* 0x0000000000947308 */ /* 0x0005e20000000800 */
[C---:B------:R-:W-:Y:S02]  /*4190*/  HMMA.16816.F32 R16, R132.reuse, R162, RZ ;  /* 0x000000a28410723c */ /* 0x040fe400000018ff */
[----:B------:R-:W-:Y:S01]  /*41a0*/  ISETP.LT.OR P5, PT, R151, 0x62, P5 ;  /* 0x000000629700780c */ /* 0x000fe20002fa1670 */
[----:B------:R-:W-:Y:S01]  /*41b0*/  FFMA.FTZ R151, R23, c[0x0][0x29c], -R155 ;  /* 0x0000a70017977a23 */ /* 0x000fe2000001089b */
[----:B------:R-:W-:Y:S01]  /*41c0*/  FSEL R28, R28, -INF , !P6 ;  /* 0xff8000001c1c7808 */ /* 0x000fe20007000000 */
[----:B------:R-:W-:Y:S01]  /*41d0*/  FFMA.FTZ R153, R33, c[0x0][0x29c], -R153 ;  /* 0x0000a70021997a23 */ /* 0x000fe20000010899 */
[----:B------:R-:W-:Y:S01]  /*41e0*/  FSEL R29, R29, -INF , !P5 ;  /* 0xff8000001d1d7808 */ /* 0x000fe20006800000 */
[----:B------:R-:W-:Y:S01]  /*41f0*/  FFMA.FTZ R154, R35, c[0x0][0x29c], -R154 ;  /* 0x0000a700239a7a23 */ /* 0x000fe2000001089a */
[-C--:B------:R-:W-:Y:S01]  /*4200*/  HMMA.16816.F32 R20, R132, R164.reuse, RZ ;  /* 0x000000a48414723c */ /* 0x080fe200000018ff */
[----:B------:R-:W-:Y:S03]  /*4210*/  MUFU.EX2 R2, R2 ;  /* 0x0000000200027308 */ /* 0x000fe60000000800 */
[----:B------:R-:W-:Y:S01]  /*4220*/  FSEL R30, R30, -INF , !P4 ;  /* 0xff8000001e1e7808 */ /* 0x000fe20006000000 */
[--C-:B------:R-:W-:Y:S01]  /*4230*/  FFMA.FTZ R234, R28, c[0x0][0x29c], -R155.reuse ;  /* 0x0000a7001cea7a23 */ /* 0x100fe2000001089b */
[----:B------:R-:W-:Y:S01]  /*4240*/  FSEL R31, R31, -INF , !P0 ;  /* 0xff8000001f1f7808 */ /* 0x000fe20004000000 */
[----:B------:R-:W-:Y:S01]  /*4250*/  FFMA.FTZ R155, R29, c[0x0][0x29c], -R155 ;  /* 0x0000a7001d9b7a23 */ /* 0x000fe2000001089b */
[C---:B------:R-:W-:Y:S03]  /*4260*/  HMMA.16816.F32 R24, R136.reuse, R164, RZ ;  /* 0x000000a48818723c */ /* 0x040fe600000018ff */
[----:B------:R-:W-:Y:S01]  /*4270*/  MUFU.EX2 R151, R151 ;  /* 0x0000009700977308 */ /* 0x000fe20000000800 */
[--C-:B------:R-:W-:Y:S02]  /*4280*/  FFMA.FTZ R243, R30, c[0x0][0x29c], -R223.reuse ;  /* 0x0000a7001ef37a23 */ /* 0x100fe400000108df */
[----:B------:R-:W-:Y:S01]  /*4290*/  FFMA.FTZ R223, R31, c[0x0][0x29c], -R223 ;  /* 0x0000a7001fdf7a23 */ /* 0x000fe200000108df */
[----:B--2---:R-:W-:Y:S01]  /*42a0*/  LDS R0, [R244.X4+0xf2a0] ;  /* 0x00f2a000f4007984 */ /* 0x004fe20000004800 */
[-C--:B------:R-:W-:Y:S03]  /*42b0*/  HMMA.16816.F32 R28, R136, R166.reuse, RZ ;  /* 0x000000a6881c723c */ /* 0x080fe600000018ff */
[----:B------:R-:W-:Y:S02]  /*42c0*/  LDSM.16.M88.4 R136, [R212+0xd880] ;  /* 0x00d88000d488783b */ /* 0x000fe40000000200 */
[----:B------:R-:W-:Y:S03]  /*42d0*/  MUFU.EX2 R153, R153 ;  /* 0x0000009900997308 */ /* 0x000fe60000000800 */
[----:B------:R-:W-:Y:S03]  /*42e0*/  HMMA.16816.F32 R32, R132, R166, RZ ;  /* 0x000000a68420723c */ /* 0x000fe600000018ff */
[----:B------:R-:W2:Y:S04]  /*42f0*/  LDSM.16.M88.4 R132, [R212+0xd080] ;  /* 0x00d08000d484783b */ /* 0x000ea80000000200 */
[----:B------:R-:W-:Y:S01]  /*4300*/  MUFU.EX2 R154, R154 ;  /* 0x0000009a009a7308 */ /* 0x000fe20000000800 */
[-C--:B----4-:R-:W-:Y:S08]  /*4310*/  HMMA.16816.F32 R4, R140, R168.reuse, R4 ;  /* 0x000000a88c04723c */ /* 0x090ff00000001804 */
[C---:B-1----:R-:W-:Y:S01]  /*4320*/  HMMA.16816.F32 R8, R144.reuse, R168, R8 ;  /* 0x000000a89008723c */ /* 0x042fe20000001808 */
[----:B------:R-:W-:Y:S07]  /*4330*/  MUFU.EX2 R155, R155 ;  /* 0x0000009b009b7308 */ /* 0x000fee0000000800 */
[-C--:B------:R-:W-:Y:S03]  /*4340*/  HMMA.16816.F32 R12, R144, R170.reuse, R12 ;  /* 0x000000aa900c723c */ /* 0x080fe6000000180c */
[----:B------:R-:W-:Y:S05]  /*4350*/  MUFU.EX2 R223, R223 ;  /* 0x000000df00df7308 */ /* 0x000fea0000000800 */
        /* <DEDUP_REMOVED lines=115> */
[----:B------:R-:W4:Y:S01]  /*4a90*/  MUFU.EX2 R150, R237 ;  /* 0x000000ed00967308 */ /* 0x000f220000000800 */
        /* <DEDUP_REMOVED lines=10> */
[--C-:B------:R-:W-:Y:S02]  /*4b40*/  FADD.FTZ R11, R11, -R0.reuse ;  /* 0x800000000b0b7221 */ /* 0x100fe40000010000 */
        /* <DEDUP_REMOVED lines=8> */
[----:B----4-:R-:W-:Y:S01]  /*4bd0*/  F2FP.PACK_AB R7, R150, R149 ;  /* 0x000000959607723e */ /* 0x010fe200000000ff */
[----:B------:R-:W-:Y:S02]  /*4be0*/  FMUL.FTZ R34, R148, R34 ;  /* 0x0000002294227220 */ /* 0x000fe40000410000 */
[--C-:B------:R-:W-:Y:S02]  /*4bf0*/  FADD.FTZ R15, R15, -R0.reuse ;  /* 0x800000000f0f7221 */ /* 0x100fe40000010000 */
[----:B------:R-:W-:Y:S01]  /*4c00*/  STS [R225+0x1000], R7 ;  /* 0x00100007e1007388 */ /* 0x000fe20000000800 */
[----:B------:R-:W-:Y:S01]  /*4c10*/  F2FP.PACK_AB R21, R21, R34 ;  /* 0x000000221515723e */ /* 0x000fe200000000ff */
[----:B------:R-:W2:Y:S01]  /*4c20*/  MUFU.EX2 R156, R236 ;  /* 0x000000ec009c7308 */ /* 0x000ea20000000800 */
[----:B------:R-:W-:Y:S01]  /*4c30*/  FMUL.FTZ R34, R151, R8 ;  /* 0x0000000897227220 */ /* 0x000fe20000410000 */
        /* <DEDUP_REMOVED lines=8> */
[----:B------:R-:W3:Y:S01]  /*4cc0*/  MUFU.EX2 R35, R243 ;  /* 0x000000f300237308 */ /* 0x000ee20000000800 */
[----:B------:R-:W-:Y:S01]  /*4cd0*/  F2FP.PACK_AB R9, R9, R33 ;  /* 0x000000210909723e */ /* 0x000fe200000000ff */
[--C-:B------:R-:W-:Y:S01]  /*4ce0*/  FADD.FTZ R27, R27, -R0.reuse ;  /* 0x800000001b1b7221 */ /* 0x100fe20000010000 */
[----:B-1----:R-:W-:Y:S01]  /*4cf0*/  F2FP.PACK_AB R2, R138, R139 ;  /* 0x0000008b8a02723e */ /* 0x002fe200000000ff */
[----:B------:R-:W-:Y:S01]  /*4d00*/  STS [R225+0x2400], R16 ;  /* 0x00240010e1007388 */ /* 0x000fe20000000800 */
[--C-:B------:R-:W-:Y:S02]  /*4d10*/  FADD.FTZ R26, R26, -R0.reuse ;  /* 0x800000001a1a7221 */ /* 0x100fe40000010000 */
[----:B------:R-:W-:Y:S01]  /*4d20*/  FMUL.FTZ R8, R157, R25 ;  /* 0x000000199d087220 */ /* 0x000fe20000410000 */
[----:B------:R1:W-:Y:S01]  /*4d30*/  STS [R224+0x12880], R2 ;  /* 0x01288002e0007388 */ /* 0x0003e20000000800 */
[----:B------:R-:W-:Y:S01]  /*4d40*/  FMUL.FTZ R26, R139, R26 ;  /* 0x0000001a8b1a7220 */ /* 0x000fe20000410000 */
[----:B------:R-:W4:Y:S01]  /*4d50*/  MUFU.EX2 R158, R234 ;  /* 0x000000ea009e7308 */ /* 0x000f220000000800 */
[----:B------:R-:W-:Y:S01]  /*4d60*/  FMUL.FTZ R3, R138, R27 ;  /* 0x0000001b8a037220 */ /* 0x000fe20000410000 */
[----:B--2---:R-:W-:Y:S01]  /*4d70*/  F2FP.PACK_AB R4, R157, R156 ;  /* 0x0000009c9d04723e */ /* 0x004fe200000000ff */
[----:B------:R-:W-:Y:S02]  /*4d80*/  FMUL.FTZ R24, R156, R24 ;  /* 0x000000189c187220 */ /* 0x000fe40000410000 */
[--C-:B------:R-:W-:Y:S01]  /*4d90*/  FADD.FTZ R30, R30, -R0.reuse ;  /* 0x800000001e1e7221 */ /* 0x100fe20000010000 */
[----:B------:R-:W-:Y:S01]  /*4da0*/  F2FP.PACK_AB R3, R3, R26 ;  /* 0x0000001a0303723e */ /* 0x000fe200000000ff */
[----:B------:R2:W-:Y:S01]  /*4db0*/  STS [R224+0x12480], R4 ;  /* 0x01248004e0007388 */ /* 0x0005e20000000800 */
[----:B------:R-:W-:Y:S01]  /*4dc0*/  FADD.FTZ R31, R31, -R0 ;  /* 0x800000001f1f7221 */ /* 0x000fe20000010000 */
[----:B------:R-:W-:Y:S01]  /*4dd0*/  F2FP.PACK_AB R8, R8, R24 ;  /* 0x000000180808723e */ /* 0x000fe200000000ff */
[----:B------:R-:W-:Y:S02]  /*4de0*/  FMUL.FTZ R13, R155, R29 ;  /* 0x0000001d9b0d7220 */ /* 0x000fe40000410000 */
[----:B------:R-:W-:Y:S02]  /*4df0*/  FMUL.FTZ R31, R223, R31 ;  /* 0x0000001fdf1f7220 */ /* 0x000fe40000410000 */
[----:B---3--:R-:W-:Y:S02]  /*4e00*/  FMUL.FTZ R30, R35, R30 ;  /* 0x0000001e231e7220 */ /* 0x008fe40000410000 */
[----:B------:R-:W-:Y:S01]  /*4e10*/  IMAD.SHL.U32 R0, R220, 0x2, RZ ;  /* 0x00000002dc007824 */ /* 0x000fe200078e00ff */
[----:B-1----:R-:W-:Y:S01]  /*4e20*/  F2FP.PACK_AB R2, R223, R35 ;  /* 0x00000023df02723e */ /* 0x002fe200000000ff */
[----:B----4-:R-:W-:Y:S01]  /*4e30*/  FMUL.FTZ R28, R158, R28 ;  /* 0x0000001c9e1c7220 */ /* 0x010fe20000410000 */
[----:B------:R-:W-:Y:S03]  /*4e40*/  F2FP.PACK_AB R5, R155, R158 ;  /* 0x0000009e9b05723e */ /* 0x000fe600000000ff */
[----:B------:R1:W-:Y:S01]  /*4e50*/  STS [R225+0x3400], R2 ;  /* 0x00340002e1007388 */ /* 0x0003e20000000800 */
[----:B------:R-:W-:Y:S03]  /*4e60*/  F2FP.PACK_AB R13, R13, R28 ;  /* 0x0000001c0d0d723e */ /* 0x000fe600000000ff */
[----:B------:R-:W-:Y:S01]  /*4e70*/  STS [R225+0x3000], R5 ;  /* 0x00300005e1007388 */ /* 0x000fe20000000800 */
[----:B--2---:R-:W-:Y:S03]  /*4e80*/  FMUL.FTZ R4, R140, R15 ;  /* 0x0000000f8c047220 */ /* 0x004fe60000410000 */
[----:B------:R-:W-:Y:S02]  /*4e90*/  BAR.SYNC.DEFER_BLOCKING 0x0 ;  /* 0x0000000000007b1d */ /* 0x000fe40000010000 */
[----:B------:R-:W-:Y:S02]  /*4ea0*/  F2FP.PACK_AB R4, R4, R14 ;  /* 0x0000000e0404723e */ /* 0x000fe400000000ff */
[----:B-1----:R-:W-:Y:S04]  /*4eb0*/  F2FP.PACK_AB R2, R11, R10 ;  /* 0x0000000a0b02723e */ /* 0x002fe800000000ff */
        /* <DEDUP_REMOVED lines=98> */
[----:B------:R-:W-:Y:S01]  /*54e0*/  ULDC.64 UR6, c[0x0][0x208] ;  /* 0x0000820000067ab9 */ /* 0x000fe20000000a00 */
[C---:B------:R-:W-:Y:S01]  /*54f0*/  LOP3.LUT P6, RZ, R251.reuse, 0x1, RZ, 0xc0, !PT ;  /* 0x00000001fbff7812 */ /* 0x040fe200078cc0ff */
[----:B------:R-:W-:Y:S01]  /*5500*/  UIMAD.WIDE.U32 UR18, UR14, UR6, URZ ;  /* 0x000000060e1272a5 */ /* 0x000fe2000f8e003f */
[----:B------:R-:W3:Y:S01]  /*5510*/  LDL R229, [R1+0x4] ;  /* 0x0000040001e57983 */ /* 0x000ee20000100800 */
[C---:B------:R-:W-:Y:S01]  /*5520*/  LOP3.LUT P5, RZ, R251.reuse, 0x2, RZ, 0xc0, !PT ;  /* 0x00000002fbff7812 */ /* 0x040fe200078ac0ff */
[----:B------:R-:W-:Y:S01]  /*5530*/  USHF.R.S32.HI UR16, URZ, 0x1f, UR14 ;  /* 0x0000001f3f107899 */ /* 0x000fe2000801140e */
[----:B------:R-:W-:Y:S01]  /*5540*/  LOP3.LUT P4, RZ, R251, 0x4, RZ, 0xc0, !PT ;  /* 0x00000004fbff7812 */ /* 0x000fe2000788c0ff */
[----:B------:R-:W4:Y:S01]  /*5550*/  LDL.64 R236, [R1+0x20] ;  /* 0x0000200001ec7983 */ /* 0x000f220000100a00 */
[----:B------:R-:W-:Y:S01]  /*5560*/  IMAD.U32 R4, RZ, RZ, UR18 ;  /* 0x00000012ff047e24 */ /* 0x000fe2000f8e00ff */
[----:B------:R-:W-:Y:S01]  /*5570*/  UIMAD UR16, UR16, UR6, URZ ;  /* 0x00000006101072a4 */ /* 0x000fe2000f8e023f */
[----:B------:R-:W-:Y:S01]  /*5580*/  IMAD.U32 R0, RZ, RZ, UR18 ;  /* 0x00000012ff007e24 */ /* 0x000fe2000f8e00ff */
[----:B------:R-:W5:Y:S01]  /*5590*/  LDL.64 R230, [R1+0x8] ;  /* 0x0000080001e67983 */ /* 0x000f620000100a00 */
[----:B------:R-:W-:Y:S02]  /*55a0*/  USHF.L.U32 UR6, UR14, 0x6, URZ ;  /* 0x000000060e067899 */ /* 0x000fe4000800063f */
[----:B------:R-:W-:Y:S02]  /*55b0*/  UIMAD UR16, UR14, UR7, UR16 ;  /* 0x000000070e1072a4 */ /* 0x000fe4000f8e0210 */
[----:B------:R-:W-:Y:S02]  /*55c0*/  UIADD3 UR7, -UR6, UR9, URZ ;  /* 0x0000000906077290 */ /* 0x000fe4000fffe13f */
[----:B------:R-:W-:Y:S01]  /*55d0*/  IMAD.U32 R7, RZ, RZ, UR6 ;  /* 0x00000006ff077e24 */ /* 0x000fe2000f8e00ff */
[----:B------:R-:W-:Y:S03]  /*55e0*/  UIADD3 UR16, UR19, UR16, URZ ;  /* 0x0000001013107290 */ /* 0x000fe6000fffe03f */
[C---:B------:R-:W-:Y:S02]  /*55f0*/  ISETP.GE.OR P6, PT, R245.reuse, UR7, !P6 ;  /* 0x00000007f5007c0c */ /* 0x040fe4000f7c6670 */
[C---:B------:R-:W-:Y:S01]  /*5600*/  ISETP.GE.OR P5, PT, R245.reuse, UR7, !P5 ;  /* 0x00000007f5007c0c */ /* 0x040fe2000efa6670 */
[----:B------:R-:W-:Y:S01]  /*5610*/  IMAD.U32 R8, RZ, RZ, UR16 ;  /* 0x00000010ff087e24 */ /* 0x000fe2000f8e00ff */
[----:B------:R-:W-:Y:S02]  /*5620*/  ISETP.GE.OR P4, PT, R245, UR7, !P4 ;  /* 0x00000007f5007c0c */ /* 0x000fe4000e786670 */
[----:B--2---:R-:W-:Y:S04]  /*5630*/  IADD3 R5, P0, R226, UR6, RZ ;  /* 0x00000006e2057c10 */ /* 0x004fe8000ff1e0ff */
[----:B---3--:R-:W-:Y:S02]  /*5640*/  LEA.HI.X.SX32 R7, R7, R229, 0x1, P0 ;  /* 0x000000e507077211 */ /* 0x008fe400000f0eff */
[----:B------:R-:W1:Y:S01]  /*5650*/  S2R R229, SR_TID.X ;  /* 0x0000000000e57919 */ /* 0x000e620000002100 */
[C---:B------:R-:W-:Y:S02]  /*5660*/  LEA R6, P0, R5.reuse, c[0x0][0x280], 0x2 ;  /* 0x0000a00005067a11 */ /* 0x040fe400078010ff */
[----:B----4-:R-:W-:Y:S02]  /*5670*/  LEA R0, P1, R0, R236, 0x6 ;  /* 0x000000ec00007211 */ /* 0x010fe400078230ff */
[----:B------:R-:W-:Y:S02]  /*5680*/  LEA.HI.X R7, R5, c[0x0][0x284], R7, 0x2, P0 ;  /* 0x0000a10005077a11 */ /* 0x000fe400000f1407 */
[----:B-----5:R-:W-:Y:S02]  /*5690*/  LEA.HI.X R8, R4, R231, R8, 0x6, P1 ;  /* 0x000000e704087211 */ /* 0x020fe400008f3408 */
[C---:B------:R-:W-:Y:S04]  /*56a0*/  LEA R4, P1, R0.reuse, c[0x0][0x1f0], 0x1 ;  /* 0x00007c0000047a11 */ /* 0x040fe800078208ff */
[----:B------:R-:W-:Y:S05]  /*56b0*/  LEA.HI.X R5, R0, c[0x0][0x1f4], R8, 0x1, P1 ;  /* 0x00007d0000057a11 */ /* 0x000fea00008f0c08 */
[----:B------:R-:W-:Y:S01]  /*56c0*/  @!PT LDS RZ, [RZ] ;  /* 0x00000000fffff984 */ /* 0x000fe20000000800 */
[----:B------:R-:W-:Y:S01]  /*56d0*/  @!PT LDS RZ, [RZ] ;  /* 0x00000000fffff984 */ /* 0x000fe20000000800 */
[----:B------:R-:W-:Y:S01]  /*56e0*/  @!PT LDS RZ, [RZ] ;  /* 0x00000000fffff984 */ /* 0x000fe20000000800 */
[----:B------:R2:W-:Y:S04]  /*56f0*/  LDGSTS.E.BYPASS.LTC128B.128 [R250+0xc080], [R4.64], !P6 ;  /* 0x0c08000004fa7fae */ /* 0x0005e8000f101d4c */
[----:B------:R2:W-:Y:S01]  /*5700*/  LDGSTS.E.BYPASS.LTC128B.128 [R250+0xd080], [R4.64+0x40], !P5 ;  /* 0x0d08004004fa7fae */ /* 0x0005e2000e901d4c */
[----:B-1----:R-:W-:Y:S03]  /*5710*/  @!P2 IMAD.SHL.U32 R0, R229, 0x10, RZ ;  /* 0x00000010e500a824 */ /* 0x002fe600078e00ff */
[----:B------:R2:W-:Y:S04]  /*5720*/  LDGSTS.E.BYPASS.LTC128B.128 [R250+0xe080], [R4.64+0x80], !P4 ;  /* 0x0e08008004fa7fae */ /* 0x0005e8000e101d4c */
[----:B------:R2:W-:Y:S02]  /*5730*/  @!P2 LDGSTS.E.BYPASS.LTC128B.128 [R0+0xf280], [R6.64] ;  /* 0x0f2800000600afae */ /* 0x0005e4000b901d4c */
.L_x_306:
        /* <DEDUP_REMOVED lines=13> */
[----:B------:R-:W-:Y:S01]  /*5810*/  LDSM.16.MT88.2 R136, [R208+0x2800] ;  /* 0x00280000d088783b */ /* 0x000fe20000004100 */
[----:B------:R-:W-:Y:S03]  /*5820*/  USEL UR15, UR6, URZ, !UP1 ;  /* 0x0000003f060f7287 */ /* 0x000fe6000c800000 */
[----:B------:R-:W-:Y:S03]  /*5830*/  LDSM.16.MT88.2 R138, [R208+0x4800] ;  /* 0x00480000d08a783b */ /* 0x000fe60000004100 */
[C---:B------:R-:W-:Y:S01]  /*5840*/  HMMA.16816.F32 R16, R20.reuse, R28, RZ ;  /* 0x0000001c1410723c */ /* 0x040fe200000018ff */
[----:B------:R-:W-:Y:S04]  /*5850*/  LDSM.16.MT88.2 R142, [R208+0x2c00] ;  /* 0x002c0000d08e783b */ /* 0x000fe80000004100 */
[----:B------:R-:W-:Y:S03]  /*5860*/  LDSM.16.MT88.2 R152, [R208+0x3800] ;  /* 0x00380000d098783b */ /* 0x000fe60000004100 */
[-C--:B------:R-:W-:Y:S01]  /*5870*/  HMMA.16816.F32 R20, R20, R30.reuse, RZ ;  /* 0x0000001e1414723c */ /* 0x080fe200000018ff */
[----:B------:R-:W0:Y:S07]  /*5880*/  LDGDEPBAR ;  /* 0x00000000000079af */ /* 0x000e2e0000000000 */
[----:B------:R-:W-:Y:S01]  /*5890*/  HMMA.16816.F32 R24, R24, R30, RZ ;  /* 0x0000001e1818723c */ /* 0x000fe200000018ff */
[----:B------:R-:W4:Y:S07]  /*58a0*/  LDSM.16.M88.4 R28, [R215+0x1000] ;  /* 0x00100000d71c783b */ /* 0x000f2e0000000200 */
[-C--:B------:R-:W-:Y:S08]  /*58b0*/  HMMA.16816.F32 R4, R32, R140.reuse, R4 ;  /* 0x0000008c2004723c */ /* 0x080ff00000001804 */
[C---:B------:R-:W-:Y:S01]  /*58c0*/  HMMA.16816.F32 R8, R144.reuse, R140, R8 ;  /* 0x0000008c9008723c */ /* 0x040fe20000001808 */
[----:B------:R-:W-:Y:S07]  /*58d0*/  LDSM.16.MT88.2 R140, [R208+0xc00] ;  /* 0x000c0000d08c783b */ /* 0x000fee0000004100 */
[-C--:B------:R-:W-:Y:S08]  /*58e0*/  HMMA.16816.F32 R12, R144, R148.reuse, R12 ;  /* 0x00000094900c723c */ /* 0x080ff0000000180c */
[C---:B------:R-:W-:Y:S08]  /*58f0*/  HMMA.16816.F32 R16, R32.reuse, R148, R16 ;  /* 0x000000942010723c */ /* 0x040ff00000001810 */
[-C--:B------:R-:W-:Y:S01]  /*5900*/  HMMA.16816.F32 R20, R32, R150.reuse, R20 ;  /* 0x000000962014723c */ /* 0x080fe20000001814 */
[----:B------:R-:W5:Y:S07]  /*5910*/  LDSM.16.M88.4 R32, [R219] ;  /* 0x00000000db20783b */ /* 0x000f6e0000000200 */
[----:B------:R-:W-:Y:S01]  /*5920*/  HMMA.16816.F32 R24, R144, R150, R24 ;  /* 0x000000969018723c */ /* 0x000fe20000001818 */
[----:B------:R-:W5:Y:S04]  /*5930*/  LDSM.16.M88.4 R144, [R219+0x1000] ;  /* 0x00100000db90783b */ /* 0x000f680000000200 */
[----:B------:R-:W-:Y:S03]  /*5940*/  LDSM.16.M88.4 R148, [R214+0x3000] ;  /* 0x00300000d694783b */ /* 0x000fe60000000200 */
[-C--:B-1----:R-:W-:Y:S08]  /*5950*/  HMMA.16816.F32 R4, R132, R2.reuse, R4 ;  /* 0x000000028404723c */ /* 0x082ff00000001804 */
[C---:B----4-:R-:W-:Y:S01]  /*5960*/  HMMA.16816.F32 R8, R28.reuse, R2, R8 ;  /* 0x000000021c08723c */ /* 0x050fe20000001808 */
[----:B------:R-:W1:Y:S07]  /*5970*/  LDSM.16.MT88.2 R2, [R208+0x4c00] ;  /* 0x004c0000d002783b */ /* 0x000e6e0000004100 */
[-C--:B------:R-:W-:Y:S08]  /*5980*/  HMMA.16816.F32 R12, R28, R136.reuse, R12 ;  /* 0x000000881c0c723c */ /* 0x080ff0000000180c */
[C---:B------:R-:W-:Y:S01]  /*5990*/  HMMA.16816.F32 R16, R132.reuse, R136, R16 ;  /* 0x000000888410723c */ /* 0x040fe20000001810 */
[----:B------:R-:W-:Y:S07]  /*59a0*/  LDSM.16.MT88.2 R136, [R208+0x1000] ;  /* 0x00100000d088783b */ /* 0x000fee0000004100 */
[-C--:B------:R-:W-:Y:S01]  /*59b0*/  HMMA.16816.F32 R20, R132, R138.reuse, R20 ;  /* 0x0000008a8414723c */ /* 0x080fe20000001814 */
[----:B------:R-:W4:Y:S07]  /*59c0*/  LDSM.16.M88.4 R132, [R214+0x2000] ;  /* 0x00200000d684783b */ /* 0x000f2e0000000200 */
[----:B------:R-:W-:Y:S01]  /*59d0*/  HMMA.16816.F32 R24, R28, R138, R24 ;  /* 0x0000008a1c18723c */ /* 0x000fe20000001818 */
[----:B------:R-:W4:Y:S04]  /*59e0*/  LDSM.16.MT88.2 R28, [R208+0x3000] ;  /* 0x00300000d01c783b */ /* 0x000f280000004100 */
[----:B------:R-:W4:Y:S03]  /*59f0*/  LDSM.16.MT88.2 R30, [R208+0x5000] ;  /* 0x00500000d01e783b */ /* 0x000f260000004100 */
[-C--:B-----5:R-:W-:Y:S01]  /*5a00*/  HMMA.16816.F32 R4, R32, R140.reuse, R4 ;  /* 0x0000008c2004723c */ /* 0x0a0fe20000001804 */
[----:B------:R-:W-:Y:S07]  /*5a10*/  LDSM.16.MT88.2 R138, [R208+0x3400] ;  /* 0x00340000d08a783b */ /* 0x000fee0000004100 */
[C---:B------:R-:W-:Y:S08]  /*5a20*/  HMMA.16816.F32 R8, R144.reuse, R140, R8 ;  /* 0x0000008c9008723c */ /* 0x040ff00000001808 */
[-C--:B------:R-:W-:Y:S08]  /*5a30*/  HMMA.16816.F32 R12, R144, R142.reuse, R12 ;  /* 0x0000008e900c723c */ /* 0x080ff0000000180c */
[C---:B------:R-:W-:Y:S01]  /*5a40*/  HMMA.16816.F32 R16, R32.reuse, R142, R16 ;  /* 0x0000008e2010723c */ /* 0x040fe20000001810 */
[----:B------:R-:W-:Y:S07]  /*5a50*/  LDSM.16.M88.4 R140, [R216+0x3000] ;  /* 0x00300000d88c783b */ /* 0x000fee0000000200 */
[-C--:B-1----:R-:W-:Y:S01]  /*5a60*/  HMMA.16816.F32 R20, R32, R2.reuse, R20 ;  /* 0x000000022014723c */ /* 0x082fe20000001814 */
[----:B------:R-:W-:Y:S07]  /*5a70*/  LDSM.16.M88.4 R32, [R216+0x2000] ;  /* 0x00200000d820783b */ /* 0x000fee0000000200 */
[----:B------:R-:W-:Y:S01]  /*5a80*/  HMMA.16816.F32 R24, R144, R2, R24 ;  /* 0x000000029018723c */ /* 0x000fe20000001818 */
[----:B------:R-:W1:Y:S04]  /*5a90*/  LDSM.16.MT88.2 R2, [R208+0x1400] ;  /* 0x00140000d002783b */ /* 0x000e680000004100 */
[----:B------:R-:W-:Y:S03]  /*5aa0*/  LDSM.16.M88.4 R144, [R215+0x3000] ;  /* 0x00300000d790783b */ /* 0x000fe60000000200 */
[-C--:B----4-:R-:W-:Y:S08]  /*5ab0*/  HMMA.16816.F32 R4, R132, R136.reuse, R4 ;  /* 0x000000888404723c */ /* 0x090ff00000001804 */
[C---:B------:R-:W-:Y:S01]  /*5ac0*/  HMMA.16816.F32 R8, R148.reuse, R136, R8 ;  /* 0x000000889408723c */ /* 0x040fe20000001808 */
[----:B------:R-:W4:Y:S07]  /*5ad0*/  LDSM.16.MT88.2 R136, [R208+0x5400] ;  /* 0x00540000d088783b */ /* 0x000f2e0000004100 */
[-C--:B------:R-:W-:Y:S08]  /*5ae0*/  HMMA.16816.F32 R12, R148, R28.reuse, R12 ;  /* 0x0000001c940c723c */ /* 0x080ff0000000180c */
[C---:B------:R-:W-:Y:S01]  /*5af0*/  HMMA.16816.F32 R16, R132.reuse, R28, R16 ;  /* 0x0000001c8410723c */ /* 0x040fe20000001810 */
[----:B------:R-:W-:Y:S07]  /*5b00*/  LDSM.16.MT88.2 R28, [R208+0x1800] ;  /* 0x00180000d01c783b */ /* 0x000fee0000004100 */
[-C--:B------:R-:W-:Y:S01]  /*5b10*/  HMMA.16816.F32 R20, R132, R30.reuse, R20 ;  /* 0x0000001e8414723c */ /* 0x080fe20000001814 */
[----:B------:R-:W5:Y:S07]  /*5b20*/  LDSM.16.M88.4 R132, [R215+0x2000] ;  /* 0x00200000d784783b */ /* 0x000f6e0000000200 */
[----:B------:R-:W-:Y:S01]  /*5b30*/  HMMA.16816.F32 R24, R148, R30, R24 ;  /* 0x0000001e9418723c */ /* 0x000fe20000001818 */
[----:B------:R-:W-:Y:S04]  /*5b40*/  LDSM.16.MT88.2 R30, [R208+0x1c00] ;  /* 0x001c0000d01e783b */ /* 0x000fe80000004100 */
[----:B------:R-:W-:Y:S03]  /*5b50*/  LDSM.16.M88.4 R148, [R218+0x3000] ;  /* 0x00300000da94783b */ /* 0x000fe60000000200 */
[-C--:B-1----:R-:W-:Y:S08]  /*5b60*/  HMMA.16816.F32 R4, R32, R2.reuse, R4 ;  /* 0x000000022004723c */ /* 0x082ff00000001804 */
[C---:B------:R-:W-:Y:S01]  /*5b70*/  HMMA.16816.F32 R8, R140.reuse, R2, R8 ;  /* 0x000000028c08723c */ /* 0x040fe20000001808 */
[----:B------:R-:W1:Y:S07]  /*5b80*/  LDSM.16.MT88.2 R2, [R208+0x5800] ;  /* 0x00580000d002783b */ /* 0x000e6e0000004100 */
[-C--:B------:R-:W-:Y:S08]  /*5b90*/  HMMA.16816.F32 R12, R140, R138.reuse, R12 ;  /* 0x0000008a8c0c723c */ /* 0x080ff0000000180c */
[C---:B------:R-:W-:Y:S01]  /*5ba0*/  HMMA.16816.F32 R16, R32.reuse, R138, R16 ;  /* 0x0000008a2010723c */ /* 0x040fe20000001810 */
[----:B------:R-:W-:Y:S07]  /*5bb0*/  LDSM.16.MT88.2 R138, [R208+0x3c00] ;  /* 0x003c0000d08a783b */ /* 0x000fee0000004100 */
[-C--:B----4-:R-:W-:Y:S01]  /*5bc0*/  HMMA.16816.F32 R20, R32, R136.reuse, R20 ;  /* 0x000000882014723c */ /* 0x090fe20000001814 */
[----:B------:R-:W4:Y:S07]  /*5bd0*/  LDSM.16.M88.4 R32, [R218+0x2000] ;  /* 0x00200000da20783b */ /* 0x000f2e0000000200 */
[----:B------:R-:W-:Y:S08]  /*5be0*/  HMMA.16816.F32 R24, R140, R136, R24 ;  /* 0x000000888c18723c */ /* 0x000ff00000001818 */
[-C--:B-----5:R-:W-:Y:S08]  /*5bf0*/  HMMA.16816.F32 R4, R132, R28.reuse, R4 ;  /* 0x0000001c8404723c */ /* 0x0a0ff00000001804 */
[C---:B------:R-:W-:Y:S01]  /*5c00*/  HMMA.16816.F32 R8, R144.reuse, R28, R8 ;  /* 0x0000001c9008723c */ /* 0x040fe20000001808 */
[----:B------:R-:W5:Y:S03]  /*5c10*/  LDSM.16.MT88.2 R28, [R208+0x5c00] ;  /* 0x005c0000d01c783b */ /* 0x000f660000004100 */
[----:B--2---:R-:W-:Y:S04]  /*5c20*/  IADD3 R0, P0, R156, UR11, RZ ;  /* 0x0000000b9c007c10 */ /* 0x004fe8000ff1e0ff */
[-C--:B------:R-:W-:Y:S08]  /*5c30*/  HMMA.16816.F32 R12, R144, R152.reuse, R12 ;  /* 0x00000098900c723c */ /* 0x080ff0000000180c */
[C---:B------:R-:W-:Y:S08]  /*5c40*/  HMMA.16816.F32 R16, R132.reuse, R152, R16 ;  /* 0x000000988410723c */ /* 0x040ff00000001810 */
[-C--:B-1----:R-:W-:Y:S08]  /*5c50*/  HMMA.16816.F32 R20, R132, R2.reuse, R20 ;  /* 0x000000028414723c */ /* 0x082ff00000001814 */
[----:B------:R-:W-:Y:S07]  /*5c60*/  HMMA.16816.F32 R24, R144, R2, R24 ;  /* 0x000000029018723c */ /* 0x000fee0000001818 */
[----:B------:R-:W-:Y:S01]  /*5c70*/  IMAD.U32 R3, RZ, RZ, UR11 ;  /* 0x0000000bff037e24 */ /* 0x000fe2000f8e00ff */
[-C--:B----4-:R-:W-:Y:S01]  /*5c80*/  HMMA.16816.F32 R4, R32, R30.reuse, R4 ;  /* 0x0000001e2004723c */ /* 0x090fe20000001804 */
[----:B------:R-:W-:Y:S04]  /*5c90*/  UMOV UR11, UR14 ;  /* 0x0000000e000b7c82 */ /* 0x000fe80008000000 */
[----:B---3--:R-:W-:Y:S02]  /*5ca0*/  LEA.HI.X.SX32 R3, R3, R154, 0x1, P0 ;  /* 0x0000009a03037211 */ /* 0x008fe400000f0eff */
[C---:B------:R-:W-:Y:S01]  /*5cb0*/  LEA R2, P0, R0.reuse, c[0x0][0x220], 0x2 ;  /* 0x0000880000027a11 */ /* 0x040fe200078010ff */
[C---:B------:R-:W-:Y:S04]  /*5cc0*/  HMMA.16816.F32 R8, R148.reuse, R30, R8 ;  /* 0x0000001e9408723c */ /* 0x040fe80000001808 */
[----:B------:R-:W-:Y:S01]  /*5cd0*/  LEA.HI.X R3, R0, c[0x0][0x224], R3, 0x2, P0 ;  /* 0x0000890000037a11 */ /* 0x000fe200000f1403 */
[----:B------:R-:W-:Y:S01]  /*5ce0*/  IMAD.U32 R0, RZ, RZ, UR4 ;  /* 0x00000004ff007e24 */ /* 0x000fe2000f8e00ff */
[----:B------:R-:W-:Y:S01]  /*5cf0*/  PLOP3.LUT P0, PT, PT, PT, UP0, 0x80, 0x0 ;  /* 0x000000000000781c */ /* 0x000fe20003f0f008 */
[----:B------:R-:W-:Y:S01]  /*5d00*/  USEL UR4, UR7, URZ, !UP2 ;  /* 0x0000003f07047287 */ /* 0x000fe2000d000000 */
[-C--:B------:R-:W-:Y:S04]  /*5d10*/  HMMA.16816.F32 R12, R148, R138.reuse, R12 ;  /* 0x0000008a940c723c */ /* 0x080fe8000000180c */
[----:B------:R-:W-:Y:S03]  /*5d20*/  IMAD R0, R0, 0x1800, R220 ;  /* 0x0000180000007824 */ /* 0x000fe600078e02dc */
[----:B------:R-:W-:Y:S01]  /*5d30*/  RED.E.ADD.F32.FTZ.RN.STRONG.GPU [R2.64], R4 ;  /* 0x000000040200798e */ /* 0x000fe2000c10e78c */
[C---:B------:R-:W-:Y:S03]  /*5d40*/  HMMA.16816.F32 R16, R32.reuse, R138, R16 ;  /* 0x0000008a2010723c */ /* 0x040fe60000001810 */
[----:B------:R-:W-:Y:S01]  /*5d50*/  RED.E.ADD.F32.FTZ.RN.STRONG.GPU [R2.64+0x400], R5 ;  /* 0x000400050200798e */ /* 0x000fe2000c10e78c */
[----:B------:R-:W-:Y:S03]  /*5d60*/  IMAD.SHL.U32 R0, R0, 0x2, RZ ;  /* 0x0000000200007824 */ /* 0x000fe600078e00ff */
[----:B------:R-:W-:Y:S01]  /*5d70*/  RED.E.ADD.F32.FTZ.RN.STRONG.GPU [R2.64+0x800], R6 ;  /* 0x000800060200798e */ /* 0x000fe2000c10e78c */
[-C--:B-----5:R-:W-:Y:S03]  /*5d80*/  HMMA.16816.F32 R20, R32, R28.reuse, R20 ;  /* 0x0000001c2014723c */ /* 0x0a0fe60000001814 */
        /* <DEDUP_REMOVED lines=20> */
[----:B------:R-:W-:Y:S04]  /*5ed0*/  LDSM.16.MT88.4 R132, [R0+0x7480] ;  /* 0x007480000084783b */ /* 0x000fe80000004200 */
[----:B------:R-:W-:Y:S01]  /*5ee0*/  LDSM.16.MT88.4 R136, [R209+0x16c80] ;  /* 0x016c8000d188783b */ /* 0x000fe20000004200 */
[-C--:B-1----:R-:W-:Y:S03]  /*5ef0*/  HMMA.16816.F32 R84, R4, R8.reuse, R84 ;  /* 0x000000080454723c */ /* 0x082fe60000001854 */
[----:B------:R-:W-:Y:S04]  /*5f00*/  RED.E.ADD.F32.FTZ.RN.STRONG.GPU [R2.64+0x4000], R20 ;  /* 0x004000140200798e */ /* 0x000fe8000c10e78c */
[----:B------:R-:W-:Y:S04]  /*5f10*/  RED.E.ADD.F32.FTZ.RN.STRONG.GPU [R2.64+0x4400], R21 ;  /* 0x004400150200798e */ /* 0x000fe8000c10e78c */
[----:B------:R-:W-:Y:S04]  /*5f20*/  RED.E.ADD.F32.FTZ.RN.STRONG.GPU [R2.64+0x4800], R22 ;  /* 0x004800160200798e */ /* 0x000fe8000c10e78c */
[----:B------:R-:W-:Y:S01]  /*5f30*/  RED.E.ADD.F32.FTZ.RN.STRONG.GPU [R2.64+0x4c00], R23 ;  /* 0x004c00170200798e */ /* 0x000fe2000c10e78c */
[C---:B--2---:R-:W-:Y:S03]  /*5f40*/  HMMA.16816.F32 R88, R12.reuse, R8, R88 ;  /* 0x000000080c58723c */ /* 0x044fe60000001858 */
[----:B------:R-:W1:Y:S04]  /*5f50*/  LDSM.16.MT88.4 R20, [R0+0x8080] ;  /* 0x008080000014783b */ /* 0x000e680000004200 */
[----:B------:R-:W-:Y:S01]  /*5f60*/  RED.E.ADD.F32.FTZ.RN.STRONG.GPU [R2.64+0x5000], R24 ;  /* 0x005000180200798e */ /* 0x000fe2000c10e78c */
[-C--:B------:R-:W-:Y:S03]  /*5f70*/  HMMA.16816.F32 R92, R12, R10.reuse, R92 ;  /* 0x0000000a0c5c723c */ /* 0x080fe6000000185c */
[----:B------:R-:W-:Y:S04]  /*5f80*/  RED.E.ADD.F32.FTZ.RN.STRONG.GPU [R2.64+0x5400], R25 ;  /* 0x005400190200798e */ /* 0x000fe8000c10e78c */
[----:B------:R-:W-:Y:S01]  /*5f90*/  RED.E.ADD.F32.FTZ.RN.STRONG.GPU [R2.64+0x5800], R26 ;  /* 0x0058001a0200798e */ /* 0x000fe2000c10e78c */
[C---:B------:R-:W-:Y:S03]  /*5fa0*/  HMMA.16816.F32 R96, R4.reuse, R10, R96 ;  /* 0x0000000a0460723c */ /* 0x040fe60000001860 */
[----:B------:R-:W-:Y:S04]  /*5fb0*/  LDSM.16.MT88.4 R8, [R0+0x8480] ;  /* 0x008480000008783b */ /* 0x000fe80000004200 */
[----:B------:R-:W-:Y:S01]  /*5fc0*/  RED.E.ADD.F32.FTZ.RN.STRONG.GPU [R2.64+0x5c00], R27 ;  /* 0x005c001b0200798e */ /* 0x000fe2000c10e78c */
[-C--:B---3--:R-:W-:Y:S03]  /*5fd0*/  HMMA.16816.F32 R100, R4, R16.reuse, R100 ;  /* 0x000000100464723c */ /* 0x088fe60000001864 */
[----:B------:R-:W2:Y:S05]  /*5fe0*/  LDSM.16.MT88.4 R24, [R0+0x6480] ;  /* 0x006480000018783b */ /* 0x000eaa0000004200 */
        /* <DEDUP_REMOVED lines=21> */
[-C--:B------:R-:W-:Y:S08]  /*6140*/  HMMA.16816.F32 R116, R28, R8.reuse, R116 ;  /* 0x000000081c74723c */ /* 0x080ff00000001874 */
        /* <DEDUP_REMOVED lines=80> */
.L_x_288:
[----:B------:R-:W-:Y:S05]  /*6650*/  @P2 BRA `(.L_x_308) ;  /* 0x0000119000002947 */ /* 0x000fea0003800000 */
[----:B------:R-:W2:Y:S01]  /*6660*/  LDL R85, [R1+0x48] ;  /* 0x0000480001557983 */ /* 0x000ea20000100800 */
[----:B------:R-:W-:Y:S02]  /*6670*/  F2FP.PACK_AB R36, R37, R36 ;  /* 0x000000242524723e */ /* 0x000fe400000000ff */
[----:B------:R-:W-:Y:S01]  /*6680*/  F2FP.PACK_AB R38, R39, R38 ;  /* 0x000000262726723e */ /* 0x000fe200000000ff */
[----:B------:R-:W1:Y:S01]  /*6690*/  S2R R31, SR_TID.X ;  /* 0x00000000001f7919 */ /* 0x000e620000002100 */
        /* <DEDUP_REMOVED lines=12> */
[----:B-1----:R-:W-:-:S02]  /*6760*/  SHF.R.S32.HI R30, RZ, 0x1f, R31 ;  /* 0x0000001fff1e7819 */ /* 0x002fc4000001141f */
[----:B------:R-:W-:Y:S02]  /*6770*/  F2FP.PACK_AB R60, R61, R60 ;  /* 0x0000003c3d3c723e */ /* 0x000fe400000000ff */
[CC--:B------:R-:W-:Y:S02]  /*6780*/  LEA.HI R3, R30.reuse, R31.reuse, RZ, 0x2 ;  /* 0x0000001f1e037211 */ /* 0x0c0fe400078f10ff */
[----:B------:R-:W-:Y:S02]  /*6790*/  LEA.HI R2, R30, R31, RZ, 0x5 ;  /* 0x0000001f1e027211 */ /* 0x000fe400078f28ff */
[--C-:B------:R-:W-:Y:S02]  /*67a0*/  SHF.R.S32.HI R28, RZ, 0x2, R3.reuse ;  /* 0x00000002ff1c7819 */ /* 0x100fe40000011403 */
[----:B------:R-:W-:Y:S02]  /*67b0*/  SHF.R.S32.HI R0, RZ, 0x1f, R3 ;  /* 0x0000001fff007819 */ /* 0x000fe40000011403 */
[----:B------:R-:W-:-:S02]  /*67c0*/  SHF.R.S32.HI R27, RZ, 0x5, R2 ;  /* 0x00000005ff1b7819 */ /* 0x000fc40000011402 */
[----:B------:R-:W-:Y:S02]  /*67d0*/  LEA.HI R0, R0, R28, RZ, 0x3 ;  /* 0x0000001c00007211 */ /* 0x000fe400078f18ff */
[----:B------:R-:W-:Y:S02]  /*67e0*/  LOP3.LUT R3, R3, 0xfffffffc, RZ, 0xc0, !PT ;  /* 0xfffffffc03037812 */ /* 0x000fe400078ec0ff */
[----:B------:R-:W-:Y:S02]  /*67f0*/  LOP3.LUT R0, R0, 0xfffffff8, RZ, 0xc0, !PT ;  /* 0xfffffff800007812 */ /* 0x000fe400078ec0ff */
[----:B------:R-:W-:Y:S01]  /*6800*/  LEA.HI R7, R30, R31, RZ, 0x7 ;  /* 0x0000001f1e077211 */ /* 0x000fe200078f38ff */
[----:B------:R-:W-:Y:S01]  /*6810*/  IMAD.IADD R29, R31, 0x1, -R3 ;  /* 0x000000011f1d7824 */ /* 0x000fe200078e0a03 */
[----:B------:R-:W-:Y:S01]  /*6820*/  F2FP.PACK_AB R62, R63, R62 ;  /* 0x0000003e3f3e723e */ /* 0x000fe200000000ff */
[----:B------:R-:W-:Y:S01]  /*6830*/  IMAD.IADD R4, R28, 0x1, -R0 ;  /* 0x000000011c047824 */ /* 0x000fe200078e0a00 */
[----:B------:R-:W-:-:S02]  /*6840*/  SHF.R.S32.HI R0, RZ, 0x1f, R2 ;  /* 0x0000001fff007819 */ /* 0x000fc40000011402 */
[----:B------:R-:W-:Y:S02]  /*6850*/  SHF.R.U32.HI R7, RZ, 0x4, R7 ;  /* 0x00000004ff077819 */ /* 0x000fe40000011607 */
[----:B------:R-:W-:Y:S02]  /*6860*/  LEA.HI R2, R4, R4, RZ, 0x1 ;  /* 0x0000000404027211 */ /* 0x000fe400078f08ff */
[----:B------:R-:W-:Y:S02]  /*6870*/  LEA.HI R0, R0, R27, RZ, 0x2 ;  /* 0x0000001b00007211 */ /* 0x000fe400078f10ff */
[----:B------:R-:W-:Y:S02]  /*6880*/  SHF.R.S32.HI R6, RZ, 0x1, R2 ;  /* 0x00000001ff067819 */ /* 0x000fe40000011402 */
[----:B------:R-:W-:Y:S02]  /*6890*/  LOP3.LUT R0, R0, 0x7ffffc, RZ, 0xc0, !PT ;  /* 0x007ffffc00007812 */ /* 0x000fe400078ec0ff */
[----:B------:R-:W-:Y:S01]  /*68a0*/  LOP3.LUT R3, R2, 0x3fffffe, RZ, 0xc0, !PT ;  /* 0x03fffffe02037812 */ /* 0x000fe200078ec0ff */
[C---:B------:R-:W-:Y:S01]  /*68b0*/  IMAD.SHL.U32 R5, R6.reuse, 0x40, RZ ;  /* 0x0000004006057824 */ /* 0x040fe200078e00ff */
[----:B------:R-:W-:Y:S01]  /*68c0*/  LOP3.LUT P0, RZ, R6, 0x2, RZ, 0xc0, !PT ;  /* 0x0000000206ff7812 */ /* 0x000fe2000780c0ff */
[----:B------:R-:W-:Y:S01]  /*68d0*/  IMAD.IADD R0, R27, 0x1, -R0 ;  /* 0x000000011b007824 */ /* 0x000fe200078e0a00 */
[----:B------:R-:W-:Y:S01]  /*68e0*/  F2FP.PACK_AB R68, R69, R68 ;  /* 0x000000444544723e */ /* 0x000fe200000000ff */
[----:B------:R-:W-:Y:S01]  /*68f0*/  IMAD.IADD R3, R4, 0x1, -R3 ;  /* 0x0000000104037824 */ /* 0x000fe200078e0a03 */
[----:B------:R-:W-:Y:S01]  /*6900*/  LOP3.LUT R2, R5, 0xc0, RZ, 0xc0, !PT ;  /* 0x000000c005027812 */ /* 0x000fe200078ec0ff */
[----:B------:R-:W-:Y:S01]  /*6910*/  IMAD R0, R0, 0x100, R29 ;  /* 0x0000010000007824 */ /* 0x000fe200078e021d */
[----:B------:R-:W-:-:S02]  /*6920*/  F2FP.PACK_AB R70, R71, R70 ;  /* 0x000000464746723e */ /* 0x000fc400000000ff */
[----:B------:R-:W-:Y:S01]  /*6930*/  LOP3.LUT R4, R2, 0x8, R7, 0xf8, !PT ;  /* 0x0000000802047812 */ /* 0x000fe200078ef807 */
[----:B------:R-:W-:Y:S01]  /*6940*/  IMAD R0, R3, 0x10, R0 ;  /* 0x0000001003007824 */ /* 0x000fe200078e0200 */
        /* <DEDUP_REMOVED lines=9> */
[----:B------:R-:W-:Y:S01]  /*69e0*/  BAR.SYNC.DEFER_BLOCKING 0x1, 0x100 ;  /* 0x0044000000007b1d */ /* 0x000fe20000010000 */
[----:B------:R-:W-:Y:S02]  /*69f0*/  F2FP.PACK_AB R78, R79, R78 ;  /* 0x0000004e4f4e723e */ /* 0x000fe400000000ff */
[----:B------:R-:W-:Y:S02]  /*6a00*/  F2FP.PACK_AB R26, R26, R84 ;  /* 0x000000541a1a723e */ /* 0x000fe400000000ff */
[C---:B------:R-:W-:Y:S02]  /*6a10*/  IADD3 R2, R0.reuse, 0x20, RZ ;  /* 0x0000002000027810 */ /* 0x040fe40007ffe0ff */
[----:B------:R-:W-:Y:S02]  /*6a20*/  @P0 IADD3 R2, R0, -0x20, RZ ;  /* 0xffffffe000020810 */ /* 0x000fe40007ffe0ff */
[----:B------:R-:W-:-:S02]  /*6a30*/  F2FP.PACK_AB R25, R25, R86 ;  /* 0x000000561919723e */ /* 0x000fc400000000ff */
[----:B------:R-:W-:Y:S02]  /*6a40*/  F2FP.PACK_AB R22, R22, R96 ;  /* 0x000000601616723e */ /* 0x000fe400000000ff */
[----:B------:R-:W-:Y:S02]  /*6a50*/  F2FP.PACK_AB R21, R21, R98 ;  /* 0x000000621515723e */ /* 0x000fe400000000ff */
[----:B------:R-:W-:Y:S02]  /*6a60*/  F2FP.PACK_AB R24, R24, R88 ;  /* 0x000000581818723e */ /* 0x000fe400000000ff */
[----:B------:R-:W-:Y:S02]  /*6a70*/  F2FP.PACK_AB R23, R23, R90 ;  /* 0x0000005a1717723e */ /* 0x000fe400000000ff */
[----:B------:R-:W-:Y:S02]  /*6a80*/  F2FP.PACK_AB R20, R20, R92 ;  /* 0x0000005c1414723e */ /* 0x000fe400000000ff */
[----:B------:R-:W-:-:S02]  /*6a90*/  F2FP.PACK_AB R19, R19, R94 ;  /* 0x0000005e1313723e */ /* 0x000fc400000000ff */
[----:B------:R-:W-:Y:S01]  /*6aa0*/  F2FP.PACK_AB R18, R18, R100 ;  /* 0x000000641212723e */ /* 0x000fe200000000ff */
[----:B------:R-:W-:Y:S01]  /*6ab0*/  STS [R0+0x6080], R36 ;  /* 0x0060802400007388 */ /* 0x000fe20000000800 */
[----:B------:R-:W-:Y:S02]  /*6ac0*/  F2FP.PACK_AB R17, R17, R102 ;  /* 0x000000661111723e */ /* 0x000fe400000000ff */
[----:B------:R-:W-:Y:S01]  /*6ad0*/  F2FP.PACK_AB R14, R14, R112 ;  /* 0x000000700e0e723e */ /* 0x000fe200000000ff */
[----:B------:R-:W-:Y:S01]  /*6ae0*/  STS [R0+0x6280], R38 ;  /* 0x0062802600007388 */ /* 0x000fe20000000800 */
[----:B------:R-:W-:Y:S02]  /*6af0*/  F2FP.PACK_AB R13, R13, R114 ;  /* 0x000000720d0d723e */ /* 0x000fe400000000ff */
[----:B------:R-:W-:Y:S01]  /*6b00*/  F2FP.PACK_AB R16, R105, R104 ;  /* 0x000000686910723e */ /* 0x000fe200000000ff */
[----:B------:R-:W-:Y:S01]  /*6b10*/  STS [R2+0x6080], R48 ;  /* 0x0060803002007388 */ /* 0x000fe20000000800 */
[----:B------:R-:W-:-:S02]  /*6b20*/  F2FP.PACK_AB R15, R15, R106 ;  /* 0x0000006a0f0f723e */ /* 0x000fc400000000ff */
[----:B------:R-:W-:Y:S01]  /*6b30*/  F2FP.PACK_AB R9, R9, R108 ;  /* 0x0000006c0909723e */ /* 0x000fe200000000ff */
[----:B------:R-:W-:Y:S01]  /*6b40*/  STS [R2+0x6280], R50 ;  /* 0x0062803202007388 */ /* 0x000fe20000000800 */
[----:B-----5:R-:W-:Y:S02]  /*6b50*/  F2FP.PACK_AB R8, R111, R110 ;  /* 0x0000006e6f08723e */ /* 0x020fe400000000ff */
        /* <DEDUP_REMOVED lines=8> */
[----:B------:R-:W-:Y:S02]  /*6be0*/  F2FP.PACK_AB R12, R123, R122 ;  /* 0x0000007a7b0c723e */ /* 0x000fe400000000ff */
[----:B------:R-:W-:Y:S01]  /*6bf0*/  F2FP.PACK_AB R11, R11, R124 ;  /* 0x0000007c0b0b723e */ /* 0x000fe200000000ff */
[----:B------:R-:W-:Y:S01]  /*6c00*/  STS [R2+0x7280], R46 ;  /* 0x0072802e02007388 */ /* 0x000fe20000000800 */
[----:B------:R-:W-:Y:S02]  /*6c10*/  F2FP.PACK_AB R10, R10, R126 ;  /* 0x0000007e0a0a723e */ /* 0x000fe400000000ff */
[----:B------:R-:W-:Y:S01]  /*6c20*/  ISETP.NE.U32.AND P0, PT, RZ, c[0x0][0x360], PT ;  /* 0x0000d800ff007a0c */ /* 0x000fe20003f05070 */
[----:B------:R-:W-:Y:S01]  /*6c30*/  STS [R0+0x8080], R52 ;  /* 0x0080803400007388 */ /* 0x000fe20000000800 */
[----:B------:R-:W-:-:S02]  /*6c40*/  ISETP.NE.U32.AND P1, PT, RZ, c[0x0][0x358], PT ;  /* 0x0000d600ff007a0c */ /* 0x000fc40003f25070 */
[----:B------:R-:W-:Y:S01]  /*6c50*/  ISETP.NE.AND.EX P0, PT, RZ, c[0x0][0x364], PT, P0 ;  /* 0x0000d900ff007a0c */ /* 0x000fe20003f05300 */
[----:B------:R-:W-:Y:S01]  /*6c60*/  STS [R0+0x8280], R54 ;  /* 0x0082803600007388 */ /* 0x000fe20000000800 */
[----:B------:R-:W-:-:S03]  /*6c70*/  ISETP.NE.AND.EX P1, PT, RZ, c[0x0][0x35c], PT, P1 ;  /* 0x0000d700ff007a0c */ /* 0x000fc60003f25310 */
        /* <DEDUP_REMOVED lines=36> */
[----:B-1----:R-:W-:-:S03]  /*6ec0*/  IMAD.MOV.U32 R8, RZ, RZ, 0x4 ;  /* 0x00000004ff087424 */ /* 0x002fc600078e00ff */
[----:B------:R-:W-:Y:S04]  /*6ed0*/  STS [R2+0x5080], R11 ;  /* 0x0050800b02007388 */ /* 0x000fe80000000800 */
[----:B------:R1:W-:Y:S01]  /*6ee0*/  STS [R2+0x5280], R10 ;  /* 0x0052800a02007388 */ /* 0x0003e20000000800 */
[----:B--2---:R-:W-:-:S03]  /*6ef0*/  IMAD.WIDE R6, R85, R8, c[0x0][0x358] ;  /* 0x0000d60055067625 */ /* 0x004fc600078e0208 */
[----:B------:R-:W-:Y:S01]  /*6f00*/  BAR.SYNC.DEFER_BLOCKING 0x1, 0x100 ;  /* 0x0044000000007b1d */ /* 0x000fe20000010000 */
[----:B-1----:R-:W-:Y:S02]  /*6f10*/  IMAD.MOV.U32 R10, RZ, RZ, c[0x0][0x2f0] ;  /* 0x0000bc00ff0a7624 */ /* 0x002fe400078e00ff */
        /* <DEDUP_REMOVED lines=8> */
[----:B------:R-:W2:Y:S04]  /*6fa0*/  LDG.E R2, [R6.64] ;  /* 0x0000000c06027981 */ /* 0x000ea8000c1e1900 */
[----:B------:R-:W2:Y:S02]  /*6fb0*/  LDG.E R0, [R6.64+0x4] ;  /* 0x0000040c06007981 */ /* 0x000ea4000c1e1900 */
[----:B--2--5:R-:W-:-:S02]  /*6fc0*/  IADD3 R10, -R2, R0, RZ ;  /* 0x00000000020a7210 */ /* 0x024fc40007ffe1ff */
.L_x_309:
[----:B-1----:R-:W-:Y:S01]  /*6fd0*/  LEA.HI R0, R30, R31, RZ, 0x3 ;  /* 0x0000001f1e007211 */ /* 0x002fe200078f18ff */
[----:B------:R-:W-:Y:S01]  /*6fe0*/  IMAD.SHL.U32 R2, R29, 0x8, RZ ;  /* 0x000000081d027824 */ /* 0x000fe200078e00ff */
[----:B------:R-:W-:Y:S01]  /*6ff0*/  LEA.HI R3, R28, R28, RZ, 0x1 ;  /* 0x0000001c1c037211 */ /* 0x000fe200078f08ff */
[----:B------:R-:W1:Y:S01]  /*7000*/  S2R R31, SR_CTAID.Y ;  /* 0x00000000001f7919 */ /* 0x000e620000002600 */
[----:B-----5:R-:W-:Y:S01]  /*7010*/  IADD3 R10, R10, -UR10, RZ ;  /* 0x8000000a0a0a7c10 */ /* 0x020fe2000fffe0ff */
[----:B------:R-:W-:Y:S01]  /*7020*/  IMAD.SHL.U32 R0, R0, 0x8, RZ ;  /* 0x0000000800007824 */ /* 0x000fe200078e00ff */
[----:B------:R-:W-:Y:S01]  /*7030*/  LOP3.LUT R3, R3, 0x3fffffe, RZ, 0xc0, !PT ;  /* 0x03fffffe03037812 */ /* 0x000fe200078ec0ff */
[----:B------:R-:W-:Y:S01]  /*7040*/  BSSY B0, `(.L_x_310) ;  /* 0x0000038000007945 */ /* 0x000fe20003800000 */
[----:B------:R-:W-:-:S02]  /*7050*/  IMNMX R15, R10, 0x80, PT ;  /* 0x000000800a0f7817 */ /* 0x000fc40003800200 */
[----:B------:R-:W-:Y:S01]  /*7060*/  LOP3.LUT R0, R0, 0xc0, RZ, 0xc0, !PT ;  /* 0x000000c000007812 */ /* 0x000fe200078ec0ff */
[----:B------:R-:W-:Y:S01]  /*7070*/  IMAD.IADD R3, R28, 0x1, -R3 ;  /* 0x000000011c037824 */ /* 0x000fe200078e0a03 */
[----:B------:R-:W-:Y:S02]  /*7080*/  SHF.R.S32.HI R8, RZ, 0x1f, R85 ;  /* 0x0000001fff087819 */ /* 0x000fe40000011455 */
[----:B------:R-:W-:Y:S01]  /*7090*/  LOP3.LUT R6, R0, 0x18, R2, 0xf8, !PT ;  /* 0x0000001800067812 */ /* 0x000fe200078ef802 */
[----:B------:R-:W-:Y:S01]  /*70a0*/  IMAD R3, R27, 0x8, R3 ;  /* 0x000000081b037824 */ /* 0x000fe200078e0203 */
[----:B------:R-:W-:Y:S02]  /*70b0*/  SHF.R.U32.HI R0, RZ, 0x3, R0 ;  /* 0x00000003ff007819 */ /* 0x000fe40000011600 */
[----:B------:R-:W-:Y:S02]  /*70c0*/  ISETP.GE.AND P4, PT, R28, R15, PT ;  /* 0x0000000f1c00720c */ /* 0x000fe40003f86270 */
[----:B------:R-:W-:-:S02]  /*70d0*/  LOP3.LUT R0, R6, R0, RZ, 0x3c, !PT ;  /* 0x0000000006007212 */ /* 0x000fc400078e3cff */
[----:B------:R-:W-:Y:S02]  /*70e0*/  SEL R30, R8, RZ, !P1 ;  /* 0x000000ff081e7207 */ /* 0x000fe40004800000 */
[----:B------:R-:W-:Y:S01]  /*70f0*/  IADD3 R4, P0, R28, R4, RZ ;  /* 0x000000041c047210 */ /* 0x000fe20007f1e0ff */
[----:B------:R-:W-:Y:S01]  /*7100*/  IMAD.U32 R0, R3, 0x20, R0 ;  /* 0x0000002003007824 */ /* 0x000fe200078e0000 */
[--C-:B------:R-:W-:Y:S01]  /*7110*/  SHF.R.S32.HI R3, RZ, 0x1f, R2.reuse ;  /* 0x0000001fff037819 */ /* 0x100fe20000011402 */
[----:B------:R-:W-:Y:S01]  /*7120*/  IMAD R8, R30, c[0x0][0x340], RZ ;  /* 0x0000d0001e087a24 */ /* 0x000fe200078e02ff */
[----:B-1----:R-:W-:Y:S01]  /*7130*/  SHF.R.S32.HI R68, RZ, 0x1f, R31 ;  /* 0x0000001fff447819 */ /* 0x002fe2000001141f */
[----:B------:R-:W-:Y:S01]  /*7140*/  IMAD.SHL.U32 R0, R0, 0x2, RZ ;  /* 0x0000000200007824 */ /* 0x000fe200078e00ff */
[----:B------:R-:W-:Y:S01]  /*7150*/  SEL R14, R85, RZ, !P1 ;  /* 0x000000ff550e7207 */ /* 0x000fe20004800000 */
[----:B------:R-:W-:Y:S01]  /*7160*/  IMAD.WIDE.U32 R6, R31, c[0x0][0x338], R2 ;  /* 0x0000ce001f067a25 */ /* 0x000fe200078e0002 */
[----:B------:R-:W-:-:S02]  /*7170*/  LEA.HI.X.SX32 R5, R28, R5, 0x1, P0 ;  /* 0x000000051c057211 */ /* 0x000fc400000f0eff */
[----:B------:R1:W2:Y:S01]  /*7180*/  LDS.128 R40, [R0+0x7080] ;  /* 0x0070800000287984 */ /* 0x0002a20000000c00 */
[----:B------:R-:W-:Y:S01]  /*7190*/  IMAD R9, R68, c[0x0][0x338], RZ ;  /* 0x0000ce0044097a24 */ /* 0x000fe200078e02ff */
[----:B------:R-:W-:Y:S01]  /*71a0*/  IADD3 R29, R2, 0x20, RZ ;  /* 0x00000020021d7810 */ /* 0x000fe20007ffe0ff */
[----:B------:R-:W-:Y:S01]  /*71b0*/  IMAD R8, R14, c[0x0][0x344], R8 ;  /* 0x0000d1000e087a24 */ /* 0x000fe200078e0208 */
[----:B------:R1:W3:Y:S01]  /*71c0*/  LDS.128 R36, [R0+0x9080] ;  /* 0x0090800000247984 */ /* 0x0002e20000000c00 */
[----:B------:R-:W-:-:S03]  /*71d0*/  IMAD R9, R31, c[0x0][0x33c], R9 ;  /* 0x0000cf001f097a24 */ /* 0x000fc600078e0209 */
[----:B------:R1:W4:Y:S01]  /*71e0*/  LDS.128 R32, [R0+0xb080] ;  /* 0x00b0800000207984 */ /* 0x0003220000000c00 */
[----:B------:R-:W-:Y:S02]  /*71f0*/  IMAD.IADD R7, R7, 0x1, R9 ;  /* 0x0000000107077824 */ /* 0x000fe400078e0209 */
[----:B------:R-:W-:Y:S01]  /*7200*/  IMAD.U32 R9, RZ, RZ, UR5 ;  /* 0x00000005ff097e24 */ /* 0x000fe2000f8e00ff */
[----:B------:R1:W1:Y:S01]  /*7210*/  LDS.128 R52, [R0+0x80] ;  /* 0x0000800000347984 */ /* 0x0002620000000c00 */
[----:B------:R-:W-:-:S03]  /*7220*/  IMAD.WIDE.U32 R12, R14, c[0x0][0x340], R6 ;  /* 0x0000d0000e0c7a25 */ /* 0x000fc600078e0006 */
[----:B------:R1:W1:Y:S01]  /*7230*/  LDS.128 R48, [R0+0x2080] ;  /* 0x0020800000307984 */ /* 0x0002620000000c00 */
[----:B------:R-:W-:-:S03]  /*7240*/  IMAD.WIDE R4, R9, 0x80, R4 ;  /* 0x0000008009047825 */ /* 0x000fc600078e0204 */
        /* <DEDUP_REMOVED lines=23> */
.L_x_311:
[----:B------:R-:W-:Y:S05]  /*73c0*/  BSYNC B0 ;  /* 0x0000000000007941 */ /* 0x000fea0003800000 */
.L_x_310:
[----:B------:R-:W-:Y:S01]  /*73d0*/  IADD3 R28, R28, 0x40, RZ ;  /* 0x000000401c1c7810 */ /* 0x000fe20007ffe0ff */
[----:B------:R-:W-:Y:S03]  /*73e0*/  BSSY B0, `(.L_x_312) ;  /* 0x0000014000007945 */ /* 0x000fe60003800000 */
[----:B------:R-:W-:-:S13]  /*73f0*/  ISETP.GE.AND P3, PT, R28, R15, PT ;  /* 0x0000000f1c00720c */ /* 0x000fda0003f66270 */
[----:B------:R-:W-:Y:S05]  /*7400*/  @P3 BRA `(.L_x_313) ;  /* 0x0000011000003947 */ /* 0x000fea0003800000 */
[----:B-1----:R-:W-:Y:S01]  /*7410*/  IADD3 R0, P0, R4, 0x40, RZ ;  /* 0x0000004004007810 */ /* 0x002fe20007f1e0ff */
        /* <DEDUP_REMOVED lines=16> */
.L_x_313:
[----:B------:R-:W-:Y:S05]  /*7520*/  BSYNC B0 ;  /* 0x0000000000007941 */ /* 0x000fea0003800000 */
.L_x_312:
[----:B-1----:R-:W-:Y:S01]  /*7530*/  IMAD R0, R68, c[0x0][0x308], RZ ;  /* 0x0000c20044007a24 */ /* 0x002fe200078e02ff */
        /* <DEDUP_REMOVED lines=23> */
.L_x_315:
[----:B------:R-:W-:Y:S05]  /*76b0*/  BSYNC B0 ;  /* 0x0000000000007941 */ /* 0x000fea0003800000 */
.L_x_314:
        /* <DEDUP_REMOVED lines=19> */
.L_x_308:
[----:B------:R-:W2:Y:S01]  /*77f0*/  LDL R10, [R1+0x48] ;  /* 0x00004800010a7983 */ /* 0x000ea20000100800 */
[----:B------:R-:W-:Y:S01]  /*7800*/  ISETP.NE.U32.AND P1, PT, RZ, c[0x0][0x358], PT ;  /* 0x0000d600ff007a0c */ /* 0x000fe20003f25070 */
[----:B------:R-:W-:Y:S01]  /*7810*/  IMAD.MOV.U32 R2, RZ, RZ, 0x4 ;  /* 0x00000004ff027424 */ /* 0x000fe200078e00ff */
[----:B------:R-:W-:-:S02]  /*7820*/  ISETP.NE.U32.AND P0, PT, RZ, c[0x0][0x360], PT ;  /* 0x0000d800ff007a0c */ /* 0x000fc40003f05070 */
[----:B------:R-:W-:Y:S02]  /*7830*/  ISETP.NE.AND.EX P1, PT, RZ, c[0x0][0x35c], PT, P1 ;  /* 0x0000d700ff007a0c */ /* 0x000fe40003f25310 */
[----:B------:R-:W-:Y:S01]  /*7840*/  ISETP.NE.AND.EX P0, PT, RZ, c[0x0][0x364], PT, P0 ;  /* 0x0000d900ff007a0c */ /* 0x000fe20003f05300 */
[----:B--2---:R-:W-:-:S10]  /*7850*/  IMAD.WIDE R4, R10, R2, c[0x0][0x358] ;  /* 0x0000d6000a047625 */ /* 0x004fd400078e0202 */
[----:B------:R-:W2:Y:S01]  /*7860*/  @P1 LDG.E R0, [R4.64] ;  /* 0x0000000c04001981 */ /* 0x000ea2000c1e1900 */
[----:B-----5:R-:W-:Y:S02]  /*7870*/  IMAD.MOV.U32 R8, RZ, RZ, c[0x0][0x2f0] ;  /* 0x0000bc00ff087624 */ /* 0x020fe400078e00ff */
[----:B------:R-:W-:-:S05]  /*7880*/  @P0 IMAD.WIDE R2, R10, R2, c[0x0][0x360] ;  /* 0x0000d8000a020625 */ /* 0x000fca00078e0202 */
[----:B------:R1:W5:Y:S02]  /*7890*/  @P0 LDG.E R8, [R2.64] ;  /* 0x0000000c02080981 */ /* 0x000364000c1e1900 */
[----:B-1----:R-:W-:Y:S02]  /*78a0*/  CS2R R2, SRZ ;  /* 0x0000000000027805 */ /* 0x002fe4000001ff00 */
[--C-:B--2---:R-:W-:Y:S01]  /*78b0*/  @P1 SHF.R.S32.HI R3, RZ, 0x1f, R0.reuse ;  /* 0x0000001fff031819 */ /* 0x104fe20000011400 */
[----:B------:R-:W-:Y:S01]  /*78c0*/  @P1 IMAD.MOV.U32 R2, RZ, RZ, R0 ;  /* 0x000000ffff021224 */ /* 0x000fe200078e0000 */
[----:B------:R-:W-:Y:S05]  /*78d0*/  @P0 BRA `(.L_x_316) ;  /* 0x0000004000000947 */ /* 0x000fea0003800000 */
[----:B------:R-:W-:Y:S05]  /*78e0*/  @!P1 BRA `(.L_x_316) ;  /* 0x0000003000009947 */ /* 0x000fea0003800000 */
[----:B------:R1:W2:Y:S04]  /*78f0*/  LDG.E R0, [R4.64] ;  /* 0x0000000c04007981 */ /* 0x0002a8000c1e1900 */
[----:B-1----:R-:W2:Y:S02]  /*7900*/  LDG.E R4, [R4.64+0x4] ;  /* 0x0000040c04047981 */ /* 0x002ea4000c1e1900 */
[----:B--2--5:R-:W-:-:S03]  /*7910*/  IADD3 R8, -R0, R4, RZ ;  /* 0x0000000400087210 */ /* 0x024fc60007ffe1ff */
.L_x_316:
[----:B------:R-:W1:Y:S01]  /*7920*/  S2R R5, SR_TID.X ;  /* 0x0000000000057919 */ /* 0x000e620000002100 */
[----:B-----5:R-:W-:Y:S01]  /*7930*/  IADD3 R15, R8, -UR10, RZ ;  /* 0x8000000a080f7c10 */ /* 0x020fe2000fffe0ff */
[----:B------:R-:W-:Y:S01]  /*7940*/  BSSY B0, `(.L_x_317) ;  /* 0x000002a000007945 */ /* 0x000fe20003800000 */
[----:B------:R-:W-:Y:S01]  /*7950*/  SHF.R.S32.HI R9, RZ, 0x1f, R10 ;  /* 0x0000001fff097819 */ /* 0x000fe2000001140a */
[----:B------:R-:W2:Y:S01]  /*7960*/  S2R R19, SR_CTAID.Y ;  /* 0x0000000000137919 */ /* 0x000ea20000002600 */
[----:B------:R-:W-:-:S02]  /*7970*/  SEL R14, R10, RZ, !P1 ;  /* 0x000000ff0a0e7207 */ /* 0x000fc40004800000 */
[----:B------:R-:W-:Y:S02]  /*7980*/  SEL R18, R9, RZ, !P1 ;  /* 0x000000ff09127207 */ /* 0x000fe40004800000 */
[----:B-1----:R-:W-:-:S04]  /*7990*/  SHF.R.S32.HI R4, RZ, 0x1f, R5 ;  /* 0x0000001fff047819 */ /* 0x002fc80000011405 */
[----:B------:R-:W-:Y:S02]  /*79a0*/  LEA.HI R4, R4, R5, RZ, 0x2 ;  /* 0x0000000504047211 */ /* 0x000fe400078f10ff */
[----:B--2---:R-:W-:Y:S02]  /*79b0*/  SHF.R.S32.HI R20, RZ, 0x1f, R19 ;  /* 0x0000001fff147819 */ /* 0x004fe40000011413 */
[----:B------:R-:W-:-:S03]  /*79c0*/  LOP3.LUT R0, R4, 0x1ffffffc, RZ, 0xc0, !PT ;  /* 0x1ffffffc04007812 */ /* 0x000fc600078ec0ff */
[----:B------:R-:W-:Y:S02]  /*79d0*/  IMAD R7, R20, c[0x0][0x308], RZ ;  /* 0x0000c20014077a24 */ /* 0x000fe400078e02ff */
[----:B------:R-:W-:Y:S02]  /*79e0*/  IMAD.IADD R0, R5, 0x1, -R0 ;  /* 0x0000000105007824 */ /* 0x000fe400078e0a00 */
[----:B------:R-:W-:Y:S02]  /*79f0*/  IMAD R7, R19, c[0x0][0x30c], R7 ;  /* 0x0000c30013077a24 */ /* 0x000fe400078e0207 */
[----:B------:R-:W-:Y:S01]  /*7a00*/  IMAD.SHL.U32 R12, R0, 0x8, RZ ;  /* 0x00000008000c7824 */ /* 0x000fe200078e00ff */
[----:B------:R-:W-:-:S04]  /*7a10*/  SHF.R.S32.HI R0, RZ, 0x2, R4 ;  /* 0x00000002ff007819 */ /* 0x000fc80000011404 */
[--C-:B------:R-:W-:Y:S02]  /*7a20*/  SHF.R.S32.HI R13, RZ, 0x1f, R12.reuse ;  /* 0x0000001fff0d7819 */ /* 0x100fe4000001140c */
[C---:B------:R-:W-:Y:S02]  /*7a30*/  ISETP.GE.AND P4, PT, R0.reuse, R15, PT ;  /* 0x0000000f0000720c */ /* 0x040fe40003f86270 */
[----:B------:R-:W-:Y:S01]  /*7a40*/  IADD3 R6, P0, R0, R2, RZ ;  /* 0x0000000200067210 */ /* 0x000fe20007f1e0ff */
[----:B------:R-:W-:Y:S01]  /*7a50*/  IMAD.WIDE.U32 R4, R19, c[0x0][0x308], R12 ;  /* 0x0000c20013047a25 */ /* 0x000fe200078e000c */
[C---:B------:R-:W-:Y:S02]  /*7a60*/  IADD3 R16, R12.reuse, 0x20, RZ ;  /* 0x000000200c107810 */ /* 0x040fe40007ffe0ff */
[----:B------:R-:W-:Y:S01]  /*7a70*/  IADD3 R17, R12, 0x40, RZ ;  /* 0x000000400c117810 */ /* 0x000fe20007ffe0ff */
[----:B------:R-:W-:Y:S01]  /*7a80*/  IMAD.IADD R5, R7, 0x1, R5 ;  /* 0x0000000107057824 */ /* 0x000fe200078e0205 */
[----:B------:R-:W-:Y:S01]  /*7a90*/  LEA.HI.X.SX32 R7, R0, R3, 0x1, P0 ;  /* 0x0000000300077211 */ /* 0x000fe200000f0eff */
[----:B------:R-:W-:-:S02]  /*7aa0*/  IMAD R2, R18, c[0x0][0x310], RZ ;  /* 0x0000c40012027a24 */ /* 0x000fc400078e02ff */
[----:B------:R-:W-:Y:S02]  /*7ab0*/  IMAD.U32 R3, RZ, RZ, UR5 ;  /* 0x00000005ff037e24 */ /* 0x000fe4000f8e00ff */
[C---:B------:R-:W-:Y:S02]  /*7ac0*/  IMAD R2, R14.reuse, c[0x0][0x314], R2 ;  /* 0x0000c5000e027a24 */ /* 0x040fe400078e0202 */
[----:B------:R-:W-:-:S04]  /*7ad0*/  IMAD.WIDE.U32 R10, R14, c[0x0][0x310], R4 ;  /* 0x0000c4000e0a7a25 */ /* 0x000fc800078e0004 */
[----:B------:R-:W-:-:S04]  /*7ae0*/  IMAD.WIDE R6, R3, 0x80, R6 ;  /* 0x0000008003067825 */ /* 0x000fc800078e0206 */
        /* <DEDUP_REMOVED lines=15> */
.L_x_318:
[----:B------:R-:W-:Y:S05]  /*7be0*/  BSYNC B0 ;  /* 0x0000000000007941 */ /* 0x000fea0003800000 */
.L_x_317:
[----:B------:R-:W-:Y:S01]  /*7bf0*/  IADD3 R0, R0, 0x40, RZ ;  /* 0x0000004000007810 */ /* 0x000fe20007ffe0ff */
[----:B------:R-:W-:Y:S03]  /*7c00*/  BSSY B0, `(.L_x_319) ;  /* 0x0000012000007945 */ /* 0x000fe60003800000 */
[----:B------:R-:W-:-:S13]  /*7c10*/  ISETP.GE.AND P3, PT, R0, R15, PT ;  /* 0x0000000f0000720c */ /* 0x000fda0003f66270 */
        /* <DEDUP_REMOVED lines=16> */
.L_x_320:
[----:B------:R-:W-:Y:S05]  /*7d20*/  BSYNC B0 ;  /* 0x0000000000007941 */ /* 0x000fea0003800000 */
.L_x_319:
        /* <DEDUP_REMOVED lines=23> */
.L_x_322:
[----:B------:R-:W-:Y:S05]  /*7ea0*/  BSYNC B0 ;  /* 0x0000000000007941 */ /* 0x000fea0003800000 */
.L_x_321:
        /* <DEDUP_REMOVED lines=18> */
.L_x_323:
        /* <DEDUP_REMOVED lines=11> */
.L_x_1396:


//--------------------- .text._ZN7cutlass13device_kernelIN5flash19enable_sm80_to_sm89INS1_16FlashAttnBwdSm80INS1_25CollectiveMainloopBwdSm80ILi2ELi1EN4cute5tupleIJNS5_1CILi64EEENS7_ILi128EEENS7_ILi96EEEEEENS_6half_tEfNS_4arch4Sm80ELb0ELb1ELb0ELb1ELb1ELb0ELb0ELb0ELi2ELi2ELi4ELi2ELb1EEENS1_21CollectiveEpilogueBwdISB_SC_SE_Li256ELb1ELb0ELi2EEENS1_19SingleTileSchedulerILb1ELb0ELb0ELi128EEEEEEEEEvNT_6ParamsE --------------------------
	.section	.text._ZN7cutlass13device_kernelIN5flash19enable_sm80_to_sm89INS1_16FlashAttnBwdSm80INS1_25CollectiveMainloopBwdSm80ILi2ELi1EN4cute5tupleIJNS5_1CILi64EEENS7_ILi128EEENS7_ILi96EEEEEENS_6half_tEfNS_4arch4Sm80ELb0ELb1ELb0ELb1ELb1ELb0ELb0ELb0ELi2ELi2ELi4ELi2ELb1EEENS1_21CollectiveEpilogueBwdISB_SC_SE_Li256ELb1ELb0ELi2EEENS1_19SingleTileSchedulerILb1ELb0ELb0ELi128EEEEEEEEEvNT_6ParamsE,"ax",@progbits
	.sectioninfo	@"SHI_REGISTERS=255"
	.align	128
.text._ZN7cutlass13device_kernelIN5flash19enable_sm80_to_sm89INS1_16FlashAttnBwdSm80INS1_25CollectiveMainloopBwdSm80ILi2ELi1EN4cute5tupleIJNS5_1CILi64EEENS7_ILi128EEENS7_ILi96EEEEEENS_6half_tEfNS_4arch4Sm80ELb0ELb1ELb0ELb1ELb1ELb0ELb0ELb0ELi2ELi2ELi4ELi2ELb1EEENS1_21CollectiveEpilogueBwdISB_SC_SE_Li256ELb1ELb0ELi2EEENS1_19SingleTileSchedulerILb1ELb0ELb0ELi128EEEEEEEEEvNT_6ParamsE:
        .type           _ZN7cutlass13device_kernelIN5flash19enable_sm80_to_sm89INS1_16FlashAttnBwdSm80INS1_25CollectiveMainloopBwdSm80ILi2ELi1EN4cute5tupleIJNS5_1CILi64EEENS7_ILi128EEENS7_ILi96EEEEEENS_6half_tEfNS_4arch4Sm80ELb0ELb1ELb0ELb1ELb1ELb0ELb0ELb0ELi2ELi2ELi4ELi2ELb1EEENS1_21CollectiveEpilogueBwdISB_SC_SE_Li256ELb1ELb0ELi2EEENS1_19SingleTileSchedulerILb1ELb0ELb0ELi128EEEEEEEEEvNT_6ParamsE,@function
        .size           _ZN7cutlass13device_kernelIN5flash19enable_sm80_to_sm89INS1_16FlashAttnBwdSm80INS1_25CollectiveMainloopBwdSm80ILi2ELi1EN4cute5tupleIJNS5_1CILi64EEENS7_ILi128EEENS7_ILi96EEEEEENS_6half_tEfNS_4arch4Sm80ELb0ELb1ELb0ELb1ELb1ELb0ELb0ELb0ELi2ELi2ELi4ELi2ELb1EEENS1_21CollectiveEpilogueBwdISB_SC_SE_Li256ELb1ELb0ELi2EEENS1_19SingleTileSchedulerILb1ELb0ELb0ELi128EEEEEEEEEvNT_6ParamsE,(.L_x_1397 - _ZN7cutlass13device_kernelIN5flash19enable_sm80_to_sm89INS1_16FlashAttnBwdSm80INS1_25CollectiveMainloopBwdSm80ILi2ELi1EN4cute5tupleIJNS5_1CILi64EEENS7_ILi128EEENS7_ILi96EEEEEENS_6half_tEfNS_4arch4Sm80ELb0ELb1ELb0ELb1ELb1ELb0ELb0ELb0ELi2ELi2ELi4ELi2ELb1EEENS1_21CollectiveEpilogueBwdISB_SC_SE_Li256ELb1ELb0ELi2EEENS1_19SingleTileSchedulerILb1ELb0ELb0ELi128EEEEEEEEEvNT_6ParamsE)
        .other          _ZN7cutlass13device_kernelIN5flash19enable_sm80_to_sm89INS1_16FlashAttnBwdSm80INS1_25CollectiveMainloopBwdSm80ILi2ELi1EN4cute5tupleIJNS5_1CILi64EEENS7_ILi128EEENS7_ILi96EEEEEENS_6half_tEfNS_4arch4Sm80ELb0ELb1ELb0ELb1ELb1ELb0ELb0ELb0ELi2ELi2ELi4ELi2ELb1EEENS1_21CollectiveEpilogueBwdISB_SC_SE_Li256ELb1ELb0ELi2EEENS1_19SingleTileSchedulerILb1ELb0ELb0ELi128EEEEEEEEEvNT_6ParamsE,@"STO_CUDA_ENTRY STV_DEFAULT"
_ZN7cutlass13device_kernelIN5flash19enable_sm80_to_sm89INS1_16FlashAttnBwdSm80INS1_25CollectiveMainloopBwdSm80ILi2ELi1EN4cute5tupleIJNS5_1CILi64EEENS7_ILi128EEENS7_ILi96EEEEEENS_6half_tEfNS_4arch4Sm80ELb0ELb1ELb0ELb1ELb1ELb0ELb0ELb0ELi2ELi2ELi4ELi2ELb1EEENS1_21CollectiveEpilogueBwdISB_SC_SE_Li256ELb1ELb0ELi2EEENS1_19SingleTileSchedulerILb1ELb0ELb0ELi128EEEEEEEEEvNT_6ParamsE:
        /* <DEDUP_REMOVED lines=18> */
.L_x_325:
        /* <DEDUP_REMOVED lines=8> */
.L_x_327:
[----:B------:R-:W-:Y:S02]  /*01a0*/  MOV R0, c[0x0][0x3a4] ;  /* 0x0000e90000007a02 */ /* 0x000fe40000000f00 */
.L_x_326:
[----:B------:R-:W-:-:S06]  /*01b0*/  USHF.L.U32 UR10, UR5, 0x7, URZ ;  /* 0x00000007050a7899 */ /* 0x000fcc000800063f */
[----:B-----5:R-:W-:-:S04]  /*01c0*/  ISETP.LE.AND P0, PT, R0, UR10, PT ;  /* 0x0000000a00007c0c */ /* 0x020fc8000bf03270 */
[----:B------:R-:W-:-:S05]  /*01d0*/  SEL R0, R5, 0xffffffff, !P0 ;  /* 0xffffffff05007807 */ /* 0x000fca0004000000 */
[----:B------:R2:W-:Y:S01]  /*01e0*/  STL [R1+0x48], R0 ;  /* 0x0000480001007387 */ /* 0x0005e20000100800 */
[----:B------:R-:W-:Y:S05]  /*01f0*/  BRA `(.L_x_328) ;  /* 0x0000012000007947 */ /* 0x000fea0003800000 */
.L_x_324:
[----:B--2-4-:R-:W-:-:S04]  /*0200*/  ISETP.NE.U32.AND P0, PT, RZ, c[0x0][0x3c0], PT ;  /* 0x0000f000ff007a0c */ /* 0x014fc80003f05070 */
[----:B------:R-:W-:-:S13]  /*0210*/  ISETP.NE.AND.EX P0, PT, RZ, c[0x0][0x3c4], PT, P0 ;  /* 0x0000f100ff007a0c */ /* 0x000fda0003f05300 */
[----:B------:R-:W-:Y:S05]  /*0220*/  @!P0 BRA `(.L_x_329) ;  /* 0x0000002000008947 */ /* 0x000fea0003800000 */
[----:B------:R1:W5:Y:S01]  /*0230*/  LDG.E R0, [R2.64] ;  /* 0x0000000c02007981 */ /* 0x000362000c1e1900 */
[----:B------:R-:W-:Y:S05]  /*0240*/  BRA `(.L_x_330) ;  /* 0x0000009000007947 */ /* 0x000fea0003800000 */
.L_x_329:
        /* <DEDUP_REMOVED lines=8> */
.L_x_331:
[----:B------:R-:W-:Y:S02]  /*02d0*/  MOV R0, c[0x0][0x3a4] ;  /* 0x0000e90000007a02 */ /* 0x000fe40000000f00 */
.L_x_330:
[----:B------:R-:W-:-:S06]  /*02e0*/  USHF.L.U32 UR10, UR5, 0x7, URZ ;  /* 0x00000007050a7899 */ /* 0x000fcc000800063f */
[----:B-----5:R-:W-:-:S04]  /*02f0*/  ISETP.LE.AND P0, PT, R0, UR10, PT ;  /* 0x0000000a00007c0c */ /* 0x020fc8000bf03270 */
[----:B------:R-:W-:-:S05]  /*0300*/  SEL R0, R5, 0xffffffff, !P0 ;  /* 0xffffffff05007807 */ /* 0x000fca0004000000 */
[----:B------:R2:W-:Y:S04]  /*0310*/  STL [R1+0x48], R0 ;  /* 0x0000480001007387 */ /* 0x0005e80000100800 */
.L_x_328:
        /* <DEDUP_REMOVED lines=33> */
.L_x_332:
[----:B-1-3--:R-:W-:-:S04]  /*0530*/  ISETP.NE.U32.AND P1, PT, RZ, c[0x0][0x2e0], PT ;  /* 0x0000b800ff007a0c */ /* 0x00afc80003f25070 */
[----:B------:R-:W-:-:S13]  /*0540*/  ISETP.NE.AND.EX P1, PT, RZ, c[0x0][0x2e4], PT, P1 ;  /* 0x0000b900ff007a0c */ /* 0x000fda0003f25310 */
[----:B------:R-:W-:Y:S05]  /*0550*/  @!P1 BRA `(.L_x_333) ;  /* 0x0000004000009947 */ /* 0x000fea0003800000 */
[----:B------:R-:W-:-:S05]  /*0560*/  IMAD.WIDE R2, R87, R9, c[0x0][0x2e0] ;  /* 0x0000b80057027625 */ /* 0x000fca00078e0209 */
[----:B------:R-:W2:Y:S02]  /*0570*/  LDG.E R0, [R2.64] ;  /* 0x0000000c02007981 */ /* 0x000ea4000c1e1900 */
[----:B--2---:R1:W2:Y:S02]  /*0580*/  R2UR UR17, R0 ;  /* 0x00000000001173c2 */ /* 0x0042a400000e0000 */
[----:B-12---:R-:W-:Y:S05]  /*0590*/  BRA `(.L_x_334) ;  /* 0x0000006000007947 */ /* 0x006fea0003800000 */
.L_x_333:
[----:B------:R-:W-:Y:S05]  /*05a0*/  @!P3 BRA `(.L_x_334) ;  /* 0x000000500000b947 */ /* 0x000fea0003800000 */
[----:B------:R-:W2:Y:S04]  /*05b0*/  LDG.E R2, [R4.64] ;  /* 0x0000000c04027981 */ /* 0x000ea8000c1e1900 */
[----:B------:R-:W3:Y:S01]  /*05c0*/  LDG.E R0, [R4.64+0x4] ;  /* 0x0000040c04007981 */ /* 0x000ee2000c1e1900 */
[----:B--2---:R-:W1:Y:S08]  /*05d0*/  R2UR UR17, R2 ;  /* 0x00000000021173c2 */ /* 0x004e7000000e0000 */
[----:B---3--:R-:W1:Y:S02]  /*05e0*/  R2UR UR4, R0 ;  /* 0x00000000000473c2 */ /* 0x008e6400000e0000 */
[----:B-1----:R-:W-:-:S06]  /*05f0*/  UIADD3 UR17, -UR17, UR4, URZ ;  /* 0x0000000411117290 */ /* 0x002fcc000fffe13f */
.L_x_334:
        /* <DEDUP_REMOVED lines=15> */
.L_x_335:
        /* <DEDUP_REMOVED lines=546> */
.L_x_355:
        /* <DEDUP_REMOVED lines=109> */
.L_x_339:
[----:B------:R-:W-:Y:S04]  /*2fe0*/  MOV R3, 0x1 ;  /* 0x0000000100037802 */ /* 0x000fe80000000f00 */
[----:B------:R-:W-:Y:S11]  /*2ff0*/  ISETP.NE.AND P0, PT, R3, c[0x0][0x2a8], PT ;  /* 0x0000aa0003007a0c */ /* 0x000ff60003f05270 */
[----:B------:R-:W-:Y:S02]  /*3000*/  @!UPT UIADD3 URZ, URZ, URZ, URZ ;  /* 0x0000003f3f3ff290 */ /* 0x000fe4000fffe03f */
[----:B------:R-:W-:Y:S05]  /*3010*/  @P0 IMAD.HI.U32 R3, R2, c[0x0][0x2ac], RZ ;  /* 0x0000ab0002030a27 */ /* 0x000fea00078e00ff */
[----:B------:R-:W-:Y:S02]  /*3020*/  @P0 SHF.R.U32.HI R2, RZ, c[0x0][0x2b0], R3 ;  /* 0x0000ac00ff020a19 */ /* 0x000fe40000011603 */
.L_x_340:
[----:B------:R-:W-:Y:S05]  /*3030*/  BSYNC B0 ;  /* 0x0000000000007941 */ /* 0x000fea0003800000 */
.L_x_338:
[----:B------:R-:W-:Y:S04]  /*3040*/  IMAD.MOV.U32 R152, RZ, RZ, c[0x0][0x2a8] ;  /* 0x0000aa00ff987624 */ /* 0x000fe800078e00ff */
[----:B------:R-:W-:Y:S02]  /*3050*/  IMAD R152, R2, R152, -UR10 ;  /* 0x8000000a02987e24 */ /* 0x000fe4000f8e0298 */
[----:B------:R-:W-:Y:S03]  /*3060*/  IMAD.IADD R2, R246, 0x1, R0 ;  /* 0x00000001f6027824 */ /* 0x000fe600078e0200 */
[----:B------:R-:W-:Y:S04]  /*3070*/  IADD3 R152, -R248, R152, RZ ;  /* 0x00000098f8987210 */ /* 0x000fe80007ffe1ff */
[----:B------:R-:W-:Y:S02]  /*3080*/  IADD3 R3, R152, c[0x0][0x2a8], RZ ;  /* 0x0000aa0098037a10 */ /* 0x000fe40007ffe0ff */
[----:B------:R-:W-:Y:S02]  /*3090*/  IMNMX R152, R2, R152, !PT ;  /* 0x0000009802987217 */ /* 0x000fe40007800200 */
[----:B------:R-:W-:Y:S02]  /*30a0*/  IMNMX R149, R149, R3, PT ;  /* 0x0000000395957217 */ /* 0x000fe40003800200 */
.L_x_337:
        /* <DEDUP_REMOVED lines=18> */
.L_x_343:
[----:B------:R-:W-:Y:S04]  /*31d0*/  MOV R132, 0x1 ;  /* 0x0000000100847802 */ /* 0x000fe80000000f00 */
[----:B------:R-:W-:Y:S11]  /*31e0*/  ISETP.NE.AND P0, PT, R132, c[0x0][0x2a8], PT ;  /* 0x0000aa0084007a0c */ /* 0x000ff60003f05270 */
[----:B------:R-:W-:Y:S02]  /*31f0*/  @!UPT UIADD3 URZ, URZ, URZ, URZ ;  /* 0x0000003f3f3ff290 */ /* 0x000fe4000fffe03f */
[----:B------:R-:W-:Y:S05]  /*3200*/  @P0 IMAD.HI.U32 R132, R2, c[0x0][0x2ac], RZ ;  /* 0x0000ab0002840a27 */ /* 0x000fea00078e00ff */
[----:B------:R-:W-:Y:S02]  /*3210*/  @P0 SHF.R.U32.HI R2, RZ, c[0x0][0x2b0], R132 ;  /* 0x0000ac00ff020a19 */ /* 0x000fe40000011684 */
.L_x_344:
[----:B------:R-:W-:Y:S05]  /*3220*/  BSYNC B0 ;  /* 0x0000000000007941 */ /* 0x000fea0003800000 */
.L_x_342:
[----:B------:R-:W-:Y:S04]  /*3230*/  IMAD.MOV.U32 R132, RZ, RZ, c[0x0][0x2a8] ;  /* 0x0000aa00ff847624 */ /* 0x000fe800078e00ff */
[----:B------:R-:W-:Y:S04]  /*3240*/  IMAD R2, R2, R132, -UR10 ;  /* 0x8000000a02027e24 */ /* 0x000fe8000f8e0284 */
[----:B------:R-:W-:Y:S05]  /*3250*/  IMAD.IADD R2, R2, 0x1, -R248 ;  /* 0x0000000102027824 */ /* 0x000fea00078e0af8 */
[----:B------:R-:W-:Y:S02]  /*3260*/  IADD3 R132, R2, c[0x0][0x2a8], RZ ;  /* 0x0000aa0002847a10 */ /* 0x000fe40007ffe0ff */
[----:B------:R-:W-:Y:S02]  /*3270*/  IMNMX R3, R3, R2, !PT ;  /* 0x0000000203037217 */ /* 0x000fe40007800200 */
[----:B------:R-:W-:Y:S02]  /*3280*/  IMNMX R148, R148, R132, PT ;  /* 0x0000008494947217 */ /* 0x000fe40003800200 */
.L_x_341:
        /* <DEDUP_REMOVED lines=18> */
.L_x_347:
[----:B------:R-:W-:Y:S04]  /*33b0*/  MOV R133, 0x1 ;  /* 0x0000000100857802 */ /* 0x000fe80000000f00 */
[----:B------:R-:W-:Y:S11]  /*33c0*/  ISETP.NE.AND P0, PT, R133, c[0x0][0x2a8], PT ;  /* 0x0000aa0085007a0c */ /* 0x000ff60003f05270 */
[----:B------:R-:W-:Y:S02]  /*33d0*/  @!UPT UIADD3 URZ, URZ, URZ, URZ ;  /* 0x0000003f3f3ff290 */ /* 0x000fe4000fffe03f */
[----:B------:R-:W-:Y:S05]  /*33e0*/  @P0 IMAD.HI.U32 R133, R132, c[0x0][0x2ac], RZ ;  /* 0x0000ab0084850a27 */ /* 0x000fea00078e00ff */
[----:B------:R-:W-:Y:S02]  /*33f0*/  @P0 SHF.R.U32.HI R132, RZ, c[0x0][0x2b0], R133 ;  /* 0x0000ac00ff840a19 */ /* 0x000fe40000011685 */
.L_x_348:
[----:B------:R-:W-:Y:S05]  /*3400*/  BSYNC B0 ;  /* 0x0000000000007941 */ /* 0x000fea0003800000 */
.L_x_346:
[----:B------:R-:W-:Y:S04]  /*3410*/  IMAD.MOV.U32 R133, RZ, RZ, c[0x0][0x2a8] ;  /* 0x0000aa00ff857624 */ /* 0x000fe800078e00ff */
[----:B------:R-:W-:Y:S04]  /*3420*/  IMAD R132, R132, R133, -UR10 ;  /* 0x8000000a84847e24 */ /* 0x000fe8000f8e0285 */
[----:B------:R-:W-:Y:S05]  /*3430*/  IMAD.IADD R132, R132, 0x1, -R248 ;  /* 0x0000000184847824 */ /* 0x000fea00078e0af8 */
[----:B------:R-:W-:Y:S02]  /*3440*/  IADD3 R133, R132, c[0x0][0x2a8], RZ ;  /* 0x0000aa0084857a10 */ /* 0x000fe40007ffe0ff */
[----:B------:R-:W-:Y:S02]  /*3450*/  IMNMX R2, R2, R132, !PT ;  /* 0x0000008402027217 */ /* 0x000fe40007800200 */
[----:B------:R-:W-:Y:S02]  /*3460*/  IMNMX R151, R151, R133, PT ;  /* 0x0000008597977217 */ /* 0x000fe40003800200 */
.L_x_345:
        /* <DEDUP_REMOVED lines=18> */
.L_x_351:
[----:B------:R-:W-:Y:S04]  /*3590*/  MOV R133, 0x1 ;  /* 0x0000000100857802 */ /* 0x000fe80000000f00 */
[----:B------:R-:W-:Y:S11]  /*35a0*/  ISETP.NE.AND P0, PT, R133, c[0x0][0x2a8], PT ;  /* 0x0000aa0085007a0c */ /* 0x000ff60003f05270 */
[----:B------:R-:W-:Y:S02]  /*35b0*/  @!UPT UIADD3 URZ, URZ, URZ, URZ ;  /* 0x0000003f3f3ff290 */ /* 0x000fe4000fffe03f */
[----:B------:R-:W-:Y:S05]  /*35c0*/  @P0 IMAD.HI.U32 R133, R132, c[0x0][0x2ac], RZ ;  /* 0x0000ab0084850a27 */ /* 0x000fea00078e00ff */
[----:B------:R-:W-:Y:S02]  /*35d0*/  @P0 SHF.R.U32.HI R132, RZ, c[0x0][0x2b0], R133 ;  /* 0x0000ac00ff840a19 */ /* 0x000fe40000011685 */
.L_x_352:
[----:B------:R-:W-:Y:S05]  /*35e0*/  BSYNC B0 ;  /* 0x0000000000007941 */ /* 0x000fea0003800000 */
.L_x_350:
[----:B------:R-:W-:Y:S04]  /*35f0*/  IMAD.MOV.U32 R133, RZ, RZ, c[0x0][0x2a8] ;  /* 0x0000aa00ff857624 */ /* 0x000fe800078e00ff */
[----:B------:R-:W-:Y:S04]  /*3600*/  IMAD R132, R132, R133, -UR10 ;  /* 0x8000000a84847e24 */ /* 0x000fe8000f8e0285 */
[----:B------:R-:W-:Y:S05]  /*3610*/  IMAD.IADD R132, R132, 0x1, -R248 ;  /* 0x0000000184847824 */ /* 0x000fea00078e0af8 */
[----:B------:R-:W-:Y:S02]  /*3620*/  IADD3 R133, R132, c[0x0][0x2a8], RZ ;  /* 0x0000aa0084857a10 */ /* 0x000fe40007ffe0ff */
[----:B------:R-:W-:Y:S02]  /*3630*/  IMNMX R0, R0, R132, !PT ;  /* 0x0000008400007217 */ /* 0x000fe40007800200 */
[----:B------:R-:W-:Y:S02]  /*3640*/  IMNMX R150, R150, R133, PT ;  /* 0x0000008596967217 */ /* 0x000fe40003800200 */
.L_x_349:
        /* <DEDUP_REMOVED lines=56> */
.L_x_353:
        /* <DEDUP_REMOVED lines=471> */
.L_x_354:
        /* <DEDUP_REMOVED lines=241> */
.L_x_336:
        /* <DEDUP_REMOVED lines=152> */
.L_x_357:
        /* <DEDUP_REMOVED lines=63> */
.L_x_359:
[----:B------:R-:W-:Y:S05]  /*73c0*/  BSYNC B0 ;  /* 0x0000000000007941 */ /* 0x000fea0003800000 */
.L_x_358:
        /* <DEDUP_REMOVED lines=21> */
.L_x_361:
[----:B------:R-:W-:Y:S05]  /*7520*/  BSYNC B0 ;  /* 0x0000000000007941 */ /* 0x000fea0003800000 */
.L_x_360:
        /* <DEDUP_REMOVED lines=24> */
.L_x_363:
[----:B------:R-:W-:Y:S05]  /*76b0*/  BSYNC B0 ;  /* 0x0000000000007941 */ /* 0x000fea0003800000 */
.L_x_362:
        /* <DEDUP_REMOVED lines=19> */
.L_x_356:
        /* <DEDUP_REMOVED lines=19> */
.L_x_364:
        /* <DEDUP_REMOVED lines=44> */
.L_x_366:
[----:B------:R-:W-:Y:S05]  /*7be0*/  BSYNC B0 ;  /* 0x0000000000007941 */ /* 0x000fea0003800000 */
.L_x_365:
        /* <DEDUP_REMOVED lines=19> */
.L_x_368:
[----:B------:R-:W-:Y:S05]  /*7d20*/  BSYNC B0 ;  /* 0x0000000000007941 */ /* 0x000fea0003800000 */
.L_x_367:
        /* <DEDUP_REMOVED lines=23> */
.L_x_370:
[----:B------:R-:W-:Y:S05]  /*7ea0*/  BSYNC B0 ;  /* 0x0000000000007941 */ /* 0x000fea0003800000 */
.L_x_369:
        /* <DEDUP_REMOVED lines=18> */
.L_x_371:
        /* <DEDUP_REMOVED lines=11> */
.L_x_1397:


//--------------------- .text._ZN7cutlass13device_kernelIN5flash19enable_sm80_to_sm89INS1_16FlashAttnBwdSm80INS1_25CollectiveMainloopBwdSm80ILi2ELi1EN4cute5tupleIJNS5_1CILi64EEENS7_ILi128EEENS7_ILi96EEEEEENS_6half_tEfNS_4arch4Sm80ELb0ELb1ELb0ELb1ELb0ELb0ELb0ELb0ELi2ELi2ELi4ELi2ELb1EEENS1_24CollectiveEpilogueBwdGQAISB_fSE_Li256ELb1ELb0EEENS1_19SingleTileSchedulerILb1ELb0ELb0ELi128EEEEEEEEEvNT_6ParamsE --------------------------
	.section	.text._ZN7cutlass13device_kernelIN5flash19enable_sm80_to_sm89INS1_16FlashAttnBwdSm80INS1_25CollectiveMainloopBwdSm80ILi2ELi1EN4cute5tupleIJNS5_1CILi64EEENS7_ILi128EEENS7_ILi96EEEEEENS_6half_tEfNS_4arch4Sm80ELb0ELb1ELb0ELb1ELb0ELb0ELb0ELb0ELi2ELi2ELi4ELi2ELb1EEENS1_24CollectiveEpilogueBwdGQAISB_fSE_Li256ELb1ELb0EEENS1_19SingleTileSchedulerILb1ELb0ELb0ELi128EEEEEEEEEvNT_6ParamsE,"ax",@progbits
	.sectioninfo	@"SHI_REGISTERS=255"
	.align	128
.text._ZN7cutlass13device_kernelIN5flash19enable_sm80_to_sm89INS1_16FlashAttnBwdSm80INS1_25CollectiveMainloopBwdSm80ILi2ELi1EN4cute5tupleIJNS5_1CILi64EEENS7_ILi128EEENS7_ILi96EEEEEENS_6half_tEfNS_4arch4Sm80ELb0ELb1ELb0ELb1ELb0ELb0ELb0ELb0ELi2ELi2ELi4ELi2ELb1EEENS1_24CollectiveEpilogueBwdGQAISB_fSE_Li256ELb1ELb0EEENS1_19SingleTileSchedulerILb1ELb0ELb0ELi128EEEEEEEEEvNT_6ParamsE:
        .type           _ZN7cutlass13device_kernelIN5flash19enable_sm80_to_sm89INS1_16FlashAttnBwdSm80INS1_25CollectiveMainloopBwdSm80ILi2ELi1EN4cute5tupleIJNS5_1CILi64EEENS7_ILi128EEENS7_ILi96EEEEEENS_6half_tEfNS_4arch4Sm80ELb0ELb1ELb0ELb1ELb0ELb0ELb0ELb0ELi2ELi2ELi4ELi2ELb1EEENS1_24CollectiveEpilogueBwdGQAISB_fSE_Li256ELb1ELb0EEENS1_19SingleTileSchedulerILb1ELb0ELb0ELi128EEEEEEEEEvNT_6ParamsE,@function
        .size           _ZN7cutlass13device_kernelIN5flash19enable_sm80_to_sm89INS1_16FlashAttnBwdSm80INS1_25CollectiveMainloopBwdSm80ILi2ELi1EN4cute5tupleIJNS5_1CILi64EEENS7_ILi128EEENS7_ILi96EEEEEENS_6half_tEfNS_4arch4Sm80ELb0ELb1ELb0ELb1ELb0ELb0ELb0ELb0ELi2ELi2ELi4ELi2ELb1EEENS1_24CollectiveEpilogueBwdGQAISB_fSE_Li256ELb1ELb0EEENS1_19SingleTileSchedulerILb1ELb0ELb0ELi128EEEEEEEEEvNT_6ParamsE,(.L_x_1398 - _ZN7cutlass13device_kernelIN5flash19enable_sm80_to_sm89INS1_16FlashAttnBwdSm80INS1_25CollectiveMainloopBwdSm80ILi2ELi1EN4cute5tupleIJNS5_1CILi64EEENS7_ILi128EEENS7_ILi96EEEEEENS_6half_tEfNS_4arch4Sm80ELb0ELb1ELb0ELb1ELb0ELb0ELb0ELb0ELi2ELi2ELi4ELi2ELb1EEENS1_24CollectiveEpilogueBwdGQAISB_fSE_Li256ELb1ELb0EEENS1_19SingleTileSchedulerILb1ELb0ELb0ELi128EEEEEEEEEvNT_6ParamsE)
        .other          _ZN7cutlass13device_kernelIN5flash19enable_sm80_to_sm89INS1_16FlashAttnBwdSm80INS1_25CollectiveMainloopBwdSm80ILi2ELi1EN4cute5tupleIJNS5_1CILi64EEENS7_ILi128EEENS7_ILi96EEEEEENS_6half_tEfNS_4arch4Sm80ELb0ELb1ELb0ELb1ELb0ELb0ELb0ELb0ELi2ELi2ELi4ELi2ELb1EEENS1_24CollectiveEpilogueBwdGQAISB_fSE_Li256ELb1ELb0EEENS1_19SingleTileSchedulerILb1ELb0ELb0ELi128EEEEEEEEEvNT_6ParamsE,@"STO_CUDA_ENTRY STV_DEFAULT"
_ZN7cutlass13device_kernelIN5flash19enable_sm80_to_sm89INS1_16FlashAttnBwdSm80INS1_25CollectiveMainloopBwdSm80ILi2ELi1EN4cute5tupleIJNS5_1CILi64EEENS7_ILi128EEENS7_ILi96EEEEEENS_6half_tEfNS_4arch4Sm80ELb0ELb1ELb0ELb1ELb0ELb0ELb0ELb0ELi2ELi2ELi4ELi2ELb1EEENS1_24CollectiveEpilogueBwdGQAISB_fSE_Li256ELb1ELb0EEENS1_19SingleTileSchedulerILb1ELb0ELb0ELi128EEEEEEEEEvNT_6ParamsE:
        /* <DEDUP_REMOVED lines=18> */
.L_x_373:
        /* <DEDUP_REMOVED lines=8> */
.L_x_375:
[----:B------:R-:W-:Y:S02]  /*01a0*/  MOV R0, c[0x0][0x3ac] ;  /* 0x0000eb0000007a02 */ /* 0x000fe40000000f00 */
.L_x_374:
[----:B------:R-:W-:-:S06]  /*01b0*/  USHF.L.U32 UR10, UR5, 0x7, URZ ;  /* 0x00000007050a7899 */ /* 0x000fcc000800063f */
[----:B-----5:R-:W-:-:S04]  /*01c0*/  ISETP.LE.AND P0, PT, R0, UR10, PT ;  /* 0x0000000a00007c0c */ /* 0x020fc8000bf03270 */
[----:B------:R-:W-:-:S05]  /*01d0*/  SEL R0, R5, 0xffffffff, !P0 ;  /* 0xffffffff05007807 */ /* 0x000fca0004000000 */
[----:B------:R2:W-:Y:S01]  /*01e0*/  STL [R1+0x48], R0 ;  /* 0x0000480001007387 */ /* 0x0005e20000100800 */
[----:B------:R-:W-:Y:S05]  /*01f0*/  BRA `(.L_x_376) ;  /* 0x0000012000007947 */ /* 0x000fea0003800000 */
.L_x_372:
[----:B--2-4-:R-:W-:-:S04]  /*0200*/  ISETP.NE.U32.AND P0, PT, RZ, c[0x0][0x3c8], PT ;  /* 0x0000f200ff007a0c */ /* 0x014fc80003f05070 */
[----:B------:R-:W-:-:S13]  /*0210*/  ISETP.NE.AND.EX P0, PT, RZ, c[0x0][0x3cc], PT, P0 ;  /* 0x0000f300ff007a0c */ /* 0x000fda0003f05300 */
[----:B------:R-:W-:Y:S05]  /*0220*/  @!P0 BRA `(.L_x_377) ;  /* 0x0000002000008947 */ /* 0x000fea0003800000 */
[----:B------:R1:W5:Y:S01]  /*0230*/  LDG.E R0, [R2.64] ;  /* 0x0000000c02007981 */ /* 0x000362000c1e1900 */
[----:B------:R-:W-:Y:S05]  /*0240*/  BRA `(.L_x_378) ;  /* 0x0000009000007947 */ /* 0x000fea0003800000 */
.L_x_377:
        /* <DEDUP_REMOVED lines=8> */
.L_x_379:
[----:B------:R-:W-:Y:S02]  /*02d0*/  MOV R0, c[0x0][0x3ac] ;  /* 0x0000eb0000007a02 */ /* 0x000fe40000000f00 */
.L_x_378:
[----:B------:R-:W-:-:S06]  /*02e0*/  USHF.L.U32 UR10, UR5, 0x7, URZ ;  /* 0x00000007050a7899 */ /* 0x000fcc000800063f */
[----:B-----5:R-:W-:-:S04]  /*02f0*/  ISETP.LE.AND P0, PT, R0, UR10, PT ;  /* 0x0000000a00007c0c */ /* 0x020fc8000bf03270 */
[----:B------:R-:W-:-:S05]  /*0300*/  SEL R0, R5, 0xffffffff, !P0 ;  /* 0xffffffff05007807 */ /* 0x000fca0004000000 */
[----:B------:R2:W-:Y:S04]  /*0310*/  STL [R1+0x48], R0 ;  /* 0x0000480001007387 */ /* 0x0005e80000100800 */
.L_x_376:
        /* <DEDUP_REMOVED lines=10> */
[CC--:B-1----:R-:W-:Y:S02]  /*03c0*/  @P1 IMAD.WIDE R2, R133.reuse, R10.reuse, c[0x0][0x2d8] ;  /* 0x0000b60085021625 */ /* 0x0c2fe400078e020a */
[----:B--2---:R-:W2:Y:S04]  /*03d0*/  @P0 LDG.E R0, [R4.64] ;  /* 0x0000000c04000981 */ /* 0x004ea8000c1e1900 */
[----:B------:R1:W3:Y:S04]  /*03e0*/  @P1 LDG.E R8, [R2.64] ;  /* 0x0000000c02081981 */ /* 0x0002e8000c1e1900 */
[----:B------:R-:W4:Y:S01]  /*03f0*/  @P0 LDG.E R7, [R4.64] ;  /* 0x0000000c04070981 */ /* 0x000f22000c1e1900 */
[----:B-1----:R-:W-:-:S05]  /*0400*/  IMAD.WIDE R2, R133, R10, c[0x0][0x2d0] ;  /* 0x0000b40085027625 */ /* 0x002fca00078e020a */
[----:B------:R-:W5:Y:S01]  /*0410*/  @P3 LDG.E R6, [R2.64] ;  /* 0x0000000c02063981 */ /* 0x000f62000c1e1900 */
[----:B------:R-:W-:Y:S01]  /*0420*/  ULDC UR9, c[0x0][0x168] ;  /* 0x00005a0000097ab9 */ /* 0x000fe20000000800 */
[----:B------:R-:W-:Y:S01]  /*0430*/  CS2R R12, SRZ ;  /* 0x00000000000c7805 */ /* 0x000fe2000001ff00 */
[----:B------:R-:W-:Y:S01]  /*0440*/  ULDC UR17, c[0x0][0x198] ;  /* 0x0000660000117ab9 */ /* 0x000fe20000000800 */
[----:B------:R-:W-:Y:S02]  /*0450*/  IMAD.MOV.U32 R16, RZ, RZ, RZ ;  /* 0x000000ffff107224 */ /* 0x000fe400078e00ff */
[----:B--2---:R-:W-:Y:S01]  /*0460*/  @P0 IMAD R0, R133, 0x40, R0 ;  /* 0x0000004085000824 */ /* 0x004fe200078e0200 */
[----:B---3--:R1:W2:Y:S04]  /*0470*/  @P1 R2UR UR9, R8 ;  /* 0x00000000080913c2 */ /* 0x0082a800000e0000 */
[----:B-1----:R-:W-:-:S04]  /*0480*/  @P0 SHF.R.S32.HI R8, RZ, 0x1f, R0 ;  /* 0x0000001fff080819 */ /* 0x002fc80000011400 */
[----:B------:R-:W-:Y:S02]  /*0490*/  @P0 LEA.HI R0, R8, R0, RZ, 0x6 ;  /* 0x0000000008000211 */ /* 0x000fe400078f30ff */
[----:B------:R-:W-:Y:S01]  /*04a0*/  CS2R R8, SRZ ;  /* 0x0000000000087805 */ /* 0x000fe2000001ff00 */
[--C-:B-----5:R-:W-:Y:S01]  /*04b0*/  @P3 SHF.R.S32.HI R13, RZ, 0x1f, R6.reuse ;  /* 0x0000001fff0d3819 */ /* 0x120fe20000011406 */
[--C-:B----4-:R-:W-:Y:S01]  /*04c0*/  @P0 IMAD.MOV.U32 R8, RZ, RZ, R7.reuse ;  /* 0x000000ffff080224 */ /* 0x110fe200078e0007 */
[----:B------:R-:W-:Y:S01]  /*04d0*/  @P0 SHF.R.S32.HI R9, RZ, 0x1f, R7 ;  /* 0x0000001fff090819 */ /* 0x000fe20000011407 */
[----:B------:R-:W-:Y:S01]  /*04e0*/  @P3 IMAD.MOV.U32 R12, RZ, RZ, R6 ;  /* 0x000000ffff0c3224 */ /* 0x000fe200078e0006 */
[----:B------:R-:W-:Y:S01]  /*04f0*/  @P0 LOP3.LUT R16, R0, 0xffffffc0, RZ, 0xc0, !PT ;  /* 0xffffffc000100812 */ /* 0x000fe200078ec0ff */
[----:B------:R-:W-:Y:S05]  /*0500*/  @P1 BRA `(.L_x_380) ;  /* 0x0000006000001947 */ /* 0x000fea0003800000 */
[----:B--2---:R-:W-:Y:S05]  /*0510*/  @!P0 BRA `(.L_x_380) ;  /* 0x0000005000008947 */ /* 0x004fea0003800000 */
[----:B------:R1:W2:Y:S04]  /*0520*/  LDG.E R0, [R4.64] ;  /* 0x0000000c04007981 */ /* 0x0002a8000c1e1900 */
[----:B-1----:R-:W3:Y:S01]  /*0530*/  LDG.E R4, [R4.64+0x4] ;  /* 0x0000040c04047981 */ /* 0x002ee2000c1e1900 */
[----:B--2---:R-:W1:Y:S08]  /*0540*/  R2UR UR9, R0 ;  /* 0x00000000000973c2 */ /* 0x004e7000000e0000 */
[----:B---3--:R-:W1:Y:S02]  /*0550*/  R2UR UR4, R4 ;  /* 0x00000000040473c2 */ /* 0x008e6400000e0000 */
[----:B-1----:R-:W-:-:S06]  /*0560*/  UIADD3 UR9, -UR9, UR4, URZ ;  /* 0x0000000409097290 */ /* 0x002fcc000fffe13f */
.L_x_380:
[----:B--2---:R-:W-:-:S04]  /*0570*/  ISETP.NE.U32.AND P1, PT, RZ, c[0x0][0x2e0], PT ;  /* 0x0000b800ff007a0c */ /* 0x004fc80003f25070 */
[----:B------:R-:W-:-:S13]  /*0580*/  ISETP.NE.AND.EX P1, PT, RZ, c[0x0][0x2e4], PT, P1 ;  /* 0x0000b900ff007a0c */ /* 0x000fda0003f25310 */
[----:B------:R-:W-:Y:S05]  /*0590*/  @!P1 BRA `(.L_x_381) ;  /* 0x0000004000009947 */ /* 0x000fea0003800000 */
[----:B------:R-:W-:-:S05]  /*05a0*/  IMAD.WIDE R2, R133, R10, c[0x0][0x2e0] ;  /* 0x0000b80085027625 */ /* 0x000fca00078e020a */
[----:B------:R-:W2:Y:S02]  /*05b0*/  LDG.E R0, [R2.64] ;  /* 0x0000000c02007981 */ /* 0x000ea4000c1e1900 */
[----:B--2---:R1:W2:Y:S02]  /*05c0*/  R2UR UR17, R0 ;  /* 0x00000000001173c2 */ /* 0x0042a400000e0000 */
[----:B-12---:R-:W-:Y:S05]  /*05d0*/  BRA `(.L_x_382) ;  /* 0x0000006000007947 */ /* 0x006fea0003800000 */
.L_x_381:
[----:B------:R-:W-:Y:S05]  /*05e0*/  @!P3 BRA `(.L_x_382) ;  /* 0x000000500000b947 */ /* 0x000fea0003800000 */
[----:B------:R1:W2:Y:S04]  /*05f0*/  LDG.E R0, [R2.64] ;  /* 0x0000000c02007981 */ /* 0x0002a8000c1e1900 */
[----:B-1----:R-:W3:Y:S01]  /*0600*/  LDG.E R2, [R2.64+0x4] ;  /* 0x0000040c02027981 */ /* 0x002ee2000c1e1900 */
[----:B--2---:R-:W1:Y:S08]  /*0610*/  R2UR UR17, R0 ;  /* 0x00000000001173c2 */ /* 0x004e7000000e0000 */
[----:B---3--:R-:W1:Y:S02]  /*0620*/  R2UR UR4, R2 ;  /* 0x00000000020473c2 */ /* 0x008e6400000e0000 */
[----:B-1----:R-:W-:-:S06]  /*0630*/  UIADD3 UR17, -UR17, UR4, URZ ;  /* 0x0000000411117290 */ /* 0x002fcc000fffe13f */
.L_x_382:
        /* <DEDUP_REMOVED lines=15> */
.L_x_383:
[----:B------:R-:W-:Y:S01]  /*0730*/  UIADD3 UR4, UR10, UR9, -UR17 ;  /* 0x000000090a047290 */ /* 0x000fe2000fffe811 */
[----:B------:R-:W-:Y:S01]  /*0740*/  PLOP3.LUT P2, PT, PT, PT, PT, 0x80, 0x0 ;  /* 0x000000000000781c */ /* 0x000fe20003f4f070 */
[----:B------:R-:W-:Y:S01]  /*0750*/  ULDC UR6, c[0x0][0x2a4] ;  /* 0x0000a90000067ab9 */ /* 0x000fe20000000800 */
[----:B------:R-:W-:Y:S01]  /*0760*/  CS2R R126, SRZ ;  /* 0x00000000007e7805 */ /* 0x000fe2000001ff00 */
[----:B------:R-:W-:Y:S01]  /*0770*/  UIADD3 UR6, UR4, -UR6, URZ ;  /* 0x8000000604067290 */ /* 0x000fe2000fffe03f */
[----:B------:R-:W-:Y:S01]  /*0780*/  CS2R R124, SRZ ;  /* 0x00000000007c7805 */ /* 0x000fe2000001ff00 */
[----:B------:R-:W-:Y:S01]  /*0790*/  CS2R R130, SRZ ;  /* 0x0000000000827805 */ /* 0x000fe2000001ff00 */
[----:B------:R-:W-:Y:S01]  /*07a0*/  CS2R R128, SRZ ;  /* 0x0000000000807805 */ /* 0x000fe2000001ff00 */
        /* <DEDUP_REMOVED lines=54> */
[----:B------:R-:W-:Y:S01]  /*0b10*/  IMAD.MOV.U32 R6, RZ, RZ, R35 ;  /* 0x000000ffff067224 */ /* 0x000fe200078e0023 */
[----:B------:R-:W-:Y:S01]  /*0b20*/  SHF.R.S32.HI R4, RZ, 0x1f, R132 ;  /* 0x0000001fff047819 */ /* 0x000fe20000011484 */
[----:B------:R-:W-:Y:S01]  /*0b30*/  UIADD3 UR14, -UR10, UR17, URZ ;  /* 0x000000110a0e7290 */ /* 0x000fe2000fffe13f */
[----:B------:R-:W-:Y:S01]  /*0b40*/  ISETP.NE.AND P2, PT, R0, 0x1, PT ;  /* 0x000000010000780c */ /* 0x000fe20003f45270 */
[----:B------:R-:W-:Y:S01]  /*0b50*/  IMAD R0, R16, 0x60, RZ ;  /* 0x0000006010007824 */ /* 0x000fe200078e02ff */
[-C--:B------:R-:W-:Y:S01]  /*0b60*/  LEA.HI R25, R32, R132.reuse, RZ, 0x2 ;  /* 0x0000008420197211 */ /* 0x080fe200078f10ff */
[----:B------:R-:W-:Y:S01]  /*0b70*/  IMAD.SHL.U32 R17, R132, 0x4, RZ ;  /* 0x0000000484117824 */ /* 0x000fe200078e00ff */
[-C--:B------:R-:W-:Y:S01]  /*0b80*/  LEA.HI R34, R32, R132.reuse, RZ, 0x3 ;  /* 0x0000008420227211 */ /* 0x080fe200078f18ff */
[----:B------:R-:W-:Y:S01]  /*0b90*/  USHF.L.U32 UR4, UR11, 0x6, URZ ;  /* 0x000000060b047899 */ /* 0x000fe2000800063f */
[C---:B------:R-:W-:Y:S01]  /*0ba0*/  IADD3 R20, P1, R0.reuse, R132, RZ ;  /* 0x0000008400147210 */ /* 0x040fe20007f3e0ff */
[----:B------:R-:W-:Y:S01]  /*0bb0*/  USHF.R.S32.HI UR15, URZ, 0x1f, UR11 ;  /* 0x0000001f3f0f7899 */ /* 0x000fe2000801140b */
[----:B------:R-:W-:Y:S01]  /*0bc0*/  LOP3.LUT R2, R25, 0xfffffffc, RZ, 0xc0, !PT ;  /* 0xfffffffc19027812 */ /* 0x000fe200078ec0ff */
[----:B------:R-:W-:Y:S01]  /*0bd0*/  UIADD3 UR16, -UR4, UR9, URZ ;  /* 0x0000000904107290 */ /* 0x000fe2000fffe13f */
[----:B------:R-:W-:Y:S01]  /*0be0*/  SHF.R.S32.HI R245, RZ, 0x2, R25 ;  /* 0x00000002fff57819 */ /* 0x000fe20000011419 */
[----:B------:R-:W-:Y:S01]  /*0bf0*/  ULDC.64 UR6, c[0x0][0x178] ;  /* 0x00005e0000067ab9 */ /* 0x000fe20000000a00 */
[----:B------:R-:W-:Y:S01]  /*0c00*/  LEA.HI.X.SX32 R21, R0, R4, 0x1, P1 ;  /* 0x0000000400157211 */ /* 0x000fe200008f0eff */
[----:B------:R-:W-:Y:S01]  /*0c10*/  @P2 IMAD.HI.U32 R3, R35, c[0x0][0x24c], RZ ;  /* 0x0000930023032a27 */ /* 0x000fe200078e00ff */
[----:B------:R-:W-:Y:S01]  /*0c20*/  SHF.R.S32.HI R11, RZ, 0x1f, R245 ;  /* 0x0000001fff0b7819 */ /* 0x000fe200000114f5 */
[----:B------:R-:W-:Y:S01]  /*0c30*/  UIMAD UR18, UR15, UR6, URZ ;  /* 0x000000060f1272a4 */ /* 0x000fe2000f8e023f */
[----:B------:R-:W-:Y:S01]  /*0c40*/  IADD3 R18, P1, R245, R8, RZ ;  /* 0x00000008f5127210 */ /* 0x000fe20007f3e0ff */
[----:B------:R-:W-:Y:S01]  /*0c50*/  IMAD.IADD R27, R132, 0x1, -R2 ;  /* 0x00000001841b7824 */ /* 0x000fe200078e0a02 */
[----:B------:R-:W-:Y:S01]  /*0c60*/  @P2 SHF.R.U32.HI R6, RZ, c[0x0][0x250], R3 ;  /* 0x00009400ff062a19 */ /* 0x000fe20000011603 */
[----:B------:R-:W-:Y:S01]  /*0c70*/  IMAD.SHL.U32 R0, R34, 0x8, RZ ;  /* 0x0000000822007824 */ /* 0x000fe200078e00ff */
[----:B------:R-:W-:Y:S01]  /*0c80*/  SHF.R.S32.HI R24, RZ, 0x1f, R133 ;  /* 0x0000001fff187819 */ /* 0x000fe20000011485 */
[----:B------:R-:W-:Y:S01]  /*0c90*/  IMAD.SHL.U32 R2, R27, 0x8, RZ ;  /* 0x000000081b027824 */ /* 0x000fe200078e00ff */
[----:B------:R-:W-:Y:S01]  /*0ca0*/  SHF.R.S32.HI R10, RZ, 0x1f, R6 ;  /* 0x0000001fff0a7819 */ /* 0x000fe20000011406 */
[----:B------:R-:W-:Y:S01]  /*0cb0*/  IMAD.X R19, R11, 0x1, R9, P1 ;  /* 0x000000010b137824 */ /* 0x000fe200008e0609 */
[----:B------:R-:W-:Y:S01]  /*0cc0*/  IADD3 R4, P1, R245, R12, RZ ;  /* 0x0000000cf5047210 */ /* 0x000fe20007f3e0ff */
[----:B------:R-:W-:Y:S01]  /*0cd0*/  IMAD.U32 R12, RZ, RZ, UR5 ;  /* 0x00000005ff0c7e24 */ /* 0x000fe2000f8e00ff */
[----:B------:R-:W-:Y:S01]  /*0ce0*/  LOP3.LUT R0, R0, 0xc0, RZ, 0xc0, !PT ;  /* 0x000000c000007812 */ /* 0x000fe200078ec0ff */
[----:B------:R-:W-:Y:S01]  /*0cf0*/  IMAD R5, R10, c[0x0][0x1e0], RZ ;  /* 0x000078000a057a24 */ /* 0x000fe200078e02ff */
[----:B------:R-:W-:Y:S01]  /*0d00*/  SHF.R.S32.HI R3, RZ, 0x1f, R2 ;  /* 0x0000001fff037819 */ /* 0x000fe20000011402 */
[----:B------:R-:W-:Y:S01]  /*0d10*/  UIMAD.WIDE.U32 UR20, UR11, UR6, URZ ;  /* 0x000000060b1472a5 */ /* 0x000fe2000f8e003f */
[----:B------:R-:W-:Y:S01]  /*0d20*/  LEA.HI R14, R25, R245, RZ, 0x1 ;  /* 0x000000f5190e7211 */ /* 0x000fe200078f08ff */
[----:B------:R-:W-:Y:S01]  /*0d30*/  IMAD R7, R6, c[0x0][0x1e4], R5 ;  /* 0x0000790006077a24 */ /* 0x000fe200078e0205 */
[-C--:B------:R-:W-:Y:S01]  /*0d40*/  LEA.HI R33, R32, R132.reuse, RZ, 0x5 ;  /* 0x0000008420217211 */ /* 0x080fe200078f28ff */
[----:B------:R-:W-:Y:S01]  /*0d50*/  IMAD.X R5, R11, 0x1, R13, P1 ;  /* 0x000000010b057824 */ /* 0x000fe200008e060d */
[----:B------:R-:W-:Y:S01]  /*0d60*/  SHF.R.U32.HI R11, RZ, 0x3, R0 ;  /* 0x00000003ff0b7819 */ /* 0x000fe20000011600 */
[----:B------:R-:W-:Y:S01]  /*0d70*/  IMAD.WIDE.U32 R8, R6, c[0x0][0x1e0], R2 ;  /* 0x0000780006087a25 */ /* 0x000fe200078e0002 */
[----:B------:R-:W-:Y:S01]  /*0d80*/  LOP3.LUT R0, R0, 0x18, R2, 0xf8, !PT ;  /* 0x0000001800007812 */ /* 0x000fe200078ef802 */
[----:B------:R-:W-:Y:S01]  /*0d90*/  UIMAD UR18, UR11, UR7, UR18 ;  /* 0x000000070b1272a4 */ /* 0x000fe2000f8e0212 */
[----:B------:R-:W-:Y:S01]  /*0da0*/  SHF.R.S32.HI R29, RZ, 0x5, R33 ;  /* 0x00000005ff1d7819 */ /* 0x000fe20000011421 */
[----:B------:R-:W-:Y:S01]  /*0db0*/  IMAD.IADD R9, R9, 0x1, R7 ;  /* 0x0000000109097824 */ /* 0x000fe200078e0207 */
[----:B------:R-:W-:Y:S01]  /*0dc0*/  LOP3.LUT R15, R0, R11, RZ, 0x3c, !PT ;  /* 0x0000000b000f7212 */ /* 0x000fe200078e3cff */
[----:B------:R-:W-:Y:S01]  /*0dd0*/  IMAD R7, R10, c[0x0][0x1b0], RZ ;  /* 0x00006c000a077a24 */ /* 0x000fe200078e02ff */
[----:B------:R-:W-:Y:S01]  /*0de0*/  SEL R0, R24, RZ, !P3 ;  /* 0x000000ff18007207 */ /* 0x000fe20005800000 */
[----:B------:R-:W-:Y:S01]  /*0df0*/  IMAD.WIDE R4, R12, 0x80, R4 ;  /* 0x000000800c047825 */ /* 0x000fe200078e0204 */
[----:B------:R-:W-:Y:S01]  /*0e00*/  SEL R12, R133, RZ, !P3 ;  /* 0x000000ff850c7207 */ /* 0x000fe20005800000 */
[----:B------:R-:W-:Y:S01]  /*0e10*/  UIADD3 UR18, UR21, UR18, URZ ;  /* 0x0000001215127290 */ /* 0x000fe2000fffe03f */
[----:B------:R-:W-:Y:S01]  /*0e20*/  ISETP.GE.AND P5, PT, R2, c[0x0][0x1cc], PT ;  /* 0x0000730002007a0c */ /* 0x000fe20003fa6270 */
[----:B------:R-:W-:Y:S01]  /*0e30*/  IMAD R10, R6, c[0x0][0x1b4], R7 ;  /* 0x00006d00060a7a24 */ /* 0x000fe200078e0207 */
[----:B------:R-:W-:Y:S01]  /*0e40*/  IADD3 R28, R2, 0x20, RZ ;  /* 0x00000020021c7810 */ /* 0x000fe20007ffe0ff */
[----:B------:R-:W-:Y:S01]  /*0e50*/  IMAD R11, R0, c[0x0][0x1e8], RZ ;  /* 0x00007a00000b7a24 */ /* 0x000fe200078e02ff */
[----:B------:R-:W-:Y:S01]  /*0e60*/  IADD3 R36, R2, 0x40, RZ ;  /* 0x0000004002247810 */ /* 0x000fe20007ffe0ff */
[----:B------:R-:W-:Y:S01]  /*0e70*/  IMAD R13, R0, c[0x0][0x1b8], RZ ;  /* 0x00006e00000d7a24 */ /* 0x000fe200078e02ff */
[----:B------:R-:W-:Y:S01]  /*0e80*/  LOP3.LUT R0, R14, 0x7fffffe, RZ, 0xc0, !PT ;  /* 0x07fffffe0e007812 */ /* 0x000fe200078ec0ff */
[----:B------:R-:W-:Y:S01]  /*0e90*/  IMAD.WIDE.U32 R6, R6, c[0x0][0x1b0], R2 ;  /* 0x00006c0006067a25 */ /* 0x000fe200078e0002 */
[----:B------:R-:W-:Y:S01]  /*0ea0*/  ISETP.GE.AND P4, PT, R28, c[0x0][0x1cc], PT ;  /* 0x000073001c007a0c */ /* 0x000fe20003f86270 */
[----:B------:R-:W-:Y:S01]  /*0eb0*/  STL [R1], R36 ;  /* 0x0000002401007387 */ /* 0x000fe20000100800 */
[----:B------:R-:W-:Y:S01]  /*0ec0*/  LEA.HI R31, R32, R132, RZ, 0x4 ;  /* 0x00000084201f7211 */ /* 0x000fe200078f20ff */
[----:B------:R-:W-:Y:S01]  /*0ed0*/  IMAD.IADD R7, R7, 0x1, R10 ;  /* 0x0000000107077824 */ /* 0x000fe200078e020a */
[----:B------:R-:W-:Y:S01]  /*0ee0*/  SHF.R.S32.HI R30, RZ, 0x1f, R35 ;  /* 0x0000001fff1e7819 */ /* 0x000fe20000011423 */
[C---:B------:R-:W-:Y:S01]  /*0ef0*/  IMAD R14, R12.reuse, c[0x0][0x1ec], R11 ;  /* 0x00007b000c0e7a24 */ /* 0x040fe200078e020b */
[----:B------:R-:W-:Y:S01]  /*0f00*/  ULDC.64 UR6, c[0x0][0x208] ;  /* 0x0000820000067ab9 */ /* 0x000fe20000000a00 */
[C---:B------:R-:W-:Y:S01]  /*0f10*/  IMAD.IADD R0, R245.reuse, 0x1, -R0 ;  /* 0x00000001f5007824 */ /* 0x040fe200078e0a00 */
[----:B------:R-:W-:Y:S01]  /*0f20*/  USHF.L.U32 UR19, UR6, 0x6, URZ ;  /* 0x0000000606137899 */ /* 0x000fe2000800063f */
[C---:B------:R-:W-:Y:S01]  /*0f30*/  IMAD.WIDE.U32 R10, R12.reuse, c[0x0][0x1e8], R8 ;  /* 0x00007a000c0a7a25 */ /* 0x040fe200078e0008 */
[----:B------:R-:W-:Y:S01]  /*0f40*/  CS2R R130, SRZ ;  /* 0x0000000000827805 */ /* 0x000fe2000001ff00 */
        /* <DEDUP_REMOVED lines=121> */
[----:B------:R-:W-:Y:S01]  /*16e0*/  CS2R R42, SRZ ;  /* 0x00000000002a7805 */ /* 0x000fe2000001ff00 */
[----:B------:R1:W-:Y:S01]  /*16f0*/  LDGSTS.E.BYPASS.LTC128B.128 [R250+0x3080], [R10.64+0x40], !P1 ;  /* 0x030800400afa7fae */ /* 0x0003e2000c901d4c */
[----:B------:R-:W-:Y:S01]  /*1700*/  IMAD.WIDE.U32 R6, R35, c[0x0][0x288], R6 ;  /* 0x0000a20023067a25 */ /* 0x000fe200078e0006 */
[----:B------:R-:W-:Y:S01]  /*1710*/  ISETP.GE.OR P1, PT, R2, c[0x0][0x1fc], !P6 ;  /* 0x00007f0002007a0c */ /* 0x000fe20007726670 */
[----:B------:R-:W-:Y:S01]  /*1720*/  CS2R R40, SRZ ;  /* 0x0000000000287805 */ /* 0x000fe2000001ff00 */
        /* <DEDUP_REMOVED lines=9> */
[----:B------:R-:W-:Y:S01]  /*17c0*/  IMAD R9, R30, c[0x0][0x238], RZ ;  /* 0x00008e001e097a24 */ /* 0x000fe200078e02ff */
[----:B------:R-:W-:Y:S01]  /*17d0*/  UISETP.GT.AND UP3, UPT, UR5, -0x1, UPT ;  /* 0xffffffff0500788c */ /* 0x000fe2000bf64270 */
        /* <DEDUP_REMOVED lines=42> */
[----:B------:R-:W-:-:S02]  /*1a80*/  IMAD R10, R30, c[0x0][0x180], RZ ;  /* 0x000060001e0a7a24 */ /* 0x000fc400078e02ff */
        /* <DEDUP_REMOVED lines=93> */
[----:B-----5:R-:W-:Y:S01]  /*2060*/  IMAD.WIDE.U32 R8, R3, UR11, R8 ;  /* 0x0000000b03087c25 */ /* 0x020fe2000f8e0008 */
        /* <DEDUP_REMOVED lines=9> */
[----:B--2---:R-:W-:Y:S01]  /*2100*/  LOP3.LUT R5, R33, 0xffffffe0, RZ, 0xc0, !PT ;  /* 0xffffffe021057812 */ /* 0x004fe200078ec0ff */
        /* <DEDUP_REMOVED lines=66> */
[----:B---3--:R-:W-:Y:S01]  /*2530*/  @!P2 IMAD.SHL.U32 R7, R132, 0x10, RZ ;  /* 0x000000108407a824 */ /* 0x008fe200078e00ff */
        /* <DEDUP_REMOVED lines=31> */
[C---:B------:R-:W-:Y:S02]  /*2730*/  IMAD R216, R219.reuse, 0x2, R214 ;  /* 0x00000002dbd87824 */ /* 0x040fe400078e02d6 */
        /* <DEDUP_REMOVED lines=13> */
[----:B------:R-:W-:-:S02]  /*2810*/  IMAD.SHL.U32 R212, R217, 0x2, RZ ;  /* 0x00000002d9d47824 */ /* 0x000fc400078e00ff */
[----:B------:R-:W-:Y:S01]  /*2820*/  IMAD R218, R218, 0x2, R216 ;  /* 0x00000002dada7824 */ /* 0x000fe200078e02d8 */
[----:B------:R2:W-:Y:S01]  /*2830*/  @!P1 LDGSTS.E.BYPASS.LTC128B.128 [R3+0xf280], [R8.64] ;  /* 0x0f28000008039fae */ /* 0x0005e2000b901d4c */
[----:B------:R-:W-:Y:S01]  /*2840*/  IMAD.IADD R222, R217, 0x1, R221 ;  /* 0x00000001d9de7824 */ /* 0x000fe200078e02dd */
[----:B------:R-:W-:Y:S02]  /*2850*/  IADD3 R213, R212, 0xc080, RZ ;  /* 0x0000c080d4d57810 */ /* 0x000fe40007ffe0ff */
[----:B------:R-:W0:Y:S03]  /*2860*/  LDGDEPBAR ;  /* 0x00000000000079af */ /* 0x000e260000000000 */
[----:B------:R-:W-:Y:S01]  /*2870*/  IMAD R213, R221, 0x2, R213 ;  /* 0x00000002ddd57824 */ /* 0x000fe200078e02d5 */
[----:B------:R-:W0:Y:S01]  /*2880*/  LDGDEPBAR ;  /* 0x00000000000079af */ /* 0x000e220000000000 */
[----:B-1----:R-:W-:-:S05]  /*2890*/  IADD3 R0, R250, 0x6080, RZ ;  /* 0x00006080fa007810 */ /* 0x002fca0007ffe0ff */
[----:B----4-:R2:W-:Y:S02]  /*28a0*/  STL [R1+0x40], R0 ;  /* 0x0000400001007387 */ /* 0x0105e40000100800 */
.L_x_403:
        /* <DEDUP_REMOVED lines=109> */
.L_x_387:
[----:B------:R-:W-:Y:S04]  /*2f80*/  MOV R3, 0x1 ;  /* 0x0000000100037802 */ /* 0x000fe80000000f00 */
[----:B------:R-:W-:Y:S11]  /*2f90*/  ISETP.NE.AND P0, PT, R3, c[0x0][0x2a8], PT ;  /* 0x0000aa0003007a0c */ /* 0x000ff60003f05270 */
[----:B------:R-:W-:Y:S02]  /*2fa0*/  @!UPT UIADD3 URZ, URZ, URZ, URZ ;  /* 0x0000003f3f3ff290 */ /* 0x000fe4000fffe03f */
[----:B------:R-:W-:Y:S05]  /*2fb0*/  @P0 IMAD.HI.U32 R3, R2, c[0x0][0x2ac], RZ ;  /* 0x0000ab0002030a27 */ /* 0x000fea00078e00ff */
[----:B------:R-:W-:Y:S02]  /*2fc0*/  @P0 SHF.R.U32.HI R2, RZ, c[0x0][0x2b0], R3 ;  /* 0x0000ac00ff020a19 */ /* 0x000fe40000011603 */
.L_x_388:
[----:B------:R-:W-:Y:S05]  /*2fd0*/  BSYNC B0 ;  /* 0x0000000000007941 */ /* 0x000fea0003800000 */
.L_x_386:
[----:B------:R-:W-:Y:S04]  /*2fe0*/  IMAD.MOV.U32 R152, RZ, RZ, c[0x0][0x2a8] ;  /* 0x0000aa00ff987624 */ /* 0x000fe800078e00ff */
[----:B------:R-:W-:Y:S02]  /*2ff0*/  IMAD R152, R2, R152, -UR10 ;  /* 0x8000000a02987e24 */ /* 0x000fe4000f8e0298 */
[----:B------:R-:W-:Y:S03]  /*3000*/  IMAD.IADD R2, R246, 0x1, R0 ;  /* 0x00000001f6027824 */ /* 0x000fe600078e0200 */
[----:B------:R-:W-:Y:S04]  /*3010*/  IADD3 R152, -R248, R152, RZ ;  /* 0x00000098f8987210 */ /* 0x000fe80007ffe1ff */
[----:B------:R-:W-:Y:S02]  /*3020*/  IADD3 R3, R152, c[0x0][0x2a8], RZ ;  /* 0x0000aa0098037a10 */ /* 0x000fe40007ffe0ff */
[----:B------:R-:W-:Y:S02]  /*3030*/  IMNMX R152, R2, R152, !PT ;  /* 0x0000009802987217 */ /* 0x000fe40007800200 */
[----:B------:R-:W-:Y:S02]  /*3040*/  IMNMX R149, R149, R3, PT ;  /* 0x0000000395957217 */ /* 0x000fe40003800200 */
.L_x_385:
        /* <DEDUP_REMOVED lines=18> */
.L_x_391:
[----:B------:R-:W-:Y:S04]  /*3170*/  MOV R132, 0x1 ;  /* 0x0000000100847802 */ /* 0x000fe80000000f00 */
[----:B------:R-:W-:Y:S11]  /*3180*/  ISETP.NE.AND P0, PT, R132, c[0x0][0x2a8], PT ;  /* 0x0000aa0084007a0c */ /* 0x000ff60003f05270 */
[----:B------:R-:W-:Y:S02]  /*3190*/  @!UPT UIADD3 URZ, URZ, URZ, URZ ;  /* 0x0000003f3f3ff290 */ /* 0x000fe4000fffe03f */
[----:B------:R-:W-:Y:S05]  /*31a0*/  @P0 IMAD.HI.U32 R132, R2, c[0x0][0x2ac], RZ ;  /* 0x0000ab0002840a27 */ /* 0x000fea00078e00ff */
[----:B------:R-:W-:Y:S02]  /*31b0*/  @P0 SHF.R.U32.HI R2, RZ, c[0x0][0x2b0], R132 ;  /* 0x0000ac00ff020a19 */ /* 0x000fe40000011684 */
.L_x_392:
[----:B------:R-:W-:Y:S05]  /*31c0*/  BSYNC B0 ;  /* 0x0000000000007941 */ /* 0x000fea0003800000 */
.L_x_390:
[----:B------:R-:W-:Y:S04]  /*31d0*/  IMAD.MOV.U32 R132, RZ, RZ, c[0x0][0x2a8] ;  /* 0x0000aa00ff847624 */ /* 0x000fe800078e00ff */
[----:B------:R-:W-:Y:S04]  /*31e0*/  IMAD R2, R2, R132, -UR10 ;  /* 0x8000000a02027e24 */ /* 0x000fe8000f8e0284 */
[----:B------:R-:W-:Y:S05]  /*31f0*/  IMAD.IADD R2, R2, 0x1, -R248 ;  /* 0x0000000102027824 */ /* 0x000fea00078e0af8 */
[----:B------:R-:W-:Y:S02]  /*3200*/  IADD3 R132, R2, c[0x0][0x2a8], RZ ;  /* 0x0000aa0002847a10 */ /* 0x000fe40007ffe0ff */
[----:B------:R-:W-:Y:S02]  /*3210*/  IMNMX R3, R3, R2, !PT ;  /* 0x0000000203037217 */ /* 0x000fe40007800200 */
[----:B------:R-:W-:Y:S02]  /*3220*/  IMNMX R148, R148, R132, PT ;  /* 0x0000008494947217 */ /* 0x000fe40003800200 */
.L_x_389:
        /* <DEDUP_REMOVED lines=18> */
.L_x_395:
[----:B------:R-:W-:Y:S04]  /*3350*/  MOV R133, 0x1 ;  /* 0x0000000100857802 */ /* 0x000fe80000000f00 */
[----:B------:R-:W-:Y:S11]  /*3360*/  ISETP.NE.AND P0, PT, R133, c[0x0][0x2a8], PT ;  /* 0x0000aa0085007a0c */ /* 0x000ff60003f05270 */
[----:B------:R-:W-:Y:S02]  /*3370*/  @!UPT UIADD3 URZ, URZ, URZ, URZ ;  /* 0x0000003f3f3ff290 */ /* 0x000fe4000fffe03f */
[----:B------:R-:W-:Y:S05]  /*3380*/  @P0 IMAD.HI.U32 R133, R132, c[0x0][0x2ac], RZ ;  /* 0x0000ab0084850a27 */ /* 0x000fea00078e00ff */
[----:B------:R-:W-:Y:S02]  /*3390*/  @P0 SHF.R.U32.HI R132, RZ, c[0x0][0x2b0], R133 ;  /* 0x0000ac00ff840a19 */ /* 0x000fe40000011685 */
.L_x_396:
[----:B------:R-:W-:Y:S05]  /*33a0*/  BSYNC B0 ;  /* 0x0000000000007941 */ /* 0x000fea0003800000 */
.L_x_394:
[----:B------:R-:W-:Y:S04]  /*33b0*/  IMAD.MOV.U32 R133, RZ, RZ, c[0x0][0x2a8] ;  /* 0x0000aa00ff857624 */ /* 0x000fe800078e00ff */
[----:B------:R-:W-:Y:S04]  /*33c0*/  IMAD R132, R132, R133, -UR10 ;  /* 0x8000000a84847e24 */ /* 0x000fe8000f8e0285 */
[----:B------:R-:W-:Y:S05]  /*33d0*/  IMAD.IADD R132, R132, 0x1, -R248 ;  /* 0x0000000184847824 */ /* 0x000fea00078e0af8 */
[----:B------:R-:W-:Y:S02]  /*33e0*/  IADD3 R133, R132, c[0x0][0x2a8], RZ ;  /* 0x0000aa0084857a10 */ /* 0x000fe40007ffe0ff */
[----:B------:R-:W-:Y:S02]  /*33f0*/  IMNMX R2, R2, R132, !PT ;  /* 0x0000008402027217 */ /* 0x000fe40007800200 */
[----:B------:R-:W-:Y:S02]  /*3400*/  IMNMX R151, R151, R133, PT ;  /* 0x0000008597977217 */ /* 0x000fe40003800200 */
.L_x_393:
        /* <DEDUP_REMOVED lines=18> */
.L_x_399:
[----:B------:R-:W-:Y:S04]  /*3530*/  MOV R133, 0x1 ;  /* 0x0000000100857802 */ /* 0x000fe80000000f00 */
[----:B------:R-:W-:Y:S11]  /*3540*/  ISETP.NE.AND P0, PT, R133, c[0x0][0x2a8], PT ;  /* 0x0000aa0085007a0c */ /* 0x000ff60003f05270 */
[----:B------:R-:W-:Y:S02]  /*3550*/  @!UPT UIADD3 URZ, URZ, URZ, URZ ;  /* 0x0000003f3f3ff290 */ /* 0x000fe4000fffe03f */
[----:B------:R-:W-:Y:S05]  /*3560*/  @P0 IMAD.HI.U32 R133, R132, c[0x0][0x2ac], RZ ;  /* 0x0000ab0084850a27 */ /* 0x000fea00078e00ff */
[----:B------:R-:W-:Y:S02]  /*3570*/  @P0 SHF.R.U32.HI R132, RZ, c[0x0][0x2b0], R133 ;  /* 0x0000ac00ff840a19 */ /* 0x000fe40000011685 */
.L_x_400:
[----:B------:R-:W-:Y:S05]  /*3580*/  BSYNC B0 ;  /* 0x0000000000007941 */ /* 0x000fea0003800000 */
.L_x_398:
[----:B------:R-:W-:Y:S04]  /*3590*/  IMAD.MOV.U32 R133, RZ, RZ, c[0x0][0x2a8] ;  /* 0x0000aa00ff857624 */ /* 0x000fe800078e00ff */
[----:B------:R-:W-:Y:S04]  /*35a0*/  IMAD R132, R132, R133, -UR10 ;  /* 0x8000000a84847e24 */ /* 0x000fe8000f8e0285 */
[----:B------:R-:W-:Y:S05]  /*35b0*/  IMAD.IADD R132, R132, 0x1, -R248 ;  /* 0x0000000184847824 */ /* 0x000fea00078e0af8 */
[----:B------:R-:W-:Y:S02]  /*35c0*/  IADD3 R133, R132, c[0x0][0x2a8], RZ ;  /* 0x0000aa0084857a10 */ /* 0x000fe40007ffe0ff */
[----:B------:R-:W-:Y:S02]  /*35d0*/  IMNMX R0, R0, R132, !PT ;  /* 0x0000008400007217 */ /* 0x000fe40007800200 */
[----:B------:R-:W-:Y:S02]  /*35e0*/  IMNMX R150, R150, R133, PT ;  /* 0x0000008596967217 */ /* 0x000fe40003800200 */
.L_x_397:
        /* <DEDUP_REMOVED lines=56> */
.L_x_401:
        /* <DEDUP_REMOVED lines=471> */
.L_x_402:
        /* <DEDUP_REMOVED lines=241> */
.L_x_384:
[----:B------:R-:W-:Y:S05]  /*65f0*/  @P2 EXIT ;  /* 0x000000000000294d */ /* 0x000fea0003800000 */
[----:B------:R-:W2:Y:S01]  /*6600*/  LDL.LU R9, [R1+0x48] ;  /* 0x0000480001097983 */ /* 0x000ea20000300800 */
[----:B------:R-:W-:-:S04]  /*6610*/  ISETP.NE.U32.AND P2, PT, RZ, c[0x0][0x360], PT ;  /* 0x0000d800ff007a0c */ /* 0x000fc80003f45070 */
[----:B------:R-:W-:-:S13]  /*6620*/  ISETP.NE.AND.EX P2, PT, RZ, c[0x0][0x364], PT, P2 ;  /* 0x0000d900ff007a0c */ /* 0x000fda0003f45320 */
[----:B------:R-:W-:-:S04]  /*6630*/  @P2 IMAD.MOV.U32 R2, RZ, RZ, 0x4 ;  /* 0x00000004ff022424 */ /* 0x000fc800078e00ff */
[----:B--2---:R-:W-:-:S05]  /*6640*/  @P2 IMAD.WIDE R2, R9, R2, c[0x0][0x360] ;  /* 0x0000d80009022625 */ /* 0x004fca00078e0202 */
[----:B------:R1:W2:Y:S01]  /*6650*/  @P2 LDG.E R0, [R2.64] ;  /* 0x0000000c02002981 */ /* 0x0002a2000c1e1900 */
[----:B------:R-:W-:Y:S01]  /*6660*/  MOV R4, 0x1 ;  /* 0x0000000100047802 */ /* 0x000fe20000000f00 */
[----:B------:R-:W-:Y:S02]  /*6670*/  UIMAD UR6, UR5, 0x3000, URZ ;  /* 0x00003000050678a4 */ /* 0x000fe4000f8e023f */
[----:B------:R-:W3:Y:S04]  /*6680*/  S2R R5, SR_TID.X ;  /* 0x0000000000057919 */ /* 0x000ee80000002100 */
[----:B------:R-:W-:Y:S01]  /*6690*/  BAR.SYNC.DEFER_BLOCKING 0x1, 0x100 ;  /* 0x0044000000007b1d */ /* 0x000fe20000010000 */
[----:B------:R-:W-:Y:S01]  /*66a0*/  ISETP.NE.AND P0, PT, R4, c[0x0][0x338], PT ;  /* 0x0000ce0004007a0c */ /* 0x000fe20003f05270 */
[----:B------:R-:W-:-:S04]  /*66b0*/  USHF.R.S32.HI UR4, URZ, 0x1f, UR6 ;  /* 0x0000001f3f047899 */ /* 0x000fc80008011406 */
[----:B-1----:R-:W1:Y:S01]  /*66c0*/  S2R R3, SR_CTAID.Y ;  /* 0x0000000000037919 */ /* 0x002e620000002600 */
[----:B---3--:R-:W-:-:S07]  /*66d0*/  SHF.R.S32.HI R6, RZ, 0x1f, R5 ;  /* 0x0000001fff067819 */ /* 0x008fce0000011405 */
[----:B-1----:R-:W-:-:S04]  /*66e0*/  @P0 IMAD.HI.U32 R4, R3, c[0x0][0x33c], RZ ;  /* 0x0000cf0003040a27 */ /* 0x002fc800078e00ff */
[----:B--2---:R-:W-:-:S05]  /*66f0*/  @P2 IMAD R0, R9, 0x80, R0 ;  /* 0x0000008009002824 */ /* 0x004fca00078e0200 */
[----:B------:R-:W-:-:S04]  /*6700*/  @P2 SHF.R.S32.HI R2, RZ, 0x1f, R0 ;  /* 0x0000001fff022819 */ /* 0x000fc80000011400 */
[----:B------:R-:W-:Y:S01]  /*6710*/  @P2 LEA.HI R2, R2, R0, RZ, 0x7 ;  /* 0x0000000002022211 */ /* 0x000fe200078f38ff */
[----:B------:R-:W-:Y:S01]  /*6720*/  IMAD.MOV.U32 R0, RZ, RZ, R3 ;  /* 0x000000ffff007224 */ /* 0x000fe200078e0003 */
[----:B------:R-:W-:Y:S02]  /*6730*/  @P0 SHF.R.U32.HI R0, RZ, c[0x0][0x340], R4 ;  /* 0x0000d000ff000a19 */ /* 0x000fe40000011604 */
[----:B------:R-:W-:Y:S02]  /*6740*/  @P2 SHF.R.S32.HI R2, RZ, 0x7, R2 ;  /* 0x00000007ff022819 */ /* 0x000fe40000011402 */
[----:B------:R-:W-:-:S03]  /*6750*/  SHF.R.S32.HI R4, RZ, 0x1f, R0 ;  /* 0x0000001fff047819 */ /* 0x000fc60000011400 */
[----:B------:R-:W-:-:S05]  /*6760*/  @P2 IMAD R2, R2, 0x3000, RZ ;  /* 0x0000300002022824 */ /* 0x000fca00078e02ff */
[----:B------:R-:W-:Y:S02]  /*6770*/  @P2 SHF.R.S32.HI R3, RZ, 0x1f, R2 ;  /* 0x0000001fff032819 */ /* 0x000fe40000011402 */
[----:B------:R-:W-:-:S06]  /*6780*/  @!P2 CS2R R2, SRZ ;  /* 0x000000000002a805 */ /* 0x000fcc000001ff00 */
[----:B------:R-:W-:Y:S01]  /*6790*/  IADD3 R2, P1, P0, R2, UR6, R5 ;  /* 0x0000000602027c10 */ /* 0x000fe2000f83e005 */
[C---:B------:R-:W-:Y:S02]  /*67a0*/  IMAD R5, R4.reuse, c[0x0][0x328], RZ ;  /* 0x0000ca0004057a24 */ /* 0x040fe400078e02ff */
[----:B------:R-:W-:Y:S01]  /*67b0*/  IMAD R4, R4, c[0x0][0x300], RZ ;  /* 0x0000c00004047a24 */ /* 0x000fe200078e02ff */
[----:B------:R-:W-:Y:S01]  /*67c0*/  IADD3.X R3, R3, UR4, R6, P1, P0 ;  /* 0x0000000403037c10 */ /* 0x000fe20008fe0406 */
[C---:B------:R-:W-:Y:S01]  /*67d0*/  IMAD R7, R0.reuse, c[0x0][0x32c], R5 ;  /* 0x0000cb0000077a24 */ /* 0x040fe200078e0205 */
[----:B------:R-:W-:Y:S01]  /*67e0*/  SHF.R.S32.HI R6, RZ, 0x1f, R9 ;  /* 0x0000001fff067819 */ /* 0x000fe20000011409 */
[C---:B------:R-:W-:Y:S02]  /*67f0*/  IMAD R8, R0.reuse, c[0x0][0x304], R4 ;  /* 0x0000c10000087a24 */ /* 0x040fe400078e0204 */
[----:B------:R-:W-:-:S04]  /*6800*/  IMAD.WIDE.U32 R4, R0, c[0x0][0x328], R2 ;  /* 0x0000ca0000047a25 */ /* 0x000fc800078e0002 */
[----:B------:R-:W-:Y:S01]  /*6810*/  IMAD.WIDE.U32 R2, R0, c[0x0][0x300], R2 ;  /* 0x0000c00000027a25 */ /* 0x000fe200078e0002 */
[----:B------:R-:W-:Y:S02]  /*6820*/  SEL R0, R6, RZ, !P2 ;  /* 0x000000ff06007207 */ /* 0x000fe40005000000 */
[----:B------:R-:W-:Y:S01]  /*6830*/  SEL R6, R9, RZ, !P2 ;  /* 0x000000ff09067207 */ /* 0x000fe20005000000 */
[----:B------:R-:W-:Y:S01]  /*6840*/  IMAD.IADD R5, R5, 0x1, R7 ;  /* 0x0000000105057824 */ /* 0x000fe200078e0207 */
[----:B------:R-:W-:Y:S01]  /*6850*/  IADD3 R3, R3, R8, RZ ;  /* 0x0000000803037210 */ /* 0x000fe20007ffe0ff */
[C---:B------:R-:W-:Y:S02]  /*6860*/  IMAD R10, R0.reuse, c[0x0][0x330], RZ ;  /* 0x0000cc00000a7a24 */ /* 0x040fe400078e02ff */
[----:B------:R-:W-:Y:S02]  /*6870*/  IMAD R0, R0, c[0x0][0x308], RZ ;  /* 0x0000c20000007a24 */ /* 0x000fe400078e02ff */
[----:B------:R-:W-:-:S02]  /*6880*/  IMAD R10, R6, c[0x0][0x334], R10 ;  /* 0x0000cd00060a7a24 */ /* 0x000fc400078e020a */
[----:B------:R-:W-:-:S04]  /*6890*/  IMAD.WIDE.U32 R8, R6, c[0x0][0x330], R4 ;  /* 0x0000cc0006087a25 */ /* 0x000fc800078e0004 */
[----:B------:R-:W-:Y:S01]  /*68a0*/  IMAD R0, R6, c[0x0][0x30c], R0 ;  /* 0x0000c30006007a24 */ /* 0x000fe200078e0200 */
[----:B------:R-:W-:Y:S01]  /*68b0*/  LEA R4, P1, R8, c[0x0][0x310], 0x2 ;  /* 0x0000c40008047a11 */ /* 0x000fe200078210ff */
[----:B------:R-:W-:-:S04]  /*68c0*/  IMAD.WIDE.U32 R6, R6, c[0x0][0x308], R2 ;  /* 0x0000c20006067a25 */ /* 0x000fc800078e0002 */
[----:B------:R-:W-:Y:S01]  /*68d0*/  IMAD.IADD R3, R9, 0x1, R10 ;  /* 0x0000000109037824 */ /* 0x000fe200078e020a */
[----:B------:R-:W-:Y:S02]  /*68e0*/  IADD3 R0, R7, R0, RZ ;  /* 0x0000000007007210 */ /* 0x000fe40007ffe0ff */
[----:B------:R-:W-:Y:S02]  /*68f0*/  LEA R2, P0, R6, c[0x0][0x2e8], 0x2 ;  /* 0x0000ba0006027a11 */ /* 0x000fe400078010ff */
[----:B------:R-:W-:Y:S02]  /*6900*/  LEA.HI.X R5, R8, c[0x0][0x314], R3, 0x2, P1 ;  /* 0x0000c50008057a11 */ /* 0x000fe400008f1403 */
[----:B------:R-:W-:-:S03]  /*6910*/  LEA.HI.X R3, R6, c[0x0][0x2ec], R0, 0x2, P0 ;  /* 0x0000bb0006037a11 */ /* 0x000fc600000f1400 */
        /* <DEDUP_REMOVED lines=97> */
.L_x_404:
        /* <DEDUP_REMOVED lines=13> */
.L_x_1398:


//--------------------- .text._ZN7cutlass13device_kernelIN5flash19enable_sm80_to_sm89INS1_16FlashAttnBwdSm80INS1_25CollectiveMainloopBwdSm80ILi2ELi1EN4cute5tupleIJNS5_1CILi64EEENS7_ILi128EEENS7_ILi96EEEEEENS_6half_tEfNS_4arch4Sm80ELb0ELb1ELb0ELb1ELb1ELb0ELb0ELb0ELi2ELi2ELi4ELi2ELb1EEENS1_24CollectiveEpilogueBwdGQAISB_fSE_Li256ELb1ELb1EEENS1_19SingleTileSchedulerILb1ELb0ELb0ELi128EEEEEEEEEvNT_6ParamsE --------------------------
	.section	.text._ZN7cutlass13device_kernelIN5flash19enable_sm80_to_sm89INS1_16FlashAttnBwdSm80INS1_25CollectiveMainloopBwdSm80ILi2ELi1EN4cute5tupleIJNS5_1CILi64EEENS7_ILi128EEENS7_ILi96EEEEEENS_6half_tEfNS_4arch4Sm80ELb0ELb1ELb0ELb1ELb1ELb0ELb0ELb0ELi2ELi2ELi4ELi2ELb1EEENS1_24CollectiveEpilogueBwdGQAISB_fSE_Li256ELb1ELb1EEENS1_19SingleTileSchedulerILb1ELb0ELb0ELi128EEEEEEEEEvNT_6ParamsE,"ax",@progbits
	.sectioninfo	@"SHI_REGISTERS=255"
	.align	128
.text._ZN7cutlass13device_kernelIN5flash19enable_sm80_to_sm89INS1_16FlashAttnBwdSm80INS1_25CollectiveMainloopBwdSm80ILi2ELi1EN4cute5tupleIJNS5_1CILi64EEENS7_ILi128EEENS7_ILi96EEEEEENS_6half_tEfNS_4arch4Sm80ELb0ELb1ELb0ELb1ELb1ELb0ELb0ELb0ELi2ELi2ELi4ELi2ELb1EEENS1_24CollectiveEpilogueBwdGQAISB_fSE_Li256ELb1ELb1EEENS1_19SingleTileSchedulerILb1ELb0ELb0ELi128EEEEEEEEEvNT_6ParamsE:
        .type           _ZN7cutlass13device_kernelIN5flash19enable_sm80_to_sm89INS1_16FlashAttnBwdSm80INS1_25CollectiveMainloopBwdSm80ILi2ELi1EN4cute5tupleIJNS5_1CILi64EEENS7_ILi128EEENS7_ILi96EEEEEENS_6half_tEfNS_4arch4Sm80ELb0ELb1ELb0ELb1ELb1ELb0ELb0ELb0ELi2ELi2ELi4ELi2ELb1EEENS1_24CollectiveEpilogueBwdGQAISB_fSE_Li256ELb1ELb1EEENS1_19SingleTileSchedulerILb1ELb0ELb0ELi128EEEEEEEEEvNT_6ParamsE,@function
        .size           _ZN7cutlass13device_kernelIN5flash19enable_sm80_to_sm89INS1_16FlashAttnBwdSm80INS1_25CollectiveMainloopBwdSm80ILi2ELi1EN4cute5tupleIJNS5_1CILi64EEENS7_ILi128EEENS7_ILi96EEEEEENS_6half_tEfNS_4arch4Sm80ELb0ELb1ELb0ELb1ELb1ELb0ELb0ELb0ELi2ELi2ELi4ELi2ELb1EEENS1_24CollectiveEpilogueBwdGQAISB_fSE_Li256ELb1ELb1EEENS1_19SingleTileSchedulerILb1ELb0ELb0ELi128EEEEEEEEEvNT_6ParamsE,(.L_x_1399 - _ZN7cutlass13device_kernelIN5flash19enable_sm80_to_sm89INS1_16FlashAttnBwdSm80INS1_25CollectiveMainloopBwdSm80ILi2ELi1EN4cute5tupleIJNS5_1CILi64EEENS7_ILi128EEENS7_ILi96EEEEEENS_6half_tEfNS_4arch4Sm80ELb0ELb1ELb0ELb1ELb1ELb0ELb0ELb0ELi2ELi2ELi4ELi2ELb1EEENS1_24CollectiveEpilogueBwdGQAISB_fSE_Li256ELb1ELb1EEENS1_19SingleTileSchedulerILb1ELb0ELb0ELi128EEEEEEEEEvNT_6ParamsE)
        .other          _ZN7cutlass13device_kernelIN5flash19enable_sm80_to_sm89INS1_16FlashAttnBwdSm80INS1_25CollectiveMainloopBwdSm80ILi2ELi1EN4cute5tupleIJNS5_1CILi64EEENS7_ILi128EEENS7_ILi96EEEEEENS_6half_tEfNS_4arch4Sm80ELb0ELb1ELb0ELb1ELb1ELb0ELb0ELb0ELi2ELi2ELi4ELi2ELb1EEENS1_24CollectiveEpilogueBwdGQAISB_fSE_Li256ELb1ELb1EEENS1_19SingleTileSchedulerILb1ELb0ELb0ELi128EEEEEEEEEvNT_6ParamsE,@"STO_CUDA_ENTRY STV_DEFAULT"
_ZN7cutlass13device_kernelIN5flash19enable_sm80_to_sm89INS1_16FlashAttnBwdSm80INS1_25CollectiveMainloopBwdSm80ILi2ELi1EN4cute5tupleIJNS5_1CILi64EEENS7_ILi128EEENS7_ILi96EEEEEENS_6half_tEfNS_4arch4Sm80ELb0ELb1ELb0ELb1ELb1ELb0ELb0ELb0ELi2ELi2ELi4ELi2ELb1EEENS1_24CollectiveEpilogueBwdGQAISB_fSE_Li256ELb1ELb1EEENS1_19SingleTileSchedulerILb1ELb0ELb0ELi128EEEEEEEEEvNT_6ParamsE:
        /* <DEDUP_REMOVED lines=18> */
.L_x_406:
        /* <DEDUP_REMOVED lines=8> */
.L_x_408:
[----:B------:R-:W-:Y:S02]  /*01a0*/  MOV R0, c[0x0][0x3ac] ;  /* 0x0000eb0000007a02 */ /* 0x000fe40000000f00 */
.L_x_407:
[----:B------:R-:W-:-:S06]  /*01b0*/  USHF.L.U32 UR10, UR5, 0x7, URZ ;  /* 0x00000007050a7899 */ /* 0x000fcc000800063f */
[----:B-----5:R-:W-:-:S04]  /*01c0*/  ISETP.LE.AND P0, PT, R0, UR10, PT ;  /* 0x0000000a00007c0c */ /* 0x020fc8000bf03270 */
[----:B------:R-:W-:-:S05]  /*01d0*/  SEL R0, R5, 0xffffffff, !P0 ;  /* 0xffffffff05007807 */ /* 0x000fca0004000000 */
[----:B------:R2:W-:Y:S01]  /*01e0*/  STL [R1+0x48], R0 ;  /* 0x0000480001007387 */ /* 0x0005e20000100800 */
[----:B------:R-:W-:Y:S05]  /*01f0*/  BRA `(.L_x_409) ;  /* 0x0000012000007947 */ /* 0x000fea0003800000 */
.L_x_405:
[----:B--2-4-:R-:W-:-:S04]  /*0200*/  ISETP.NE.U32.AND P0, PT, RZ, c[0x0][0x3c8], PT ;  /* 0x0000f200ff007a0c */ /* 0x014fc80003f05070 */
[----:B------:R-:W-:-:S13]  /*0210*/  ISETP.NE.AND.EX P0, PT, RZ, c[0x0][0x3cc], PT, P0 ;  /* 0x0000f300ff007a0c */ /* 0x000fda0003f05300 */
[----:B------:R-:W-:Y:S05]  /*0220*/  @!P0 BRA `(.L_x_410) ;  /* 0x0000002000008947 */ /* 0x000fea0003800000 */
[----:B------:R1:W5:Y:S01]  /*0230*/  LDG.E R0, [R2.64] ;  /* 0x0000000c02007981 */ /* 0x000362000c1e1900 */
[----:B------:R-:W-:Y:S05]  /*0240*/  BRA `(.L_x_411) ;  /* 0x0000009000007947 */ /* 0x000fea0003800000 */
.L_x_410:
        /* <DEDUP_REMOVED lines=8> */
.L_x_412:
[----:B------:R-:W-:Y:S02]  /*02d0*/  MOV R0, c[0x0][0x3ac] ;  /* 0x0000eb0000007a02 */ /* 0x000fe40000000f00 */
.L_x_411:
[----:B------:R-:W-:-:S06]  /*02e0*/  USHF.L.U32 UR10, UR5, 0x7, URZ ;  /* 0x00000007050a7899 */ /* 0x000fcc000800063f */
[----:B-----5:R-:W-:-:S04]  /*02f0*/  ISETP.LE.AND P0, PT, R0, UR10, PT ;  /* 0x0000000a00007c0c */ /* 0x020fc8000bf03270 */
[----:B------:R-:W-:-:S05]  /*0300*/  SEL R0, R5, 0xffffffff, !P0 ;  /* 0xffffffff05007807 */ /* 0x000fca0004000000 */
[----:B------:R2:W-:Y:S04]  /*0310*/  STL [R1+0x48], R0 ;  /* 0x0000480001007387 */ /* 0x0005e80000100800 */
.L_x_409:
        /* <DEDUP_REMOVED lines=37> */
.L_x_413:
[----:B--2---:R-:W-:-:S04]  /*0570*/  ISETP.NE.U32.AND P1, PT, RZ, c[0x0][0x2e0], PT ;  /* 0x0000b800ff007a0c */ /* 0x004fc80003f25070 */
[----:B------:R-:W-:-:S13]  /*0580*/  ISETP.NE.AND.EX P1, PT, RZ, c[0x0][0x2e4], PT, P1 ;  /* 0x0000b900ff007a0c */ /* 0x000fda0003f25310 */
[----:B------:R-:W-:Y:S05]  /*0590*/  @!P1 BRA `(.L_x_414) ;  /* 0x0000004000009947 */ /* 0x000fea0003800000 */
[----:B------:R-:W-:-:S05]  /*05a0*/  IMAD.WIDE R2, R133, R10, c[0x0][0x2e0] ;  /* 0x0000b80085027625 */ /* 0x000fca00078e020a */
[----:B------:R-:W2:Y:S02]  /*05b0*/  LDG.E R0, [R2.64] ;  /* 0x0000000c02007981 */ /* 0x000ea4000c1e1900 */
[----:B--2---:R1:W2:Y:S02]  /*05c0*/  R2UR UR17, R0 ;  /* 0x00000000001173c2 */ /* 0x0042a400000e0000 */
[----:B-12---:R-:W-:Y:S05]  /*05d0*/  BRA `(.L_x_415) ;  /* 0x0000006000007947 */ /* 0x006fea0003800000 */
.L_x_414:
[----:B------:R-:W-:Y:S05]  /*05e0*/  @!P3 BRA `(.L_x_415) ;  /* 0x000000500000b947 */ /* 0x000fea0003800000 */
[----:B------:R1:W2:Y:S04]  /*05f0*/  LDG.E R0, [R2.64] ;  /* 0x0000000c02007981 */ /* 0x0002a8000c1e1900 */
[----:B-1----:R-:W3:Y:S01]  /*0600*/  LDG.E R2, [R2.64+0x4] ;  /* 0x0000040c02027981 */ /* 0x002ee2000c1e1900 */
[----:B--2---:R-:W1:Y:S08]  /*0610*/  R2UR UR17, R0 ;  /* 0x00000000001173c2 */ /* 0x004e7000000e0000 */
[----:B---3--:R-:W1:Y:S02]  /*0620*/  R2UR UR4, R2 ;  /* 0x00000000020473c2 */ /* 0x008e6400000e0000 */
[----:B-1----:R-:W-:-:S06]  /*0630*/  UIADD3 UR17, -UR17, UR4, URZ ;  /* 0x0000000411117290 */ /* 0x002fcc000fffe13f */
.L_x_415:
        /* <DEDUP_REMOVED lines=15> */
.L_x_416:
        /* <DEDUP_REMOVED lines=536> */
.L_x_436:
        /* <DEDUP_REMOVED lines=109> */
.L_x_420:
[----:B------:R-:W-:Y:S04]  /*2f80*/  MOV R3, 0x1 ;  /* 0x0000000100037802 */ /* 0x000fe80000000f00 */
[----:B------:R-:W-:Y:S11]  /*2f90*/  ISETP.NE.AND P0, PT, R3, c[0x0][0x2a8], PT ;  /* 0x0000aa0003007a0c */ /* 0x000ff60003f05270 */
[----:B------:R-:W-:Y:S02]  /*2fa0*/  @!UPT UIADD3 URZ, URZ, URZ, URZ ;  /* 0x0000003f3f3ff290 */ /* 0x000fe4000fffe03f */
[----:B------:R-:W-:Y:S05]  /*2fb0*/  @P0 IMAD.HI.U32 R3, R2, c[0x0][0x2ac], RZ ;  /* 0x0000ab0002030a27 */ /* 0x000fea00078e00ff */
[----:B------:R-:W-:Y:S02]  /*2fc0*/  @P0 SHF.R.U32.HI R2, RZ, c[0x0][0x2b0], R3 ;  /* 0x0000ac00ff020a19 */ /* 0x000fe40000011603 */
.L_x_421:
[----:B------:R-:W-:Y:S05]  /*2fd0*/  BSYNC B0 ;  /* 0x0000000000007941 */ /* 0x000fea0003800000 */
.L_x_419:
[----:B------:R-:W-:Y:S04]  /*2fe0*/  IMAD.MOV.U32 R152, RZ, RZ, c[0x0][0x2a8] ;  /* 0x0000aa00ff987624 */ /* 0x000fe800078e00ff */
[----:B------:R-:W-:Y:S02]  /*2ff0*/  IMAD R152, R2, R152, -UR10 ;  /* 0x8000000a02987e24 */ /* 0x000fe4000f8e0298 */
[----:B------:R-:W-:Y:S03]  /*3000*/  IMAD.IADD R2, R246, 0x1, R0 ;  /* 0x00000001f6027824 */ /* 0x000fe600078e0200 */
[----:B------:R-:W-:Y:S04]  /*3010*/  IADD3 R152, -R248, R152, RZ ;  /* 0x00000098f8987210 */ /* 0x000fe80007ffe1ff */
[----:B------:R-:W-:Y:S02]  /*3020*/  IADD3 R3, R152, c[0x0][0x2a8], RZ ;  /* 0x0000aa0098037a10 */ /* 0x000fe40007ffe0ff */
[----:B------:R-:W-:Y:S02]  /*3030*/  IMNMX R152, R2, R152, !PT ;  /* 0x0000009802987217 */ /* 0x000fe40007800200 */
[----:B------:R-:W-:Y:S02]  /*3040*/  IMNMX R149, R149, R3, PT ;  /* 0x0000000395957217 */ /* 0x000fe40003800200 */
.L_x_418:
        /* <DEDUP_REMOVED lines=18> */
.L_x_424:
[----:B------:R-:W-:Y:S04]  /*3170*/  MOV R132, 0x1 ;  /* 0x0000000100847802 */ /* 0x000fe80000000f00 */
[----:B------:R-:W-:Y:S11]  /*3180*/  ISETP.NE.AND P0, PT, R132, c[0x0][0x2a8], PT ;  /* 0x0000aa0084007a0c */ /* 0x000ff60003f05270 */
[----:B------:R-:W-:Y:S02]  /*3190*/  @!UPT UIADD3 URZ, URZ, URZ, URZ ;  /* 0x0000003f3f3ff290 */ /* 0x000fe4000fffe03f */
[----:B------:R-:W-:Y:S05]  /*31a0*/  @P0 IMAD.HI.U32 R132, R2, c[0x0][0x2ac], RZ ;  /* 0x0000ab0002840a27 */ /* 0x000fea00078e00ff */
[----:B------:R-:W-:Y:S02]  /*31b0*/  @P0 SHF.R.U32.HI R2, RZ, c[0x0][0x2b0], R132 ;  /* 0x0000ac00ff020a19 */ /* 0x000fe40000011684 */
.L_x_425:
[----:B------:R-:W-:Y:S05]  /*31c0*/  BSYNC B0 ;  /* 0x0000000000007941 */ /* 0x000fea0003800000 */
.L_x_423:
[----:B------:R-:W-:Y:S04]  /*31d0*/  IMAD.MOV.U32 R132, RZ, RZ, c[0x0][0x2a8] ;  /* 0x0000aa00ff847624 */ /* 0x000fe800078e00ff */
[----:B------:R-:W-:Y:S04]  /*31e0*/  IMAD R2, R2, R132, -UR10 ;  /* 0x8000000a02027e24 */ /* 0x000fe8000f8e0284 */
[----:B------:R-:W-:Y:S05]  /*31f0*/  IMAD.IADD R2, R2, 0x1, -R248 ;  /* 0x0000000102027824 */ /* 0x000fea00078e0af8 */
[----:B------:R-:W-:Y:S02]  /*3200*/  IADD3 R132, R2, c[0x0][0x2a8], RZ ;  /* 0x0000aa0002847a10 */ /* 0x000fe40007ffe0ff */
[----:B------:R-:W-:Y:S02]  /*3210*/  IMNMX R3, R3, R2, !PT ;  /* 0x0000000203037217 */ /* 0x000fe40007800200 */
[----:B------:R-:W-:Y:S02]  /*3220*/  IMNMX R148, R148, R132, PT ;  /* 0x0000008494947217 */ /* 0x000fe40003800200 */
.L_x_422:
        /* <DEDUP_REMOVED lines=18> */
.L_x_428:
[----:B------:R-:W-:Y:S04]  /*3350*/  MOV R133, 0x1 ;  /* 0x0000000100857802 */ /* 0x000fe80000000f00 */
[----:B------:R-:W-:Y:S11]  /*3360*/  ISETP.NE.AND P0, PT, R133, c[0x0][0x2a8], PT ;  /* 0x0000aa0085007a0c */ /* 0x000ff60003f05270 */
[----:B------:R-:W-:Y:S02]  /*3370*/  @!UPT UIADD3 URZ, URZ, URZ, URZ ;  /* 0x0000003f3f3ff290 */ /* 0x000fe4000fffe03f */
[----:B------:R-:W-:Y:S05]  /*3380*/  @P0 IMAD.HI.U32 R133, R132, c[0x0][0x2ac], RZ ;  /* 0x0000ab0084850a27 */ /* 0x000fea00078e00ff */
[----:B------:R-:W-:Y:S02]  /*3390*/  @P0 SHF.R.U32.HI R132, RZ, c[0x0][0x2b0], R133 ;  /* 0x0000ac00ff840a19 */ /* 0x000fe40000011685 */
.L_x_429:
[----:B------:R-:W-:Y:S05]  /*33a0*/  BSYNC B0 ;  /* 0x0000000000007941 */ /* 0x000fea0003800000 */
.L_x_427:
[----:B------:R-:W-:Y:S04]  /*33b0*/  IMAD.MOV.U32 R133, RZ, RZ, c[0x0][0x2a8] ;  /* 0x0000aa00ff857624 */ /* 0x000fe800078e00ff */
[----:B------:R-:W-:Y:S04]  /*33c0*/  IMAD R132, R132, R133, -UR10 ;  /* 0x8000000a84847e24 */ /* 0x000fe8000f8e0285 */
[----:B------:R-:W-:Y:S05]  /*33d0*/  IMAD.IADD R132, R132, 0x1, -R248 ;  /* 0x0000000184847824 */ /* 0x000fea00078e0af8 */
[----:B------:R-:W-:Y:S02]  /*33e0*/  IADD3 R133, R132, c[0x0][0x2a8], RZ ;  /* 0x0000aa0084857a10 */ /* 0x000fe40007ffe0ff */
[----:B------:R-:W-:Y:S02]  /*33f0*/  IMNMX R2, R2, R132, !PT ;  /* 0x0000008402027217 */ /* 0x000fe40007800200 */
[----:B------:R-:W-:Y:S02]  /*3400*/  IMNMX R151, R151, R133, PT ;  /* 0x0000008597977217 */ /* 0x000fe40003800200 */
.L_x_426:
        /* <DEDUP_REMOVED lines=18> */
.L_x_432:
[----:B------:R-:W-:Y:S04]  /*3530*/  MOV R133, 0x1 ;  /* 0x0000000100857802 */ /* 0x000fe80000000f00 */
[----:B------:R-:W-:Y:S11]  /*3540*/  ISETP.NE.AND P0, PT, R133, c[0x0][0x2a8], PT ;  /* 0x0000aa0085007a0c */ /* 0x000ff60003f05270 */
[----:B------:R-:W-:Y:S02]  /*3550*/  @!UPT UIADD3 URZ, URZ, URZ, URZ ;  /* 0x0000003f3f3ff290 */ /* 0x000fe4000fffe03f */
[----:B------:R-:W-:Y:S05]  /*3560*/  @P0 IMAD.HI.U32 R133, R132, c[0x0][0x2ac], RZ ;  /* 0x0000ab0084850a27 */ /* 0x000fea00078e00ff */
[----:B------:R-:W-:Y:S02]  /*3570*/  @P0 SHF.R.U32.HI R132, RZ, c[0x0][0x2b0], R133 ;  /* 0x0000ac00ff840a19 */ /* 0x000fe40000011685 */
.L_x_433:
[----:B------:R-:W-:Y:S05]  /*3580*/  BSYNC B0 ;  /* 0x0000000000007941 */ /* 0x000fea0003800000 */
.L_x_431:
[----:B------:R-:W-:Y:S04]  /*3590*/  IMAD.MOV.U32 R133, RZ, RZ, c[0x0][0x2a8] ;  /* 0x0000aa00ff857624 */ /* 0x000fe800078e00ff */
[----:B------:R-:W-:Y:S04]  /*35a0*/  IMAD R132, R132, R133, -UR10 ;  /* 0x8000000a84847e24 */ /* 0x000fe8000f8e0285 */
[----:B------:R-:W-:Y:S05]  /*35b0*/  IMAD.IADD R132, R132, 0x1, -R248 ;  /* 0x0000000184847824 */ /* 0x000fea00078e0af8 */
[----:B------:R-:W-:Y:S02]  /*35c0*/  IADD3 R133, R132, c[0x0][0x2a8], RZ ;  /* 0x0000aa0084857a10 */ /* 0x000fe40007ffe0ff */
[----:B------:R-:W-:Y:S02]  /*35d0*/  IMNMX R0, R0, R132, !PT ;  /* 0x0000008400007217 */ /* 0x000fe40007800200 */
[----:B------:R-:W-:Y:S02]  /*35e0*/  IMNMX R150, R150, R133, PT ;  /* 0x0000008596967217 */ /* 0x000fe40003800200 */
.L_x_430:
        /* <DEDUP_REMOVED lines=56> */
.L_x_434:
        /* <DEDUP_REMOVED lines=471> */
.L_x_435:
        /* <DEDUP_REMOVED lines=241> */
.L_x_417:
[----:B------:R-:W-:Y:S05]  /*65f0*/  @P2 EXIT ;  /* 0x000000000000294d */ /* 0x000fea0003800000 */
[----:B------:R-:W2:Y:S01]  /*6600*/  LDL.LU R8, [R1+0x48] ;  /* 0x0000480001087983 */ /* 0x000ea20000300800 */
[----:B------:R-:W-:-:S04]  /*6610*/  ISETP.NE.U32.AND P1, PT, RZ, c[0x0][0x360], PT ;  /* 0x0000d800ff007a0c */ /* 0x000fc80003f25070 */
[----:B------:R-:W-:-:S13]  /*6620*/  ISETP.NE.AND.EX P1, PT, RZ, c[0x0][0x364], PT, P1 ;  /* 0x0000d900ff007a0c */ /* 0x000fda0003f25310 */
[----:B------:R-:W-:Y:S01]  /*6630*/  @P1 IMAD.MOV.U32 R2, RZ, RZ, 0x4 ;  /* 0x00000004ff021424 */ /* 0x000fe200078e00ff */
[----:B------:R-:W1:Y:S03]  /*6640*/  S2R R5, SR_CTAID.Y ;  /* 0x0000000000057919 */ /* 0x000e660000002600 */
[----:B--2---:R-:W-:-:S06]  /*6650*/  @P1 IMAD.WIDE R2, R8, R2, c[0x0][0x360] ;  /* 0x0000d80008021625 */ /* 0x004fcc00078e0202 */
[----:B------:R2:W3:Y:S01]  /*6660*/  @P1 LDG.E R2, [R2.64] ;  /* 0x0000000c02021981 */ /* 0x0004e2000c1e1900 */
[----:B------:R-:W-:Y:S01]  /*6670*/  IMAD.MOV.U32 R0, RZ, RZ, 0x1 ;  /* 0x00000001ff007424 */ /* 0x000fe200078e00ff */
[----:B------:R-:W-:Y:S01]  /*6680*/  ULDC UR6, c[0x0][0x358] ;  /* 0x0000d60000067ab9 */ /* 0x000fe20000000800 */
[----:B-1----:R-:W-:Y:S01]  /*6690*/  IMAD.MOV.U32 R7, RZ, RZ, R5 ;  /* 0x000000ffff077224 */ /* 0x002fe200078e0005 */
[----:B------:R-:W1:Y:S01]  /*66a0*/  S2R R4, SR_TID.X ;  /* 0x0000000000047919 */ /* 0x000e620000002100 */
[----:B------:R-:W-:-:S03]  /*66b0*/  UIMAD UR6, UR5, UR6, URZ ;  /* 0x00000006050672a4 */ /* 0x000fc6000f8e023f */
[----:B------:R-:W-:Y:S01]  /*66c0*/  BAR.SYNC.DEFER_BLOCKING 0x1, 0x100 ;  /* 0x0044000000007b1d */ /* 0x000fe20000010000 */
[----:B------:R-:W-:Y:S01]  /*66d0*/  ISETP.NE.AND P0, PT, R0, c[0x0][0x338], PT ;  /* 0x0000ce0000007a0c */ /* 0x000fe20003f05270 */
[C---:B------:R-:W-:Y:S01]  /*66e0*/  IMAD R0, R8.reuse, c[0x0][0x2f4], RZ ;  /* 0x0000bd0008007a24 */ /* 0x040fe200078e02ff */
[----:B------:R-:W-:Y:S02]  /*66f0*/  SHF.R.S32.HI R16, RZ, 0x1f, R8 ;  /* 0x0000001fff107819 */ /* 0x000fe40000011408 */
[----:B------:R-:W-:Y:S01]  /*6700*/  SEL R12, R8, RZ, !P1 ;  /* 0x000000ff080c7207 */ /* 0x000fe20004800000 */
[----:B------:R-:W-:Y:S01]  /*6710*/  ULDC UR4, c[0x0][0x2f4] ;  /* 0x0000bd0000047ab9 */ /* 0x000fe20000000800 */
[----:B------:R-:W-:Y:S01]  /*6720*/  SHF.R.S32.HI R15, RZ, 0x1f, R0 ;  /* 0x0000001fff0f7819 */ /* 0x000fe20000011400 */
[----:B------:R-:W-:Y:S01]  /*6730*/  UIMAD UR6, UR6, UR4, URZ ;  /* 0x00000004060672a4 */ /* 0x000fe2000f8e023f */
[----:B------:R-:W-:Y:S01]  /*6740*/  BSSY B0, `(.L_x_437) ;  /* 0x000001c000007945 */ /* 0x000fe20003800000 */
[----:B------:R-:W-:-:S02]  /*6750*/  SEL R16, R16, RZ, !P1 ;  /* 0x000000ff10107207 */ /* 0x000fc40004800000 */
[----:B------:R-:W-:Y:S02]  /*6760*/  USHF.R.S32.HI UR4, URZ, 0x1f, UR6 ;  /* 0x0000001f3f047899 */ /* 0x000fe40008011406 */
[----:B--2---:R-:W-:-:S05]  /*6770*/  @P0 IMAD.HI.U32 R3, R5, c[0x0][0x33c], RZ ;  /* 0x0000cf0005030a27 */ /* 0x004fca00078e00ff */
[----:B------:R-:W-:-:S04]  /*6780*/  @P0 SHF.R.U32.HI R7, RZ, c[0x0][0x340], R3 ;  /* 0x0000d000ff070a19 */ /* 0x000fc80000011603 */
[--C-:B------:R-:W-:Y:S01]  /*6790*/  IADD3 R0, P2, P0, R0, UR6, R7.reuse ;  /* 0x0000000600007c10 */ /* 0x100fe2000f85e007 */
[--C-:B------:R-:W-:Y:S01]  /*67a0*/  IMAD.MOV R6, RZ, RZ, -R7.reuse ;  /* 0x000000ffff067224 */ /* 0x100fe200078e0a07 */
[----:B------:R-:W-:-:S03]  /*67b0*/  SHF.R.S32.HI R13, RZ, 0x1f, R7 ;  /* 0x0000001fff0d7819 */ /* 0x000fc60000011407 */
[----:B------:R-:W-:Y:S01]  /*67c0*/  IMAD.SHL.U32 R14, R0, 0x4, RZ ;  /* 0x00000004000e7824 */ /* 0x000fe200078e00ff */
[----:B------:R-:W-:Y:S01]  /*67d0*/  IADD3.X R15, R15, UR4, R13, P2, P0 ;  /* 0x000000040f0f7c10 */ /* 0x000fe200097e040d */
[----:B------:R-:W-:Y:S01]  /*67e0*/  IMAD R6, R6, c[0x0][0x338], R5 ;  /* 0x0000ce0006067a24 */ /* 0x000fe200078e0205 */
[----:B-1----:R-:W-:Y:S02]  /*67f0*/  ISETP.NE.AND P2, PT, R4, RZ, PT ;  /* 0x000000ff0400720c */ /* 0x002fe40003f45270 */
[----:B------:R-:W-:Y:S02]  /*6800*/  SHF.L.U64.HI R15, R0, 0x2, R15 ;  /* 0x00000002000f7819 */ /* 0x000fe4000001020f */
[----:B------:R-:W-:-:S04]  /*6810*/  IADD3 R4, P0, R14, c[0x0][0x350], RZ ;  /* 0x0000d4000e047a10 */ /* 0x000fc80007f1e0ff */
[----:B------:R-:W-:Y:S01]  /*6820*/  IADD3.X R5, R15, c[0x0][0x354], RZ, P0, !PT ;  /* 0x0000d5000f057a10 */ /* 0x000fe200007fe4ff */
[----:B---3--:R-:W-:-:S05]  /*6830*/  @P1 IMAD R2, R8, 0x80, R2 ;  /* 0x0000008008021824 */ /* 0x008fca00078e0202 */
[----:B------:R-:W-:-:S04]  /*6840*/  @P1 SHF.R.S32.HI R3, RZ, 0x1f, R2 ;  /* 0x0000001fff031819 */ /* 0x000fc80000011402 */
[----:B------:R-:W-:-:S04]  /*6850*/  @P1 LEA.HI R2, R3, R2, RZ, 0x7 ;  /* 0x0000000203021211 */ /* 0x000fc800078f38ff */
[----:B------:R-:W-:-:S05]  /*6860*/  @P1 SHF.R.S32.HI R2, RZ, 0x7, R2 ;  /* 0x00000007ff021819 */ /* 0x000fca0000011402 */
[----:B------:R-:W-:-:S05]  /*6870*/  @P1 IMAD R2, R2, 0x3000, RZ ;  /* 0x0000300002021824 */ /* 0x000fca00078e02ff */
[----:B------:R-:W-:Y:S02]  /*6880*/  @P1 SHF.R.S32.HI R3, RZ, 0x1f, R2 ;  /* 0x0000001fff031819 */ /* 0x000fe40000011402 */
[----:B------:R-:W-:Y:S01]  /*6890*/  @!P1 CS2R R2, SRZ ;  /* 0x0000000000029805 */ /* 0x000fe2000001ff00 */
[----:B------:R-:W-:Y:S05]  /*68a0*/  @P2 BRA `(.L_x_438) ;  /* 0x0000005000002947 */ /* 0x000fea0003800000 */
.L_x_439:
[----:B------:R-:W2:Y:S01]  /*68b0*/  LDG.E.STRONG.GPU R0, [R4.64] ;  /* 0x0000000c04007981 */ /* 0x000ea2000c1ef900 */
[----:B------:R-:W-:Y:S01]  /*68c0*/  YIELD ;  /* 0x0000000000007946 */ /* 0x000fe20003800000 */
[----:B--2---:R-:W-:Y:S01]  /*68d0*/  ISETP.NE.AND P0, PT, R0, R6, PT ;  /* 0x000000060000720c */ /* 0x004fe20003f05270 */
[----:B------:R-:W-:-:S12]  /*68e0*/  CCTL.IVALL ;  /* 0x00000000ff00798f */ /* 0x000fd80002000000 */
[----:B------:R-:W-:Y:S05]  /*68f0*/  @P0 BRA `(.L_x_439) ;  /* 0xffffffb000000947 */ /* 0x000fea000383ffff */
.L_x_438:
[----:B------:R-:W-:Y:S05]  /*6900*/  BSYNC B0 ;  /* 0x0000000000007941 */ /* 0x000fea0003800000 */
.L_x_437:
[----:B------:R-:W-:Y:S01]  /*6910*/  MOV R17, 0xffffffff ;  /* 0xffffffff00117802 */ /* 0x000fe20000000f00 */
[----:B------:R-:W-:Y:S05]  /*6920*/  BRA.CONV ~URZ, `(.L_x_440) ;  /* 0x000000237f007947 */ /* 0x000fea000b800000 */
[----:B------:R-:W-:Y:S02]  /*6930*/  MOV R8, 0x6950 ;  /* 0x0000695000087802 */ /* 0x000fe40000000f00 */
[----:B------:R-:W-:Y:S05]  /*6940*/  CALL.REL.NOINC `($__internal_3_$__cuda_sm70_warpsync) ;  /* 0x00000aa000007944 */ /* 0x000fea0003c00000 */
.L_x_440:
[----:B------:R-:W1:Y:S01]  /*6950*/  S2R R0, SR_TID.X ;  /* 0x0000000000007919 */ /* 0x000e620000002100 */
[----:B------:R-:W-:Y:S01]  /*6960*/  UIMAD UR6, UR5, 0x3000, URZ ;  /* 0x00003000050678a4 */ /* 0x000fe2000f8e023f */
[----:B------:R-:W-:-:S06]  /*6970*/  NOP ;  /* 0x0000000000007918 */ /* 0x000fcc0000000000 */
[----:B------:R-:W-:Y:S01]  /*6980*/  USHF.R.S32.HI UR4, URZ, 0x1f, UR6 ;  /* 0x0000001f3f047899 */ /* 0x000fe20008011406 */
[--C-:B-1----:R-:W-:Y:S02]  /*6990*/  SHF.R.S32.HI R8, RZ, 0x1f, R0.reuse ;  /* 0x0000001fff087819 */ /* 0x102fe40000011400 */
[----:B------:R-:W-:Y:S01]  /*69a0*/  IADD3 R10, P1, P0, R2, UR6, R0 ;  /* 0x00000006020a7c10 */ /* 0x000fe2000f83e000 */
[----:B------:R-:W-:-:S03]  /*69b0*/  IMAD R0, R13, c[0x0][0x328], RZ ;  /* 0x0000ca000d007a24 */ /* 0x000fc600078e02ff */
[----:B------:R-:W-:Y:S01]  /*69c0*/  IADD3.X R11, R3, UR4, R8, P1, P0 ;  /* 0x00000004030b7c10 */ /* 0x000fe20008fe0408 */
[C---:B------:R-:W-:Y:S02]  /*69d0*/  IMAD R0, R7.reuse, c[0x0][0x32c], R0 ;  /* 0x0000cb0007007a24 */ /* 0x040fe400078e0200 */
[----:B------:R-:W-:Y:S02]  /*69e0*/  IMAD R8, R16, c[0x0][0x330], RZ ;  /* 0x0000cc0010087a24 */ /* 0x000fe400078e02ff */
        /* <DEDUP_REMOVED lines=57> */
[----:B-1----:R-:W-:Y:S05]  /*6d80*/  CALL.REL.NOINC `($__internal_3_$__cuda_sm70_warpsync) ;  /* 0x0000066000007944 */ /* 0x002fea0003c00000 */
.L_x_441:
        /* <DEDUP_REMOVED lines=12> */
.L_x_443:
[----:B------:R-:W-:Y:S05]  /*6e50*/  BSYNC B0 ;  /* 0x0000000000007941 */ /* 0x000fea0003800000 */
.L_x_442:
[----:B--2---:R-:W-:Y:S01]  /*6e60*/  IADD3 R4, P0, R14, c[0x0][0x348], RZ ;  /* 0x0000d2000e047a10 */ /* 0x004fe20007f1e0ff */
[----:B------:R-:W-:Y:S03]  /*6e70*/  BSSY B0, `(.L_x_444) ;  /* 0x0000008000007945 */ /* 0x000fe60003800000 */
[----:B------:R-:W-:Y:S01]  /*6e80*/  IADD3.X R5, R15, c[0x0][0x34c], RZ, P0, !PT ;  /* 0x0000d3000f057a10 */ /* 0x000fe200007fe4ff */
[----:B------:R-:W-:Y:S05]  /*6e90*/  @P2 BRA `(.L_x_445) ;  /* 0x0000005000002947 */ /* 0x000fea0003800000 */
.L_x_446:
[----:B------:R-:W2:Y:S01]  /*6ea0*/  LDG.E.STRONG.GPU R0, [R4.64] ;  /* 0x0000000c04007981 */ /* 0x000ea2000c1ef900 */
[----:B------:R-:W-:Y:S01]  /*6eb0*/  YIELD ;  /* 0x0000000000007946 */ /* 0x000fe20003800000 */
[----:B--2---:R-:W-:Y:S01]  /*6ec0*/  ISETP.NE.AND P0, PT, R0, R6, PT ;  /* 0x000000060000720c */ /* 0x004fe20003f05270 */
[----:B------:R-:W-:-:S12]  /*6ed0*/  CCTL.IVALL ;  /* 0x00000000ff00798f */ /* 0x000fd80002000000 */
[----:B------:R-:W-:Y:S05]  /*6ee0*/  @P0 BRA `(.L_x_446) ;  /* 0xffffffb000000947 */ /* 0x000fea000383ffff */
.L_x_445:
[----:B------:R-:W-:Y:S05]  /*6ef0*/  BSYNC B0 ;  /* 0x0000000000007941 */ /* 0x000fea0003800000 */
.L_x_444:
[----:B------:R-:W-:Y:S05]  /*6f00*/  BRA.CONV ~URZ, `(.L_x_447) ;  /* 0x000000237f007947 */ /* 0x000fea000b800000 */
[----:B------:R-:W-:Y:S02]  /*6f10*/  MOV R8, 0x6f30 ;  /* 0x00006f3000087802 */ /* 0x000fe40000000f00 */
[----:B-1----:R-:W-:Y:S05]  /*6f20*/  CALL.REL.NOINC `($__internal_3_$__cuda_sm70_warpsync) ;  /* 0x000004c000007944 */ /* 0x002fea0003c00000 */
.L_x_447:
        /* <DEDUP_REMOVED lines=64> */
.L_x_448:
        /* <DEDUP_REMOVED lines=12> */
        .weak           $__internal_3_$__cuda_sm70_warpsync
        .type           $__internal_3_$__cuda_sm70_warpsync,@function
        .size           $__internal_3_$__cuda_sm70_warpsync,(.L_x_1399 - $__internal_3_$__cuda_sm70_warpsync)
$__internal_3_$__cuda_sm70_warpsync:
[----:B------:R-:W-:Y:S01]  /*73f0*/  MOV R9, 0x0 ;  /* 0x0000000000097802 */ /* 0x000fe20000000f00 */
[----:B------:R-:W-:Y:S04]  /*7400*/  WARPSYNC R17 ;  /* 0x0000001100007348 */ /* 0x000fe80003800000 */
[----:B------:R-:W-:Y:S05]  /*7410*/  RET.REL.NODEC R8 `(_ZN7cutlass13device_kernelIN5flash19enable_sm80_to_sm89INS1_16FlashAttnBwdSm80INS1_25CollectiveMainloopBwdSm80ILi2ELi1EN4cute5tupleIJNS5_1CILi64EEENS7_ILi128EEENS7_ILi96EEEEEENS_6half_tEfNS_4arch4Sm80ELb0ELb1ELb0ELb1ELb1ELb0ELb0ELb0ELi2ELi2ELi4ELi2ELb1EEENS1_24CollectiveEpilogueBwdGQAISB_fSE_Li256ELb1ELb1EEENS1_19SingleTileSchedulerILb1ELb0ELb0ELi128EEEEEEEEEvNT_6ParamsE) ;  /* 0xffff8be008007950 */ /* 0x000fea0003c3ffff */
.L_x_449:
        /* <DEDUP_REMOVED lines=14> */
.L_x_1399:


//--------------------- .text._ZN7cutlass13device_kernelIN5flash19enable_sm80_to_sm89INS1_16FlashAttnBwdSm80INS1_25CollectiveMainloopBwdSm80ILi2ELi1EN4cute5tupleIJNS5_1CILi64EEENS7_ILi128EEENS7_ILi96EEEEEENS_6half_tEfNS_4arch4Sm80ELb1ELb0ELb0ELb0ELb0ELb0ELb0ELb0ELi2ELi2ELi4ELi2ELb1EEENS1_21CollectiveEpilogueBwdISB_SC_SE_Li256ELb0ELb0ELi2EEENS1_25SingleTileBwdLPTSchedulerILb0ELi128ELb0EEEEEEEEEvNT_6ParamsE --------------------------
	.section	.text._ZN7cutlass13device_kernelIN5flash19enable_sm80_to_sm89INS1_16FlashAttnBwdSm80INS1_25CollectiveMainloopBwdSm80ILi2ELi1EN4cute5tupleIJNS5_1CILi64EEENS7_ILi128EEENS7_ILi96EEEEEENS_6half_tEfNS_4arch4Sm80ELb1ELb0ELb0ELb0ELb0ELb0ELb0ELb0ELi2ELi2ELi4ELi2ELb1EEENS1_21CollectiveEpilogueBwdISB_SC_SE_Li256ELb0ELb0ELi2EEENS1_25SingleTileBwdLPTSchedulerILb0ELi128ELb0EEEEEEEEEvNT_6ParamsE,"ax",@progbits
	.sectioninfo	@"SHI_REGISTERS=255"
	.align	128
.text._ZN7cutlass13device_kernelIN5flash19enable_sm80_to_sm89INS1_16FlashAttnBwdSm80INS1_25CollectiveMainloopBwdSm80ILi2ELi1EN4cute5tupleIJNS5_1CILi64EEENS7_ILi128EEENS7_ILi96EEEEEENS_6half_tEfNS_4arch4Sm80ELb1ELb0ELb0ELb0ELb0ELb0ELb0ELb0ELi2ELi2ELi4ELi2ELb1EEENS1_21CollectiveEpilogueBwdISB_SC_SE_Li256ELb0ELb0ELi2EEENS1_25SingleTileBwdLPTSchedulerILb0ELi128ELb0EEEEEEEEEvNT_6ParamsE:
        .type           _ZN7cutlass13device_kernelIN5flash19enable_sm80_to_sm89INS1_16FlashAttnBwdSm80INS1_25CollectiveMainloopBwdSm80ILi2ELi1EN4cute5tupleIJNS5_1CILi64EEENS7_ILi128EEENS7_ILi96EEEEEENS_6half_tEfNS_4arch4Sm80ELb1ELb0ELb0ELb0ELb0ELb0ELb0ELb0ELi2ELi2ELi4ELi2ELb1EEENS1_21CollectiveEpilogueBwdISB_SC_SE_Li256ELb0ELb0ELi2EEENS1_25SingleTileBwdLPTSchedulerILb0ELi128ELb0EEEEEEEEEvNT_6ParamsE,@function
        .size           _ZN7cutlass13device_kernelIN5flash19enable_sm80_to_sm89INS1_16FlashAttnBwdSm80INS1_25CollectiveMainloopBwdSm80ILi2ELi1EN4cute5tupleIJNS5_1CILi64EEENS7_ILi128EEENS7_ILi96EEEEEENS_6half_tEfNS_4arch4Sm80ELb1ELb0ELb0ELb0ELb0ELb0ELb0ELb0ELi2ELi2ELi4ELi2ELb1EEENS1_21CollectiveEpilogueBwdISB_SC_SE_Li256ELb0ELb0ELi2EEENS1_25SingleTileBwdLPTSchedulerILb0ELi128ELb0EEEEEEEEEvNT_6ParamsE,(.L_x_1401 - _ZN7cutlass13device_kernelIN5flash19enable_sm80_to_sm89INS1_16FlashAttnBwdSm80INS1_25CollectiveMainloopBwdSm80ILi2ELi1EN4cute5tupleIJNS5_1CILi64EEENS7_ILi128EEENS7_ILi96EEEEEENS_6half_tEfNS_4arch4Sm80ELb1ELb0ELb0ELb0ELb0ELb0ELb0ELb0ELi2ELi2ELi4ELi2ELb1EEENS1_21CollectiveEpilogueBwdISB_SC_SE_Li256ELb0ELb0ELi2EEENS1_25SingleTileBwdLPTSchedulerILb0ELi128ELb0EEEEEEEEEvNT_6ParamsE)
        .other          _ZN7cutlass13device_kernelIN5flash19enable_sm80_to_sm89INS1_16FlashAttnBwdSm80INS1_25CollectiveMainloopBwdSm80ILi2ELi1EN4cute5tupleIJNS5_1CILi64EEENS7_ILi128EEENS7_ILi96EEEEEENS_6half_tEfNS_4arch4Sm80ELb1ELb0ELb0ELb0ELb0ELb0ELb0ELb0ELi2ELi2ELi4ELi2ELb1EEENS1_21CollectiveEpilogueBwdISB_SC_SE_Li256ELb0ELb0ELi2EEENS1_25SingleTileBwdLPTSchedulerILb0ELi128ELb0EEEEEEEEEvNT_6ParamsE,@"STO_CUDA_ENTRY STV_DEFAULT"
_ZN7cutlass13device_kernelIN5flash19enable_sm80_to_sm89INS1_16FlashAttnBwdSm80INS1_25CollectiveMainloopBwdSm80ILi2ELi1EN4cute5tupleIJNS5_1CILi64EEENS7_ILi128EEENS7_ILi96EEEEEENS_6half_tEfNS_4arch4Sm80ELb1ELb0ELb0ELb0ELb0ELb0ELb0ELb0ELi2ELi2ELi4ELi2ELb1EEENS1_21CollectiveEpilogueBwdISB_SC_SE_Li256ELb0ELb0ELi2EEENS1_25SingleTileBwdLPTSchedulerILb0ELi128ELb0EEEEEEEEEvNT_6ParamsE:
[----:B------:R-:W-:-:S03]  /*0000*/  MOV R1, c[0x0][0x28] ;  /* 0x00000a0000017a02 */ /* 0x000fc60000000f00 */
[----:B------:R-:W1:Y:S01]  /*0010*/  S2R R2, SR_TID.X ;  /* 0x0000000000027919 */ /* 0x000e620000002100 */
[----:B------:R-:W-:Y:S01]  /*0020*/  IADD3 R1, R1, -0x28, RZ ;  /* 0xffffffd801017810 */ /* 0x000fe20007ffe0ff */
[----:B------:R-:W2:Y:S01]  /*0030*/  S2UR UR7, SR_CTAID.X ;  /* 0x00000000000779c3 */ /* 0x000ea20000002500 */
[----:B------:R-:W-:Y:S02]  /*0040*/  IMAD.MOV.U32 R35, RZ, RZ, R3 ;  /* 0x000000ffff237224 */ /* 0x000fe400078e0003 */
[--C-:B-1----:R-:W-:Y:S01]  /*0050*/  IMAD.MOV.U32 R34, RZ, RZ, R2.reuse ;  /* 0x000000ffff227224 */ /* 0x102fe200078e0002 */
[----:B------:R-:W-:Y:S01]  /*0060*/  STL [R1], R2 ;  /* 0x0000000201007387 */ /* 0x000fe20000100800 */
[----:B------:R-:W-:-:S05]  /*0070*/  IMAD.MOV.U32 R34, RZ, RZ, R2 ;  /* 0x000000ffff227224 */ /* 0x000fca00078e0002 */
[----:B------:R-:W-:-:S06]  /*0080*/  SHF.R.U32.HI R0, RZ, 0x5, R34 ;  /* 0x00000005ff007819 */ /* 0x000fcc0000011622 */
[----:B------:R-:W1:Y:S02]  /*0090*/  SHFL.IDX PT, R0, R0, RZ, 0x1f ;  /* 0x00001fff00007589 */ /* 0x000e6400000e0000 */
[----:B-1----:R-:W-:-:S13]  /*00a0*/  ISETP.NE.AND P0, PT, R0, RZ, PT ;  /* 0x000000ff0000720c */ /* 0x002fda0003f05270 */
[----:B--2---:R-:W-:Y:S05]  /*00b0*/  @!P0 BRA `(.L_x_450) ;  /* 0x0000026000008947 */ /* 0x004fea0003800000 */
[----:B------:R-:W-:Y:S02]  /*00c0*/  ULDC.64 UR4, c[0x0][0x3b8] ;  /* 0x0000ee0000047ab9 */ /* 0x000fe40000000a00 */
[----:B------:R-:W-:Y:S02]  /*00d0*/  UISETP.NE.AND UP0, UPT, UR4, 0x1, UPT ;  /* 0x000000010400788c */ /* 0x000fe4000bf05270 */
[----:B------:R-:W-:Y:S02]  /*00e0*/  UIMAD.WIDE.U32 UR8, UR7, UR5, URZ ;  /* 0x00000005070872a5 */ /* 0x000fe4000f8e003f */
[----:B------:R-:W-:Y:S02]  /*00f0*/  UMOV UR6, UR7 ;  /* 0x0000000700067c82 */ /* 0x000fe40008000000 */
[----:B------:R-:W-:-:S05]  /*0100*/  ULDC UR5, c[0x0][0x3c0] ;  /* 0x0000f00000057ab9 */ /* 0x000fca0000000800 */
[----:B------:R-:W-:-:S03]  /*0110*/  @UP0 USHF.R.U32.HI UR6, URZ, UR5, UR9 ;  /* 0x000000053f060299 */ /* 0x000fc60008011609 */
[----:B------:R-:W-:Y:S02]  /*0120*/  ULDC UR5, c[0x0][0x3d0] ;  /* 0x0000f40000057ab9 */ /* 0x000fe40000000800 */
[----:B------:R-:W-:Y:S02]  /*0130*/  UISETP.GE.AND UP0, UPT, UR6, UR5, UPT ;  /* 0x000000050600728c */ /* 0x000fe4000bf06270 */
[----:B------:R-:W-:-:S04]  /*0140*/  UIADD3 UR5, -UR6, URZ, URZ ;  /* 0x0000003f06057290 */ /* 0x000fc8000fffe13f */
[----:B------:R-:W-:Y:S01]  /*0150*/  PLOP3.LUT P0, PT, PT, PT, UP0, 0x80, 0x0 ;  /* 0x000000000000781c */ /* 0x000fe20003f0f008 */
[----:B------:R-:W-:-:S12]  /*0160*/  UIMAD UR7, UR5, UR4, UR7 ;  /* 0x00000004050772a4 */ /* 0x000fd8000f8e0207 */
[----:B------:R-:W-:Y:S05]  /*0170*/  @!P0 BRA `(.L_x_451) ;  /* 0x0000008000008947 */ /* 0x000fea0003800000 */
[----:B------:R-:W-:Y:S02]  /*0180*/  ULDC UR8, c[0x0][0x3c4] ;  /* 0x0000f10000087ab9 */ /* 0x000fe40000000800 */
[----:B------:R-:W-:Y:S02]  /*0190*/  UISETP.NE.AND UP0, UPT, UR8, 0x1, UPT ;  /* 0x000000010800788c */ /* 0x000fe4000bf05270 */
[----:B------:R-:W-:Y:S02]  /*01a0*/  ULDC.64 UR4, c[0x0][0x3c8] ;  /* 0x0000f20000047ab9 */ /* 0x000fe40000000a00 */
[----:B------:R-:W-:Y:S02]  /*01b0*/  UIMAD.WIDE.U32 UR10, UR7, UR4, URZ ;  /* 0x00000004070a72a5 */ /* 0x000fe4000f8e003f */
[----:B------:R-:W-:-:S05]  /*01c0*/  UMOV UR12, UR7 ;  /* 0x00000007000c7c82 */ /* 0x000fca0008000000 */
[----:B------:R-:W-:-:S04]  /*01d0*/  @UP0 USHF.R.U32.HI UR12, URZ, UR5, UR11 ;  /* 0x000000053f0c0299 */ /* 0x000fc8000801160b */
[----:B------:R-:W-:Y:S01]  /*01e0*/  UIMAD UR8, UR12, UR8, URZ ;  /* 0x000000080c0872a4 */ /* 0x000fe2000f8e023f */
[----:B------:R-:W-:Y:S05]  /*01f0*/  BRA `(.L_x_452) ;  /* 0x0000007000007947 */ /* 0x000fea0003800000 */
.L_x_451:
[----:B------:R-:W-:Y:S02]  /*0200*/  ULDC UR8, c[0x0][0x3ac] ;  /* 0x0000eb0000087ab9 */ /* 0x000fe40000000800 */
[----:B------:R-:W-:Y:S02]  /*0210*/  UISETP.NE.AND UP0, UPT, UR8, 0x1, UPT ;  /* 0x000000010800788c */ /* 0x000fe4000bf05270 */
[----:B------:R-:W-:Y:S02]  /*0220*/  ULDC.64 UR4, c[0x0][0x3b0] ;  /* 0x0000ec0000047ab9 */ /* 0x000fe40000000a00 */
[----:B------:R-:W-:Y:S02]  /*0230*/  UIMAD.WIDE.U32 UR10, UR7, UR4, URZ ;  /* 0x00000004070a72a5 */ /* 0x000fe4000f8e003f */
[----:B------:R-:W-:-:S05]  /*0240*/  UMOV UR12, UR7 ;  /* 0x00000007000c7c82 */ /* 0x000fca0008000000 */
[----:B------:R-:W-:-:S04]  /*0250*/  @UP0 USHF.R.U32.HI UR12, URZ, UR5, UR11 ;  /* 0x000000053f0c0299 */ /* 0x000fc8000801160b */
[----:B------:R-:W-:Y:S02]  /*0260*/  UIMAD UR8, UR12, UR8, URZ ;  /* 0x000000080c0872a4 */ /* 0x000fe4000f8e023f */
.L_x_452:
[----:B------:R-:W-:Y:S02]  /*0270*/  ULDC.64 UR10, c[0x0][0x3a0] ;  /* 0x0000e800000a7ab9 */ /* 0x000fe40000000a00 */
[----:B------:R-:W-:Y:S02]  /*0280*/  UIADD3 UR7, UR7, -UR8, URZ ;  /* 0x8000000807077290 */ /* 0x000fe4000fffe03f */
[----:B------:R-:W-:Y:S02]  /*0290*/  UISETP.NE.AND UP0, UPT, UR10, 0x1, UPT ;  /* 0x000000010a00788c */ /* 0x000fe4000bf05270 */
[----:B------:R-:W-:Y:S02]  /*02a0*/  ULDC.64 UR4, c[0x0][0x3a8] ;  /* 0x0000ea0000047ab9 */ /* 0x000fe40000000a00 */
[----:B------:R-:W-:-:S04]  /*02b0*/  UIMAD UR5, UR6, UR5, UR7 ;  /* 0x00000005060572a4 */ /* 0x000fc8000f8e0207 */
[----:B------:R-:W-:-:S03]  /*02c0*/  UIMAD.WIDE.U32 UR6, UR5, UR11, URZ ;  /* 0x0000000b050672a5 */ /* 0x000fc6000f8e003f */
[----:B------:R-:W-:Y:S02]  /*02d0*/  UMOV UR11, UR5 ;  /* 0x00000005000b7c82 */ /* 0x000fe40008000000 */
[----:B------:R-:W-:-:S04]  /*02e0*/  @UP0 USHF.R.U32.HI UR11, URZ, UR4, UR7 ;  /* 0x000000043f0b0299 */ /* 0x000fc80008011607 */
[----:B------:R-:W-:-:S04]  /*02f0*/  UIADD3 UR4, -UR11, URZ, URZ ;  /* 0x0000003f0b047290 */ /* 0x000fc8000fffe13f */
[----:B------:R-:W-:Y:S01]  /*0300*/  UIMAD UR10, UR4, UR10, UR5 ;  /* 0x0000000a040a72a4 */ /* 0x000fe2000f8e0205 */
[----:B------:R-:W-:Y:S05]  /*0310*/  BRA `(.L_x_453) ;  /* 0x0000025000007947 */ /* 0x000fea0003800000 */
.L_x_450:
        /* <DEDUP_REMOVED lines=20> */
.L_x_454:
[----:B------:R-:W-:Y:S02]  /*0460*/  ULDC UR8, c[0x0][0x3ac] ;  /* 0x0000eb0000087ab9 */ /* 0x000fe40000000800 */
[----:B------:R-:W-:Y:S02]  /*0470*/  UISETP.NE.AND UP0, UPT, UR8, 0x1, UPT ;  /* 0x000000010800788c */ /* 0x000fe4000bf05270 */
[----:B------:R-:W-:Y:S02]  /*0480*/  ULDC.64 UR4, c[0x0][0x3b0] ;  /* 0x0000ec0000047ab9 */ /* 0x000fe40000000a00 */
[----:B------:R-:W-:Y:S02]  /*0490*/  UIMAD.WIDE.U32 UR10, UR7, UR4, URZ ;  /* 0x00000004070a72a5 */ /* 0x000fe4000f8e003f */
[----:B------:R-:W-:-:S05]  /*04a0*/  UMOV UR12, UR7 ;  /* 0x00000007000c7c82 */ /* 0x000fca0008000000 */
[----:B------:R-:W-:-:S04]  /*04b0*/  @UP0 USHF.R.U32.HI UR12, URZ, UR5, UR11 ;  /* 0x000000053f0c0299 */ /* 0x000fc8000801160b */
[----:B------:R-:W-:Y:S02]  /*04c0*/  UIMAD UR8, UR12, UR8, URZ ;  /* 0x000000080c0872a4 */ /* 0x000fe4000f8e023f */
.L_x_455:
        /* <DEDUP_REMOVED lines=9> */
[----:B------:R-:W-:Y:S02]  /*0560*/  UIMAD UR10, UR4, UR10, UR5 ;  /* 0x0000000a040a72a4 */ /* 0x000fe4000f8e0205 */
.L_x_453:
[----:B------:R-:W-:-:S13]  /*0570*/  ISETP.LE.AND P0, PT, RZ, UR11, PT ;  /* 0x0000000bff007c0c */ /* 0x000fda000bf03270 */
[----:B------:R-:W-:Y:S05]  /*0580*/  @!P0 EXIT ;  /* 0x000000000000894d */ /* 0x000fea0003800000 */
        /* <DEDUP_REMOVED lines=10> */
[----:B------:R-:W-:Y:S01]  /*0630*/  ULDC UR4, c[0x0][0x2a4] ;  /* 0x0000a90000047ab9 */ /* 0x000fe20000000800 */
[----:B------:R-:W-:Y:S01]  /*0640*/  CS2R R146, SRZ ;  /* 0x0000000000927805 */ /* 0x000fe2000001ff00 */
[----:B------:R-:W-:Y:S01]  /*0650*/  UIADD3 UR5, UR5, -UR4, URZ ;  /* 0x8000000405057290 */ /* 0x000fe2000fffe03f */
[----:B------:R-:W-:Y:S01]  /*0660*/  CS2R R144, SRZ ;  /* 0x0000000000907805 */ /* 0x000fe2000001ff00 */
[----:B------:R-:W-:Y:S01]  /*0670*/  UIADD3 UR6, UR6, 0x3f, URZ ;  /* 0x0000003f06067890 */ /* 0x000fe2000fffe03f */
[----:B------:R-:W-:Y:S01]  /*0680*/  CS2R R142, SRZ ;  /* 0x00000000008e7805 */ /* 0x000fe2000001ff00 */
[----:B------:R-:W-:Y:S01]  /*0690*/  USHF.R.S32.HI UR4, URZ, 0x1f, UR5 ;  /* 0x0000001f3f047899 */ /* 0x000fe20008011405 */
[----:B------:R-:W-:Y:S01]  /*06a0*/  CS2R R140, SRZ ;  /* 0x00000000008c7805 */ /* 0x000fe2000001ff00 */
[----:B------:R-:W-:Y:S01]  /*06b0*/  ULDC.64 UR14, c[0x0][0x118] ;  /* 0x00004600000e7ab9 */ /* 0x000fe20000000a00 */
[----:B------:R-:W-:Y:S01]  /*06c0*/  CS2R R134, SRZ ;  /* 0x0000000000867805 */ /* 0x000fe2000001ff00 */
[----:B------:R-:W-:Y:S01]  /*06d0*/  ULEA.HI UR16, UR4, UR5, URZ, 0x6 ;  /* 0x0000000504107291 */ /* 0x000fe2000f8f303f */
[----:B------:R-:W-:Y:S01]  /*06e0*/  CS2R R132, SRZ ;  /* 0x0000000000847805 */ /* 0x000fe2000001ff00 */
[----:B------:R-:W-:Y:S01]  /*06f0*/  USHF.R.S32.HI UR4, URZ, 0x1f, UR6 ;  /* 0x0000001f3f047899 */ /* 0x000fe20008011406 */
[----:B------:R-:W-:Y:S01]  /*0700*/  CS2R R138, SRZ ;  /* 0x00000000008a7805 */ /* 0x000fe2000001ff00 */
[----:B------:R-:W-:Y:S01]  /*0710*/  USHF.R.S32.HI UR16, URZ, 0x6, UR16 ;  /* 0x000000063f107899 */ /* 0x000fe20008011410 */
[----:B------:R-:W-:Y:S01]  /*0720*/  CS2R R136, SRZ ;  /* 0x0000000000887805 */ /* 0x000fe2000001ff00 */
[----:B------:R-:W-:Y:S01]  /*0730*/  ULEA.HI UR4, UR4, UR6, URZ, 0x6 ;  /* 0x0000000604047291 */ /* 0x000fe2000f8f303f */
[----:B------:R-:W-:Y:S01]  /*0740*/  CS2R R130, SRZ ;  /* 0x0000000000827805 */ /* 0x000fe2000001ff00 */
[----:B------:R-:W-:Y:S01]  /*0750*/  UISETP.LT.AND UP0, UPT, URZ, UR16, UPT ;  /* 0x000000103f00728c */ /* 0x000fe2000bf01270 */
[----:B------:R-:W-:Y:S01]  /*0760*/  CS2R R128, SRZ ;  /* 0x0000000000807805 */ /* 0x000fe2000001ff00 */
[----:B------:R-:W-:Y:S01]  /*0770*/  USHF.R.S32.HI UR9, URZ, 0x6, UR4 ;  /* 0x000000063f097899 */ /* 0x000fe20008011404 */
        /* <DEDUP_REMOVED lines=38> */
[----:B------:R-:W-:Y:S01]  /*09e0*/  SHF.R.S32.HI R232, RZ, 0x1f, R34 ;  /* 0x0000001fffe87819 */ /* 0x000fe20000011422 */
[----:B------:R-:W-:Y:S01]  /*09f0*/  USHF.R.S32.HI UR13, URZ, 0x1f, UR10 ;  /* 0x0000001f3f0d7899 */ /* 0x000fe2000801140a */
[----:B------:R-:W-:Y:S01]  /*0a00*/  IMAD.SHL.U32 R2, R34, 0x4, RZ ;  /* 0x0000000422027824 */ /* 0x000fe200078e00ff */
[----:B------:R-:W-:Y:S01]  /*0a10*/  ULDC.64 UR6, c[0x0][0x248] ;  /* 0x0000920000067ab9 */ /* 0x000fe20000000a00 */
[-C--:B------:R-:W-:Y:S01]  /*0a20*/  LEA.HI R0, R232, R34.reuse, RZ, 0x2 ;  /* 0x00000022e8007211 */ /* 0x080fe200078f10ff */
[----:B------:R-:W-:Y:S01]  /*0a30*/  ULDC.64 UR4, c[0x0][0x270] ;  /* 0x00009c0000047ab9 */ /* 0x000fe20000000a00 */
[----:B------:R-:W-:Y:S01]  /*0a40*/  IMAD.U32 R16, RZ, RZ, UR10 ;  /* 0x0000000aff107e24 */ /* 0x000fe2000f8e00ff */
[----:B------:R-:W-:Y:S01]  /*0a50*/  UISETP.NE.AND UP0, UPT, UR6, 0x1, UPT ;  /* 0x000000010600788c */ /* 0x000fe2000bf05270 */
[----:B------:R-:W-:Y:S01]  /*0a60*/  LOP3.LUT R11, R0, 0xfffffffc, RZ, 0xc0, !PT ;  /* 0xfffffffc000b7812 */ /* 0x000fe200078ec0ff */
[----:B------:R-:W-:Y:S01]  /*0a70*/  UIMAD UR4, UR13, UR4, URZ ;  /* 0x000000040d0472a4 */ /* 0x000fe2000f8e023f */
[--C-:B------:R-:W-:Y:S01]  /*0a80*/  SHF.R.S32.HI R3, RZ, 0x1f, R2.reuse ;  /* 0x0000001fff037819 */ /* 0x100fe20000011402 */
[----:B------:R-:W-:Y:S01]  /*0a90*/  UIMAD.WIDE.U32 UR20, UR10, UR7, URZ ;  /* 0x000000070a1472a5 */ /* 0x000fe2000f8e003f */
[----:B------:R-:W-:Y:S01]  /*0aa0*/  IMAD.U32 R24, RZ, RZ, UR10 ;  /* 0x0000000aff187e24 */ /* 0x000fe2000f8e00ff */
[----:B------:R-:W-:Y:S01]  /*0ab0*/  UIMAD UR7, UR10, UR5, UR4 ;  /* 0x000000050a0772a4 */ /* 0x000fe2000f8e0204 */
[----:B------:R-:W-:Y:S01]  /*0ac0*/  IMAD.IADD R11, R34, 0x1, -R11 ;  /* 0x00000001220b7824 */ /* 0x000fe200078e0a0b */
[----:B------:R-:W-:Y:S01]  /*0ad0*/  UMOV UR19, UR10 ;  /* 0x0000000a00137c82 */ /* 0x000fe20008000000 */
[-C--:B------:R-:W-:Y:S01]  /*0ae0*/  LEA.HI R13, R232, R34.reuse, RZ, 0x4 ;  /* 0x00000022e80d7211 */ /* 0x080fe200078f20ff */
[----:B------:R-:W-:Y:S01]  /*0af0*/  ULDC UR4, c[0x0][0x250] ;  /* 0x0000940000047ab9 */ /* 0x000fe20000000800 */
[----:B------:R-:W-:Y:S01]  /*0b00*/  IMAD.SHL.U32 R20, R11, 0x8, RZ ;  /* 0x000000080b147824 */ /* 0x000fe200078e00ff */
[----:B------:R-:W-:Y:S01]  /*0b10*/  @UP0 USHF.R.U32.HI UR19, URZ, UR4, UR21 ;  /* 0x000000043f130299 */ /* 0x000fe20008011615 */
[----:B------:R-:W-:Y:S01]  /*0b20*/  IMAD.WIDE.U32 R16, R16, c[0x0][0x270], R2 ;  /* 0x00009c0010107a25 */ /* 0x000fe200078e0002 */
[----:B------:R-:W-:Y:S01]  /*0b30*/  LEA.HI R22, R232, R34, RZ, 0x3 ;  /* 0x00000022e8167211 */ /* 0x000fe200078f18ff */
[----:B------:R-:W-:Y:S01]  /*0b40*/  ULDC.64 UR4, c[0x0][0x1e0] ;  /* 0x0000780000047ab9 */ /* 0x000fe20000000a00 */
[----:B------:R-:W-:Y:S01]  /*0b50*/  SHF.R.S32.HI R21, RZ, 0x1f, R20 ;  /* 0x0000001fff157819 */ /* 0x000fe20000011414 */
[----:B------:R-:W-:Y:S01]  /*0b60*/  USHF.R.S32.HI UR18, URZ, 0x1f, UR19 ;  /* 0x0000001f3f127899 */ /* 0x000fe20008011413 */
[----:B------:R-:W-:Y:S01]  /*0b70*/  IMAD.WIDE.U32 R24, R24, c[0x0][0x288], R2 ;  /* 0x0000a20018187a25 */ /* 0x000fe200078e0002 */
[----:B------:R-:W-:Y:S01]  /*0b80*/  SHF.R.S32.HI R2, RZ, 0x4, R13 ;  /* 0x00000004ff027819 */ /* 0x000fe2000001140d */
[----:B------:R-:W-:Y:S01]  /*0b90*/  USHF.R.S32.HI UR17, URZ, 0x1f, UR11 ;  /* 0x0000001f3f117899 */ /* 0x000fe2000801140b */
[----:B------:R-:W-:Y:S01]  /*0ba0*/  SHF.R.S32.HI R36, RZ, 0x2, R0 ;  /* 0x00000002ff247819 */ /* 0x000fe20000011400 */
[----:B------:R-:W-:Y:S01]  /*0bb0*/  UIMAD UR4, UR18, UR4, URZ ;  /* 0x00000004120472a4 */ /* 0x000fe2000f8e023f */
[----:B------:R-:W-:Y:S01]  /*0bc0*/  LEA.HI R7, R13, R2, RZ, 0x1 ;  /* 0x000000020d077211 */ /* 0x000fe200078f08ff */
[----:B------:R-:W-:Y:S01]  /*0bd0*/  IMAD.U32 R27, RZ, RZ, UR19 ;  /* 0x00000013ff1b7e24 */ /* 0x000fe2000f8e00ff */
[----:B------:R-:W-:Y:S01]  /*0be0*/  SHF.R.S32.HI R37, RZ, 0x1f, R36 ;  /* 0x0000001fff257819 */ /* 0x000fe20000011424 */
[----:B------:R-:W-:Y:S01]  /*0bf0*/  UIMAD UR6, UR19, UR5, UR4 ;  /* 0x00000005130672a4 */ /* 0x000fe2000f8e0204 */
[----:B------:R-:W-:Y:S01]  /*0c00*/  LOP3.LUT R7, R7, 0xfffffffe, RZ, 0xc0, !PT ;  /* 0xfffffffe07077812 */ /* 0x000fe200078ec0ff */
[----:B------:R-:W-:Y:S01]  /*0c10*/  IMAD.WIDE.U32 R4, R27, c[0x0][0x1e0], R20 ;  /* 0x000078001b047a25 */ /* 0x000fe200078e0014 */
[----:B------:R-:W-:Y:S01]  /*0c20*/  ULDC.64 UR4, c[0x0][0x1e8] ;  /* 0x00007a0000047ab9 */ /* 0x000fe20000000a00 */
[----:B------:R-:W-:Y:S01]  /*0c30*/  LEA.HI R6, R0, R36, RZ, 0x1 ;  /* 0x0000002400067211 */ /* 0x000fe200078f08ff */
[----:B------:R-:W-:Y:S01]  /*0c40*/  UIMAD UR4, UR17, UR4, URZ ;  /* 0x00000004110472a4 */ /* 0x000fe2000f8e023f */
[----:B------:R-:W-:Y:S01]  /*0c50*/  IMAD.SHL.U32 R3, R22, 0x8, RZ ;  /* 0x0000000816037824 */ /* 0x000fe200078e00ff */
[----:B------:R-:W-:Y:S01]  /*0c60*/  IADD3 R5, R5, UR6, RZ ;  /* 0x0000000605057c10 */ /* 0x000fe2000fffe0ff */
[----:B------:R-:W-:Y:S01]  /*0c70*/  IMAD.IADD R7, R2, 0x1, -R7 ;  /* 0x0000000102077824 */ /* 0x000fe200078e0a07 */
[----:B------:R-:W-:Y:S01]  /*0c80*/  UIMAD UR20, UR11, UR5, UR4 ;  /* 0x000000050b1472a4 */ /* 0x000fe2000f8e0204 */
[----:B------:R-:W-:Y:S01]  /*0c90*/  IMAD.U32 R2, RZ, RZ, UR11 ;  /* 0x0000000bff027e24 */ /* 0x000fe2000f8e00ff */
[----:B------:R-:W-:Y:S01]  /*0ca0*/  LOP3.LUT R3, R3, 0xc0, RZ, 0xc0, !PT ;  /* 0x000000c003037812 */ /* 0x000fe200078ec0ff */
[----:B------:R-:W-:Y:S01]  /*0cb0*/  IMAD.U32 R14, RZ, RZ, UR12 ;  /* 0x0000000cff0e7e24 */ /* 0x000fe2000f8e00ff */
[----:B------:R-:W-:Y:S01]  /*0cc0*/  LEA.HI R18, R232, R34, RZ, 0x5 ;  /* 0x00000022e8127211 */ /* 0x000fe200078f28ff */
[----:B------:R-:W-:Y:S01]  /*0cd0*/  IMAD.WIDE.U32 R28, R2, c[0x0][0x1e8], R4 ;  /* 0x00007a00021c7a25 */ /* 0x000fe200078e0004 */
[----:B------:R-:W-:Y:S01]  /*0ce0*/  SHF.R.U32.HI R4, RZ, 0x3, R3 ;  /* 0x00000003ff047819 */ /* 0x000fe20000011603 */
[----:B------:R-:W-:Y:S01]  /*0cf0*/  ULDC.64 UR4, c[0x0][0x1b0] ;  /* 0x00006c0000047ab9 */ /* 0x000fe20000000a00 */
[----:B------:R-:W-:Y:S01]  /*0d00*/  LOP3.LUT R3, R3, 0x18, R20, 0xf8, !PT ;  /* 0x0000001803037812 */ /* 0x000fe200078ef814 */
[----:B------:R-:W-:Y:S01]  /*0d10*/  IMAD.WIDE R14, R14, 0x80, R36 ;  /* 0x000000800e0e7825 */ /* 0x000fe200078e0224 */
[----:B------:R-:W-:Y:S01]  /*0d20*/  LOP3.LUT R6, R6, 0x7fffffe, RZ, 0xc0, !PT ;  /* 0x07fffffe06067812 */ /* 0x000fe200078ec0ff */
[----:B------:R-:W-:Y:S01]  /*0d30*/  UIMAD UR4, UR18, UR4, URZ ;  /* 0x00000004120472a4 */ /* 0x000fe2000f8e023f */
[----:B------:R-:W-:Y:S01]  /*0d40*/  IADD3 R29, R29, UR20, RZ ;  /* 0x000000141d1d7c10 */ /* 0x000fe2000fffe0ff */
[----:B------:R-:W-:Y:S01]  /*0d50*/  IMAD.WIDE.U32 R26, R27, c[0x0][0x1b0], R20 ;  /* 0x00006c001b1a7a25 */ /* 0x000fe200078e0014 */
[----:B------:R-:W-:Y:S01]  /*0d60*/  LOP3.LUT R4, R3, R4, RZ, 0x3c, !PT ;  /* 0x0000000403047212 */ /* 0x000fe200078e3cff */
[----:B------:R-:W-:Y:S01]  /*0d70*/  ULDC UR18, c[0x0][0x198] ;  /* 0x0000660000127ab9 */ /* 0x000fe20000000800 */
[----:B------:R-:W-:Y:S01]  /*0d80*/  SHF.R.S32.HI R9, RZ, 0x5, R18 ;  /* 0x00000005ff097819 */ /* 0x000fe20000011412 */
[----:B------:R-:W-:Y:S01]  /*0d90*/  IMAD R3, R15, c[0x0][0x1d8], RZ ;  /* 0x000076000f037a24 */ /* 0x000fe200078e02ff */
[----:B------:R-:W-:Y:S01]  /*0da0*/  UIADD3 UR18, -UR8, UR18, URZ ;  /* 0x0000001208127290 */ /* 0x000fe2000fffe13f */
[----:B------:R-:W-:Y:S01]  /*0db0*/  IMAD.IADD R6, R36, 0x1, -R6 ;  /* 0x0000000124067824 */ /* 0x000fe200078e0a06 */
[----:B------:R-:W-:Y:S01]  /*0dc0*/  UIMAD UR4, UR19, UR5, UR4 ;  /* 0x00000005130472a4 */ /* 0x000fe2000f8e0204 */
[----:B------:R-:W-:Y:S01]  /*0dd0*/  IMAD R2, R14, c[0x0][0x1dc], R3 ;  /* 0x000077000e027a24 */ /* 0x000fe200078e0203 */
[----:B------:R-:W-:Y:S01]  /*0de0*/  IADD3 R239, R20, 0x40, RZ ;  /* 0x0000004014ef7810 */ /* 0x000fe20007ffe0ff */
[----:B------:R-:W-:Y:S01]  /*0df0*/  IMAD.WIDE.U32 R28, R14, c[0x0][0x1d8], R28 ;  /* 0x000076000e1c7a25 */ /* 0x000fe200078e001c */
[----:B------:R-:W-:Y:S01]  /*0e00*/  ISETP.GE.AND P6, PT, R20, c[0x0][0x1cc], PT ;  /* 0x0000730014007a0c */ /* 0x000fe20003fc6270 */
[----:B------:R-:W-:Y:S01]  /*0e10*/  UMOV UR19, 0x6 ;  /* 0x0000000600137882 */ /* 0x000fe20000000000 */
[----:B------:R-:W-:Y:S01]  /*0e20*/  IADD3 R27, R27, UR4, RZ ;  /* 0x000000041b1b7c10 */ /* 0x000fe2000fffe0ff */
[----:B------:R-:W-:Y:S01]  /*0e30*/  IMAD R237, R9, 0x8, R6 ;  /* 0x0000000809ed7824 */ /* 0x000fe200078e0206 */
[----:B------:R-:W-:Y:S01]  /*0e40*/  LEA R32, P0, R28, c[0x0][0x1c0], 0x1 ;  /* 0x000070001c207a11 */ /* 0x000fe200078008ff */
[----:B------:R-:W-:Y:S01]  /*0e50*/  IMAD.IADD R2, R29, 0x1, R2 ;  /* 0x000000011d027824 */ /* 0x000fe200078e0202 */
[----:B------:R-:W-:Y:S01]  /*0e60*/  IADD3 R6, R20, 0x20, RZ ;  /* 0x0000002014067810 */ /* 0x000fe20007ffe0ff */
[----:B------:R-:W-:Y:S01]  /*0e70*/  IMAD.U32 R237, R237, 0x20, R4 ;  /* 0x00000020eded7824 */ /* 0x000fe200078e0004 */
[----:B------:R-:W-:Y:S01]  /*0e80*/  IADD3 R4, -R36, UR18, RZ ;  /* 0x0000001224047c10 */ /* 0x000fe2000fffe1ff */
[----:B------:R-:W-:Y:S01]  /*0e90*/  IMAD.MOV.U32 R3, RZ, RZ, c[0x0][0x1d8] ;  /* 0x00007600ff037624 */ /* 0x000fe200078e00ff */
[----:B------:R-:W-:Y:S01]  /*0ea0*/  LEA.HI.X R33, R28, c[0x0][0x1c4], R2, 0x1, P0 ;  /* 0x000071001c217a11 */ /* 0x000fe200000f0c02 */
[----:B------:R-:W-:Y:S01]  /*0eb0*/  IMAD.MOV.U32 R2, RZ, RZ, c[0x0][0x1dc] ;  /* 0x00007700ff027624 */ /* 0x000fe200078e00ff */
[----:B------:R-:W-:Y:S01]  /*0ec0*/  ISETP.GE.AND P1, PT, R6, c[0x0][0x1cc], PT ;  /* 0x0000730006007a0c */ /* 0x000fe20003f26270 */
[----:B------:R-:W-:Y:S01]  /*0ed0*/  ULDC.64 UR4, c[0x0][0x1b8] ;  /* 0x00006e0000047ab9 */ /* 0x000fe20000000a00 */
[----:B------:R-:W-:Y:S01]  /*0ee0*/  ISETP.GE.AND P0, PT, R239, c[0x0][0x1cc], PT ;  /* 0x00007300ef007a0c */ /* 0x000fe20003f06270 */
[----:B------:R-:W-:Y:S01]  /*0ef0*/  UIMAD UR4, UR17, UR4, URZ ;  /* 0x00000004110472a4 */ /* 0x000fe2000f8e023f */
[C---:B------:R-:W-:Y:S01]  /*0f00*/  ISETP.LT.OR P2, PT, R4.reuse, 0x1, P6 ;  /* 0x000000010400780c */ /* 0x040fe20003741670 */
[----:B------:R-:W-:Y:S01]  /*0f10*/  IMAD.U32 R5, RZ, RZ, UR11 ;  /* 0x0000000bff057e24 */ /* 0x000fe2000f8e00ff */
[----:B------:R-:W-:Y:S01]  /*0f20*/  LEA R28, P3, R3, R32, 0x7 ;  /* 0x00000020031c7211 */ /* 0x000fe200078638ff */
[----:B------:R-:W-:Y:S01]  /*0f30*/  UIMAD UR4, UR11, UR5, UR4 ;  /* 0x000000050b0472a4 */ /* 0x000fe2000f8e0204 */
[C---:B------:R-:W-:Y:S01]  /*0f40*/  ISETP.LT.OR P5, PT, R4.reuse, 0x1, P1 ;  /* 0x000000010400780c */ /* 0x040fe20000fa1670 */
[----:B------:R-:W-:Y:S01]  /*0f50*/  IMAD.WIDE.U32 R26, R5, c[0x0][0x1b8], R26 ;  /* 0x00006e00051a7a25 */ /* 0x000fe200078e001a */
[C---:B------:R-:W-:Y:S01]  /*0f60*/  ISETP.LT.OR P4, PT, R4.reuse, 0x1, P0 ;  /* 0x000000010400780c */ /* 0x040fe20000781670 */
[----:B------:R1:W-:Y:S01]  /*0f70*/  STL.64 [R1+0x10], R36 ;  /* 0x0000102401007387 */ /* 0x0003e20000100a00 */
[----:B------:R-:W-:Y:S01]  /*0f80*/  LEA.HI.X R29, R3, R33, R2, 0x7, P3 ;  /* 0x00000021031d7211 */ /* 0x000fe200018f3c02 */
[----:B------:R-:W-:Y:S01]  /*0f90*/  IMAD.SHL.U32 R237, R237, 0x2, RZ ;  /* 0x00000002eded7824 */ /* 0x000fe200078e00ff */
[C---:B------:R-:W-:Y:S01]  /*0fa0*/  ISETP.LT.OR P3, PT, R4.reuse, 0x41, P6 ;  /* 0x000000410400780c */ /* 0x040fe20003761670 */
[----:B------:R-:W-:Y:S01]  /*0fb0*/  IMAD R2, R15, c[0x0][0x1a8], RZ ;  /* 0x00006a000f027a24 */ /* 0x000fe200078e02ff */
[C---:B------:R-:W-:Y:S01]  /*0fc0*/  ISETP.LT.OR P1, PT, R4.reuse, 0x41, P1 ;  /* 0x000000410400780c */ /* 0x040fe20000f21670 */
[----:B------:R-:W-:Y:S01]  /*0fd0*/  IMAD R30, R37, c[0x0][0x178], RZ ;  /* 0x00005e00251e7a24 */ /* 0x000fe200078e02ff */
[----:B------:R-:W-:Y:S01]  /*0fe0*/  ISETP.LT.OR P0, PT, R4, 0x41, P0 ;  /* 0x000000410400780c */ /* 0x000fe20000701670 */
[----:B------:R-:W-:Y:S01]  /*0ff0*/  @!PT LDS RZ, [RZ] ;  /* 0x00000000fffff984 */ /* 0x000fe20000000800 */
[----:B------:R-:W-:Y:S01]  /*1000*/  @!PT LDS RZ, [RZ] ;  /* 0x00000000fffff984 */ /* 0x000fe20000000800 */
[----:B------:R-:W-:Y:S01]  /*1010*/  @!PT LDS RZ, [RZ] ;  /* 0x00000000fffff984 */ /* 0x000fe20000000800 */
[----:B------:R2:W-:Y:S01]  /*1020*/  LDGSTS.E.BYPASS.LTC128B.128 [R237+0x6080], [R32.64], !P2 ;  /* 0x0608000020ed7fae */ /* 0x0005e2000d101d4e */
[----:B------:R-:W-:Y:S01]  /*1030*/  IADD3 R27, R27, UR4, RZ ;  /* 0x000000041b1b7c10 */ /* 0x000fe2000fffe0ff */
[----:B------:R-:W-:Y:S01]  /*1040*/  IMAD R2, R14, c[0x0][0x1ac], R2 ;  /* 0x00006b000e027a24 */ /* 0x000fe200078e0202 */
[----:B------:R-:W-:Y:S01]  /*1050*/  SHF.R.S32.HI R3, RZ, 0x1f, R0 ;  /* 0x0000001fff037819 */ /* 0x000fe20000011400 */
[----:B------:R2:W-:Y:S01]  /*1060*/  LDGSTS.E.BYPASS.LTC128B.128 [R237+0x8080], [R32.64+0x40], !P5 ;  /* 0x0808004020ed7fae */ /* 0x0005e2000e901d4e */
[----:B------:R-:W-:Y:S01]  /*1070*/  ISETP.GE.AND P2, PT, R20, c[0x0][0x19c], PT ;  /* 0x0000670014007a0c */ /* 0x000fe20003f46270 */
[----:B------:R-:W-:Y:S01]  /*1080*/  IMAD.WIDE.U32 R14, R14, c[0x0][0x1a8], R26 ;  /* 0x00006a000e0e7a25 */ /* 0x000fe200078e001a */
[----:B------:R-:W-:Y:S01]  /*1090*/  ISETP.GE.AND P6, PT, R6, c[0x0][0x19c], PT ;  /* 0x0000670006007a0c */ /* 0x000fe20003fc6270 */
[----:B------:R2:W-:Y:S01]  /*10a0*/  LDGSTS.E.BYPASS.LTC128B.128 [R237+0xa080], [R32.64+0x80], !P4 ;  /* 0x0a08008020ed7fae */ /* 0x0005e2000e101d4e */
[----:B------:R-:W-:Y:S01]  /*10b0*/  ISETP.GE.AND P4, PT, R239, c[0x0][0x19c], PT ;  /* 0x00006700ef007a0c */ /* 0x000fe20003f86270 */
[----:B------:R-:W-:Y:S01]  /*10c0*/  IMAD R30, R36, c[0x0][0x17c], R30 ;  /* 0x00005f00241e7a24 */ /* 0x000fe200078e021e */
[----:B------:R-:W-:Y:S01]  /*10d0*/  LEA.HI R3, R3, R36, RZ, 0x3 ;  /* 0x0000002403037211 */ /* 0x000fe200078f18ff */
[----:B------:R3:W-:Y:S01]  /*10e0*/  LDGSTS.E.BYPASS.LTC128B.128 [R237+0x7080], [R28.64], !P3 ;  /* 0x070800001ced7fae */ /* 0x0007e2000d901d4e */
[C---:B------:R-:W-:Y:S01]  /*10f0*/  ISETP.LT.OR P5, PT, R4.reuse, 0x1, P2 ;  /* 0x000000010400780c */ /* 0x040fe200017a1670 */
[----:B------:R-:W-:Y:S01]  /*1100*/  IMAD.IADD R2, R15, 0x1, R2 ;  /* 0x000000010f027824 */ /* 0x000fe200078e0202 */
[C---:B------:R-:W-:Y:S01]  /*1110*/  ISETP.LT.OR P3, PT, R4.reuse, 0x1, P6 ;  /* 0x000000010400780c */ /* 0x040fe20003761670 */
[----:B------:R3:W-:Y:S01]  /*1120*/  LDGSTS.E.BYPASS.LTC128B.128 [R237+0x9080], [R28.64+0x40], !P1 ;  /* 0x090800401ced7fae */ /* 0x0007e2000c901d4e */
[C---:B------:R-:W-:Y:S01]  /*1130*/  ISETP.LT.OR P1, PT, R4.reuse, 0x1, P4 ;  /* 0x000000010400780c */ /* 0x040fe20002721670 */
[----:B------:R-:W-:Y:S01]  /*1140*/  IMAD.MOV.U32 R15, RZ, RZ, c[0x0][0x1a8] ;  /* 0x00006a00ff0f7624 */ /* 0x000fe200078e00ff */
[C---:B------:R-:W-:Y:S01]  /*1150*/  ISETP.LT.OR P2, PT, R4.reuse, 0x41, P2 ;  /* 0x000000410400780c */ /* 0x040fe20001741670 */
[----:B------:R3:W-:Y:S01]  /*1160*/  LDGSTS.E.BYPASS.LTC128B.128 [R237+0xb080], [R28.64+0x80], !P0 ;  /* 0x0b0800801ced7fae */ /* 0x0007e2000c101d4e */
[C---:B------:R-:W-:Y:S01]  /*1170*/  ISETP.LT.OR P6, PT, R4.reuse, 0x41, P6 ;  /* 0x000000410400780c */ /* 0x040fe200037c1670 */
[----:B------:R-:W-:Y:S01]  /*1180*/  ULDC.64 UR4, c[0x0][0x208] ;  /* 0x0000820000047ab9 */ /* 0x000fe20000000a00 */
[----:B------:R-:W-:Y:S01]  /*1190*/  ISETP.LT.OR P4, PT, R4, 0x41, P4 ;  /* 0x000000410400780c */ /* 0x000fe20002781670 */
[----:B------:R-:W-:Y:S01]  /*11a0*/  IMAD.WIDE.U32 R4, R36, c[0x0][0x178], R20 ;  /* 0x00005e0024047a25 */ /* 0x000fe200078e0014 */
[C---:B------:R-:W-:Y:S01]  /*11b0*/  LEA R26, P0, R14.reuse, c[0x0][0x190], 0x1 ;  /* 0x000064000e1a7a11 */ /* 0x040fe200078008ff */
[----:B------:R-:W-:Y:S01]  /*11c0*/  USHF.L.U64.HI UR19, UR4, UR19, UR5 ;  /* 0x0000001304137299 */ /* 0x000fe20008010205 */
[----:B------:R-:W-:Y:S01]  /*11d0*/  LOP3.LUT R3, R3, 0xfffffff8, RZ, 0xc0, !PT ;  /* 0xfffffff803037812 */ /* 0x000fe200078ec0ff */
[----:B------:R-:W-:Y:S01]  /*11e0*/  IMAD.IADD R31, R5, 0x1, R30 ;  /* 0x00000001051f7824 */ /* 0x000fe200078e021e */
[----:B------:R-:W-:Y:S01]  /*11f0*/  LEA.HI.X R27, R14, c[0x0][0x194], R2, 0x1, P0 ;  /* 0x000065000e1b7a11 */ /* 0x000fe200000f0c02 */
[----:B------:R-:W-:Y:S01]  /*1200*/  IMAD.MOV.U32 R5, RZ, RZ, c[0x0][0x1ac] ;  /* 0x00006b00ff057624 */ /* 0x000fe200078e00ff */
[----:B------:R-:W-:Y:S01]  /*1210*/  LEA R14, P0, R15, R26, 0x7 ;  /* 0x0000001a0f0e7211 */ /* 0x000fe200078038ff */
[----:B------:R-:W-:Y:S01]  /*1220*/  IMAD.IADD R3, R36, 0x1, -R3 ;  /* 0x0000000124037824 */ /* 0x000fe200078e0a03 */
[----:B------:R-:W-:Y:S01]  /*1230*/  IADD3 R17, R17, UR7, RZ ;  /* 0x0000000711117c10 */ /* 0x000fe2000fffe0ff */
[----:B------:R-:W-:Y:S01]  /*1240*/  ULDC.64 UR6, c[0x0][0x288] ;  /* 0x0000a20000067ab9 */ /* 0x000fe20000000a00 */
[----:B------:R-:W-:Y:S01]  /*1250*/  LEA.HI R230, R232, R34, RZ, 0x6 ;  /* 0x00000022e8e67211 */ /* 0x000fe200078f30ff */
[----:B------:R-:W-:Y:S01]  /*1260*/  UIMAD UR6, UR13, UR6, URZ ;  /* 0x000000060d0672a4 */ /* 0x000fe2000f8e023f */
[----:B------:R-:W-:Y:S01]  /*1270*/  LEA.HI.X R15, R15, R27, R5, 0x7, P0 ;  /* 0x0000001b0f0f7211 */ /* 0x000fe200000f3c05 */
[----:B------:R-:W-:Y:S01]  /*1280*/  USHF.L.U32 UR20, UR4, 0x6, URZ ;  /* 0x0000000604147899 */ /* 0x000fe2000800063f */
[----:B------:R-:W-:Y:S01]  /*1290*/  SHF.R.S32.HI R230, RZ, 0x6, R230 ;  /* 0x00000006ffe67819 */ /* 0x000fe200000114e6 */
[----:B------:R-:W-:Y:S01]  /*12a0*/  UIMAD UR6, UR10, UR7, UR6 ;  /* 0x000000070a0672a4 */ /* 0x000fe2000f8e0206 */
[C---:B------:R-:W-:Y:S01]  /*12b0*/  LOP3.LUT P0, RZ, R3.reuse, 0x4, RZ, 0xc0, !PT ;  /* 0x0000000403ff7812 */ /* 0x040fe2000780c0ff */
[----:B------:R-:W-:Y:S01]  /*12c0*/  IMAD.SHL.U32 R3, R3, 0x40, RZ ;  /* 0x0000004003037824 */ /* 0x000fe200078e00ff */
[----:B------:R-:W-:Y:S01]  /*12d0*/  LEA.HI R2, R18, R9, RZ, 0x1 ;  /* 0x0000000912027211 */ /* 0x000fe200078f08ff */
[----:B------:R-:W-:Y:S01]  /*12e0*/  ULDC.64 UR4, c[0x0][0x188] ;  /* 0x0000620000047ab9 */ /* 0x000fe20000000a00 */
[----:B------:R-:W-:Y:S01]  /*12f0*/  IMAD.SHL.U32 R0, R230, 0x8, RZ ;  /* 0x00000008e6007824 */ /* 0x000fe200078e00ff */
[----:B------:R-:W-:Y:S01]  /*1300*/  UIMAD UR4, UR17, UR4, URZ ;  /* 0x00000004110472a4 */ /* 0x000fe2000f8e023f */
[----:B---3--:R-:W-:Y:S01]  /*1310*/  IMAD R28, R37, c[0x0][0x208], RZ ;  /* 0x00008200251c7a24 */ /* 0x008fe200078e02ff */
[----:B------:R-:W-:Y:S01]  /*1320*/  LOP3.LUT R3, R3, 0x1c0, RZ, 0xc0, !PT ;  /* 0x000001c003037812 */ /* 0x000fe200078ec0ff */
[----:B--2---:R-:W-:Y:S01]  /*1330*/  IMAD.WIDE.U32 R32, R36, c[0x0][0x208], R20 ;  /* 0x0000820024207a25 */ /* 0x004fe200078e0014 */
[----:B------:R-:W-:Y:S01]  /*1340*/  LOP3.LUT R2, R2, 0xfffffffe, RZ, 0xc0, !PT ;  /* 0xfffffffe02027812 */ /* 0x000fe200078ec0ff */
[----:B------:R-:W-:Y:S01]  /*1350*/  UIMAD UR21, UR11, UR5, UR4 ;  /* 0x000000050b1572a4 */ /* 0x000fe2000f8e0204 */
[----:B------:R-:W-:Y:S01]  /*1360*/  IADD3 R25, R25, UR6, RZ ;  /* 0x0000000619197c10 */ /* 0x000fe2000fffe0ff */
[----:B------:R-:W-:Y:S01]  /*1370*/  IMAD R28, R36, c[0x0][0x20c], R28 ;  /* 0x00008300241c7a24 */ /* 0x000fe200078e021c */
[----:B------:R-:W-:Y:S01]  /*1380*/  ULDC.64 UR6, c[0x0][0x180] ;  /* 0x0000600000067ab9 */ /* 0x000fe20000000a00 */
[----:B------:R-:W-:Y:S01]  /*1390*/  LOP3.LUT R0, R0, 0x18, RZ, 0xc0, !PT ;  /* 0x0000001800007812 */ /* 0x000fe200078ec0ff */
[----:B------:R-:W-:Y:S01]  /*13a0*/  IMAD.IADD R2, R9, 0x1, -R2 ;  /* 0x0000000109027824 */ /* 0x000fe200078e0a02 */
[----:B------:R-:W-:Y:S01]  /*13b0*/  SHF.R.U32.HI R5, RZ, 0x3, R3 ;  /* 0x00000003ff057819 */ /* 0x000fe20000011603 */
[----:B------:R-:W-:Y:S01]  /*13c0*/  IMAD.MOV.U32 R30, RZ, RZ, R4 ;  /* 0x000000ffff1e7224 */ /* 0x000fe200078e0004 */
[----:B------:R-:W-:Y:S01]  /*13d0*/  ULDC.64 UR4, c[0x0][0x210] ;  /* 0x0000840000047ab9 */ /* 0x000fe20000000a00 */
[----:B------:R-:W-:Y:S01]  /*13e0*/  IMAD.U32 R4, RZ, RZ, UR10 ;  /* 0x0000000aff047e24 */ /* 0x000fe2000f8e00ff */
[----:B------:R-:W-:Y:S01]  /*13f0*/  UIMAD UR6, UR13, UR6, URZ ;  /* 0x000000060d0672a4 */ /* 0x000fe2000f8e023f */
[----:B------:R-:W-:Y:S01]  /*1400*/  IMAD.IADD R29, R33, 0x1, R28 ;  /* 0x00000001211d7824 */ /* 0x000fe200078e021c */
[----:B------:R-:W-:Y:S01]  /*1410*/  LOP3.LUT R5, R5, R3, R0, 0x1e, !PT ;  /* 0x0000000305057212 */ /* 0x000fe200078e1e00 */
[----:B------:R-:W-:Y:S01]  /*1420*/  UIMAD UR13, UR13, UR4, URZ ;  /* 0x000000040d0d72a4 */ /* 0x000fe2000f8e023f */
[----:B------:R-:W-:Y:S01]  /*1430*/  IMAD.MOV.U32 R28, RZ, RZ, R32 ;  /* 0x000000ffff1c7224 */ /* 0x000fe200078e0020 */
[----:B------:R-:W-:Y:S01]  /*1440*/  UIMAD UR4, UR10, UR7, UR6 ;  /* 0x000000070a0472a4 */ /* 0x000fe2000f8e0206 */
[----:B------:R-:W-:Y:S01]  /*1450*/  IMAD.U32 R3, RZ, RZ, UR10 ;  /* 0x0000000aff037e24 */ /* 0x000fe2000f8e00ff */
[----:B------:R-:W-:Y:S01]  /*1460*/  UIMAD UR6, UR10, UR5, UR13 ;  /* 0x000000050a0672a4 */ /* 0x000fe2000f8e020d */
[----:B------:R-:W-:Y:S01]  /*1470*/  IMAD.SHL.U32 R226, R2, 0x400, RZ ;  /* 0x0000040002e27824 */ /* 0x000fe200078e00ff */
[----:B------:R-:W-:Y:S01]  /*1480*/  USHF.R.S32.HI UR7, URZ, 0x1f, UR16 ;  /* 0x0000001f3f077899 */ /* 0x000fe20008011410 */
[----:B------:R-:W-:Y:S01]  /*1490*/  IMAD.WIDE.U32 R30, R4, c[0x0][0x180], R30 ;  /* 0x00006000041e7a25 */ /* 0x000fe200078e001e */
[----:B------:R-:W-:Y:S01]  /*14a0*/  LOP3.LUT R12, R22, 0xfffffff8, RZ, 0xc0, !PT ;  /* 0xfffffff8160c7812 */ /* 0x000fe200078ec0ff */
[----:B------:R-:W0:Y:S01]  /*14b0*/  LDGDEPBAR ;  /* 0x00000000000079af */ /* 0x000e220000000000 */
[----:B------:R-:W-:Y:S01]  /*14c0*/  SHF.R.S32.HI R21, RZ, 0x1f, R230 ;  /* 0x0000001fff157819 */ /* 0x000fe200000114e6 */
[----:B------:R-:W-:Y:S01]  /*14d0*/  IMAD R4, R11, 0x2, R226 ;  /* 0x000000020b047824 */ /* 0x000fe200078e02e2 */
[----:B------:R-:W-:Y:S01]  /*14e0*/  IADD3 R11, R31, UR4, RZ ;  /* 0x000000041f0b7c10 */ /* 0x000fe2000fffe0ff */
[----:B------:R-:W-:Y:S01]  /*14f0*/  IMAD.WIDE.U32 R28, R3, c[0x0][0x210], R28 ;  /* 0x00008400031c7a25 */ /* 0x000fe200078e001c */
[----:B------:R-:W-:Y:S01]  /*1500*/  ULDC.64 UR4, c[0x0][0x178] ;  /* 0x00005e0000047ab9 */ /* 0x000fe20000000a00 */
[----:B------:R1:W-:Y:S01]  /*1510*/  LDGSTS.E.BYPASS.LTC128B.128 [R237+0x80], [R26.64], !P5 ;  /* 0x000800001aed7fae */ /* 0x0003e2000e901d4e */
[----:B------:R-:W-:Y:S01]  /*1520*/  UIMAD.WIDE.U32 UR22, UR16, UR4, URZ ;  /* 0x00000004101672a5 */ /* 0x000fe2000f8e003f */
[----:B------:R-:W-:Y:S01]  /*1530*/  IMAD.IADD R4, R4, 0x1, R5 ;  /* 0x0000000104047824 */ /* 0x000fe200078e0205 */
[----:B------:R-:W-:Y:S01]  /*1540*/  IADD3 R5, R29, UR6, RZ ;  /* 0x000000061d057c10 */ /* 0x000fe2000fffe0ff */
[----:B------:R-:W-:Y:S01]  /*1550*/  UIMAD UR6, UR7, UR4, URZ ;  /* 0x00000004070672a4 */ /* 0x000fe2000f8e023f */
[----:B------:R-:W-:Y:S01]  /*1560*/  IMAD.U32 R240, RZ, RZ, UR11 ;  /* 0x0000000bfff07e24 */ /* 0x000fe2000f8e00ff */
[----:B------:R1:W-:Y:S01]  /*1570*/  LDGSTS.E.BYPASS.LTC128B.128 [R237+0x2080], [R26.64+0x40], !P3 ;  /* 0x020800401aed7fae */ /* 0x0003e2000d901d4e */
[----:B------:R-:W-:Y:S01]  /*1580*/  IMAD.SHL.U32 R238, R4, 0x2, RZ ;  /* 0x0000000204ee7824 */ /* 0x000fe200078e00ff */
[----:B------:R-:W-:Y:S01]  /*1590*/  UIMAD UR6, UR16, UR5, UR6 ;  /* 0x00000005100672a4 */ /* 0x000fe2000f8e0206 */
[----:B------:R-:W-:Y:S01]  /*15a0*/  IMAD.MOV.U32 R4, RZ, RZ, R28 ;  /* 0x000000ffff047224 */ /* 0x000fe200078e001c */
[----:B------:R1:W-:Y:S01]  /*15b0*/  LDGSTS.E.BYPASS.LTC128B.128 [R237+0x4080], [R26.64+0x80], !P1 ;  /* 0x040800801aed7fae */ /* 0x0003e2000c901d4e */
[----:B------:R-:W-:Y:S01]  /*15c0*/  ULDC.64 UR4, c[0x0][0x218] ;  /* 0x0000860000047ab9 */ /* 0x000fe20000000a00 */
[----:B------:R-:W-:Y:S01]  /*15d0*/  IMAD.MOV.U32 R10, RZ, RZ, R30 ;  /* 0x000000ffff0a7224 */ /* 0x000fe200078e001e */
[----:B------:R-:W-:Y:S01]  /*15e0*/  UIMAD UR13, UR17, UR4, URZ ;  /* 0x00000004110d72a4 */ /* 0x000fe2000f8e023f */
[----:B------:R-:W-:Y:S01]  /*15f0*/  IMAD.U32 R242, RZ, RZ, UR11 ;  /* 0x0000000bfff27e24 */ /* 0x000fe2000f8e00ff */
[----:B------:R-:W-:Y:S01]  /*1600*/  UIADD3 UR4, UR23, UR6, URZ ;  /* 0x0000000617047290 */ /* 0x000fe2000fffe03f */
[----:B------:R-:W-:Y:S01]  /*1610*/  IMAD.WIDE.U32 R240, R240, c[0x0][0x218], R4 ;  /* 0x00008600f0f07a25 */ /* 0x000fe200078e0004 */
[----:B------:R-:W-:Y:S01]  /*1620*/  UIMAD UR13, UR11, UR5, UR13 ;  /* 0x000000050b0d72a4 */ /* 0x000fe2000f8e020d */
[----:B------:R-:W-:Y:S01]  /*1630*/  IADD3 R3, R238, 0xf480, RZ ;  /* 0x0000f480ee037810 */ /* 0x000fe20007ffe0ff */
[----:B------:R-:W-:Y:S01]  /*1640*/  USHF.L.U32 UR6, UR16, 0x6, URZ ;  /* 0x0000000610067899 */ /* 0x000fe2000800063f */
[----:B------:R-:W-:Y:S01]  /*1650*/  IMAD.WIDE.U32 R242, R242, c[0x0][0x188], R10 ;  /* 0x00006200f2f27a25 */ /* 0x000fe200078e000a */
[----:B------:R2:W-:Y:S01]  /*1660*/  LDGSTS.E.BYPASS.LTC128B.128 [R237+0x1080], [R14.64], !P2 ;  /* 0x010800000eed7fae */ /* 0x0005e2000d101d4e */
[----:B------:R-:W-:Y:S01]  /*1670*/  ULDC UR5, c[0x0][0x168] ;  /* 0x00005a0000057ab9 */ /* 0x000fe20000000800 */
[----:B------:R-:W-:Y:S01]  /*1680*/  IADD3 R236, R238, 0xf4c0, RZ ;  /* 0x0000f4c0eeec7810 */ /* 0x000fe20007ffe0ff */
[----:B------:R-:W-:Y:S01]  /*1690*/  IMAD.U32 R28, RZ, RZ, UR22 ;  /* 0x00000016ff1c7e24 */ /* 0x000fe2000f8e00ff */
[----:B------:R2:W-:Y:S01]  /*16a0*/  LDGSTS.E.BYPASS.LTC128B.128 [R237+0x3080], [R14.64+0x40], !P6 ;  /* 0x030800400eed7fae */ /* 0x0005e2000f101d4e */
[----:B------:R-:W-:Y:S01]  /*16b0*/  IMAD.IADD R12, R34, 0x1, -R12 ;  /* 0x00000001220c7824 */ /* 0x000fe200078e0a0c */
[----:B------:R-:W-:Y:S01]  /*16c0*/  IADD3 R39, R241, UR13, RZ ;  /* 0x0000000df1277c10 */ /* 0x000fe2000fffe0ff */
[----:B------:R-:W-:Y:S01]  /*16d0*/  IMAD.U32 R10, RZ, RZ, UR4 ;  /* 0x00000004ff0a7e24 */ /* 0x000fe2000f8e00ff */
[----:B------:R2:W-:Y:S01]  /*16e0*/  LDGSTS.E.BYPASS.LTC128B.128 [R237+0x5080], [R14.64+0x80], !P4 ;  /* 0x050800800eed7fae */ /* 0x0005e2000e101d4e */
[----:B------:R-:W-:Y:S01]  /*16f0*/  @P0 IADD3 R236, R3, -0x40, RZ ;  /* 0xffffffc003ec0810 */ /* 0x000fe20007ffe0ff */
[----:B------:R-:W-:Y:S01]  /*1700*/  UIADD3 UR13, -UR6, UR5, URZ ;  /* 0x00000005060d7290 */ /* 0x000fe2000fffe13f */
[----:B------:R-:W-:Y:S01]  /*1710*/  IADD3 R233, R243, UR21, RZ ;  /* 0x00000015f3e97c10 */ /* 0x000fe2000fffe0ff */
[----:B------:R-:W0:Y:S01]  /*1720*/  LDGDEPBAR ;  /* 0x00000000000079af */ /* 0x000e220000000000 */
[----:B------:R-:W-:Y:S01]  /*1730*/  LEA R8, P0, R28, R242, 0x6 ;  /* 0x000000f21c087211 */ /* 0x000fe200078030ff */
[----:B------:R-:W-:Y:S01]  /*1740*/  UIMAD UR19, UR19, UR16, URZ ;  /* 0x00000010131372a4 */ /* 0x000fe2000f8e023f */
[----:B------:R-:W-:Y:S01]  /*1750*/  LEA.HI R19, R12, R12, RZ, 0x1 ;  /* 0x0000000c0c137211 */ /* 0x000fe200078f08ff */
[----:B------:R-:W-:Y:S01]  /*1760*/  IMAD.U32 R4, RZ, RZ, UR20 ;  /* 0x00000014ff047e24 */ /* 0x000fe2000f8e00ff */
[----:B------:R-:W-:Y:S01]  /*1770*/  LEA.HI.X R3, R28, R233, R10, 0x6, P0 ;  /* 0x000000e91c037211 */ /* 0x000fe200000f340a */
[----:B------:R-:W-:Y:S01]  /*1780*/  IMAD.MOV.U32 R38, RZ, RZ, R240 ;  /* 0x000000ffff267224 */ /* 0x000fe200078e00f0 */
[----:B------:R-:W-:Y:S01]  /*1790*/  LEA.HI R21, R21, R230, RZ, 0x2 ;  /* 0x000000e615157211 */ /* 0x000fe200078f10ff */
[----:B------:R-:W-:Y:S01]  /*17a0*/  UIMAD UR19, UR7, UR20, UR19 ;  /* 0x00000014071372a4 */ /* 0x000fe2000f8e0213 */
[----:B------:R-:W-:Y:S01]  /*17b0*/  ISETP.LT.AND P1, PT, R36, UR13, PT ;  /* 0x0000000d24007c0c */ /* 0x000fe2000bf21270 */
[----:B------:R-:W-:Y:S01]  /*17c0*/  IMAD.WIDE.U32 R10, R4, UR16, R38 ;  /* 0x00000010040a7c25 */ /* 0x000fe2000f8e0026 */
[C---:B------:R-:W-:Y:S01]  /*17d0*/  ISETP.GE.AND P0, PT, R20.reuse, c[0x0][0x16c], PT ;  /* 0x00005b0014007a0c */ /* 0x040fe20003f06270 */
[----:B------:R-:W-:Y:S01]  /*17e0*/  ULDC.64 UR4, c[0x0][0x278] ;  /* 0x00009e0000047ab9 */ /* 0x000fe20000000a00 */
[----:B------:R-:W-:Y:S01]  /*17f0*/  LOP3.LUT R13, R13, 0xfffffff0, RZ, 0xc0, !PT ;  /* 0xfffffff00d0d7812 */ /* 0x000fe200078ec0ff */
[----:B------:R-:W-:Y:S01]  /*1800*/  IMAD.U32 R250, RZ, RZ, UR11 ;  /* 0x0000000bfffa7e24 */ /* 0x000fe2000f8e00ff */
[----:B------:R-:W-:Y:S01]  /*1810*/  LOP3.LUT R21, R21, 0x1ffffffc, RZ, 0xc0, !PT ;  /* 0x1ffffffc15157812 */ /* 0x000fe200078ec0ff */
[----:B------:R-:W-:Y:S01]  /*1820*/  IMAD.SHL.U32 R9, R9, 0x10, RZ ;  /* 0x0000001009097824 */ /* 0x000fe200078e00ff */
[----:B------:R-:W-:Y:S01]  /*1830*/  ISETP.GE.AND P5, PT, R20, c[0x0][0x1fc], PT ;  /* 0x00007f0014007a0c */ /* 0x000fe20003fa6270 */
[----:B------:R-:W-:Y:S01]  /*1840*/  IMAD.IADD R13, R34, 0x1, -R13 ;  /* 0x00000001220d7824 */ /* 0x000fe200078e0a0d */
[----:B------:R-:W-:Y:S01]  /*1850*/  ISETP.GE.OR P2, PT, R20, c[0x0][0x1fc], !P1 ;  /* 0x00007f0014007a0c */ /* 0x000fe20004f46670 */
[----:B------:R-:W-:Y:S01]  /*1860*/  IMAD.IADD R252, R230, 0x1, -R21 ;  /* 0x00000001e6fc7824 */ /* 0x000fe200078e0a15 */
[----:B------:R-:W-:Y:S01]  /*1870*/  SEL R245, RZ, 0x1, P0 ;  /* 0x00000001fff57807 */ /* 0x000fe20000000000 */
[----:B------:R-:W-:Y:S01]  /*1880*/  IMAD.WIDE.U32 R250, R250, c[0x0][0x278], R16 ;  /* 0x00009e00fafa7a25 */ /* 0x000fe200078e0010 */
[----:B--2---:R-:W-:Y:S01]  /*1890*/  LOP3.LUT R15, R19, 0x7fffffe, RZ, 0xc0, !PT ;  /* 0x07fffffe130f7812 */ /* 0x004fe200078ec0ff */
[----:B------:R-:W-:-:S04]  /*18a0*/  DEPBAR.LE SB0, 0x1 ;  /* 0x000080400000791a */ /* 0x000fc80000000000 */
[----:B------:R-:W-:Y:S01]  /*18b0*/  IMAD.IADD R15, R12, 0x1, -R15 ;  /* 0x000000010c0f7824 */ /* 0x000fe200078e0a0f */
[----:B------:R-:W-:Y:S01]  /*18c0*/  LEA R20, P0, R8, c[0x0][0x160], 0x1 ;  /* 0x0000580008147a11 */ /* 0x000fe200078008ff */
[----:B------:R-:W-:Y:S01]  /*18d0*/  IMAD.SHL.U32 R12, R12, 0x40, RZ ;  /* 0x000000400c0c7824 */ /* 0x000fe200078e00ff */
[----:B------:R-:W-:Y:S01]  /*18e0*/  IADD3 R5, R11, UR19, RZ ;  /* 0x000000130b057c10 */ /* 0x000fe2000fffe0ff */
[----:B------:R-:W-:Y:S01]  /*18f0*/  IMAD R230, R7, 0x4, R230 ;  /* 0x0000000407e67824 */ /* 0x000fe200078e02e6 */
[----:B------:R-:W-:Y:S01]  /*1900*/  LEA R4, P3, R10, c[0x0][0x1f0], 0x1 ;  /* 0x00007c000a047a11 */ /* 0x000fe200078608ff */
[----:B------:R-:W-:Y:S01]  /*1910*/  IMAD.MOV.U32 R220, RZ, RZ, 0x20 ;  /* 0x00000020ffdc7424 */ /* 0x000fe200078e00ff */
[----:B------:R-:W-:Y:S01]  /*1920*/  ISETP.GE.AND P6, PT, R239, c[0x0][0x16c], PT ;  /* 0x00005b00ef007a0c */ /* 0x000fe20003fc6270 */
[----:B------:R-:W-:Y:S01]  /*1930*/  IMAD R230, R230, 0x8, R15 ;  /* 0x00000008e6e67824 */ /* 0x000fe200078e020f */
[----:B------:R-:W-:Y:S01]  /*1940*/  SHF.R.S32.HI R19, RZ, 0x1, R19 ;  /* 0x00000001ff137819 */ /* 0x000fe20000011413 */
[----:B------:R-:W-:Y:S01]  /*1950*/  UIMAD UR4, UR17, UR4, URZ ;  /* 0x00000004110472a4 */ /* 0x000fe2000f8e023f */
[----:B------:R-:W-:Y:S01]  /*1960*/  LEA.HI.X R21, R8, c[0x0][0x164], R3, 0x1, P0 ;  /* 0x0000590008157a11 */ /* 0x000fe200000f0c03 */
[----:B------:R-:W-:Y:S01]  /*1970*/  USHF.R.S32.HI UR7, URZ, 0x1f, UR6 ;  /* 0x0000001f3f077899 */ /* 0x000fe20008011406 */
[----:B------:R-:W-:Y:S01]  /*1980*/  LEA.HI.X R5, R10, c[0x0][0x1f4], R5, 0x1, P3 ;  /* 0x00007d000a057a11 */ /* 0x000fe200018f0c05 */
[----:B------:R-:W-:Y:S01]  /*1990*/  UIMAD UR5, UR11, UR5, UR4 ;  /* 0x000000050b0572a4 */ /* 0x000fe2000f8e0204 */
[----:B------:R-:W-:Y:S01]  /*19a0*/  SEL R16, RZ, 0x4, P6 ;  /* 0x00000004ff107807 */ /* 0x000fe20003000000 */
[----:B------:R-:W-:Y:S01]  /*19b0*/  IMAD.U32 R248, RZ, RZ, UR11 ;  /* 0x0000000bfff87e24 */ /* 0x000fe2000f8e00ff */
[C---:B------:R-:W-:Y:S01]  /*19c0*/  LOP3.LUT P0, RZ, R19.reuse, 0x2, RZ, 0xc0, !PT ;  /* 0x0000000213ff7812 */ /* 0x040fe2000780c0ff */
[----:B------:R-:W-:Y:S01]  /*19d0*/  IMAD.SHL.U32 R19, R19, 0x40, RZ ;  /* 0x0000004013137824 */ /* 0x000fe200078e00ff */
[----:B------:R-:W-:Y:S01]  /*19e0*/  ISETP.GE.AND P3, PT, R6, c[0x0][0x16c], PT ;  /* 0x00005b0006007a0c */ /* 0x000fe20003f66270 */
[----:B------:R-:W-:Y:S01]  /*19f0*/  IMAD.WIDE.U32 R248, R248, c[0x0][0x290], R24 ;  /* 0x0000a400f8f87a25 */ /* 0x000fe200078e0018 */
[C---:B------:R-:W-:Y:S01]  /*1a00*/  ISETP.GE.AND P4, PT, R6.reuse, c[0x0][0x1fc], PT ;  /* 0x00007f0006007a0c */ /* 0x040fe20003f86270 */
[----:B------:R1:W-:Y:S01]  /*1a10*/  STL.64 [R1+0x8], R38 ;  /* 0x0000082601007387 */ /* 0x0003e20000100a00 */
[----:B------:R-:W-:Y:S01]  /*1a20*/  ISETP.GE.OR P6, PT, R6, c[0x0][0x1fc], !P1 ;  /* 0x00007f0006007a0c */ /* 0x000fe20004fc6670 */
[----:B------:R-:W-:Y:S01]  /*1a30*/  IMAD.SHL.U32 R234, R7, 0x8, RZ ;  /* 0x0000000807ea7824 */ /* 0x000fe200078e00ff */
[----:B------:R-:W-:Y:S01]  /*1a40*/  LOP3.LUT R12, R12, 0x1c0, RZ, 0xc0, !PT ;  /* 0x000001c00c0c7812 */ /* 0x000fe200078ec0ff */
[----:B------:R-:W-:Y:S01]  /*1a50*/  IMAD.MOV.U32 R231, RZ, RZ, 0x10 ;  /* 0x00000010ffe77424 */ /* 0x000fe200078e00ff */
[----:B------:R-:W-:Y:S01]  /*1a60*/  SHF.R.S32.HI R6, RZ, 0x1f, R13 ;  /* 0x0000001fff067819 */ /* 0x000fe2000001140d */
[----:B------:R-:W-:Y:S01]  /*1a70*/  IMAD.U32 R29, RZ, RZ, UR23 ;  /* 0x00000017ff1d7e24 */ /* 0x000fe2000f8e00ff */
[-C--:B------:R-:W-:Y:S01]  /*1a80*/  LEA.HI R17, R13, R13.reuse, RZ, 0x1 ;  /* 0x0000000d0d117211 */ /* 0x080fe200078f08ff */
[----:B------:R-:W-:Y:S01]  /*1a90*/  CS2R R154, SRZ ;  /* 0x00000000009a7805 */ /* 0x000fe2000001ff00 */
[----:B------:R-:W-:Y:S01]  /*1aa0*/  LOP3.LUT R9, R12, 0x30, R9, 0xf8, !PT ;  /* 0x000000300c097812 */ /* 0x000fe200078ef809 */
[----:B------:R-:W-:Y:S01]  /*1ab0*/  CS2R R152, SRZ ;  /* 0x0000000000987805 */ /* 0x000fe2000001ff00 */
[----:B------:R-:W-:Y:S01]  /*1ac0*/  LEA.HI R11, R6, R13, RZ, 0x3 ;  /* 0x0000000d060b7211 */ /* 0x000fe200078f18ff */
[----:B------:R-:W-:Y:S01]  /*1ad0*/  CS2R R150, SRZ ;  /* 0x0000000000967805 */ /* 0x000fe2000001ff00 */
[----:B------:R-:W-:Y:S01]  /*1ae0*/  LOP3.LUT R19, R19, 0xc0, RZ, 0xc0, !PT ;  /* 0x000000c013137812 */ /* 0x000fe200078ec0ff */
[----:B------:R-:W-:Y:S01]  /*1af0*/  CS2R R148, SRZ ;  /* 0x0000000000947805 */ /* 0x000fe2000001ff00 */
[----:B------:R-:W-:Y:S01]  /*1b00*/  LOP3.LUT R10, R17, 0x7fffffe, RZ, 0xc0, !PT ;  /* 0x07fffffe110a7812 */ /* 0x000fe200078ec0ff */
[----:B------:R-:W-:Y:S01]  /*1b10*/  CS2R R146, SRZ ;  /* 0x0000000000927805 */ /* 0x000fe2000001ff00 */
[----:B------:R-:W-:Y:S01]  /*1b20*/  LOP3.LUT R228, R9, 0x8, R22, 0xf8, !PT ;  /* 0x0000000809e47812 */ /* 0x000fe200078ef816 */
[----:B------:R-:W-:Y:S01]  /*1b30*/  CS2R R144, SRZ ;  /* 0x0000000000907805 */ /* 0x000fe2000001ff00 */
[----:B------:R-:W-:Y:S01]  /*1b40*/  LOP3.LUT R6, R11, 0xfffffff8, RZ, 0xc0, !PT ;  /* 0xfffffff80b067812 */ /* 0x000fe200078ec0ff */
[----:B------:R-:W-:Y:S01]  /*1b50*/  IMAD.IADD R10, R13, 0x1, -R10 ;  /* 0x000000010d0a7824 */ /* 0x000fe200078e0a0a */
[----:B------:R-:W-:Y:S01]  /*1b60*/  LOP3.LUT R22, R19, 0x8, R22, 0xf8, !PT ;  /* 0x0000000813167812 */ /* 0x000fe200078ef816 */
[----:B------:R-:W-:Y:S01]  /*1b70*/  CS2R R142, SRZ ;  /* 0x00000000008e7805 */ /* 0x000fe2000001ff00 */
[----:B------:R-:W-:Y:S01]  /*1b80*/  SHF.R.S32.HI R11, RZ, 0x3, R11 ;  /* 0x00000003ff0b7819 */ /* 0x000fe2000001140b */
[----:B------:R-:W-:Y:S01]  /*1b90*/  IMAD.IADD R6, R13, 0x1, -R6 ;  /* 0x000000010d067824 */ /* 0x000fe200078e0a06 */
[----:B------:R-:W-:Y:S01]  /*1ba0*/  SHF.R.U32.HI R19, RZ, 0x3, R19 ;  /* 0x00000003ff137819 */ /* 0x000fe20000011613 */
[----:B------:R-:W-:Y:S01]  /*1bb0*/  CS2R R140, SRZ ;  /* 0x00000000008c7805 */ /* 0x000fe2000001ff00 */
[----:B------:R-:W-:Y:S01]  /*1bc0*/  SEL R13, RZ, 0x2, P3 ;  /* 0x00000002ff0d7807 */ /* 0x000fe20001800000 */
[C---:B------:R-:W-:Y:S01]  /*1bd0*/  IMAD R227, R11.reuse, 0x8, R10 ;  /* 0x000000080be37824 */ /* 0x040fe200078e020a */
[----:B------:R-:W-:Y:S01]  /*1be0*/  LOP3.LUT R19, R22, R19, RZ, 0x3c, !PT ;  /* 0x0000001316137212 */ /* 0x000fe200078e3cff */
[----:B------:R-:W-:Y:S01]  /*1bf0*/  IMAD R226, R11, 0x200, R226 ;  /* 0x000002000be27824 */ /* 0x000fe200078e02e2 */
[----:B------:R-:W-:Y:S01]  /*1c00*/  SEL R10, RZ, 0xffffffff, P3 ;  /* 0xffffffffff0a7807 */ /* 0x000fe20001800000 */
[----:B------:R-:W-:Y:S01]  /*1c10*/  IMAD.SHL.U32 R227, R227, 0x20, RZ ;  /* 0x00000020e3e37824 */ /* 0x000fe200078e00ff */
[----:B------:R-:W-:Y:S01]  /*1c20*/  ISETP.GT.AND P3, PT, R34, 0xf, PT ;  /* 0x0000000f2200780c */ /* 0x000fe20003f64270 */
[----:B------:R-:W-:Y:S01]  /*1c30*/  IMAD.U32 R230, R230, 0x20, R19 ;  /* 0x00000020e6e67824 */ /* 0x000fe200078e0013 */
[----:B------:R-:W-:Y:S01]  /*1c40*/  SEL R221, R220, 0xffffffe0, !P0 ;  /* 0xffffffe0dcdd7807 */ /* 0x000fe20004000000 */
[----:B------:R-:W-:Y:S01]  /*1c50*/  IMAD.SHL.U32 R10, R10, 0x2, RZ ;  /* 0x000000020a0a7824 */ /* 0x000fe200078e00ff */
[----:B------:R-:W-:Y:S01]  /*1c60*/  IADD3 R235, R251, UR5, RZ ;  /* 0x00000005fbeb7c10 */ /* 0x000fe2000fffe0ff */
[----:B------:R-:W-:Y:S01]  /*1c70*/  IMAD.SHL.U32 R230, R230, 0x2, RZ ;  /* 0x00000002e6e67824 */ /* 0x000fe200078e00ff */
[----:B------:R-:W-:Y:S01]  /*1c80*/  BAR.SYNC.DEFER_BLOCKING 0x0 ;  /* 0x0000000000007b1d */ /* 0x000fe20000010000 */
[----:B------:R-:W-:Y:S01]  /*1c90*/  IADD3 R13, R16, R13, R245 ;  /* 0x0000000d100d7210 */ /* 0x000fe20007ffe0f5 */
[----:B------:R-:W-:Y:S01]  /*1ca0*/  CS2R R138, SRZ ;  /* 0x00000000008a7805 */ /* 0x000fe2000001ff00 */
[----:B------:R-:W-:Y:S01]  /*1cb0*/  IMAD.IADD R221, R230, 0x1, R221 ;  /* 0x00000001e6dd7824 */ /* 0x000fe200078e02dd */
[----:B------:R-:W-:Y:S01]  /*1cc0*/  LOP3.LUT R18, R18, 0xffffffe0, RZ, 0xc0, !PT ;  /* 0xffffffe012127812 */ /* 0x000fe200078ec0ff */
[----:B------:R-:W-:Y:S01]  /*1cd0*/  CS2R R136, SRZ ;  /* 0x0000000000887805 */ /* 0x000fe2000001ff00 */
[----:B------:R-:W-:Y:S01]  /*1ce0*/  ULDC.64 UR4, c[0x0][0x290] ;  /* 0x0000a40000047ab9 */ /* 0x000fe20000000a00 */
[----:B------:R-:W-:Y:S01]  /*1cf0*/  @!P3 IADD3 R9, P0, R250, UR6, RZ ;  /* 0x00000006fa09bc10 */ /* 0x000fe2000ff1e0ff */
[----:B------:R-:W-:Y:S01]  /*1d00*/  UIMAD UR4, UR17, UR4, URZ ;  /* 0x00000004110472a4 */ /* 0x000fe2000f8e023f */
[----:B------:R-:W-:Y:S01]  /*1d10*/  LEA.HI R232, R232, R34, RZ, 0x7 ;  /* 0x00000022e8e87211 */ /* 0x000fe200078f38ff */
[----:B------:R-:W-:Y:S01]  /*1d20*/  IMAD.IADD R18, R34, 0x1, -R18 ;  /* 0x0000000122127824 */ /* 0x000fe200078e0a12 */
[----:B------:R-:W-:Y:S01]  /*1d30*/  @!P3 IADD3.X R8, R235, UR7, RZ, P0, !PT ;  /* 0x00000007eb08bc10 */ /* 0x000fe200087fe4ff */
[----:B------:R-:W-:Y:S01]  /*1d40*/  UIMAD UR4, UR11, UR5, UR4 ;  /* 0x000000050b0472a4 */ /* 0x000fe2000f8e0204 */
[C---:B------:R-:W-:Y:S01]  /*1d50*/  @!P3 LEA R14, P0, R9.reuse, c[0x0][0x258], 0x2 ;  /* 0x00009600090eba11 */ /* 0x040fe200078010ff */
[----:B------:R-:W-:Y:S01]  /*1d60*/  CS2R R134, SRZ ;  /* 0x0000000000867805 */ /* 0x000fe2000001ff00 */
[----:B------:R-:W-:Y:S01]  /*1d70*/  SHF.R.U32.HI R19, RZ, 0x3, R12 ;  /* 0x00000003ff137819 */ /* 0x000fe2000001160c */
[----:B------:R-:W-:Y:S01]  /*1d80*/  CS2R R132, SRZ ;  /* 0x0000000000847805 */ /* 0x000fe2000001ff00 */
[----:B------:R-:W-:Y:S01]  /*1d90*/  @!P3 LEA.HI.X R15, R9, c[0x0][0x25c], R8, 0x2, P0 ;  /* 0x00009700090fba11 */ /* 0x000fe200000f1408 */
[----:B------:R-:W-:Y:S01]  /*1da0*/  CS2R R130, SRZ ;  /* 0x0000000000827805 */ /* 0x000fe2000001ff00 */
[C---:B------:R-:W-:Y:S01]  /*1db0*/  LOP3.LUT P0, RZ, R13.reuse, 0x1, RZ, 0xc0, !PT ;  /* 0x000000010dff7812 */ /* 0x040fe2000780c0ff */
[----:B------:R-:W-:Y:S01]  /*1dc0*/  CS2R R128, SRZ ;  /* 0x0000000000807805 */ /* 0x000fe2000001ff00 */
[----:B------:R-:W-:Y:S01]  /*1dd0*/  SEL R9, RZ, 0x1, P5 ;  /* 0x00000001ff097807 */ /* 0x000fe20002800000 */
[----:B------:R-:W-:Y:S01]  /*1de0*/  CS2R R126, SRZ ;  /* 0x00000000007e7805 */ /* 0x000fe2000001ff00 */
[C---:B------:R-:W-:Y:S01]  /*1df0*/  ISETP.GE.OR P0, PT, R36.reuse, UR13, !P0 ;  /* 0x0000000d24007c0c */ /* 0x040fe2000c706670 */
[----:B------:R1:W2:Y:S01]  /*1e00*/  LDSM.16.M88.4 R164, [R230+0x6080] ;  /* 0x00608000e6a4783b */ /* 0x0002a20000000200 */
[----:B------:R-:W-:Y:S01]  /*1e10*/  LOP3.LUT P5, RZ, R13, 0x2, RZ, 0xc0, !PT ;  /* 0x000000020dff7812 */ /* 0x000fe200078ac0ff */
[----:B------:R-:W-:Y:S01]  /*1e20*/  CS2R R124, SRZ ;  /* 0x00000000007c7805 */ /* 0x000fe2000001ff00 */
[--C-:B------:R-:W-:Y:S01]  /*1e30*/  SHF.R.S32.HI R8, RZ, 0x1, R17.reuse ;  /* 0x00000001ff087819 */ /* 0x100fe20000011411 */
[----:B------:R1:W3:Y:S01]  /*1e40*/  LDSM.16.M88.4 R172, [R230+0x7080] ;  /* 0x00708000e6ac783b */ /* 0x0002e20000000200 */
[----:B------:R-:W-:Y:S01]  /*1e50*/  ISETP.GE.OR P5, PT, R36, UR13, !P5 ;  /* 0x0000000d24007c0c */ /* 0x000fe2000efa6670 */
[----:B------:R-:W-:Y:S01]  /*1e60*/  CS2R R122, SRZ ;  /* 0x00000000007a7805 */ /* 0x000fe2000001ff00 */
[----:B------:R-:W-:Y:S01]  /*1e70*/  SHF.R.S32.HI R17, RZ, 0x1f, R17 ;  /* 0x0000001fff117819 */ /* 0x000fe20000011411 */
[----:B------:R1:W4:Y:S01]  /*1e80*/  LDSM.16.M88.4 R176, [R221+0x6080] ;  /* 0x00608000ddb0783b */ /* 0x0003220000000200 */
[----:B------:R-:W-:Y:S01]  /*1e90*/  SEL R12, RZ, 0xffffffff, P4 ;  /* 0xffffffffff0c7807 */ /* 0x000fe20002000000 */
[----:B------:R-:W-:Y:S01]  /*1ea0*/  CS2R R120, SRZ ;  /* 0x0000000000787805 */ /* 0x000fe2000001ff00 */
[----:B------:R-:W-:Y:S01]  /*1eb0*/  LEA.HI R17, R17, R8, RZ, 0x2 ;  /* 0x0000000811117211 */ /* 0x000fe200078f10ff */
[----:B------:R1:W1:Y:S01]  /*1ec0*/  LDSM.16.M88.4 R184, [R221+0x7080] ;  /* 0x00708000ddb8783b */ /* 0x0002620000000200 */
[----:B------:R-:W-:Y:S01]  /*1ed0*/  SHF.R.U32.HI R232, RZ, 0x4, R232 ;  /* 0x00000004ffe87819 */ /* 0x000fe200000116e8 */
[----:B------:R-:W-:Y:S01]  /*1ee0*/  IMAD.SHL.U32 R12, R12, 0x2, RZ ;  /* 0x000000020c0c7824 */ /* 0x000fe200078e00ff */
[----:B------:R-:W-:Y:S01]  /*1ef0*/  LOP3.LUT R228, R228, R19, RZ, 0x3c, !PT ;  /* 0x00000013e4e47212 */ /* 0x000fe200078e3cff */
[----:B------:R1:W1:Y:S01]  /*1f00*/  LDSM.16.M88.4 R188, [R230+0x8080] ;  /* 0x00808000e6bc783b */ /* 0x0002620000000200 */
[----:B------:R-:W-:Y:S01]  /*1f10*/  LOP3.LUT R17, R17, 0xfffffffc, RZ, 0xc0, !PT ;  /* 0xfffffffc11117812 */ /* 0x000fe200078ec0ff */
[----:B------:R-:W-:Y:S01]  /*1f20*/  CS2R R118, SRZ ;  /* 0x0000000000767805 */ /* 0x000fe2000001ff00 */
[----:B------:R-:W-:Y:S01]  /*1f30*/  SHF.R.S32.HI R3, RZ, 0x1f, R18 ;  /* 0x0000001fff037819 */ /* 0x000fe20000011412 */
[----:B------:R1:W1:Y:S01]  /*1f40*/  LDSM.16.M88.4 R192, [R230+0x9080] ;  /* 0x00908000e6c0783b */ /* 0x0002620000000200 */
[----:B------:R-:W-:Y:S01]  /*1f50*/  IMAD R228, R7, 0x200, R228 ;  /* 0x0000020007e47824 */ /* 0x000fe200078e02e4 */
[----:B------:R-:W-:Y:S01]  /*1f60*/  IADD3 R244, R249, UR4, RZ ;  /* 0x00000004f9f47c10 */ /* 0x000fe2000fffe0ff */
[----:B------:R-:W-:Y:S01]  /*1f70*/  IMAD.IADD R8, R8, 0x1, -R17 ;  /* 0x0000000108087824 */ /* 0x000fe200078e0a11 */
[----:B------:R1:W1:Y:S01]  /*1f80*/  LDSM.16.M88.4 R196, [R221+0x8080] ;  /* 0x00808000ddc4783b */ /* 0x0002620000000200 */
[----:B------:R-:W-:Y:S01]  /*1f90*/  LEA.HI R3, R3, R18, RZ, 0x2 ;  /* 0x0000001203037211 */ /* 0x000fe200078f10ff */
[----:B------:R-:W-:Y:S01]  /*1fa0*/  CS2R R116, SRZ ;  /* 0x0000000000747805 */ /* 0x000fe2000001ff00 */
[----:B------:R-:W-:Y:S01]  /*1fb0*/  LOP3.LUT R9, R12, 0x2, R9, 0xe2, !PT ;  /* 0x000000020c097812 */ /* 0x000fe200078ee209 */
[----:B------:R1:W1:Y:S01]  /*1fc0*/  LDSM.16.M88.4 R200, [R221+0x9080] ;  /* 0x00908000ddc8783b */ /* 0x0002620000000200 */
[----:B------:R-:W-:Y:S01]  /*1fd0*/  LOP3.LUT R11, R3, 0x7ffffffc, RZ, 0xc0, !PT ;  /* 0x7ffffffc030b7812 */ /* 0x000fe200078ec0ff */
[----:B------:R-:W-:Y:S01]  /*1fe0*/  CS2R R114, SRZ ;  /* 0x0000000000727805 */ /* 0x000fe2000001ff00 */
[----:B------:R-:W-:Y:S01]  /*1ff0*/  LOP3.LUT R245, R10, 0x2, R245, 0xe2, !PT ;  /* 0x000000020af57812 */ /* 0x000fe200078ee2f5 */
[----:B------:R1:W1:Y:S01]  /*2000*/  LDSM.16.M88.4 R204, [R230+0xa080] ;  /* 0x00a08000e6cc783b */ /* 0x0002620000000200 */
[C---:B------:R-:W-:Y:S01]  /*2010*/  IMAD.SHL.U32 R10, R6.reuse, 0x40, RZ ;  /* 0x00000040060a7824 */ /* 0x040fe200078e00ff */
[----:B------:R-:W-:Y:S01]  /*2020*/  LOP3.LUT P4, RZ, R6, 0x2, RZ, 0xc0, !PT ;  /* 0x0000000206ff7812 */ /* 0x000fe2000788c0ff */
[----:B------:R-:W-:Y:S01]  /*2030*/  IMAD.IADD R11, R18, 0x1, -R11 ;  /* 0x00000001120b7824 */ /* 0x000fe200078e0a0b */
[----:B------:R1:W1:Y:S01]  /*2040*/  LDSM.16.M88.4 R208, [R230+0xb080] ;  /* 0x00b08000e6d0783b */ /* 0x0002620000000200 */
[----:B------:R-:W-:Y:S01]  /*2050*/  LOP3.LUT R234, R234, 0x8, RZ, 0xc0, !PT ;  /* 0x00000008eaea7812 */ /* 0x000fe200078ec0ff */
[----:B------:R-:W-:Y:S01]  /*2060*/  CS2R R112, SRZ ;  /* 0x0000000000707805 */ /* 0x000fe2000001ff00 */
[----:B------:R-:W-:Y:S01]  /*2070*/  LOP3.LUT R10, R10, 0x1c0, RZ, 0xc0, !PT ;  /* 0x000001c00a0a7812 */ /* 0x000fe200078ec0ff */
[----:B------:R1:W1:Y:S01]  /*2080*/  LDSM.16.M88.4 R212, [R221+0xa080] ;  /* 0x00a08000ddd4783b */ /* 0x0002620000000200 */
[----:B------:R-:W-:Y:S01]  /*2090*/  IMAD R252, R252, 0x4, R11 ;  /* 0x00000004fcfc7824 */ /* 0x000fe200078e020b */
[----:B------:R-:W-:Y:S01]  /*20a0*/  ISETP.GE.OR P1, PT, R239, c[0x0][0x1fc], !P1 ;  /* 0x00007f00ef007a0c */ /* 0x000fe20004f26670 */
[----:B------:R-:W-:Y:S01]  /*20b0*/  CS2R R110, SRZ ;  /* 0x00000000006e7805 */ /* 0x000fe2000001ff00 */
[----:B------:R1:W1:Y:S01]  /*20c0*/  LDSM.16.M88.4 R216, [R221+0xb080] ;  /* 0x00b08000ddd8783b */ /* 0x0002620000000200 */
[----:B------:R-:W-:Y:S01]  /*20d0*/  SHF.R.U32.HI R11, RZ, 0x3, R10 ;  /* 0x00000003ff0b7819 */ /* 0x000fe2000001160a */
[----:B------:R-:W-:Y:S01]  /*20e0*/  IMAD.SHL.U32 R252, R252, 0x2, RZ ;  /* 0x00000002fcfc7824 */ /* 0x000fe200078e00ff */
[----:B------:R-:W-:Y:S01]  /*20f0*/  SHF.R.S32.HI R247, RZ, 0x2, R3 ;  /* 0x00000002fff77819 */ /* 0x000fe20000011403 */
[----:B------:R-:W-:Y:S01]  /*2100*/  BAR.SYNC.DEFER_BLOCKING 0x0 ;  /* 0x0000000000007b1d */ /* 0x000fe20000010000 */
[----:B------:R-:W-:Y:S01]  /*2110*/  LOP3.LUT R11, R11, R10, R234, 0x1e, !PT ;  /* 0x0000000a0b0b7212 */ /* 0x000fe200078e1eea */
[C---:B------:R-:W-:Y:S01]  /*2120*/  IMAD R3, R2.reuse, 0x200, R227 ;  /* 0x0000020002037824 */ /* 0x040fe200078e02e3 */
[----:B------:R-:W-:Y:S01]  /*2130*/  SHF.R.S32.HI R35, RZ, 0x1f, R34 ;  /* 0x0000001fff237819 */ /* 0x000fe20000011422 */
[----:B------:R-:W-:Y:S01]  /*2140*/  IMAD R247, R2, 0x10, R247 ;  /* 0x0000001002f77824 */ /* 0x000fe200078e02f7 */
[----:B------:R-:W-:Y:S01]  /*2150*/  IADD3 R2, -R252, UR18, RZ ;  /* 0x00000012fc027c10 */ /* 0x000fe2000fffe1ff */
[----:B------:R-:W-:Y:S01]  /*2160*/  IMAD.IADD R226, R226, 0x1, R11 ;  /* 0x00000001e2e27824 */ /* 0x000fe200078e020b */
[----:B------:R-:W-:Y:S01]  /*2170*/  SEL R223, R231, 0xfffffff0, !P4 ;  /* 0xfffffff0e7df7807 */ /* 0x000fe20006000000 */
[----:B------:R-:W-:Y:S01]  /*2180*/  CS2R R108, SRZ ;  /* 0x00000000006c7805 */ /* 0x000fe2000001ff00 */
[----:B------:R-:W-:Y:S01]  /*2190*/  CS2R R106, SRZ ;  /* 0x00000000006a7805 */ /* 0x000fe2000001ff00 */
[----:B------:R1:W-:Y:S01]  /*21a0*/  STL [R1+0x18], R2 ;  /* 0x0000180201007387 */ /* 0x0003e20000100800 */
[----:B------:R-:W-:Y:S01]  /*21b0*/  LEA R226, R226, 0x13480, 0x1 ;  /* 0x00013480e2e27811 */ /* 0x000fe200078e08ff */
[----:B------:R-:W-:Y:S01]  /*21c0*/  CS2R R104, SRZ ;  /* 0x0000000000687805 */ /* 0x000fe2000001ff00 */
[----:B------:R-:W-:Y:S01]  /*21d0*/  CS2R R102, SRZ ;  /* 0x0000000000667805 */ /* 0x000fe2000001ff00 */
[----:B------:R1:W-:Y:S01]  /*21e0*/  STL [R1+0x4], R35 ;  /* 0x0000042301007387 */ /* 0x0003e20000100800 */
        /* <DEDUP_REMOVED lines=9> */
[----:B------:R-:W-:Y:S01]  /*2280*/  @!PT LDS RZ, [RZ] ;  /* 0x00000000fffff984 */ /* 0x000fe20000000800 */
[----:B------:R-:W-:Y:S01]  /*2290*/  @!PT LDS RZ, [RZ] ;  /* 0x00000000fffff984 */ /* 0x000fe20000000800 */
[----:B------:R-:W-:Y:S01]  /*22a0*/  @!PT LDS RZ, [RZ] ;  /* 0x00000000fffff984 */ /* 0x000fe20000000800 */
[----:B------:R1:W-:Y:S01]  /*22b0*/  LDGSTS.E.BYPASS.LTC128B.128 [R237+0x6080], [R20.64], !P0 ;  /* 0x0608000014ed7fae */ /* 0x0003e2000c101d4e */
[----:B------:R-:W-:Y:S01]  /*22c0*/  LOP3.LUT P0, RZ, R13, 0x4, RZ, 0xc0, !PT ;  /* 0x000000040dff7812 */ /* 0x000fe2000780c0ff */
[----:B------:R-:W-:Y:S01]  /*22d0*/  IMAD.SHL.U32 R13, R7, 0x10, RZ ;  /* 0x00000010070d7824 */ /* 0x000fe200078e00ff */
[----:B------:R-:W-:Y:S01]  /*22e0*/  CS2R R84, SRZ ;  /* 0x0000000000547805 */ /* 0x000fe2000001ff00 */
[----:B------:R1:W-:Y:S01]  /*22f0*/  LDGSTS.E.BYPASS.LTC128B.128 [R237+0x7080], [R20.64+0x40], !P5 ;  /* 0x0708004014ed7fae */ /* 0x0003e2000e901d4e */
[----:B------:R-:W-:Y:S01]  /*2300*/  ISETP.GE.OR P0, PT, R36, UR13, !P0 ;  /* 0x0000000d24007c0c */ /* 0x000fe2000c706670 */
[----:B------:R-:W-:Y:S01]  /*2310*/  CS2R R82, SRZ ;  /* 0x0000000000527805 */ /* 0x000fe2000001ff00 */
[----:B------:R-:W-:Y:S01]  /*2320*/  LOP3.LUT R13, R13, 0x10, RZ, 0xc0, !PT ;  /* 0x000000100d0d7812 */ /* 0x000fe200078ec0ff */
[----:B------:R-:W-:Y:S01]  /*2330*/  CS2R R80, SRZ ;  /* 0x0000000000507805 */ /* 0x000fe2000001ff00 */
[----:B------:R-:W-:Y:S01]  /*2340*/  LOP3.LUT P5, RZ, R6, 0x4, RZ, 0xc0, !PT ;  /* 0x0000000406ff7812 */ /* 0x000fe200078ac0ff */
[----:B------:R-:W-:Y:S01]  /*2350*/  CS2R R78, SRZ ;  /* 0x00000000004e7805 */ /* 0x000fe2000001ff00 */
[----:B------:R-:W-:Y:S01]  /*2360*/  LOP3.LUT R232, R13, 0x8, R232, 0xf8, !PT ;  /* 0x000000080de87812 */ /* 0x000fe200078ef8e8 */
[----:B------:R-:W-:Y:S01]  /*2370*/  @!P3 IMAD.SHL.U32 R13, R34, 0x10, RZ ;  /* 0x00000010220db824 */ /* 0x000fe200078e00ff */
[----:B------:R-:W-:Y:S01]  /*2380*/  SEL R220, R220, 0xffffffe0, !P5 ;  /* 0xffffffe0dcdc7807 */ /* 0x000fe20006800000 */
[----:B------:R-:W-:Y:S01]  /*2390*/  CS2R R76, SRZ ;  /* 0x00000000004c7805 */ /* 0x000fe2000001ff00 */
[----:B------:R-:W-:Y:S01]  /*23a0*/  CS2R R74, SRZ ;  /* 0x00000000004a7805 */ /* 0x000fe2000001ff00 */
[----:B------:R-:W-:Y:S01]  /*23b0*/  CS2R R72, SRZ ;  /* 0x0000000000487805 */ /* 0x000fe2000001ff00 */
[----:B------:R-:W-:Y:S01]  /*23c0*/  CS2R R70, SRZ ;  /* 0x0000000000467805 */ /* 0x000fe2000001ff00 */
[----:B------:R1:W-:Y:S01]  /*23d0*/  LDGSTS.E.BYPASS.LTC128B.128 [R237+0x8080], [R20.64+0x80], !P0 ;  /* 0x0808008014ed7fae */ /* 0x0003e2000c101d4e */
[----:B------:R-:W-:Y:S01]  /*23e0*/  ISETP.GE.AND P0, PT, R239, c[0x0][0x1fc], PT ;  /* 0x00007f00ef007a0c */ /* 0x000fe20003f06270 */
[----:B------:R-:W-:Y:S01]  /*23f0*/  IMAD R224, R220, 0x2, R226 ;  /* 0x00000002dce07824 */ /* 0x000fe200078e02e2 */
[----:B------:R-:W-:Y:S01]  /*2400*/  CS2R R68, SRZ ;  /* 0x0000000000447805 */ /* 0x000fe2000001ff00 */
[----:B------:R1:W-:Y:S01]  /*2410*/  @!P3 LDGSTS.E.BYPASS.LTC128B.128 [R13+0xf080], [R14.64] ;  /* 0x0f0800000e0dbfae */ /* 0x0003e2000b901d4e */
[----:B------:R-:W-:Y:S01]  /*2420*/  SEL R246, RZ, 0x4, P0 ;  /* 0x00000004fff67807 */ /* 0x000fe20000000000 */
[----:B------:R-:W-:Y:S01]  /*2430*/  CS2R R66, SRZ ;  /* 0x0000000000427805 */ /* 0x000fe2000001ff00 */
[----:B------:R-:W-:Y:S01]  /*2440*/  IADD3 R7, P0, R248, UR6, RZ ;  /* 0x00000006f8077c10 */ /* 0x000fe2000ff1e0ff */
[----:B------:R-:W0:Y:S01]  /*2450*/  LDGDEPBAR ;  /* 0x00000000000079af */ /* 0x000e220000000000 */
[----:B------:R-:W-:Y:S01]  /*2460*/  LOP3.LUT R246, R9, R246, RZ, 0xfc, !PT ;  /* 0x000000f609f67212 */ /* 0x000fe200078efcff */
[----:B------:R-:W-:Y:S01]  /*2470*/  CS2R R64, SRZ ;  /* 0x0000000000407805 */ /* 0x000fe2000001ff00 */
[----:B------:R-:W-:Y:S01]  /*2480*/  IADD3.X R12, R244, UR7, RZ, P0, !PT ;  /* 0x00000007f40c7c10 */ /* 0x000fe200087fe4ff */
[----:B------:R1:W-:Y:S01]  /*2490*/  LDGSTS.E.BYPASS.LTC128B.128 [R237+0xc080], [R4.64], !P2 ;  /* 0x0c08000004ed7fae */ /* 0x0003e2000d101d4e */
[C---:B------:R-:W-:Y:S01]  /*24a0*/  LOP3.LUT P0, RZ, R8.reuse, 0x2, RZ, 0xc0, !PT ;  /* 0x0000000208ff7812 */ /* 0x040fe2000780c0ff */
[----:B------:R-:W-:Y:S01]  /*24b0*/  IMAD.SHL.U32 R8, R8, 0x40, RZ ;  /* 0x0000004008087824 */ /* 0x000fe200078e00ff */
[----:B------:R-:W-:Y:S01]  /*24c0*/  LEA R6, P2, R7, c[0x0][0x280], 0x2 ;  /* 0x0000a00007067a11 */ /* 0x000fe200078410ff */
[----:B------:R1:W-:Y:S01]  /*24d0*/  LDGSTS.E.BYPASS.LTC128B.128 [R237+0xd080], [R4.64+0x40], !P6 ;  /* 0x0d08004004ed7fae */ /* 0x0003e2000f101d4e */
[----:B------:R-:W-:Y:S01]  /*24e0*/  SEL R231, R231, 0xfffffff0, !P0 ;  /* 0xfffffff0e7e77807 */ /* 0x000fe20004000000 */
[----:B------:R-:W-:Y:S01]  /*24f0*/  CS2R R62, SRZ ;  /* 0x00000000003e7805 */ /* 0x000fe2000001ff00 */
[----:B------:R-:W-:Y:S01]  /*2500*/  LEA.HI.X R7, R7, c[0x0][0x284], R12, 0x2, P2 ;  /* 0x0000a10007077a11 */ /* 0x000fe200010f140c */
[----:B------:R1:W-:Y:S01]  /*2510*/  LDGSTS.E.BYPASS.LTC128B.128 [R237+0xe080], [R4.64+0x80], !P1 ;  /* 0x0e08008004ed7fae */ /* 0x0003e2000c901d4e */
[----:B------:R-:W-:Y:S01]  /*2520*/  LOP3.LUT R9, R8, 0xc0, RZ, 0xc0, !PT ;  /* 0x000000c008097812 */ /* 0x000fe200078ec0ff */
[----:B------:R-:W-:Y:S01]  /*2530*/  CS2R R60, SRZ ;  /* 0x00000000003c7805 */ /* 0x000fe2000001ff00 */
[----:B------:R-:W-:Y:S01]  /*2540*/  ISETP.GE.AND P2, PT, R34, 0x10, PT ;  /* 0x000000102200780c */ /* 0x000fe20003f46270 */
[----:B------:R-:W-:Y:S01]  /*2550*/  IMAD.SHL.U32 R228, R228, 0x2, RZ ;  /* 0x00000002e4e47824 */ /* 0x000fe200078e00ff */
[----:B------:R-:W-:Y:S01]  /*2560*/  SHF.R.U32.HI R8, RZ, 0x3, R9 ;  /* 0x00000003ff087819 */ /* 0x000fe20000011609 */
[----:B------:R-:W-:Y:S01]  /*2570*/  IMAD R223, R223, 0x2, R224 ;  /* 0x00000002dfdf7824 */ /* 0x000fe200078e02e0 */
[----:B------:R-:W-:Y:S01]  /*2580*/  UMOV UR4, URZ ;  /* 0x0000003f00047c82 */ /* 0x000fe20008000000 */
[----:B------:R-:W-:Y:S01]  /*2590*/  IMAD R220, R220, 0x2, R225 ;  /* 0x00000002dcdc7824 */ /* 0x000fe200078e02e1 */
[CC--:B------:R-:W-:Y:S01]  /*25a0*/  LOP3.LUT R234, R8.reuse, R9.reuse, R234, 0x1e, !PT ;  /* 0x0000000908ea7212 */ /* 0x0c0fe200078e1eea */
[----:B------:R-:W-:Y:S01]  /*25b0*/  UMOV UR19, 0x1 ;  /* 0x0000000100137882 */ /* 0x000fe20000000000 */
[C---:B------:R-:W-:Y:S01]  /*25c0*/  LOP3.LUT R232, R8.reuse, R232, R9, 0x1e, !PT ;  /* 0x000000e808e87212 */ /* 0x040fe200078e1e09 */
[----:B------:R-:W-:Y:S01]  /*25d0*/  UMOV UR17, 0xffffffc0 ;  /* 0xffffffc000117882 */ /* 0x000fe20000000000 */
[----:B------:R-:W-:Y:S01]  /*25e0*/  LOP3.LUT R0, R8, R9, R0, 0x1e, !PT ;  /* 0x0000000908007212 */ /* 0x000fe200078e1e00 */
[----:B------:R-:W-:Y:S01]  /*25f0*/  IMAD.IADD R234, R3, 0x1, R234 ;  /* 0x0000000103ea7824 */ /* 0x000fe200078e02ea */
[----:B------:R-:W-:Y:S01]  /*2600*/  ULDC UR13, c[0x0][0x168] ;  /* 0x00005a00000d7ab9 */ /* 0x000fe20000000800 */
[----:B------:R-:W-:Y:S01]  /*2610*/  @!P2 IMAD.SHL.U32 R3, R34, 0x10, RZ ;  /* 0x000000102203a824 */ /* 0x000fe200078e00ff */
[----:B------:R-:W-:Y:S01]  /*2620*/  ULDC UR5, c[0x0][0x198] ;  /* 0x0000660000057ab9 */ /* 0x000fe20000000800 */
[C---:B------:R-:W-:Y:S01]  /*2630*/  IMAD.IADD R232, R227.reuse, 0x1, R232 ;  /* 0x00000001e3e87824 */ /* 0x040fe200078e02e8 */
[----:B------:R-:W-:Y:S01]  /*2640*/  ULDC UR18, c[0x0][0x168] ;  /* 0x00005a0000127ab9 */ /* 0x000fe20000000800 */
[----:B------:R-:W-:Y:S01]  /*2650*/  IMAD.IADD R227, R227, 0x1, R0 ;  /* 0x00000001e3e37824 */ /* 0x000fe200078e0200 */
[----:B------:R1:W-:Y:S01]  /*2660*/  @!P2 LDGSTS.E.BYPASS.LTC128B.128 [R3+0xf280], [R6.64] ;  /* 0x0f2800000603afae */ /* 0x0003e2000b901d4e */
[----:B------:R-:W-:-:S02]  /*2670*/  IMAD.SHL.U32 R0, R234, 0x2, RZ ;  /* 0x00000002ea007824 */ /* 0x000fc400078e00ff */
[----:B------:R-:W-:Y:S01]  /*2680*/  IMAD.IADD R222, R234, 0x1, R231 ;  /* 0x00000001eade7824 */ /* 0x000fe200078e02e7 */
[----:B------:R-:W0:Y:S01]  /*2690*/  LDGDEPBAR ;  /* 0x00000000000079af */ /* 0x000e220000000000 */
[----:B------:R-:W-:Y:S02]  /*26a0*/  LEA R227, R227, 0x80, 0x1 ;  /* 0x00000080e3e37811 */ /* 0x000fe400078e08ff */
[----:B------:R-:W-:Y:S01]  /*26b0*/  IADD3 R0, R0, 0xc080, RZ ;  /* 0x0000c08000007810 */ /* 0x000fe20007ffe0ff */
[----:B------:R-:W0:Y:S04]  /*26c0*/  LDGDEPBAR ;  /* 0x00000000000079af */ /* 0x000e280000000000 */
[----:B------:R-:W-:Y:S02]  /*26d0*/  IMAD R229, R231, 0x2, R0 ;  /* 0x00000002e7e57824 */ /* 0x000fe400078e0200 */
[----:B--234-:R-:W-:-:S02]  /*26e0*/  IMAD.SHL.U32 R0, R234, 0x2, RZ ;  /* 0x00000002ea007824 */ /* 0x01cfc400078e00ff */
.L_x_459:
[----:B------:R-:W-:Y:S04]  /*26f0*/  DEPBAR.LE SB0, 0x1 ;  /* 0x000080400000791a */ /* 0x000fe80000000000 */
[----:B------:R-:W-:Y:S01]  /*2700*/  BAR.SYNC.DEFER_BLOCKING 0x0 ;  /* 0x0000000000007b1d */ /* 0x000fe20000010000 */
[----:B-1----:R-:W-:Y:S01]  /*2710*/  MOV R37, UR4 ;  /* 0x0000000400257c02 */ /* 0x002fe20008000f00 */
[----:B------:R-:W-:Y:S01]  /*2720*/  IMAD.U32 R52, RZ, RZ, UR4 ;  /* 0x00000004ff347e24 */ /* 0x000fe2000f8e00ff */
[----:B------:R-:W-:Y:S01]  /*2730*/  MOV R170, UR4 ;  /* 0x0000000400aa7c02 */ /* 0x000fe20008000f00 */
[----:B------:R-:W-:Y:S02]  /*2740*/  UIADD3 UR22, UR16, 0x1, URZ ;  /* 0x0000000110167890 */ /* 0x000fe4000fffe03f */
[----:B------:R-:W-:Y:S01]  /*2750*/  IMAD R37, R37, 0x1800, R234 ;  /* 0x0000180025257824 */ /* 0x000fe200078e02ea */
[----:B------:R-:W-:Y:S01]  /*2760*/  LEA R181, R170, R247, 0x6 ;  /* 0x000000f7aab57211 */ /* 0x000fe200078e30ff */
[----:B------:R-:W-:Y:S01]  /*2770*/  IMAD R53, R52, 0x1800, R231 ;  /* 0x0000180034357824 */ /* 0x000fe200078e02e7 */
[----:B------:R-:W-:Y:S02]  /*2780*/  UISETP.GE.AND UP0, UPT, UR22, UR9, UPT ;  /* 0x000000091600728c */ /* 0x000fe4000bf06270 */
[----:B------:R-:W-:Y:S02]  /*2790*/  SHF.L.U32 R3, R37, 0x1, RZ ;  /* 0x0000000125037819 */ /* 0x000fe400000006ff */
[----:B------:R-:W-:Y:S02]  /*27a0*/  IADD3 R52, R234, R53, RZ ;  /* 0x00000035ea347210 */ /* 0x000fe40007ffe0ff */
[----:B------:R-:W-:Y:S03]  /*27b0*/  PLOP3.LUT P0, PT, PT, PT, UP0, 0x80, 0x0 ;  /* 0x000000000000781c */ /* 0x000fe60003f0f008 */
[----:B------:R-:W-:Y:S01]  /*27c0*/  IMAD.SHL.U32 R2, R52, 0x2, RZ ;  /* 0x0000000234027824 */ /* 0x000fe200078e00ff */
[----:B------:R-:W-:Y:S01]  /*27d0*/  LDSM.16.M88.4 R40, [R230+0x80] ;  /* 0x00008000e628783b */ /* 0x000fe20000000200 */
[----:B------:R-:W-:Y:S04]  /*27e0*/  UMOV UR20, UR16 ;  /* 0x0000001000147c82 */ /* 0x000fe80008000000 */
[----:B------:R-:W1:Y:S05]  /*27f0*/  LDSM.16.M88.4 R36, [R3+0x6080] ;  /* 0x006080000324783b */ /* 0x000e6a0000000200 */
[----:B------:R-:W2:Y:S05]  /*2800*/  LDSM.16.M88.4 R44, [R3+0x6880] ;  /* 0x00688000032c783b */ /* 0x000eaa0000000200 */
[----:B------:R-:W3:Y:S05]  /*2810*/  LDSM.16.M88.4 R48, [R230+0x1080] ;  /* 0x00108000e630783b */ /* 0x000eea0000000200 */
[----:B------:R-:W-:Y:S05]  /*2820*/  LDSM.16.M88.4 R56, [R221+0x80] ;  /* 0x00008000dd38783b */ /* 0x000fea0000000200 */
[----:B------:R-:W4:Y:S05]  /*2830*/  LDSM.16.M88.4 R52, [R2+0x6080] ;  /* 0x006080000234783b */ /* 0x000f2a0000000200 */
[----:B------:R-:W5:Y:S05]  /*2840*/  LDSM.16.M88.4 R156, [R2+0x6880] ;  /* 0x00688000029c783b */ /* 0x000f6a0000000200 */
[----:B------:R-:W3:Y:S01]  /*2850*/  LDSM.16.M88.4 R160, [R221+0x1080] ;  /* 0x00108000dda0783b */ /* 0x000ee20000000200 */
[-C--:B-1----:R-:W-:Y:S08]  /*2860*/  HMMA.16816.F32 R4, R36, R40.reuse, RZ ;  /* 0x000000282404723c */ /* 0x082ff000000018ff */
[C---:B--2---:R-:W-:Y:S08]  /*2870*/  HMMA.16816.F32 R8, R44.reuse, R40, RZ ;  /* 0x000000282c08723c */ /* 0x044ff000000018ff */
[-C--:B------:R-:W-:Y:S08]  /*2880*/  HMMA.16816.F32 R12, R44, R42.reuse, RZ ;  /* 0x0000002a2c0c723c */ /* 0x080ff000000018ff */
[C---:B------:R-:W-:Y:S01]  /*2890*/  HMMA.16816.F32 R16, R36.reuse, R42, RZ ;  /* 0x0000002a2410723c */ /* 0x040fe200000018ff */
[----:B------:R-:W-:Y:S07]  /*28a0*/  LDSM.16.M88.4 R40, [R230+0x2080] ;  /* 0x00208000e628783b */ /* 0x000fee0000000200 */
[-C--:B---3--:R-:W-:Y:S08]  /*28b0*/  HMMA.16816.F32 R20, R36, R48.reuse, RZ ;  /* 0x000000302414723c */ /* 0x088ff000000018ff */
[C---:B------:R-:W-:Y:S07]  /*28c0*/  HMMA.16816.F32 R24, R44.reuse, R48, RZ ;  /* 0x000000302c18723c */ /* 0x040fee00000018ff */
[----:B------:R-:W-:Y:S01]  /*28d0*/  MOV R49, UR4 ;  /* 0x0000000400317c02 */ /* 0x000fe20008000f00 */
[-C--:B------:R-:W-:Y:S01]  /*28e0*/  HMMA.16816.F32 R28, R44, R50.reuse, RZ ;  /* 0x000000322c1c723c */ /* 0x080fe200000018ff */
[----:B------:R-:W-:Y:S03]  /*28f0*/  LDSM.16.M88.4 R44, [R3+0x7880] ;  /* 0x00788000032c783b */ /* 0x000fe60000000200 */
[----:B------:R-:W-:Y:S04]  /*2900*/  IMAD R49, R49, 0x1800, R222 ;  /* 0x0000180031317824 */ /* 0x000fe800078e02de */
[----:B------:R-:W-:Y:S01]  /*2910*/  HMMA.16816.F32 R32, R36, R50, RZ ;  /* 0x000000322420723c */ /* 0x000fe200000018ff */
[----:B------:R-:W1:Y:S03]  /*2920*/  LDSM.16.M88.4 R36, [R3+0x7080] ;  /* 0x007080000324783b */ /* 0x000e660000000200 */
[----:B------:R-:W-:Y:S02]  /*2930*/  IMAD.SHL.U32 R168, R49, 0x2, RZ ;  /* 0x0000000231a87824 */ /* 0x000fe400078e00ff */
[----:B------:R-:W2:Y:S02]  /*2940*/  LDSM.16.M88.4 R48, [R230+0x3080] ;  /* 0x00308000e630783b */ /* 0x000ea40000000200 */
        /* <DEDUP_REMOVED lines=20> */
[----:B------:R-:W-:Y:S07]  /*2a90*/  LDSM.16.M88.4 R44, [R3+0x8880] ;  /* 0x00888000032c783b */ /* 0x000fee0000000200 */
[----:B------:R-:W-:Y:S01]  /*2aa0*/  HMMA.16816.F32 R32, R36, R50, R32 ;  /* 0x000000322420723c */ /* 0x000fe20000001820 */
[----:B------:R-:W1:Y:S05]  /*2ab0*/  LDSM.16.M88.4 R36, [R3+0x8080] ;  /* 0x008080000324783b */ /* 0x000e6a0000000200 */
[----:B------:R-:W2:Y:S02]  /*2ac0*/  LDSM.16.M88.4 R48, [R230+0x5080] ;  /* 0x00508000e630783b */ /* 0x000ea40000000200 */
[-C--:B---3--:R-:W-:Y:S08]  /*2ad0*/  HMMA.16816.F32 R4, R52, R56.reuse, R4 ;  /* 0x000000383404723c */ /* 0x088ff00000001804 */
[C---:B------:R-:W-:Y:S08]  /*2ae0*/  HMMA.16816.F32 R8, R156.reuse, R56, R8 ;  /* 0x000000389c08723c */ /* 0x040ff00000001808 */
[-C--:B------:R-:W-:Y:S08]  /*2af0*/  HMMA.16816.F32 R12, R156, R58.reuse, R12 ;  /* 0x0000003a9c0c723c */ /* 0x080ff0000000180c */
[C---:B------:R-:W-:Y:S01]  /*2b00*/  HMMA.16816.F32 R16, R52.reuse, R58, R16 ;  /* 0x0000003a3410723c */ /* 0x040fe20000001810 */
[----:B------:R-:W-:Y:S07]  /*2b10*/  LDSM.16.M88.4 R56, [R168+0x8080] ;  /* 0x00808000a838783b */ /* 0x000fee0000000200 */
[-C--:B----4-:R-:W-:Y:S08]  /*2b20*/  HMMA.16816.F32 R20, R52, R160.reuse, R20 ;  /* 0x000000a03414723c */ /* 0x090ff00000001814 */
[C---:B------:R-:W-:Y:S08]  /*2b30*/  HMMA.16816.F32 R24, R156.reuse, R160, R24 ;  /* 0x000000a09c18723c */ /* 0x040ff00000001818 */
[-C--:B------:R-:W-:Y:S01]  /*2b40*/  HMMA.16816.F32 R28, R156, R162.reuse, R28 ;  /* 0x000000a29c1c723c */ /* 0x080fe2000000181c */
[----:B------:R-:W3:Y:S07]  /*2b50*/  LDSM.16.M88.4 R156, [R221+0x4080] ;  /* 0x00408000dd9c783b */ /* 0x000eee0000000200 */
[----:B------:R-:W-:Y:S01]  /*2b60*/  HMMA.16816.F32 R32, R52, R162, R32 ;  /* 0x000000a23420723c */ /* 0x000fe20000001820 */
[----:B------:R-:W4:Y:S05]  /*2b70*/  LDSM.16.M88.4 R52, [R2+0x8880] ;  /* 0x008880000234783b */ /* 0x000f2a0000000200 */
[----:B------:R-:W-:Y:S02]  /*2b80*/  LDS R2, [R181.X4+0xf080] ;  /* 0x00f08000b5027984 */ /* 0x000fe40000004800 */
[-C--:B-1----:R-:W-:Y:S08]  /*2b90*/  HMMA.16816.F32 R4, R36, R40.reuse, R4 ;  /* 0x000000282404723c */ /* 0x082ff00000001804 */
[C---:B------:R-:W-:Y:S08]  /*2ba0*/  HMMA.16816.F32 R8, R44.reuse, R40, R8 ;  /* 0x000000282c08723c */ /* 0x040ff00000001808 */
[-C--:B------:R-:W-:Y:S08]  /*2bb0*/  HMMA.16816.F32 R12, R44, R42.reuse, R12 ;  /* 0x0000002a2c0c723c */ /* 0x080ff0000000180c */
[C---:B------:R-:W-:Y:S08]  /*2bc0*/  HMMA.16816.F32 R16, R36.reuse, R42, R16 ;  /* 0x0000002a2410723c */ /* 0x040ff00000001810 */
[-C--:B--2---:R-:W-:Y:S08]  /*2bd0*/  HMMA.16816.F32 R20, R36, R48.reuse, R20 ;  /* 0x000000302414723c */ /* 0x084ff00000001814 */
[C---:B------:R-:W-:Y:S01]  /*2be0*/  HMMA.16816.F32 R24, R44.reuse, R48, R24 ;  /* 0x000000302c18723c */ /* 0x040fe20000001818 */
[----:B------:R-:W-:Y:S07]  /*2bf0*/  LDS R49, [R181.X4+0xf0a0] ;  /* 0x00f0a000b5317984 */ /* 0x000fee0000004800 */
[-C--:B------:R-:W-:Y:S08]  /*2c00*/  HMMA.16816.F32 R28, R44, R50.reuse, R28 ;  /* 0x000000322c1c723c */ /* 0x080ff0000000181c */
[----:B------:R-:W-:Y:S01]  /*2c10*/  HMMA.16816.F32 R32, R36, R50, R32 ;  /* 0x000000322420723c */ /* 0x000fe20000001820 */
[----:B------:R-:W1:Y:S05]  /*2c20*/  LDSM.16.M88.4 R36, [R221+0x5080] ;  /* 0x00508000dd24783b */ /* 0x000e6a0000000200 */
[----:B------:R2:W2:Y:S02]  /*2c30*/  LDS R51, [R181.X4+0xf100] ;  /* 0x00f10000b5337984 */ /* 0x0004a40000004800 */
[-C--:B---3--:R-:W-:Y:S03]  /*2c40*/  HMMA.16816.F32 R4, R56, R156.reuse, R4 ;  /* 0x0000009c3804723c */ /* 0x088fe60000001804 */
[----:B------:R3:W2:Y:S01]  /*2c50*/  LDS R50, [R181.X4+0xf120] ;  /* 0x00f12000b5327984 */ /* 0x0006a20000004800 */
[----:B------:R-:W-:Y:S04]  /*2c60*/  DEPBAR.LE SB0, 0x0 ;  /* 0x000080000000791a */ /* 0x000fe80000000000 */
[C---:B----4-:R-:W-:Y:S01]  /*2c70*/  HMMA.16816.F32 R8, R52.reuse, R156, R8 ;  /* 0x0000009c3408723c */ /* 0x050fe20000001808 */
[----:B------:R-:W-:Y:S07]  /*2c80*/  BAR.SYNC.DEFER_BLOCKING 0x0 ;  /* 0x0000000000007b1d */ /* 0x000fee0000010000 */
[-C--:B------:R-:W-:Y:S08]  /*2c90*/  HMMA.16816.F32 R12, R52, R158.reuse, R12 ;  /* 0x0000009e340c723c */ /* 0x080ff0000000180c */
[C---:B------:R-:W-:Y:S08]  /*2ca0*/  HMMA.16816.F32 R16, R56.reuse, R158, R16 ;  /* 0x0000009e3810723c */ /* 0x040ff00000001810 */
[-C--:B-1----:R-:W-:Y:S01]  /*2cb0*/  HMMA.16816.F32 R20, R56, R36.reuse, R20 ;  /* 0x000000243814723c */ /* 0x082fe20000001814 */
[----:B------:R3:W1:Y:S05]  /*2cc0*/  LDSM.16.M88.4 R160, [R0+0xc080] ;  /* 0x00c0800000a0783b */ /* 0x00066a0000000200 */
[----:B------:R3:W4:Y:S02]  /*2cd0*/  LDSM.16.M88.4 R168, [R0+0xc880] ;  /* 0x00c8800000a8783b */ /* 0x0007240000000200 */
[C---:B------:R-:W-:Y:S03]  /*2ce0*/  HMMA.16816.F32 R24, R52.reuse, R36, R24 ;  /* 0x000000243418723c */ /* 0x040fe60000001818 */
[----:B------:R3:W1:Y:S05]  /*2cf0*/  LDSM.16.M88.4 R156, [R229] ;  /* 0x00000000e59c783b */ /* 0x00066a0000000200 */
[-C--:B------:R-:W-:Y:S01]  /*2d00*/  HMMA.16816.F32 R28, R52, R38.reuse, R28 ;  /* 0x00000026341c723c */ /* 0x080fe2000000181c */
[----:B------:R3:W1:Y:S07]  /*2d10*/  LDSM.16.M88.4 R180, [R229+0x800] ;  /* 0x00080000e5b4783b */ /* 0x00066e0000000200 */
[----:B------:R-:W-:Y:S01]  /*2d20*/  HMMA.16816.F32 R32, R56, R38, R32 ;  /* 0x000000263820723c */ /* 0x000fe20000001820 */
[----:B------:R-:W-:-:S07]  /*2d30*/  @P0 BRA `(.L_x_457) ;  /* 0x000002a000000947 */ /* 0x000fce0003800000 */
[C---:B--2---:R-:W-:Y:S01]  /*2d40*/  LOP3.LUT P6, RZ, R245.reuse, 0x1, RZ, 0xc0, !PT ;  /* 0x00000001f5ff7812 */ /* 0x044fe200078cc0ff */
[----:B------:R-:W2:Y:S01]  /*2d50*/  LDL.64 R46, [R1+0x10] ;  /* 0x00001000012e7983 */ /* 0x000ea20000100a00 */
[----:B------:R-:W-:Y:S01]  /*2d60*/  LOP3.LUT P5, RZ, R245, 0x2, RZ, 0xc0, !PT ;  /* 0x00000002f5ff7812 */ /* 0x000fe200078ac0ff */
[----:B------:R-:W-:Y:S01]  /*2d70*/  USHF.R.S32.HI UR21, URZ, 0x1f, UR22 ;  /* 0x0000001f3f157899 */ /* 0x000fe20008011416 */
[----:B------:R-:W-:Y:S01]  /*2d80*/  IADD3 R37, R237, 0x6080, RZ ;  /* 0x00006080ed257810 */ /* 0x000fe20007ffe0ff */
[----:B------:R-:W5:Y:S01]  /*2d90*/  LDL.64 R42, [R1] ;  /* 0x00000000012a7983 */ /* 0x000f620000100a00 */
[----:B------:R-:W-:Y:S01]  /*2da0*/  ULDC.64 UR6, c[0x0][0x178] ;  /* 0x00005e0000067ab9 */ /* 0x000fe20000000a00 */
[----:B------:R-:W-:Y:S01]  /*2db0*/  IMAD.U32 R41, RZ, RZ, UR16 ;  /* 0x00000010ff297e24 */ /* 0x000fe2000f8e00ff */
[----:B------:R-:W-:Y:S02]  /*2dc0*/  UIMAD UR21, UR21, UR6, URZ ;  /* 0x00000006151572a4 */ /* 0x000fe4000f8e023f */
[----:B------:R-:W-:Y:S02]  /*2dd0*/  UIMAD.WIDE.U32 UR24, UR22, UR6, URZ ;  /* 0x00000006161872a5 */ /* 0x000fe4000f8e003f */
[----:B------:R-:W-:Y:S01]  /*2de0*/  @!P3 LEA R41, R41, 0x40, 0x6 ;  /* 0x000000402929b811 */ /* 0x000fe200078e30ff */
[----:B------:R-:W-:Y:S02]  /*2df0*/  UIMAD UR21, UR22, UR7, UR21 ;  /* 0x00000007161572a4 */ /* 0x000fe4000f8e0215 */
[----:B------:R-:W-:Y:S01]  /*2e00*/  UIMAD UR22, UR22, UR17, UR13 ;  /* 0x00000011161672a4 */ /* 0x000fe2000f8e020d */
[----:B------:R-:W-:Y:S01]  /*2e10*/  IMAD.U32 R3, RZ, RZ, UR24 ;  /* 0x00000018ff037e24 */ /* 0x000fe2000f8e00ff */
[----:B------:R-:W-:Y:S01]  /*2e20*/  UIADD3 UR21, UR25, UR21, URZ ;  /* 0x0000001519157290 */ /* 0x000fe2000fffe03f */
[----:B------:R-:W-:Y:S03]  /*2e30*/  IMAD.U32 R39, RZ, RZ, UR24 ;  /* 0x00000018ff277e24 */ /* 0x000fe6000f8e00ff */
[----:B------:R-:W-:Y:S01]  /*2e40*/  LEA R40, P1, R3, R242, 0x6 ;  /* 0x000000f203287211 */ /* 0x000fe200078230ff */
[----:B------:R-:W-:Y:S02]  /*2e50*/  IMAD.U32 R3, RZ, RZ, UR19 ;  /* 0x00000013ff037e24 */ /* 0x000fe4000f8e00ff */
[----:B------:R-:W-:Y:S05]  /*2e60*/  IMAD.U32 R36, RZ, RZ, UR21 ;  /* 0x00000015ff247e24 */ /* 0x000fea000f8e00ff */
[----:B------:R-:W-:Y:S01]  /*2e70*/  LEA.HI.X R39, R39, R233, R36, 0x6, P1 ;  /* 0x000000e927277211 */ /* 0x000fe200008f3424 */
[----:B------:R-:W-:Y:S04]  /*2e80*/  IMAD.U32 R36, RZ, RZ, UR19 ;  /* 0x00000013ff247e24 */ /* 0x000fe8000f8e00ff */
[----:B------:R-:W-:Y:S01]  /*2e90*/  IMAD R37, R36, 0x3000, R37 ;  /* 0x0000300024257824 */ /* 0x000fe200078e0225 */
[C---:B--2---:R-:W-:Y:S02]  /*2ea0*/  ISETP.GE.OR P6, PT, R46.reuse, UR22, !P6 ;  /* 0x000000162e007c0c */ /* 0x044fe4000f7c6670 */
[C---:B------:R-:W-:Y:S02]  /*2eb0*/  ISETP.LT.AND P4, PT, R46.reuse, UR22, PT ;  /* 0x000000162e007c0c */ /* 0x040fe4000bf81270 */
[----:B------:R-:W-:Y:S01]  /*2ec0*/  ISETP.GE.OR P5, PT, R46, UR22, !P5 ;  /* 0x000000162e007c0c */ /* 0x000fe2000efa6670 */
[----:B-----5:R-:W-:Y:S01]  /*2ed0*/  IMAD.SHL.U32 R38, R42, 0x4, RZ ;  /* 0x000000042a267824 */ /* 0x020fe200078e00ff */
[C---:B------:R-:W-:Y:S02]  /*2ee0*/  LEA R46, P2, R40.reuse, c[0x0][0x160], 0x1 ;  /* 0x00005800282e7a11 */ /* 0x040fe400078408ff */
[----:B------:R-:W-:Y:S01]  /*2ef0*/  ISETP.GE.OR P4, PT, R239, c[0x0][0x16c], !P4 ;  /* 0x00005b00ef007a0c */ /* 0x000fe20006786670 */
[----:B------:R-:W-:Y:S01]  /*2f00*/  @!P3 IMAD R3, R3, 0x40, R38 ;  /* 0x000000400303b824 */ /* 0x000fe200078e0226 */
[----:B------:R-:W-:Y:S02]  /*2f10*/  LEA.HI.X R47, R40, c[0x0][0x164], R39, 0x1, P2 ;  /* 0x00005900282f7a11 */ /* 0x000fe400010f0c27 */
[----:B------:R-:W-:Y:S01]  /*2f20*/  @!P3 IADD3 R42, P1, R41, R250, RZ ;  /* 0x000000fa292ab210 */ /* 0x000fe20007f3e0ff */
[----:B------:R-:W-:Y:S02]  /*2f30*/  @!P3 IMAD.SHL.U32 R39, R3, 0x4, RZ ;  /* 0x000000040327b824 */ /* 0x000fe400078e00ff */
[----:B------:R-:W-:Y:S01]  /*2f40*/  @!PT LDS RZ, [RZ] ;  /* 0x00000000fffff984 */ /* 0x000fe20000000800 */
[----:B------:R-:W-:Y:S01]  /*2f50*/  @!PT LDS RZ, [RZ] ;  /* 0x00000000fffff984 */ /* 0x000fe20000000800 */
[----:B------:R-:W-:Y:S01]  /*2f60*/  @!PT LDS RZ, [RZ] ;  /* 0x00000000fffff984 */ /* 0x000fe20000000800 */
[----:B------:R2:W-:Y:S01]  /*2f70*/  LDGSTS.E.BYPASS.LTC128B.128 [R37], [R46.64], !P6 ;  /* 0x000000002e257fae */ /* 0x0005e2000f101d4e */
[----:B------:R-:W-:Y:S02]  /*2f80*/  @!P3 LEA.HI.X.SX32 R41, R41, R235, 0x1, P1 ;  /* 0x000000eb2929b211 */ /* 0x000fe400008f0eff */
[C---:B------:R-:W-:Y:S01]  /*2f90*/  @!P3 LEA R44, P1, R42.reuse, c[0x0][0x258], 0x2 ;  /* 0x000096002a2cba11 */ /* 0x040fe200078210ff */
[----:B------:R2:W-:Y:S03]  /*2fa0*/  LDGSTS.E.BYPASS.LTC128B.128 [R37+0x1000], [R46.64+0x40], !P5 ;  /* 0x010000402e257fae */ /* 0x0005e6000e901d4e */
[----:B------:R-:W-:Y:S01]  /*2fb0*/  @!P3 LEA.HI.X R45, R42, c[0x0][0x25c], R41, 0x2, P1 ;  /* 0x000097002a2dba11 */ /* 0x000fe200008f1429 */
[----:B------:R2:W-:Y:S04]  /*2fc0*/  LDGSTS.E.BYPASS.LTC128B.128 [R37+0x2000], [R46.64+0x80], !P4 ;  /* 0x020000802e257fae */ /* 0x0005e8000e101d4e */
[----:B------:R2:W-:Y:S04]  /*2fd0*/  @!P3 LDGSTS.E.BYPASS.LTC128B.128 [R39+0xf080], [R44.64] ;  /* 0x0f0800002c27bfae */ /* 0x0005e8000b901d4e */
.L_x_457:
[----:B--2---:R-:W2:Y:S01]  /*2fe0*/  LDL R36, [R1+0x18] ;  /* 0x0000180001247983 */ /* 0x004ea20000100800 */
[----:B------:R-:W-:Y:S02]  /*2ff0*/  ULEA UR6, UR16, 0x1, 0x6 ;  /* 0x0000000110067891 */ /* 0x000fe4000f8e303f */
[----:B------:R-:W-:Y:S01]  /*3000*/  UIADD3 UR16, UR16, 0x1, URZ ;  /* 0x0000000110107890 */ /* 0x000fe2000fffe03f */
[----:B------:R-:W-:Y:S01]  /*3010*/  STL [R1+0x20], R109 ;  /* 0x0000206d01007387 */ /* 0x000fe20000100800 */
[----:B------:R-:W-:Y:S03]  /*3020*/  UIADD3 UR6, UR6, UR5, -UR8 ;  /* 0x0000000506067290 */ /* 0x000fe6000fffe808 */
[----:B------:R3:W-:Y:S03]  /*3030*/  STL [R1+0x1c], R108 ;  /* 0x00001c6c01007387 */ /* 0x0007e60000100800 */
[----:B------:R-:W-:Y:S01]  /*3040*/  IMAD.U32 R40, RZ, RZ, UR6 ;  /* 0x00000006ff287e24 */ /* 0x000fe2000f8e00ff */
[----:B------:R-:W0:Y:S04]  /*3050*/  LDGDEPBAR ;  /* 0x00000000000079af */ /* 0x000e280000000000 */
[----:B------:R-:W-:Y:S05]  /*3060*/  IADD3 R41, R247, -c[0x0][0x168], R40 ;  /* 0x80005a00f7297a10 */ /* 0x000fea0007ffe028 */
[----:B------:R-:W-:Y:S05]  /*3070*/  IMAD.IADD R41, R41, 0x1, -R252 ;  /* 0x0000000129297824 */ /* 0x000fea00078e0afc */
[C---:B------:R-:W-:Y:S02]  /*3080*/  IADD3 R40, R41.reuse, 0x8, RZ ;  /* 0x0000000829287810 */ /* 0x040fe40007ffe0ff */
[----:B------:R-:W-:Y:S02]  /*3090*/  IADD3 R43, R41, 0x20, RZ ;  /* 0x00000020292b7810 */ /* 0x000fe40007ffe0ff */
[C---:B--2---:R-:W-:Y:S02]  /*30a0*/  IMNMX R40, R36.reuse, R40, PT ;  /* 0x0000002824287217 */ /* 0x044fe40003800200 */
[----:B------:R-:W-:Y:S02]  /*30b0*/  IMNMX R42, R36, R41, PT ;  /* 0x00000029242a7217 */ /* 0x000fe40003800200 */
[----:B------:R-:W-:Y:S02]  /*30c0*/  ISETP.GT.AND P1, PT, R40, 0x1, PT ;  /* 0x000000012800780c */ /* 0x000fe40003f24270 */
[C---:B------:R-:W-:Y:S02]  /*30d0*/  ISETP.GT.AND P5, PT, R42.reuse, RZ, PT ;  /* 0x000000ff2a00720c */ /* 0x040fe40003fa4270 */
[----:B------:R-:W-:Y:S02]  /*30e0*/  FSEL R44, R7, -INF , P1 ;  /* 0xff800000072c7808 */ /* 0x000fe40000800000 */
[----:B------:R-:W-:Y:S02]  /*30f0*/  ISETP.GT.AND P1, PT, R42, 0x20, PT ;  /* 0x000000202a00780c */ /* 0x000fe40003f24270 */
[----:B------:R-:W-:Y:S01]  /*3100*/  ISETP.GT.AND P2, PT, R40, RZ, PT ;  /* 0x000000ff2800720c */ /* 0x000fe20003f44270 */
[--C-:B---3--:R-:W-:Y:S01]  /*3110*/  FFMA.FTZ R108, R44, c[0x0][0x29c], -R49.reuse ;  /* 0x0000a7002c6c7a23 */ /* 0x108fe20000010831 */
[----:B------:R-:W-:Y:S02]  /*3120*/  FSEL R56, R16, -INF , P1 ;  /* 0xff80000010387808 */ /* 0x000fe40000800000 */
[----:B------:R-:W-:Y:S02]  /*3130*/  ISETP.GT.AND P1, PT, R40, 0x21, PT ;  /* 0x000000212800780c */ /* 0x000fe40003f24270 */
[----:B------:R-:W-:Y:S02]  /*3140*/  ISETP.GT.AND P4, PT, R42, 0x1, PT ;  /* 0x000000012a00780c */ /* 0x000fe40003f84270 */
[----:B------:R-:W-:Y:S02]  /*3150*/  FSEL R52, R4, -INF , P5 ;  /* 0xff80000004347808 */ /* 0x000fe40002800000 */
[----:B------:R-:W-:Y:S02]  /*3160*/  ISETP.GT.AND P5, PT, R40, 0x20, PT ;  /* 0x000000202800780c */ /* 0x000fe40003fa4270 */
[----:B------:R-:W-:Y:S02]  /*3170*/  ISETP.GT.AND P6, PT, R42, 0x21, PT ;  /* 0x000000212a00780c */ /* 0x000fe40003fc4270 */
[----:B------:R-:W-:Y:S02]  /*3180*/  FSEL R46, R6, -INF , P2 ;  /* 0xff800000062e7808 */ /* 0x000fe40001000000 */
[----:B------:R-:W-:Y:S02]  /*3190*/  FSEL R47, R19, -INF , P1 ;  /* 0xff800000132f7808 */ /* 0x000fe40000800000 */
[----:B------:R-:W-:Y:S01]  /*31a0*/  FSEL R54, R17, -INF , P6 ;  /* 0xff80000011367808 */ /* 0x000fe20003000000 */
[--C-:B------:R-:W-:Y:S01]  /*31b0*/  FFMA.FTZ R109, R46, c[0x0][0x29c], -R49.reuse ;  /* 0x0000a7002e6d7a23 */ /* 0x100fe20000010831 */
[----:B------:R-:W-:Y:S02]  /*31c0*/  ISETP.GT.AND P1, PT, R40, 0x40, PT ;  /* 0x000000402800780c */ /* 0x000fe40003f24270 */
[----:B------:R-:W-:Y:S01]  /*31d0*/  FSEL R3, R5, -INF , P4 ;  /* 0xff80000005037808 */ /* 0x000fe20002000000 */
[--C-:B------:R-:W-:Y:S01]  /*31e0*/  FFMA.FTZ R7, R54, c[0x0][0x29c], -R2.reuse ;  /* 0x0000a70036077a23 */ /* 0x100fe20000010802 */
[C---:B------:R-:W-:Y:S02]  /*31f0*/  ISETP.GT.AND P4, PT, R42.reuse, 0x40, PT ;  /* 0x000000402a00780c */ /* 0x040fe40003f84270 */
[C---:B------:R-:W-:Y:S02]  /*3200*/  ISETP.GT.AND P2, PT, R42.reuse, 0x41, PT ;  /* 0x000000412a00780c */ /* 0x040fe40003f44270 */
[----:B------:R-:W-:Y:S02]  /*3210*/  ISETP.GT.AND P6, PT, R42, 0x60, PT ;  /* 0x000000602a00780c */ /* 0x000fe40003fc4270 */
[----:B------:R-:W-:Y:S02]  /*3220*/  FSEL R18, R18, -INF , P5 ;  /* 0xff80000012127808 */ /* 0x000fe40002800000 */
[----:B------:R-:W-:Y:S02]  /*3230*/  ISETP.GT.AND P5, PT, R42, 0x61, PT ;  /* 0x000000612a00780c */ /* 0x000fe40003fa4270 */
[----:B------:R-:W-:Y:S01]  /*3240*/  IADD3 R42, R41, 0x28, RZ ;  /* 0x00000028292a7810 */ /* 0x000fe20007ffe0ff */
[--C-:B------:R-:W-:Y:S01]  /*3250*/  FFMA.FTZ R4, R18, c[0x0][0x29c], -R49.reuse ;  /* 0x0000a70012047a23 */ /* 0x100fe20000010831 */
[----:B------:R-:W-:Y:S02]  /*3260*/  FSEL R6, R20, -INF , P4 ;  /* 0xff80000014067808 */ /* 0x000fe40002000000 */
[----:B------:R-:W-:Y:S02]  /*3270*/  ISETP.GT.AND P4, PT, R40, 0x41, PT ;  /* 0x000000412800780c */ /* 0x000fe40003f84270 */
[----:B------:R-:W-:Y:S01]  /*3280*/  FSEL R5, R21, -INF , P2 ;  /* 0xff80000015057808 */ /* 0x000fe20001000000 */
[--C-:B------:R-:W-:Y:S01]  /*3290*/  FFMA.FTZ R6, R6, c[0x0][0x29c], -R2.reuse ;  /* 0x0000a70006067a23 */ /* 0x100fe20000010802 */
[----:B------:R-:W-:Y:S02]  /*32a0*/  ISETP.GT.AND P2, PT, R40, 0x60, PT ;  /* 0x000000602800780c */ /* 0x000fe40003f44270 */
[----:B------:R-:W-:Y:S01]  /*32b0*/  FSEL R17, R22, -INF , P1 ;  /* 0xff80000016117808 */ /* 0x000fe20000800000 */
[--C-:B------:R-:W-:Y:S01]  /*32c0*/  FFMA.FTZ R5, R5, c[0x0][0x29c], -R2.reuse ;  /* 0x0000a70005057a23 */ /* 0x100fe20000010802 */
[----:B------:R-:W-:Y:S02]  /*32d0*/  ISETP.GT.AND P1, PT, R40, 0x61, PT ;  /* 0x000000612800780c */ /* 0x000fe40003f24270 */
[C---:B------:R-:W-:Y:S01]  /*32e0*/  IMNMX R40, R36.reuse, R42, PT ;  /* 0x0000002a24287217 */ /* 0x040fe20003800200 */
[--C-:B------:R-:W-:Y:S01]  /*32f0*/  FFMA.FTZ R20, R17, c[0x0][0x29c], -R49.reuse ;  /* 0x0000a70011147a23 */ /* 0x100fe20000010831 */
[----:B------:R-:W-:Y:S02]  /*3300*/  IMNMX R41, R36, R43, PT ;  /* 0x0000002b24297217 */ /* 0x000fe40003800200 */
[-C--:B-1----:R-:W-:Y:S03]  /*3310*/  HMMA.16816.F32 R36, R160, R164.reuse, RZ ;  /* 0x000000a4a024723c */ /* 0x082fe600000018ff */
[----:B------:R-:W-:Y:S02]  /*3320*/  FSEL R19, R34, -INF , P2 ;  /* 0xff80000022137808 */ /* 0x000fe40001000000 */
[C---:B------:R-:W-:Y:S02]  /*3330*/  ISETP.GT.AND P2, PT, R40.reuse, RZ, PT ;  /* 0x000000ff2800720c */ /* 0x040fe40003f44270 */
[----:B------:R-:W-:Y:S02]  /*3340*/  FSEL R35, R35, -INF , P1 ;  /* 0xff80000023237808 */ /* 0x000fe40000800000 */
[----:B------:R-:W-:Y:S03]  /*3350*/  ISETP.GT.AND P1, PT, R40, 0x1, PT ;  /* 0x000000012800780c */ /* 0x000fe60003f24270 */
[----:B------:R-:W-:Y:S02]  /*3360*/  FSEL R33, R33, -INF , P5 ;  /* 0xff80000021217808 */ /* 0x000fe40002800000 */
[----:B------:R-:W-:Y:S02]  /*3370*/  ISETP.GT.AND P5, PT, R41, RZ, PT ;  /* 0x000000ff2900720c */ /* 0x000fe40003fa4270 */
[----:B------:R-:W-:Y:S02]  /*3380*/  FSEL R55, R10, -INF , P2 ;  /* 0xff8000000a377808 */ /* 0x000fe40001000000 */
[----:B------:R-:W-:Y:S01]  /*3390*/  FSEL R53, R11, -INF , P1 ;  /* 0xff8000000b357808 */ /* 0x000fe20000800000 */
[----:B------:R-:W-:Y:S01]  /*33a0*/  FFMA.FTZ R11, R56, c[0x0][0x29c], -R2 ;  /* 0x0000a700380b7a23 */ /* 0x000fe20000010802 */
[----:B------:R-:W-:Y:S01]  /*33b0*/  ISETP.GT.AND P2, PT, R41, 0x20, PT ;  /* 0x000000202900780c */ /* 0x000fe20003f44270 */
[--C-:B------:R-:W-:Y:S01]  /*33c0*/  FFMA.FTZ R18, R55, c[0x0][0x29c], -R50.reuse ;  /* 0x0000a70037127a23 */ /* 0x100fe20000010832 */
[----:B------:R-:W-:Y:S01]  /*33d0*/  ISETP.GT.AND P1, PT, R40, 0x21, PT ;  /* 0x000000212800780c */ /* 0x000fe20003f24270 */
[----:B------:R-:W-:Y:S01]  /*33e0*/  FFMA.FTZ R17, R53, c[0x0][0x29c], -R50 ;  /* 0x0000a70035117a23 */ /* 0x000fe20000010832 */
[----:B------:R-:W-:Y:S02]  /*33f0*/  FSEL R22, R23, -INF , P4 ;  /* 0xff80000017167808 */ /* 0x000fe40002000000 */
[----:B------:R-:W-:Y:S01]  /*3400*/  ISETP.GT.AND P4, PT, R41, 0x1, PT ;  /* 0x000000012900780c */ /* 0x000fe20003f84270 */
[----:B------:R-:W-:Y:S01]  /*3410*/  MUFU.EX2 R18, R18 ;  /* 0x0000001200127308 */ /* 0x000fe20000000800 */
[----:B------:R-:W-:Y:S01]  /*3420*/  FSEL R45, R8, -INF , P5 ;  /* 0xff800000082d7808 */ /* 0x000fe20002800000 */
[--C-:B------:R-:W-:Y:S01]  /*3430*/  FFMA.FTZ R16, R22, c[0x0][0x29c], -R49.reuse ;  /* 0x0000a70016107a23 */ /* 0x100fe20000010831 */
[----:B------:R-:W-:Y:S01]  /*3440*/  FSEL R21, R32, -INF , P6 ;  /* 0xff80000020157808 */ /* 0x000fe20003000000 */
[--C-:B------:R-:W-:Y:S01]  /*3450*/  FFMA.FTZ R32, R47, c[0x0][0x29c], -R49.reuse ;  /* 0x0000a7002f207a23 */ /* 0x100fe20000010831 */
[----:B------:R-:W-:Y:S01]  /*3460*/  FSEL R58, R9, -INF , P4 ;  /* 0xff800000093a7808 */ /* 0x000fe20002000000 */
[----:B------:R-:W-:Y:S01]  /*3470*/  FFMA.FTZ R8, R35, c[0x0][0x29c], -R49 ;  /* 0x0000a70023087a23 */ /* 0x000fe20000010831 */
[C---:B------:R-:W-:Y:S02]  /*3480*/  ISETP.GT.AND P6, PT, R41.reuse, 0x21, PT ;  /* 0x000000212900780c */ /* 0x040fe40003fc4270 */
[----:B------:R-:W-:Y:S01]  /*3490*/  ISETP.GT.AND P5, PT, R40, 0x20, PT ;  /* 0x000000202800780c */ /* 0x000fe20003fa4270 */
[----:B------:R-:W-:Y:S01]  /*34a0*/  FFMA.FTZ R35, R58, c[0x0][0x29c], -R51 ;  /* 0x0000a7003a237a23 */ /* 0x000fe20000010833 */
[----:B------:R-:W-:Y:S01]  /*34b0*/  ISETP.GT.AND P4, PT, R41, 0x40, PT ;  /* 0x000000402900780c */ /* 0x000fe20003f84270 */
[----:B------:R-:W-:Y:S01]  /*34c0*/  MUFU.EX2 R8, R8 ;  /* 0x0000000800087308 */ /* 0x000fe20000000800 */
[----:B------:R-:W-:Y:S01]  /*34d0*/  FSEL R34, R12, -INF , P2 ;  /* 0xff8000000c227808 */ /* 0x000fe20001000000 */
[----:B------:R-:W-:Y:S01]  /*34e0*/  FFMA.FTZ R12, R19, c[0x0][0x29c], -R49 ;  /* 0x0000a700130c7a23 */ /* 0x000fe20000010831 */
[----:B------:R-:W-:Y:S01]  /*34f0*/  ISETP.GT.AND P2, PT, R41, 0x41, PT ;  /* 0x000000412900780c */ /* 0x000fe20003f44270 */
[----:B------:R-:W-:Y:S01]  /*3500*/  IMAD.MOV.U32 R49, RZ, RZ, R4 ;  /* 0x000000ffff317224 */ /* 0x000fe200078e0004 */
[----:B------:R-:W-:Y:S01]  /*3510*/  FSEL R57, R15, -INF , P1 ;  /* 0xff8000000f397808 */ /* 0x000fe20000800000 */
[--C-:B------:R-:W-:Y:S01]  /*3520*/  FFMA.FTZ R15, R52, c[0x0][0x29c], -R2.reuse ;  /* 0x0000a700340f7a23 */ /* 0x100fe20000010802 */
[----:B------:R-:W-:Y:S01]  /*3530*/  ISETP.GT.AND P1, PT, R40, 0x40, PT ;  /* 0x000000402800780c */ /* 0x000fe20003f24270 */
[--C-:B------:R-:W-:Y:S01]  /*3540*/  FFMA.FTZ R4, R45, c[0x0][0x29c], -R51.reuse ;  /* 0x0000a7002d047a23 */ /* 0x100fe20000010833 */
[----:B------:R-:W-:Y:S01]  /*3550*/  FSEL R10, R13, -INF , P6 ;  /* 0xff8000000d0a7808 */ /* 0x000fe20003000000 */
[--C-:B------:R-:W-:Y:S01]  /*3560*/  FFMA.FTZ R13, R3, c[0x0][0x29c], -R2.reuse ;  /* 0x0000a700030d7a23 */ /* 0x100fe20000010802 */
[----:B------:R-:W-:Y:S01]  /*3570*/  ISETP.GT.AND P6, PT, R41, 0x60, PT ;  /* 0x000000602900780c */ /* 0x000fe20003fc4270 */
[--C-:B------:R-:W-:Y:S01]  /*3580*/  FFMA.FTZ R3, R21, c[0x0][0x29c], -R2.reuse ;  /* 0x0000a70015037a23 */ /* 0x100fe20000010802 */
[----:B------:R-:W-:Y:S01]  /*3590*/  FSEL R59, R14, -INF , P5 ;  /* 0xff8000000e3b7808 */ /* 0x000fe20002800000 */
[--C-:B------:R-:W-:Y:S01]  /*35a0*/  FFMA.FTZ R34, R34, c[0x0][0x29c], -R51.reuse ;  /* 0x0000a70022227a23 */ /* 0x100fe20000010833 */
[----:B------:R-:W-:Y:S01]  /*35b0*/  ISETP.GT.AND P5, PT, R41, 0x61, PT ;  /* 0x000000612900780c */ /* 0x000fe20003fa4270 */
[----:B------:R-:W-:Y:S01]  /*35c0*/  FFMA.FTZ R2, R33, c[0x0][0x29c], -R2 ;  /* 0x0000a70021027a23 */ /* 0x000fe20000010802 */
[----:B------:R-:W-:Y:S01]  /*35d0*/  FSEL R23, R24, -INF , P4 ;  /* 0xff80000018177808 */ /* 0x000fe20002000000 */
[--C-:B------:R-:W-:Y:S01]  /*35e0*/  FFMA.FTZ R33, R10, c[0x0][0x29c], -R51.reuse ;  /* 0x0000a7000a217a23 */ /* 0x100fe20000010833 */
[C---:B------:R-:W-:Y:S01]  /*35f0*/  ISETP.GT.AND P4, PT, R40.reuse, 0x41, PT ;  /* 0x000000412800780c */ /* 0x040fe20003f84270 */
[----:B------:R-:W-:Y:S01]  /*3600*/  MUFU.EX2 R3, R3 ;  /* 0x0000000300037308 */ /* 0x000fe20000000800 */
[----:B------:R-:W-:Y:S01]  /*3610*/  FSEL R14, R25, -INF , P2 ;  /* 0xff800000190e7808 */ /* 0x000fe20001000000 */
[--C-:B------:R-:W-:Y:S01]  /*3620*/  FFMA.FTZ R23, R23, c[0x0][0x29c], -R51.reuse ;  /* 0x0000a70017177a23 */ /* 0x100fe20000010833 */
[----:B------:R-:W-:Y:S02]  /*3630*/  ISETP.GT.AND P2, PT, R40, 0x60, PT ;  /* 0x000000602800780c */ /* 0x000fe40003f44270 */
[----:B------:R-:W-:Y:S01]  /*3640*/  FSEL R48, R26, -INF , P1 ;  /* 0xff8000001a307808 */ /* 0x000fe20000800000 */
[----:B------:R-:W-:Y:S01]  /*3650*/  FFMA.FTZ R22, R14, c[0x0][0x29c], -R51 ;  /* 0x0000a7000e167a23 */ /* 0x000fe20000010833 */
[----:B------:R-:W-:Y:S01]  /*3660*/  ISETP.GT.AND P1, PT, R40, 0x61, PT ;  /* 0x000000612800780c */ /* 0x000fe20003f24270 */
[--C-:B------:R-:W-:Y:S01]  /*3670*/  FFMA.FTZ R14, R57, c[0x0][0x29c], -R50.reuse ;  /* 0x0000a700390e7a23 */ /* 0x100fe20000010832 */
[C---:B----4-:R-:W-:Y:S01]  /*3680*/  HMMA.16816.F32 R40, R168.reuse, R164, RZ ;  /* 0x000000a4a828723c */ /* 0x050fe200000018ff */
[----:B------:R-:W-:Y:S01]  /*3690*/  MUFU.EX2 R2, R2 ;  /* 0x0000000200027308 */ /* 0x000fe20000000800 */
[----:B------:R-:W-:Y:S01]  /*36a0*/  FSEL R52, R27, -INF , P4 ;  /* 0xff8000001b347808 */ /* 0x000fe20002000000 */
[----:B------:R-:W-:Y:S01]  /*36b0*/  IMAD.MOV.U32 R57, RZ, RZ, R11 ;  /* 0x000000ffff397224 */ /* 0x000fe200078e000b */
[----:B------:R-:W-:Y:S02]  /*36c0*/  FSEL R21, R28, -INF , P6 ;  /* 0xff8000001c157808 */ /* 0x000fe40003000000 */
[----:B------:R-:W-:Y:S01]  /*36d0*/  FSEL R9, R29, -INF , P5 ;  /* 0xff8000001d097808 */ /* 0x000fe20002800000 */
[--C-:B------:R-:W-:Y:S01]  /*36e0*/  FFMA.FTZ R11, R52, c[0x0][0x29c], -R50.reuse ;  /* 0x0000a700340b7a23 */ /* 0x100fe20000010832 */
[-C--:B------:R-:W-:Y:S01]  /*36f0*/  HMMA.16816.F32 R24, R168, R166.reuse, RZ ;  /* 0x000000a6a818723c */ /* 0x080fe200000018ff */
[----:B------:R-:W-:Y:S02]  /*3700*/  FSEL R56, R30, -INF , P2 ;  /* 0xff8000001e387808 */ /* 0x000fe40001000000 */
[----:B------:R-:W-:Y:S01]  /*3710*/  MUFU.EX2 R4, R4 ;  /* 0x0000000400047308 */ /* 0x000fe20000000800 */
[----:B------:R-:W-:Y:S01]  /*3720*/  FSEL R54, R31, -INF , P1 ;  /* 0xff8000001f367808 */ /* 0x000fe20000800000 */
[----:B------:R-:W-:Y:S01]  /*3730*/  FFMA.FTZ R21, R21, c[0x0][0x29c], -R51 ;  /* 0x0000a70015157a23 */ /* 0x000fe20000010833 */
[----:B------:R-:W-:Y:S01]  /*3740*/  MOV R58, R15 ;  /* 0x0000000f003a7202 */ /* 0x000fe20000000f00 */
[--C-:B------:R-:W-:Y:S01]  /*3750*/  FFMA.FTZ R15, R59, c[0x0][0x29c], -R50.reuse ;  /* 0x0000a7003b0f7a23 */ /* 0x100fe20000010832 */
[C---:B------:R-:W-:Y:S04]  /*3760*/  HMMA.16816.F32 R28, R160.reuse, R166, RZ ;  /* 0x000000a6a01c723c */ /* 0x040fe800000018ff */
[----:B------:R-:W-:Y:S01]  /*3770*/  IMAD.MOV.U32 R59, RZ, RZ, R13 ;  /* 0x000000ffff3b7224 */ /* 0x000fe200078e000d */
[----:B------:R-:W-:Y:S01]  /*3780*/  MUFU.EX2 R35, R35 ;  /* 0x0000002300237308 */ /* 0x000fe20000000800 */
[--C-:B------:R-:W-:Y:S02]  /*3790*/  FFMA.FTZ R13, R48, c[0x0][0x29c], -R50.reuse ;  /* 0x0000a700300d7a23 */ /* 0x100fe40000010832 */
[-C--:B------:R-:W-:Y:S01]  /*37a0*/  HMMA.16816.F32 R44, R160, R172.reuse, RZ ;  /* 0x000000aca02c723c */ /* 0x080fe200000018ff */
[--C-:B------:R-:W-:Y:S03]  /*37b0*/  FFMA.FTZ R10, R56, c[0x0][0x29c], -R50.reuse ;  /* 0x0000a700380a7a23 */ /* 0x100fe60000010832 */
[----:B------:R-:W-:Y:S01]  /*37c0*/  MOV R56, R49 ;  /* 0x0000003100387202 */ /* 0x000fe20000000f00 */
[----:B------:R-:W-:Y:S02]  /*37d0*/  FFMA.FTZ R19, R9, c[0x0][0x29c], -R51 ;  /* 0x0000a70009137a23 */ /* 0x000fe40000010833 */
[----:B------:R-:W-:Y:S01]  /*37e0*/  FFMA.FTZ R9, R54, c[0x0][0x29c], -R50 ;  /* 0x0000a70036097a23 */ /* 0x000fe20000010832 */
[----:B------:R-:W-:Y:S01]  /*37f0*/  MUFU.EX2 R22, R22 ;  /* 0x0000001600167308 */ /* 0x000fe20000000800 */
[C---:B------:R-:W-:Y:S08]  /*3800*/  HMMA.16816.F32 R48, R168.reuse, R172, RZ ;  /* 0x000000aca830723c */ /* 0x040ff000000018ff */
[-C--:B------:R-:W-:Y:S01]  /*3810*/  HMMA.16816.F32 R52, R168, R174.reuse, RZ ;  /* 0x000000aea834723c */ /* 0x080fe200000018ff */
[----:B------:R-:W-:Y:S06]  /*3820*/  MUFU.EX2 R19, R19 ;  /* 0x0000001300137308 */ /* 0x000fec0000000800 */
[----:B------:R-:W-:Y:S01]  /*3830*/  IMAD.MOV.U32 R171, RZ, RZ, R56 ;  /* 0x000000ffffab7224 */ /* 0x000fe200078e0038 */
[----:B------:R-:W-:Y:S01]  /*3840*/  MOV R169, R59 ;  /* 0x0000003b00a97202 */ /* 0x000fe20000000f00 */
[----:B------:R-:W-:Y:S02]  /*3850*/  IMAD.MOV.U32 R170, RZ, RZ, R57 ;  /* 0x000000ffffaa7224 */ /* 0x000fe400078e0039 */
[----:B------:R-:W-:Y:S01]  /*3860*/  MUFU.EX2 R17, R17 ;  /* 0x0000001100117308 */ /* 0x000fe20000000800 */
[----:B------:R-:W-:Y:S02]  /*3870*/  IMAD.MOV.U32 R168, RZ, RZ, R58 ;  /* 0x000000ffffa87224 */ /* 0x000fe400078e003a */
[----:B------:R-:W-:Y:S07]  /*3880*/  HMMA.16816.F32 R56, R160, R174, RZ ;  /* 0x000000aea038723c */ /* 0x000fee00000018ff */
[----:B------:R-:W-:Y:S01]  /*3890*/  MOV R163, R108 ;  /* 0x0000006c00a37202 */ /* 0x000fe20000000f00 */
[-C--:B------:R-:W-:Y:S01]  /*38a0*/  HMMA.16816.F32 R36, R156, R176.reuse, R36 ;  /* 0x000000b09c24723c */ /* 0x080fe20000001824 */
[----:B------:R-:W1:Y:S04]  /*38b0*/  MUFU.EX2 R169, R169 ;  /* 0x000000a900a97308 */ /* 0x000e680000000800 */
[----:B------:R-:W-:Y:S02]  /*38c0*/  IMAD.MOV.U32 R162, RZ, RZ, R109 ;  /* 0x000000ffffa27224 */ /* 0x000fe400078e006d */
[----:B------:R2:W5:Y:S01]  /*38d0*/  LDL.LU R109, [R1+0x20] ;  /* 0x00002000016d7983 */ /* 0x0005620000300800 */
[C---:B------:R-:W-:Y:S03]  /*38e0*/  HMMA.16816.F32 R40, R180.reuse, R176, R40 ;  /* 0x000000b0b428723c */ /* 0x040fe60000001828 */
[----:B------:R2:W5:Y:S01]  /*38f0*/  LDL.LU R108, [R1+0x1c] ;  /* 0x00001c00016c7983 */ /* 0x0005620000300800 */
[----:B------:R-:W3:Y:S04]  /*3900*/  MUFU.EX2 R168, R168 ;  /* 0x000000a800a87308 */ /* 0x000ee80000000800 */
[-C--:B------:R-:W-:Y:S06]  /*3910*/  HMMA.16816.F32 R24, R180, R178.reuse, R24 ;  /* 0x000000b2b418723c */ /* 0x080fec0000001818 */
[----:B------:R-:W4:Y:S02]  /*3920*/  MUFU.EX2 R170, R170 ;  /* 0x000000aa00aa7308 */ /* 0x000f240000000800 */
[C---:B------:R-:W-:Y:S08]  /*3930*/  HMMA.16816.F32 R28, R156.reuse, R178, R28 ;  /* 0x000000b29c1c723c */ /* 0x040ff0000000181c */
[-C--:B------:R-:W-:Y:S01]  /*3940*/  HMMA.16816.F32 R44, R156, R184.reuse, R44 ;  /* 0x000000b89c2c723c */ /* 0x080fe2000000182c */
[----:B------:R-:W-:Y:S07]  /*3950*/  MUFU.EX2 R21, R21 ;  /* 0x0000001500157308 */ /* 0x000fee0000000800 */
[C---:B------:R-:W-:Y:S08]  /*3960*/  HMMA.16816.F32 R48, R180.reuse, R184, R48 ;  /* 0x000000b8b430723c */ /* 0x040ff00000001830 */
[-C--:B------:R-:W-:Y:S01]  /*3970*/  HMMA.16816.F32 R52, R180, R186.reuse, R52 ;  /* 0x000000bab434723c */ /* 0x080fe20000001834 */
[----:B------:R-:W1:Y:S06]  /*3980*/  MUFU.EX2 R181, R7 ;  /* 0x0000000700b57308 */ /* 0x000e6c0000000800 */
[----:B------:R-:W-:Y:S01]  /*3990*/  IMAD.MOV.U32 R182, RZ, RZ, R162 ;  /* 0x000000ffffb67224 */ /* 0x000fe200078e00a2 */
[----:B------:R-:W-:Y:S01]  /*39a0*/  HMMA.16816.F32 R56, R156, R186, R56 ;  /* 0x000000ba9c38723c */ /* 0x000fe20000001838 */
[----:B------:R-:W1:Y:S02]  /*39b0*/  LDSM.16.M88.4 R156, [R0+0xd080] ;  /* 0x00d08000009c783b */ /* 0x000e640000000200 */
[----:B------:R-:W-:Y:S01]  /*39c0*/  MUFU.EX2 R180, R6 ;  /* 0x0000000600b47308 */ /* 0x000fe20000000800 */
[----:B------:R-:W-:Y:S05]  /*39d0*/  IMAD.MOV.U32 R183, RZ, RZ, R163 ;  /* 0x000000ffffb77224 */ /* 0x000fea00078e00a3 */
[----:B------:R-:W2:Y:S04]  /*39e0*/  LDSM.16.M88.4 R160, [R0+0xd880] ;  /* 0x00d8800000a0783b */ /* 0x000ea80000000200 */
[----:B------:R-:W-:Y:S10]  /*39f0*/  MUFU.EX2 R182, R182 ;  /* 0x000000b600b67308 */ /* 0x000ff40000000800 */
[----:B------:R-:W-:Y:S10]  /*3a00*/  MUFU.EX2 R7, R16 ;  /* 0x0000001000077308 */ /* 0x000ff40000000800 */
[----:B------:R-:W-:Y:S01]  /*3a10*/  MUFU.EX2 R6, R12 ;  /* 0x0000000c00067308 */ /* 0x000fe20000000800 */
[-C--:B-1----:R-:W-:Y:S08]  /*3a20*/  HMMA.16816.F32 R36, R156, R188.reuse, R36 ;  /* 0x000000bc9c24723c */ /* 0x082ff00000001824 */
[C---:B--2---:R-:W-:Y:S08]  /*3a30*/  HMMA.16816.F32 R40, R160.reuse, R188, R40 ;  /* 0x000000bca028723c */ /* 0x044ff00000001828 */
        /* <DEDUP_REMOVED lines=34> */
[-C--:B------:R-:W-:Y:S07]  /*3c60*/  HMMA.16816.F32 R52, R160, R218.reuse, R52 ;  /* 0x000000daa034723c */ /* 0x080fee0000001834 */
[----:B------:R-:W-:Y:S01]  /*3c70*/  IMAD.MOV.U32 R163, RZ, RZ, R171 ;  /* 0x000000ffffa37224 */ /* 0x000fe200078e00ab */
[----:B------:R-:W-:Y:S01]  /*3c80*/  HMMA.16816.F32 R56, R156, R218, R56 ;  /* 0x000000da9c38723c */ /* 0x000fe20000001838 */
[----:B------:R-:W1:Y:S01]  /*3c90*/  LDS R171, [R247.X4+0xf280] ;  /* 0x00f28000f7ab7984 */ /* 0x000e620000004800 */
[----:B------:R2:W-:Y:S02]  /*3ca0*/  MUFU.EX2 R159, R23 ;  /* 0x00000017009f7308 */ /* 0x0005e40000000800 */
[----:B------:R-:W-:Y:S01]  /*3cb0*/  MOV R162, R183 ;  /* 0x000000b700a27202 */ /* 0x000fe20000000f00 */
[----:B------:R-:W3:Y:S07]  /*3cc0*/  LDS R156, [R247.X4+0xf2a0] ;  /* 0x00f2a000f79c7984 */ /* 0x000eee0000004800 */
[----:B------:R1:W-:Y:S10]  /*3cd0*/  MUFU.EX2 R157, R34 ;  /* 0x00000022009d7308 */ /* 0x0003f40000000800 */
[----:B------:R-:W-:Y:S10]  /*3ce0*/  MUFU.EX2 R161, R162 ;  /* 0x000000a200a17308 */ /* 0x000ff40000000800 */
[----:B------:R-:W4:Y:S01]  /*3cf0*/  MUFU.EX2 R162, R163 ;  /* 0x000000a300a27308 */ /* 0x000f220000000800 */
[--C-:B-1----:R-:W-:Y:S09]  /*3d00*/  FADD.FTZ R37, R37, -R171.reuse ;  /* 0x800000ab25257221 */ /* 0x102ff20000010000 */
[----:B------:R-:W1:Y:S01]  /*3d10*/  MUFU.EX2 R163, R32 ;  /* 0x0000002000a37308 */ /* 0x000e620000000800 */
[--C-:B--2---:R-:W-:Y:S02]  /*3d20*/  FADD.FTZ R23, R36, -R171.reuse ;  /* 0x800000ab24177221 */ /* 0x104fe40000010000 */
[C---:B------:R-:W-:Y:S02]  /*3d30*/  FMUL.FTZ R34, R169.reuse, R37 ;  /* 0x00000025a9227220 */ /* 0x040fe40000410000 */
[----:B---3--:R-:W-:Y:S01]  /*3d40*/  FMUL.FTZ R23, R168, R23 ;  /* 0x00000017a8177220 */ /* 0x008fe20000410000 */
[----:B------:R-:W-:Y:S01]  /*3d50*/  F2FP.PACK_AB R168, R169, R168 ;  /* 0x000000a8a9a8723e */ /* 0x000fe200000000ff */
[--C-:B------:R-:W-:Y:S01]  /*3d60*/  FADD.FTZ R30, R30, -R156.reuse ;  /* 0x8000009c1e1e7221 */ /* 0x100fe20000010000 */
[----:B------:R-:W2:Y:S01]  /*3d70*/  LDS R169, [R247.X4+0xf300] ;  /* 0x00f30000f7a97984 */ /* 0x000ea20000004800 */
[--C-:B------:R-:W-:Y:S01]  /*3d80*/  FADD.FTZ R56, R56, -R171.reuse ;  /* 0x800000ab38387221 */ /* 0x100fe20000010000 */
[----:B------:R-:W3:Y:S01]  /*3d90*/  MUFU.EX2 R183, R5 ;  /* 0x0000000500b77308 */ /* 0x000ee20000000800 */
[--C-:B------:R-:W-:Y:S02]  /*3da0*/  FADD.FTZ R57, R57, -R171.reuse ;  /* 0x800000ab39397221 */ /* 0x100fe40000010000 */
[--C-:B------:R-:W-:Y:S02]  /*3db0*/  FADD.FTZ R28, R28, -R171.reuse ;  /* 0x800000ab1c1c7221 */ /* 0x100fe40000010000 */
[--C-:B------:R-:W-:Y:S02]  /*3dc0*/  FADD.FTZ R29, R29, -R171.reuse ;  /* 0x800000ab1d1d7221 */ /* 0x100fe40000010000 */
[----:B------:R-:W-:Y:S01]  /*3dd0*/  FMUL.FTZ R56, R3, R56 ;  /* 0x0000003803387220 */ /* 0x000fe20000410000 */
[C---:B------:R-:W-:Y:S01]  /*3de0*/  F2FP.PACK_AB R3, R2.reuse, R3 ;  /* 0x000000030203723e */ /* 0x040fe200000000ff */
[----:B------:R-:W-:Y:S01]  /*3df0*/  FMUL.FTZ R57, R2, R57 ;  /* 0x0000003902397220 */ /* 0x000fe20000410000 */
[----:B------:R-:W2:Y:S01]  /*3e00*/  MUFU.EX2 R5, R20 ;  /* 0x0000001400057308 */ /* 0x000ea20000000800 */
[--C-:B------:R-:W-:Y:S02]  /*3e10*/  FADD.FTZ R2, R31, -R156.reuse ;  /* 0x8000009c1f027221 */ /* 0x100fe40000010000 */
[--C-:B------:R-:W-:Y:S01]  /*3e20*/  FADD.FTZ R44, R44, -R171.reuse ;  /* 0x800000ab2c2c7221 */ /* 0x100fe20000010000 */
[----:B------:R-:W-:Y:S01]  /*3e30*/  F2FP.PACK_AB R57, R57, R56 ;  /* 0x000000383939723e */ /* 0x000fe200000000ff */
[----:B------:R-:W-:Y:S02]  /*3e40*/  FADD.FTZ R45, R45, -R171 ;  /* 0x800000ab2d2d7221 */ /* 0x000fe40000010000 */
[----:B----4-:R-:W-:Y:S02]  /*3e50*/  FMUL.FTZ R28, R170, R28 ;  /* 0x0000001caa1c7220 */ /* 0x010fe40000410000 */
[C---:B------:R-:W-:Y:S01]  /*3e60*/  FMUL.FTZ R29, R181.reuse, R29 ;  /* 0x0000001db51d7220 */ /* 0x040fe20000410000 */
[----:B------:R-:W4:Y:S01]  /*3e70*/  MUFU.EX2 R158, R33 ;  /* 0x00000021009e7308 */ /* 0x000f220000000800 */
[----:B------:R-:W-:Y:S01]  /*3e80*/  FMUL.FTZ R30, R162, R30 ;  /* 0x0000001ea21e7220 */ /* 0x000fe20000410000 */
[----:B------:R-:W-:Y:S01]  /*3e90*/  F2FP.PACK_AB R181, R181, R170 ;  /* 0x000000aab5b5723e */ /* 0x000fe200000000ff */
[----:B-1----:R-:W-:Y:S01]  /*3ea0*/  FMUL.FTZ R2, R163, R2 ;  /* 0x00000002a3027220 */ /* 0x002fe20000410000 */
[----:B------:R-:W-:Y:S01]  /*3eb0*/  F2FP.PACK_AB R29, R29, R28 ;  /* 0x0000001c1d1d723e */ /* 0x000fe200000000ff */
[----:B------:R-:W-:Y:S01]  /*3ec0*/  FMUL.FTZ R44, R180, R44 ;  /* 0x0000002cb42c7220 */ /* 0x000fe20000410000 */
[----:B------:R-:W-:Y:S01]  /*3ed0*/  F2FP.PACK_AB R170, R34, R23 ;  /* 0x0000001722aa723e */ /* 0x000fe200000000ff */
[----:B---3--:R-:W-:Y:S01]  /*3ee0*/  FMUL.FTZ R45, R183, R45 ;  /* 0x0000002db72d7220 */ /* 0x008fe20000410000 */
[----:B------:R-:W-:Y:S01]  /*3ef0*/  F2FP.PACK_AB R2, R2, R30 ;  /* 0x0000001e0202723e */ /* 0x000fe200000000ff */
[--C-:B------:R-:W-:Y:S01]  /*3f00*/  FADD.FTZ R171, R38, -R156.reuse ;  /* 0x8000009c26ab7221 */ /* 0x100fe20000010000 */
[----:B------:R-:W-:Y:S01]  /*3f10*/  MUFU.EX2 R28, R15 ;  /* 0x0000000f001c7308 */ /* 0x000fe20000000800 */
[--C-:B------:R-:W-:Y:S01]  /*3f20*/  FADD.FTZ R46, R46, -R156.reuse ;  /* 0x8000009c2e2e7221 */ /* 0x100fe20000010000 */
[----:B------:R-:W-:Y:S01]  /*3f30*/  F2FP.PACK_AB R45, R45, R44 ;  /* 0x0000002c2d2d723e */ /* 0x000fe200000000ff */
[--C-:B------:R-:W-:Y:S01]  /*3f40*/  FADD.FTZ R44, R39, -R156.reuse ;  /* 0x8000009c272c7221 */ /* 0x100fe20000010000 */
[----:B------:R-:W1:Y:S01]  /*3f50*/  LDS R30, [R247.X4+0xf320] ;  /* 0x00f32000f71e7984 */ /* 0x000e620000004800 */
[--C-:B------:R-:W-:Y:S01]  /*3f60*/  FADD.FTZ R47, R47, -R156.reuse ;  /* 0x8000009c2f2f7221 */ /* 0x100fe20000010000 */
[----:B------:R-:W-:Y:S01]  /*3f70*/  F2FP.PACK_AB R183, R183, R180 ;  /* 0x000000b4b7b7723e */ /* 0x000fe200000000ff */
[----:B------:R-:W-:Y:S01]  /*3f80*/  FMUL.FTZ R171, R182, R171 ;  /* 0x000000abb6ab7220 */ /* 0x000fe20000410000 */
[C---:B------:R-:W-:Y:S01]  /*3f90*/  F2FP.PACK_AB R182, R161.reuse, R182 ;  /* 0x000000b6a1b6723e */ /* 0x040fe200000000ff */
[----:B------:R-:W-:Y:S01]  /*3fa0*/  FMUL.FTZ R44, R161, R44 ;  /* 0x0000002ca12c7220 */ /* 0x000fe20000410000 */
[----:B------:R-:W3:Y:S01]  /*3fb0*/  MUFU.EX2 R31, R14 ;  /* 0x0000000e001f7308 */ /* 0x000ee20000000800 */
[----:B--2---:R-:W-:Y:S01]  /*3fc0*/  FMUL.FTZ R46, R5, R46 ;  /* 0x0000002e052e7220 */ /* 0x004fe20000410000 */
[----:B------:R-:W-:Y:S01]  /*3fd0*/  F2FP.PACK_AB R180, R163, R162 ;  /* 0x000000a2a3b4723e */ /* 0x000fe200000000ff */
[----:B------:R-:W-:Y:S01]  /*3fe0*/  FMUL.FTZ R47, R7, R47 ;  /* 0x0000002f072f7220 */ /* 0x000fe20000410000 */
[----:B------:R-:W-:Y:S01]  /*3ff0*/  STS [R238+0xf480], R168 ;  /* 0x00f480a8ee007388 */ /* 0x000fe20000000800 */
[--C-:B------:R-:W-:Y:S01]  /*4000*/  FADD.FTZ R25, R25, -R169.reuse ;  /* 0x800000a919197221 */ /* 0x100fe20000010000 */
[----:B------:R-:W-:Y:S01]  /*4010*/  F2FP.PACK_AB R171, R44, R171 ;  /* 0x000000ab2cab723e */ /* 0x000fe200000000ff */
[--C-:B------:R-:W-:Y:S01]  /*4020*/  FADD.FTZ R24, R24, -R169.reuse ;  /* 0x800000a918187221 */ /* 0x100fe20000010000 */
[----:B------:R-:W-:Y:S01]  /*4030*/  STS [R238+0xf880], R182 ;  /* 0x00f880b6ee007388 */ /* 0x000fe20000000800 */
[--C-:B------:R-:W-:Y:S01]  /*4040*/  FADD.FTZ R58, R58, -R156.reuse ;  /* 0x8000009c3a3a7221 */ /* 0x100fe20000010000 */
[----:B------:R-:W-:Y:S01]  /*4050*/  F2FP.PACK_AB R47, R47, R46 ;  /* 0x0000002e2f2f723e */ /* 0x000fe200000000ff */
[----:B------:R-:W-:Y:S01]  /*4060*/  FADD.FTZ R59, R59, -R156 ;  /* 0x8000009c3b3b7221 */ /* 0x000fe20000010000 */
[----:B------:R1:W-:Y:S01]  /*4070*/  STS [R236], R181 ;  /* 0x000000b5ec007388 */ /* 0x0003e20000000800 */
[----:B----4-:R-:W-:Y:S01]  /*4080*/  FMUL.FTZ R25, R158, R25 ;  /* 0x000000199e197220 */ /* 0x010fe20000410000 */
[----:B------:R-:W-:Y:S01]  /*4090*/  MUFU.EX2 R156, R13 ;  /* 0x0000000d009c7308 */ /* 0x000fe20000000800 */
[----:B------:R-:W-:Y:S01]  /*40a0*/  FMUL.FTZ R24, R157, R24 ;  /* 0x000000189d187220 */ /* 0x000fe20000410000 */
[----:B------:R-:W-:Y:S01]  /*40b0*/  STS [R236+0x400], R180 ;  /* 0x000400b4ec007388 */ /* 0x000fe20000000800 */
[--C-:B------:R-:W-:Y:S01]  /*40c0*/  FADD.FTZ R46, R41, -R169.reuse ;  /* 0x800000a9292e7221 */ /* 0x100fe20000010000 */
[----:B------:R-:W-:Y:S01]  /*40d0*/  F2FP.PACK_AB R41, R35, R4 ;  /* 0x000000042329723e */ /* 0x000fe200000000ff */
[----:B------:R-:W-:Y:S01]  /*40e0*/  FMUL.FTZ R58, R6, R58 ;  /* 0x0000003a063a7220 */ /* 0x000fe20000410000 */
[----:B------:R-:W-:Y:S01]  /*40f0*/  F2FP.PACK_AB R25, R25, R24 ;  /* 0x000000181919723e */ /* 0x000fe200000000ff */
[----:B------:R-:W-:Y:S01]  /*4100*/  FMUL.FTZ R59, R8, R59 ;  /* 0x0000003b083b7220 */ /* 0x000fe20000410000 */
[----:B------:R-:W-:Y:S01]  /*4110*/  F2FP.PACK_AB R157, R158, R157 ;  /* 0x0000009d9e9d723e */ /* 0x000fe200000000ff */
[--C-:B------:R-:W-:Y:S01]  /*4120*/  FADD.FTZ R48, R48, -R169.reuse ;  /* 0x800000a930307221 */ /* 0x100fe20000010000 */
[----:B------:R-:W2:Y:S01]  /*4130*/  MUFU.EX2 R44, R11 ;  /* 0x0000000b002c7308 */ /* 0x000ea20000000800 */
[--C-:B------:R-:W-:Y:S01]  /*4140*/  FADD.FTZ R49, R49, -R169.reuse ;  /* 0x800000a931317221 */ /* 0x100fe20000010000 */
[----:B------:R4:W-:Y:S01]  /*4150*/  STS [R238+0x10480], R41 ;  /* 0x01048029ee007388 */ /* 0x0009e20000000800 */
[----:B------:R-:W-:Y:S01]  /*4160*/  FMUL.FTZ R48, R159, R48 ;  /* 0x000000309f307220 */ /* 0x000fe20000410000 */
[----:B------:R-:W-:Y:S01]  /*4170*/  F2FP.PACK_AB R59, R59, R58 ;  /* 0x0000003a3b3b723e */ /* 0x000fe200000000ff */
[----:B------:R-:W-:Y:S01]  /*4180*/  FMUL.FTZ R49, R22, R49 ;  /* 0x0000003116317220 */ /* 0x000fe20000410000 */
[----:B------:R-:W-:Y:S01]  /*4190*/  F2FP.PACK_AB R5, R7, R5 ;  /* 0x000000050705723e */ /* 0x000fe200000000ff */
[--C-:B------:R-:W-:Y:S01]  /*41a0*/  FADD.FTZ R40, R40, -R169.reuse ;  /* 0x800000a928287221 */ /* 0x100fe20000010000 */
[----:B------:R-:W-:Y:S01]  /*41b0*/  F2FP.PACK_AB R7, R8, R6 ;  /* 0x000000060807723e */ /* 0x000fe200000000ff */
[--C-:B------:R-:W-:Y:S01]  /*41c0*/  FADD.FTZ R58, R53, -R169.reuse ;  /* 0x800000a9353a7221 */ /* 0x100fe20000010000 */
[----:B------:R-:W-:Y:S01]  /*41d0*/  MUFU.EX2 R56, R10 ;  /* 0x0000000a00387308 */ /* 0x000fe20000000800 */
[----:B------:R-:W-:Y:S01]  /*41e0*/  FMUL.FTZ R40, R4, R40 ;  /* 0x0000002804287220 */ /* 0x000fe20000410000 */
[----:B------:R-:W-:Y:S01]  /*41f0*/  F2FP.PACK_AB R159, R22, R159 ;  /* 0x0000009f169f723e */ /* 0x000fe200000000ff */
[----:B------:R-:W-:Y:S01]  /*4200*/  FMUL.FTZ R46, R35, R46 ;  /* 0x0000002e232e7220 */ /* 0x000fe20000410000 */
[C---:B------:R-:W-:Y:S01]  /*4210*/  F2FP.PACK_AB R53, R19.reuse, R21 ;  /* 0x000000151335723e */ /* 0x040fe200000000ff */
[----:B------:R-:W-:Y:S02]  /*4220*/  FADD.FTZ R52, R52, -R169 ;  /* 0x800000a934347221 */ /* 0x000fe40000010000 */
[----:B------:R-:W-:Y:S01]  /*4230*/  FMUL.FTZ R169, R19, R58 ;  /* 0x0000003a13a97220 */ /* 0x000fe20000410000 */
[----:B------:R-:W-:Y:S01]  /*4240*/  F2FP.PACK_AB R58, R49, R48 ;  /* 0x00000030313a723e */ /* 0x000fe200000000ff */
[--C-:B-1----:R-:W-:Y:S01]  /*4250*/  FADD.FTZ R181, R42, -R30.reuse ;  /* 0x8000001e2ab57221 */ /* 0x102fe20000010000 */
[----:B------:R-:W4:Y:S01]  /*4260*/  MUFU.EX2 R24, R9 ;  /* 0x0000000900187308 */ /* 0x000f220000000800 */
[----:B------:R-:W-:Y:S01]  /*4270*/  F2FP.PACK_AB R49, R17, R18 ;  /* 0x000000121131723e */ /* 0x000fe200000000ff */
[--C-:B------:R-:W-:Y:S01]  /*4280*/  FADD.FTZ R42, R43, -R30.reuse ;  /* 0x8000001e2b2a7221 */ /* 0x100fe20000010000 */
[----:B------:R-:W-:Y:S01]  /*4290*/  F2FP.PACK_AB R40, R46, R40 ;  /* 0x000000282e28723e */ /* 0x000fe200000000ff */
[--C-:B------:R-:W-:Y:S01]  /*42a0*/  FADD.FTZ R43, R26, -R30.reuse ;  /* 0x8000001e1a2b7221 */ /* 0x100fe20000010000 */
[----:B---3--:R-:W-:Y:S01]  /*42b0*/  F2FP.PACK_AB R46, R31, R28 ;  /* 0x0000001c1f2e723e */ /* 0x008fe200000000ff */
[----:B------:R-:W-:Y:S01]  /*42c0*/  STS [R238+0x10880], R49 ;  /* 0x01088031ee007388 */ /* 0x000fe20000000800 */
[----:B--2---:R-:W-:Y:S01]  /*42d0*/  F2FP.PACK_AB R48, R44, R156 ;  /* 0x0000009c2c30723e */ /* 0x004fe200000000ff */
[----:B------:R-:W-:Y:S02]  /*42e0*/  FMUL.FTZ R42, R17, R42 ;  /* 0x0000002a112a7220 */ /* 0x000fe40000410000 */
[----:B------:R-:W-:Y:S01]  /*42f0*/  STS [R236+0x1000], R157 ;  /* 0x0010009dec007388 */ /* 0x000fe20000000800 */
[--C-:B------:R-:W-:Y:S02]  /*4300*/  FADD.FTZ R26, R27, -R30.reuse ;  /* 0x8000001e1b1a7221 */ /* 0x100fe40000010000 */
[----:B------:R-:W-:Y:S01]  /*4310*/  FMUL.FTZ R181, R18, R181 ;  /* 0x000000b512b57220 */ /* 0x000fe20000410000 */
[----:B------:R-:W-:Y:S01]  /*4320*/  STS [R236+0x1400], R46 ;  /* 0x0014002eec007388 */ /* 0x000fe20000000800 */
[----:B------:R-:W-:Y:S02]  /*4330*/  FMUL.FTZ R43, R28, R43 ;  /* 0x0000002b1c2b7220 */ /* 0x000fe40000410000 */
[----:B------:R-:W-:Y:S01]  /*4340*/  FMUL.FTZ R26, R31, R26 ;  /* 0x0000001a1f1a7220 */ /* 0x000fe20000410000 */
[----:B------:R-:W-:Y:S01]  /*4350*/  STS [R238+0x11480], R183 ;  /* 0x011480b7ee007388 */ /* 0x000fe20000000800 */
[----:B------:R-:W-:Y:S01]  /*4360*/  F2FP.PACK_AB R181, R42, R181 ;  /* 0x000000b52ab5723e */ /* 0x000fe200000000ff */
[--C-:B------:R-:W-:Y:S02]  /*4370*/  FADD.FTZ R51, R51, -R30.reuse ;  /* 0x8000001e33337221 */ /* 0x100fe40000010000 */
[----:B------:R-:W-:Y:S01]  /*4380*/  STS [R238+0x11880], R5 ;  /* 0x01188005ee007388 */ /* 0x000fe20000000800 */
[----:B------:R-:W-:Y:S01]  /*4390*/  F2FP.PACK_AB R43, R26, R43 ;  /* 0x0000002b1a2b723e */ /* 0x000fe200000000ff */
[--C-:B------:R-:W-:Y:S01]  /*43a0*/  FADD.FTZ R27, R54, -R30.reuse ;  /* 0x8000001e361b7221 */ /* 0x100fe20000010000 */
[----:B----4-:R-:W-:Y:S01]  /*43b0*/  F2FP.PACK_AB R41, R24, R56 ;  /* 0x000000381829723e */ /* 0x010fe200000000ff */
[----:B------:R1:W-:Y:S01]  /*43c0*/  STS [R236+0x2000], R3 ;  /* 0x00200003ec007388 */ /* 0x0003e20000000800 */
[--C-:B------:R-:W-:Y:S02]  /*43d0*/  FADD.FTZ R55, R55, -R30.reuse ;  /* 0x8000001e37377221 */ /* 0x100fe40000010000 */
[----:B------:R-:W-:Y:S01]  /*43e0*/  FMUL.FTZ R44, R44, R51 ;  /* 0x000000332c2c7220 */ /* 0x000fe20000410000 */
[----:B------:R-:W-:Y:S01]  /*43f0*/  STS [R236+0x2400], R7 ;  /* 0x00240007ec007388 */ /* 0x000fe20000000800 */
[----:B------:R-:W-:Y:S02]  /*4400*/  FMUL.FTZ R52, R21, R52 ;  /* 0x0000003415347220 */ /* 0x000fe40000410000 */
[----:B------:R-:W-:Y:S01]  /*4410*/  FMUL.FTZ R27, R56, R27 ;  /* 0x0000001b381b7220 */ /* 0x000fe20000410000 */
[----:B------:R-:W-:Y:S01]  /*4420*/  STS [R238+0x12480], R159 ;  /* 0x0124809fee007388 */ /* 0x000fe20000000800 */
[----:B------:R-:W-:Y:S01]  /*4430*/  FMUL.FTZ R24, R24, R55 ;  /* 0x0000003718187220 */ /* 0x000fe20000410000 */
[----:B------:R-:W-:Y:S02]  /*4440*/  F2FP.PACK_AB R169, R169, R52 ;  /* 0x00000034a9a9723e */ /* 0x000fe400000000ff */
[----:B------:R-:W-:Y:S04]  /*4450*/  STS [R238+0x12880], R48 ;  /* 0x01288030ee007388 */ /* 0x000fe80000000800 */
[----:B------:R-:W-:Y:S04]  /*4460*/  STS [R236+0x3000], R53 ;  /* 0x00300035ec007388 */ /* 0x000fe80000000800 */
[----:B------:R-:W-:Y:S04]  /*4470*/  STS [R236+0x3400], R41 ;  /* 0x00340029ec007388 */ /* 0x000fe80000000800 */
[----:B------:R-:W-:Y:S01]  /*4480*/  BAR.SYNC.DEFER_BLOCKING 0x0 ;  /* 0x0000000000007b1d */ /* 0x000fe20000010000 */
[----:B-1----:R-:W-:Y:S04]  /*4490*/  FADD.FTZ R3, R50, -R30 ;  /* 0x8000001e32037221 */ /* 0x002fe80000010000 */
[----:B------:R-:W-:Y:S05]  /*44a0*/  FMUL.FTZ R3, R156, R3 ;  /* 0x000000039c037220 */ /* 0x000fea0000410000 */
[----:B------:R-:W-:Y:S01]  /*44b0*/  F2FP.PACK_AB R3, R44, R3 ;  /* 0x000000032c03723e */ /* 0x000fe200000000ff */
[----:B------:R-:W-:Y:S04]  /*44c0*/  STS [R238+0x13480], R170 ;  /* 0x013480aaee007388 */ /* 0x000fe80000000800 */
[----:B------:R1:W-:Y:S04]  /*44d0*/  STS [R238+0x13880], R171 ;  /* 0x013880abee007388 */ /* 0x0003e80000000800 */
[----:B------:R2:W-:Y:S04]  /*44e0*/  STS [R236+0x4400], R2 ;  /* 0x00440002ec007388 */ /* 0x0005e80000000800 */
[----:B------:R-:W-:Y:S04]  /*44f0*/  STS [R236+0x4000], R29 ;  /* 0x0040001dec007388 */ /* 0x000fe80000000800 */
[----:B------:R-:W-:Y:S04]  /*4500*/  STS [R238+0x14480], R40 ;  /* 0x01448028ee007388 */ /* 0x000fe80000000800 */
[----:B------:R-:W-:Y:S04]  /*4510*/  STS [R238+0x14880], R181 ;  /* 0x014880b5ee007388 */ /* 0x000fe80000000800 */
[----:B------:R-:W-:Y:S04]  /*4520*/  STS [R236+0x5000], R25 ;  /* 0x00500019ec007388 */ /* 0x000fe80000000800 */
[----:B------:R-:W-:Y:S01]  /*4530*/  STS [R236+0x5400], R43 ;  /* 0x0054002bec007388 */ /* 0x000fe20000000800 */
[----:B-1----:R-:W-:Y:S03]  /*4540*/  F2FP.PACK_AB R171, R24, R27 ;  /* 0x0000001b18ab723e */ /* 0x002fe600000000ff */
[----:B------:R-:W-:Y:S01]  /*4550*/  STS [R238+0x15480], R45 ;  /* 0x0154802dee007388 */ /* 0x000fe20000000800 */
[----:B--2---:R-:W-:Y:S03]  /*4560*/  SHF.L.U32 R2, R232, 0x1, RZ ;  /* 0x00000001e8027819 */ /* 0x004fe600000006ff */
        /* <DEDUP_REMOVED lines=59> */
[C---:B------:R-:W-:Y:S08]  /*4920*/  HMMA.16816.F32 R88, R40.reuse, R50, R88 ;  /* 0x000000322858723c */ /* 0x040ff00000001858 */
[-C--:B--2---:R-:W-:Y:S08]  /*4930*/  HMMA.16816.F32 R92, R40, R56.reuse, R92 ;  /* 0x00000038285c723c */ /* 0x084ff0000000185c */
[C---:B------:R-:W-:Y:S08]  /*4940*/  HMMA.16816.F32 R96, R24.reuse, R56, R96 ;  /* 0x000000381860723c */ /* 0x040ff00000001860 */
[-C--:B------:R-:W-:Y:S08]  /*4950*/  HMMA.16816.F32 R100, R24, R58.reuse, R100 ;  /* 0x0000003a1864723c */ /* 0x080ff00000001864 */
[----:B------:R-:W-:Y:S08]  /*4960*/  HMMA.16816.F32 R104, R40, R58, R104 ;  /* 0x0000003a2868723c */ /* 0x000ff00000001868 */
[-C--:B------:R-:W-:Y:S08]  /*4970*/  HMMA.16816.F32 R60, R168, R180.reuse, R60 ;  /* 0x000000b4a83c723c */ /* 0x080ff0000000183c */
[C---:B------:R-:W-:Y:S08]  /*4980*/  HMMA.16816.F32 R64, R160.reuse, R180, R64 ;  /* 0x000000b4a040723c */ /* 0x040ff00000001840 */
[-C--:B------:R-:W-:Y:S01]  /*4990*/  HMMA.16816.F32 R68, R160, R182.reuse, R68 ;  /* 0x000000b6a044723c */ /* 0x080fe20000001844 */
[----:B------:R1:W2:Y:S06]  /*49a0*/  LDSM.16.MT88.2 R2, [R227] ;  /* 0x00000000e302783b */ /* 0x0002ac0000004100 */
[----:B------:R1:W4:Y:S01]  /*49b0*/  LDSM.16.MT88.2 R48, [R227+0x2000] ;  /* 0x00200000e330783b */ /* 0x0003220000004100 */
[C---:B------:R-:W-:Y:S05]  /*49c0*/  HMMA.16816.F32 R72, R168.reuse, R182, R72 ;  /* 0x000000b6a848723c */ /* 0x040fea0000001848 */
[----:B------:R1:W5:Y:S03]  /*49d0*/  LDL.64 R182, [R1] ;  /* 0x0000000001b67983 */ /* 0x0003660000100a00 */
[-C--:B------:R-:W-:Y:S03]  /*49e0*/  HMMA.16816.F32 R76, R168, R28.reuse, R76 ;  /* 0x0000001ca84c723c */ /* 0x080fe6000000184c */
[----:B------:R1:W1:Y:S05]  /*49f0*/  LDSM.16.MT88.2 R50, [R227+0x4000] ;  /* 0x00400000e332783b */ /* 0x00026a0000004100 */
[C---:B------:R-:W-:Y:S01]  /*4a00*/  HMMA.16816.F32 R80, R160.reuse, R28, R80 ;  /* 0x0000001ca050723c */ /* 0x040fe20000001850 */
[----:B------:R1:W1:Y:S06]  /*4a10*/  LDSM.16.MT88.2 R56, [R227+0x400] ;  /* 0x00040000e338783b */ /* 0x00026c0000004100 */
[----:B------:R1:W1:Y:S01]  /*4a20*/  LDSM.16.MT88.2 R58, [R227+0x2400] ;  /* 0x00240000e33a783b */ /* 0x0002620000004100 */
[-C--:B------:R-:W-:Y:S05]  /*4a30*/  HMMA.16816.F32 R84, R160, R30.reuse, R84 ;  /* 0x0000001ea054723c */ /* 0x080fea0000001854 */
[----:B------:R1:W1:Y:S03]  /*4a40*/  LDSM.16.MT88.2 R180, [R227+0x4400] ;  /* 0x00440000e3b4783b */ /* 0x0002660000004100 */
[C---:B------:R-:W-:Y:S03]  /*4a50*/  HMMA.16816.F32 R88, R168.reuse, R30, R88 ;  /* 0x0000001ea858723c */ /* 0x040fe60000001858 */
[----:B------:R1:W1:Y:S05]  /*4a60*/  LDSM.16.M88.4 R40, [R226] ;  /* 0x00000000e228783b */ /* 0x00026a0000000200 */
[-C--:B---3--:R-:W-:Y:S03]  /*4a70*/  HMMA.16816.F32 R92, R168, R44.reuse, R92 ;  /* 0x0000002ca85c723c */ /* 0x088fe6000000185c */
[----:B------:R3:W1:Y:S05]  /*4a80*/  LDSM.16.M88.4 R24, [R226+0x1000] ;  /* 0x00100000e218783b */ /* 0x00066a0000000200 */
[C---:B------:R-:W-:Y:S03]  /*4a90*/  HMMA.16816.F32 R96, R160.reuse, R44, R96 ;  /* 0x0000002ca060723c */ /* 0x040fe60000001860 */
[----:B------:R3:W1:Y:S05]  /*4aa0*/  LDSM.16.M88.4 R52, [R225] ;  /* 0x00000000e134783b */ /* 0x00066a0000000200 */
[-C--:B------:R-:W-:Y:S03]  /*4ab0*/  HMMA.16816.F32 R100, R160, R46.reuse, R100 ;  /* 0x0000002ea064723c */ /* 0x080fe60000001864 */
[----:B------:R3:W1:Y:S05]  /*4ac0*/  LDSM.16.M88.4 R156, [R225+0x1000] ;  /* 0x00100000e19c783b */ /* 0x00066a0000000200 */
[----:B------:R-:W-:Y:S01]  /*4ad0*/  HMMA.16816.F32 R104, R168, R46, R104 ;  /* 0x0000002ea868723c */ /* 0x000fe20000001868 */
[----:B------:R-:W-:-:S07]  /*4ae0*/  @P0 BRA `(.L_x_458) ;  /* 0x0000024000000947 */ /* 0x000fce0003800000 */
[C---:B--2-4-:R-:W-:Y:S01]  /*4af0*/  LOP3.LUT P5, RZ, R246.reuse, 0x1, RZ, 0xc0, !PT ;  /* 0x00000001f6ff7812 */ /* 0x054fe200078ac0ff */
[----:B------:R-:W2:Y:S01]  /*4b00*/  LDL.64 R32, [R1+0x10] ;  /* 0x0000100001207983 */ /* 0x000ea20000100a00 */
[C---:B------:R-:W-:Y:S01]  /*4b10*/  LOP3.LUT P4, RZ, R246.reuse, 0x2, RZ, 0xc0, !PT ;  /* 0x00000002f6ff7812 */ /* 0x040fe2000788c0ff */
[----:B------:R-:W-:Y:S01]  /*4b20*/  USHF.R.S32.HI UR21, URZ, 0x1f, UR16 ;  /* 0x0000001f3f157899 */ /* 0x000fe20008011410 */
[----:B------:R-:W-:Y:S01]  /*4b30*/  LOP3.LUT P2, RZ, R246, 0x4, RZ, 0xc0, !PT ;  /* 0x00000004f6ff7812 */ /* 0x000fe2000784c0ff */
[----:B------:R-:W4:Y:S01]  /*4b40*/  LDL.64 R36, [R1+0x8] ;  /* 0x0000080001247983 */ /* 0x000f220000100a00 */
[----:B------:R-:W-:Y:S02]  /*4b50*/  ULDC.64 UR6, c[0x0][0x208] ;  /* 0x0000820000067ab9 */ /* 0x000fe40000000a00 */
[----:B------:R-:W-:Y:S02]  /*4b60*/  UIMAD UR21, UR21, UR6, URZ ;  /* 0x00000006151572a4 */ /* 0x000fe4000f8e023f */
[----:B------:R-:W-:Y:S02]  /*4b70*/  UIMAD.WIDE.U32 UR22, UR16, UR6, URZ ;  /* 0x00000006101672a5 */ /* 0x000fe4000f8e003f */
[----:B------:R-:W-:Y:S02]  /*4b80*/  UIMAD UR21, UR16, UR7, UR21 ;  /* 0x00000007101572a4 */ /* 0x000fe4000f8e0215 */
[----:B------:R-:W-:Y:S02]  /*4b90*/  USHF.L.U32 UR6, UR16, 0x6, URZ ;  /* 0x0000000610067899 */ /* 0x000fe4000800063f */
[----:B------:R-:W-:Y:S01]  /*4ba0*/  UIADD3 UR21, UR23, UR21, URZ ;  /* 0x0000001517157290 */ /* 0x000fe2000fffe03f */
[----:B------:R-:W-:Y:S01]  /*4bb0*/  IMAD.U32 R7, RZ, RZ, UR22 ;  /* 0x00000016ff077e24 */ /* 0x000fe2000f8e00ff */
[----:B------:R-:W-:Y:S01]  /*4bc0*/  UIADD3 UR7, -UR6, UR18, URZ ;  /* 0x0000001206077290 */ /* 0x000fe2000fffe13f */
[----:B------:R-:W-:Y:S03]  /*4bd0*/  IMAD.U32 R5, RZ, RZ, UR22 ;  /* 0x00000016ff057e24 */ /* 0x000fe6000f8e00ff */
[----:B------:R-:W-:Y:S01]  /*4be0*/  LEA R6, P1, R7, R240, 0x6 ;  /* 0x000000f007067211 */ /* 0x000fe200078230ff */
[----:B------:R-:W-:Y:S01]  /*4bf0*/  IMAD.U32 R4, RZ, RZ, UR21 ;  /* 0x00000015ff047e24 */ /* 0x000fe2000f8e00ff */
[----:B------:R-:W-:Y:S02]  /*4c00*/  IADD3 R7, P0, R248, UR6, RZ ;  /* 0x00000006f8077c10 */ /* 0x000fe4000ff1e0ff */
[C---:B--2---:R-:W-:Y:S02]  /*4c10*/  ISETP.GE.OR P5, PT, R32.reuse, UR7, !P5 ;  /* 0x0000000720007c0c */ /* 0x044fe4000efa6670 */
[----:B------:R-:W-:Y:S02]  /*4c20*/  ISETP.GE.OR P4, PT, R32, UR7, !P4 ;  /* 0x0000000720007c0c */ /* 0x000fe4000e786670 */
[----:B----4-:R-:W-:Y:S01]  /*4c30*/  LEA.HI.X R9, R5, R37, R4, 0x6, P1 ;  /* 0x0000002505097211 */ /* 0x010fe200008f3404 */
[----:B------:R-:W-:Y:S01]  /*4c40*/  IMAD.U32 R5, RZ, RZ, UR6 ;  /* 0x00000006ff057e24 */ /* 0x000fe2000f8e00ff */
[----:B------:R-:W-:Y:S02]  /*4c50*/  LEA R8, P1, R6, c[0x0][0x1f0], 0x1 ;  /* 0x00007c0006087a11 */ /* 0x000fe400078208ff */
[----:B------:R-:W-:Y:S02]  /*4c60*/  ISETP.GE.OR P2, PT, R32, UR7, !P2 ;  /* 0x0000000720007c0c */ /* 0x000fe4000d746670 */
[----:B------:R-:W-:Y:S02]  /*4c70*/  LEA.HI.X R9, R6, c[0x0][0x1f4], R9, 0x1, P1 ;  /* 0x00007d0006097a11 */ /* 0x000fe400008f0c09 */
[----:B------:R-:W-:Y:S02]  /*4c80*/  LEA.HI.X.SX32 R4, R5, R244, 0x1, P0 ;  /* 0x000000f405047211 */ /* 0x000fe400000f0eff */
[C---:B------:R-:W-:Y:S01]  /*4c90*/  LEA R10, P0, R7.reuse, c[0x0][0x280], 0x2 ;  /* 0x0000a000070a7a11 */ /* 0x040fe200078010ff */
[----:B------:R-:W-:Y:S01]  /*4ca0*/  @!PT LDS RZ, [RZ] ;  /* 0x00000000fffff984 */ /* 0x000fe20000000800 */
[----:B------:R-:W-:Y:S01]  /*4cb0*/  @!PT LDS RZ, [RZ] ;  /* 0x00000000fffff984 */ /* 0x000fe20000000800 */
[----:B------:R-:W-:Y:S01]  /*4cc0*/  @!PT LDS RZ, [RZ] ;  /* 0x00000000fffff984 */ /* 0x000fe20000000800 */
[----:B------:R2:W-:Y:S03]  /*4cd0*/  LDGSTS.E.BYPASS.LTC128B.128 [R237+0xc080], [R8.64], !P5 ;  /* 0x0c08000008ed7fae */ /* 0x0005e6000e901d4e */
[----:B------:R-:W-:Y:S01]  /*4ce0*/  LEA.HI.X R11, R7, c[0x0][0x284], R4, 0x2, P0 ;  /* 0x0000a100070b7a11 */ /* 0x000fe200000f1404 */
[----:B------:R2:W-:Y:S01]  /*4cf0*/  LDGSTS.E.BYPASS.LTC128B.128 [R237+0xd080], [R8.64+0x40], !P4 ;  /* 0x0d08004008ed7fae */ /* 0x0005e2000e101d4e */
[----:B-----5:R-:W-:Y:S03]  /*4d00*/  @!P3 IMAD.SHL.U32 R4, R182, 0x10, RZ ;  /* 0x00000010b604b824 */ /* 0x020fe600078e00ff */
[----:B------:R2:W-:Y:S04]  /*4d10*/  LDGSTS.E.BYPASS.LTC128B.128 [R237+0xe080], [R8.64+0x80], !P2 ;  /* 0x0e08008008ed7fae */ /* 0x0005e8000d101d4e */
[----:B------:R2:W-:Y:S02]  /*4d20*/  @!P3 LDGSTS.E.BYPASS.LTC128B.128 [R4+0xf280], [R10.64] ;  /* 0x0f2800000a04bfae */ /* 0x0005e4000b901d4e */
.L_x_458:
[-C--:B-12-4-:R-:W-:Y:S01]  /*4d30*/  HMMA.16816.F32 R4, R40, R2.reuse, RZ ;  /* 0x000000022804723c */ /* 0x096fe200000018ff */
[----:B------:R-:W-:Y:S01]  /*4d40*/  LDSM.16.M88.4 R28, [R224] ;  /* 0x00000000e01c783b */ /* 0x000fe20000000200 */
[----:B------:R-:W-:Y:S02]  /*4d50*/  ULDC.64 UR6, c[0x0][0x238] ;  /* 0x00008e0000067ab9 */ /* 0x000fe40000000a00 */
[----:B------:R-:W-:Y:S01]  /*4d60*/  USHF.R.S32.HI UR21, URZ, 0x1f, UR10 ;  /* 0x0000001f3f157899 */ /* 0x000fe2000801140a */
[----:B------:R-:W-:Y:S01]  /*4d70*/  LDSM.16.M88.4 R32, [R224+0x1000] ;  /* 0x00100000e020783b */ /* 0x000fe20000000200 */
[----:B------:R-:W-:Y:S02]  /*4d80*/  UIMAD UR22, UR20, 0x1800, URZ ;  /* 0x00001800141678a4 */ /* 0x000fe4000f8e023f */
[C---:B------:R-:W-:Y:S01]  /*4d90*/  HMMA.16816.F32 R8, R24.reuse, R2, RZ ;  /* 0x000000021808723c */ /* 0x040fe200000018ff */
[----:B------:R-:W1:Y:S01]  /*4da0*/  LDSM.16.MT88.2 R2, [R227+0x800] ;  /* 0x00080000e302783b */ /* 0x000e620000004100 */
[----:B------:R-:W-:Y:S02]  /*4db0*/  UIMAD UR21, UR21, UR6, URZ ;  /* 0x00000006151572a4 */ /* 0x000fe4000f8e023f */
[----:B------:R-:W-:Y:S01]  /*4dc0*/  USHF.R.S32.HI UR20, URZ, 0x1f, UR11 ;  /* 0x0000001f3f147899 */ /* 0x000fe2000801140b */
[----:B------:R-:W2:Y:S01]  /*4dd0*/  LDSM.16.MT88.2 R36, [R227+0x2800] ;  /* 0x00280000e324783b */ /* 0x000ea20000004100 */
[----:B------:R-:W-:Y:S02]  /*4de0*/  UIMAD UR21, UR10, UR7, UR21 ;  /* 0x000000070a1572a4 */ /* 0x000fe4000f8e0215 */
[-C--:B------:R-:W-:Y:S01]  /*4df0*/  HMMA.16816.F32 R12, R24, R48.reuse, RZ ;  /* 0x00000030180c723c */ /* 0x080fe200000018ff */
[----:B------:R-:W4:Y:S01]  /*4e00*/  LDSM.16.MT88.2 R38, [R227+0x4800] ;  /* 0x00480000e326783b */ /* 0x000f220000004100 */
[----:B------:R-:W-:Y:S02]  /*4e10*/  ULDC.64 UR6, c[0x0][0x240] ;  /* 0x0000900000067ab9 */ /* 0x000fe40000000a00 */
[----:B------:R-:W-:Y:S01]  /*4e20*/  UIMAD UR6, UR20, UR6, URZ ;  /* 0x00000006140672a4 */ /* 0x000fe2000f8e023f */
[----:B------:R-:W-:Y:S01]  /*4e30*/  LDSM.16.MT88.2 R44, [R227+0xc00] ;  /* 0x000c0000e32c783b */ /* 0x000fe20000004100 */
[----:B------:R-:W-:Y:S02]  /*4e40*/  UISETP.GE.AND UP0, UPT, UR16, UR9, UPT ;  /* 0x000000091000728c */ /* 0x000fe4000bf06270 */
[C---:B------:R-:W-:Y:S01]  /*4e50*/  HMMA.16816.F32 R16, R40.reuse, R48, RZ ;  /* 0x000000302810723c */ /* 0x040fe200000018ff */
[----:B------:R-:W-:Y:S01]  /*4e60*/  LDSM.16.MT88.2 R46, [R227+0x2c00] ;  /* 0x002c0000e32e783b */ /* 0x000fe20000004100 */
[----:B------:R-:W-:Y:S02]  /*4e70*/  UIMAD UR6, UR11, UR7, UR6 ;  /* 0x000000070b0672a4 */ /* 0x000fe4000f8e0206 */
[----:B------:R-:W-:Y:S01]  /*4e80*/  UIADD3 UR7, UR4, 0x1, URZ ;  /* 0x0000000104077890 */ /* 0x000fe2000fffe03f */
[----:B------:R-:W0:Y:S01]  /*4e90*/  LDGDEPBAR ;  /* 0x00000000000079af */ /* 0x000e220000000000 */
[----:B------:R-:W-:Y:S02]  /*4ea0*/  UISETP.GE.AND UP2, UPT, UR4, 0x1, UPT ;  /* 0x000000010400788c */ /* 0x000fe4000bf46270 */
[-C--:B------:R-:W-:Y:S01]  /*4eb0*/  HMMA.16816.F32 R20, R40, R50.reuse, RZ ;  /* 0x000000322814723c */ /* 0x080fe200000018ff */
[----:B------:R-:W3:Y:S01]  /*4ec0*/  LDSM.16.M88.4 R40, [R223] ;  /* 0x00000000df28783b */ /* 0x000ee20000000200 */
[----:B------:R-:W-:Y:S06]  /*4ed0*/  UISETP.GE.AND UP1, UPT, UR19, 0x1, UPT ;  /* 0x000000011300788c */ /* 0x000fec000bf26270 */
        /* <DEDUP_REMOVED lines=8> */
[----:B------:R-:W3:Y:S04]  /*4f60*/  LDSM.16.MT88.2 R52, [R227+0x4c00] ;  /* 0x004c0000e334783b */ /* 0x000ee80000004100 */
[----:B------:R-:W-:Y:S03]  /*4f70*/  LDSM.16.MT88.2 R54, [R227+0x5000] ;  /* 0x00500000e336783b */ /* 0x000fe60000004100 */
[----:B------:R-:W-:Y:S08]  /*4f80*/  HMMA.16816.F32 R24, R156, R180, R24 ;  /* 0x000000b49c18723c */ /* 0x000ff00000001818 */
[-C--:B-1----:R-:W-:Y:S08]  /*4f90*/  HMMA.16816.F32 R4, R28, R2.reuse, R4 ;  /* 0x000000021c04723c */ /* 0x082ff00000001804 */
[C---:B------:R-:W-:Y:S01]  /*4fa0*/  HMMA.16816.F32 R8, R32.reuse, R2, R8 ;  /* 0x000000022008723c */ /* 0x040fe20000001808 */
[----:B------:R-:W-:Y:S07]  /*4fb0*/  LDSM.16.MT88.2 R2, [R227+0x1000] ;  /* 0x00100000e302783b */ /* 0x000fee0000004100 */
[-C--:B--2---:R-:W-:Y:S08]  /*4fc0*/  HMMA.16816.F32 R12, R32, R36.reuse, R12 ;  /* 0x00000024200c723c */ /* 0x084ff0000000180c */
[C---:B------:R-:W-:Y:S01]  /*4fd0*/  HMMA.16816.F32 R16, R28.reuse, R36, R16 ;  /* 0x000000241c10723c */ /* 0x040fe20000001810 */
[----:B------:R-:W-:Y:S07]  /*4fe0*/  LDSM.16.MT88.2 R36, [R227+0x3000] ;  /* 0x00300000e324783b */ /* 0x000fee0000004100 */
[-C--:B----4-:R-:W-:Y:S01]  /*4ff0*/  HMMA.16816.F32 R20, R28, R38.reuse, R20 ;  /* 0x000000261c14723c */ /* 0x090fe20000001814 */
[----:B------:R-:W1:Y:S07]  /*5000*/  LDSM.16.M88.4 R28, [R226+0x2000] ;  /* 0x00200000e21c783b */ /* 0x000e6e0000000200 */
[----:B------:R-:W-:Y:S01]  /*5010*/  HMMA.16816.F32 R24, R32, R38, R24 ;  /* 0x000000262018723c */ /* 0x000fe20000001818 */
[----:B------:R-:W-:Y:S04]  /*5020*/  LDSM.16.MT88.2 R38, [R227+0x1400] ;  /* 0x00140000e326783b */ /* 0x000fe80000004100 */
[----:B------:R-:W2:Y:S03]  /*5030*/  LDSM.16.M88.4 R32, [R225+0x2000] ;  /* 0x00200000e120783b */ /* 0x000ea60000000200 */
[-C--:B---3--:R-:W-:Y:S08]  /*5040*/  HMMA.16816.F32 R4, R40, R44.reuse, R4 ;  /* 0x0000002c2804723c */ /* 0x088ff00000001804 */
[C---:B------:R-:W-:Y:S01]  /*5050*/  HMMA.16816.F32 R8, R48.reuse, R44, R8 ;  /* 0x0000002c3008723c */ /* 0x040fe20000001808 */
[----:B------:R-:W-:Y:S07]  /*5060*/  LDSM.16.MT88.2 R44, [R227+0x3400] ;  /* 0x00340000e32c783b */ /* 0x000fee0000004100 */
[-C--:B------:R-:W-:Y:S08]  /*5070*/  HMMA.16816.F32 R12, R48, R46.reuse, R12 ;  /* 0x0000002e300c723c */ /* 0x080ff0000000180c */
[C---:B------:R-:W-:Y:S01]  /*5080*/  HMMA.16816.F32 R16, R40.reuse, R46, R16 ;  /* 0x0000002e2810723c */ /* 0x040fe20000001810 */
[----:B------:R-:W-:Y:S07]  /*5090*/  LDSM.16.MT88.2 R46, [R227+0x5400] ;  /* 0x00540000e32e783b */ /* 0x000fee0000004100 */
[-C--:B------:R-:W-:Y:S01]  /*50a0*/  HMMA.16816.F32 R20, R40, R52.reuse, R20 ;  /* 0x000000342814723c */ /* 0x080fe20000001814 */
[----:B------:R-:W3:Y:S07]  /*50b0*/  LDSM.16.M88.4 R40, [R225+0x3000] ;  /* 0x00300000e128783b */ /* 0x000eee0000000200 */
[----:B------:R-:W-:Y:S01]  /*50c0*/  HMMA.16816.F32 R24, R48, R52, R24 ;  /* 0x000000343018723c */ /* 0x000fe20000001818 */
[----:B------:R-:W-:Y:S04]  /*50d0*/  LDSM.16.M88.4 R48, [R224+0x3000] ;  /* 0x00300000e030783b */ /* 0x000fe80000000200 */
[----:B------:R-:W-:Y:S03]  /*50e0*/  LDSM.16.MT88.2 R52, [R227+0x5800] ;  /* 0x00580000e334783b */ /* 0x000fe60000004100 */
[-C--:B-1----:R-:W-:Y:S08]  /*50f0*/  HMMA.16816.F32 R4, R28, R2.reuse, R4 ;  /* 0x000000021c04723c */ /* 0x082ff00000001804 */
[C---:B------:R-:W-:Y:S01]  /*5100*/  HMMA.16816.F32 R8, R56.reuse, R2, R8 ;  /* 0x000000023808723c */ /* 0x040fe20000001808 */
[----:B------:R-:W-:Y:S07]  /*5110*/  LDSM.16.MT88.2 R2, [R227+0x1800] ;  /* 0x00180000e302783b */ /* 0x000fee0000004100 */
[-C--:B------:R-:W-:Y:S08]  /*5120*/  HMMA.16816.F32 R12, R56, R36.reuse, R12 ;  /* 0x00000024380c723c */ /* 0x080ff0000000180c */
[C---:B------:R-:W-:Y:S01]  /*5130*/  HMMA.16816.F32 R16, R28.reuse, R36, R16 ;  /* 0x000000241c10723c */ /* 0x040fe20000001810 */
[----:B------:R-:W-:Y:S07]  /*5140*/  LDSM.16.MT88.2 R36, [R227+0x3800] ;  /* 0x00380000e324783b */ /* 0x000fee0000004100 */
[-C--:B------:R-:W-:Y:S01]  /*5150*/  HMMA.16816.F32 R20, R28, R54.reuse, R20 ;  /* 0x000000361c14723c */ /* 0x080fe20000001814 */
[----:B------:R-:W1:Y:S07]  /*5160*/  LDSM.16.M88.4 R28, [R224+0x2000] ;  /* 0x00200000e01c783b */ /* 0x000e6e0000000200 */
[----:B------:R-:W-:Y:S01]  /*5170*/  HMMA.16816.F32 R24, R56, R54, R24 ;  /* 0x000000363818723c */ /* 0x000fe20000001818 */
[----:B------:R-:W-:Y:S07]  /*5180*/  LDSM.16.M88.4 R56, [R220+0x2000] ;  /* 0x00200000dc38783b */ /* 0x000fee0000000200 */
[-C--:B--2---:R-:W-:Y:S08]  /*5190*/  HMMA.16816.F32 R4, R32, R38.reuse, R4 ;  /* 0x000000262004723c */ /* 0x084ff00000001804 */
[C---:B---3--:R-:W-:Y:S01]  /*51a0*/  HMMA.16816.F32 R8, R40.reuse, R38, R8 ;  /* 0x000000262808723c */ /* 0x048fe20000001808 */
[----:B------:R-:W2:Y:S07]  /*51b0*/  LDSM.16.MT88.2 R38, [R227+0x1c00] ;  /* 0x001c0000e326783b */ /* 0x000eae0000004100 */
[-C--:B------:R-:W-:Y:S08]  /*51c0*/  HMMA.16816.F32 R12, R40, R44.reuse, R12 ;  /* 0x0000002c280c723c */ /* 0x080ff0000000180c */
[C---:B------:R-:W-:Y:S08]  /*51d0*/  HMMA.16816.F32 R16, R32.reuse, R44, R16 ;  /* 0x0000002c2010723c */ /* 0x040ff00000001810 */
[-C--:B------:R-:W-:Y:S01]  /*51e0*/  HMMA.16816.F32 R20, R32, R46.reuse, R20 ;  /* 0x0000002e2014723c */ /* 0x080fe20000001814 */
[----:B------:R-:W3:Y:S07]  /*51f0*/  LDSM.16.M88.4 R32, [R220+0x3000] ;  /* 0x00300000dc20783b */ /* 0x000eee0000000200 */
[----:B------:R-:W-:Y:S01]  /*5200*/  HMMA.16816.F32 R24, R40, R46, R24 ;  /* 0x0000002e2818723c */ /* 0x000fe20000001818 */
[----:B------:R-:W4:Y:S07]  /*5210*/  LDSM.16.MT88.2 R40, [R227+0x3c00] ;  /* 0x003c0000e328783b */ /* 0x000f2e0000004100 */
[-C--:B-1----:R-:W-:Y:S08]  /*5220*/  HMMA.16816.F32 R4, R28, R2.reuse, R4 ;  /* 0x000000021c04723c */ /* 0x082ff00000001804 */
[C---:B------:R-:W-:Y:S01]  /*5230*/  HMMA.16816.F32 R8, R48.reuse, R2, R8 ;  /* 0x000000023008723c */ /* 0x040fe20000001808 */
[----:B------:R-:W1:Y:S07]  /*5240*/  LDSM.16.MT88.2 R2, [R227+0x5c00] ;  /* 0x005c0000e302783b */ /* 0x000e6e0000004100 */
[-C--:B------:R-:W-:Y:S08]  /*5250*/  HMMA.16816.F32 R12, R48, R36.reuse, R12 ;  /* 0x00000024300c723c */ /* 0x080ff0000000180c */
[C---:B------:R-:W-:Y:S08]  /*5260*/  HMMA.16816.F32 R16, R28.reuse, R36, R16 ;  /* 0x000000241c10723c */ /* 0x040ff00000001810 */
[-C--:B------:R-:W-:Y:S07]  /*5270*/  HMMA.16816.F32 R20, R28, R52.reuse, R20 ;  /* 0x000000341c14723c */ /* 0x080fee0000001814 */
[----:B------:R-:W-:Y:S01]  /*5280*/  IMAD.U32 R28, RZ, RZ, UR10 ;  /* 0x0000000aff1c7e24 */ /* 0x000fe2000f8e00ff */
[----:B------:R-:W-:Y:S04]  /*5290*/  HMMA.16816.F32 R24, R48, R52, R24 ;  /* 0x000000343018723c */ /* 0x000fe80000001818 */
[----:B-----5:R-:W-:Y:S04]  /*52a0*/  IMAD.WIDE.U32 R30, R28, c[0x0][0x238], R182 ;  /* 0x00008e001c1e7a25 */ /* 0x020fe800078e00b6 */
[-C--:B--2---:R-:W-:Y:S01]  /*52b0*/  HMMA.16816.F32 R4, R56, R38.reuse, R4 ;  /* 0x000000263804723c */ /* 0x084fe20000001804 */
[----:B------:R-:W-:Y:S04]  /*52c0*/  IMAD.U32 R28, RZ, RZ, UR11 ;  /* 0x0000000bff1c7e24 */ /* 0x000fe8000f8e00ff */
[----:B------:R-:W-:Y:S01]  /*52d0*/  IADD3 R31, R31, UR21, RZ ;  /* 0x000000151f1f7c10 */ /* 0x000fe2000fffe0ff */
[----:B------:R-:W-:Y:S02]  /*52e0*/  USHF.R.S32.HI UR21, URZ, 0x1f, UR22 ;  /* 0x0000001f3f157899 */ /* 0x000fe40008011416 */
[C---:B---3--:R-:W-:Y:S04]  /*52f0*/  HMMA.16816.F32 R8, R32.reuse, R38, R8 ;  /* 0x000000262008723c */ /* 0x048fe80000001808 */
[----:B------:R-:W-:Y:S01]  /*5300*/  IMAD.WIDE.U32 R30, R28, c[0x0][0x240], R30 ;  /* 0x000090001c1e7a25 */ /* 0x000fe200078e001e */
[----:B------:R-:W-:Y:S03]  /*5310*/  MOV R28, UR21 ;  /* 0x00000015001c7c02 */ /* 0x000fe60008000f00 */
[-C--:B----4-:R-:W-:Y:S04]  /*5320*/  HMMA.16816.F32 R12, R32, R40.reuse, R12 ;  /* 0x00000028200c723c */ /* 0x090fe8000000180c */
[----:B------:R-:W-:Y:S04]  /*5330*/  IADD3 R29, P0, R30, UR22, RZ ;  /* 0x000000161e1d7c10 */ /* 0x000fe8000ff1e0ff */
[C---:B------:R-:W-:Y:S04]  /*5340*/  HMMA.16816.F32 R16, R56.reuse, R40, R16 ;  /* 0x000000283810723c */ /* 0x040fe80000001810 */
[----:B------:R-:W-:Y:S01]  /*5350*/  IADD3.X R28, R28, UR6, R31, P0, !PT ;  /* 0x000000061c1c7c10 */ /* 0x000fe200087fe41f */
[----:B------:R-:W-:Y:S01]  /*5360*/  UIADD3 UR6, UR19, 0x1, URZ ;  /* 0x0000000113067890 */ /* 0x000fe2000fffe03f */
[C---:B------:R-:W-:Y:S02]  /*5370*/  LEA R44, P0, R29.reuse, c[0x0][0x220], 0x2 ;  /* 0x000088001d2c7a11 */ /* 0x040fe400078010ff */
[-C--:B-1----:R-:W-:Y:S01]  /*5380*/  HMMA.16816.F32 R20, R56, R2.reuse, R20 ;  /* 0x000000023814723c */ /* 0x082fe20000001814 */
[----:B------:R-:W-:Y:S03]  /*5390*/  USEL UR19, UR6, URZ, !UP1 ;  /* 0x0000003f06137287 */ /* 0x000fe6000c800000 */
[----:B------:R-:W-:Y:S02]  /*53a0*/  LEA.HI.X R45, R29, c[0x0][0x224], R28, 0x2, P0 ;  /* 0x000089001d2d7a11 */ /* 0x000fe400000f141c */
[----:B------:R-:W-:Y:S02]  /*53b0*/  PLOP3.LUT P0, PT, PT, PT, UP0, 0x80, 0x0 ;  /* 0x000000000000781c */ /* 0x000fe40003f0f008 */
[----:B------:R-:W-:Y:S01]  /*53c0*/  HMMA.16816.F32 R24, R32, R2, R24 ;  /* 0x000000022018723c */ /* 0x000fe20000001818 */
[----:B------:R-:W-:Y:S04]  /*53d0*/  RED.E.ADD.F32.FTZ.RN.STRONG.GPU [R44.64], R4 ;  /* 0x000000042c00798e */ /* 0x000fe8000c10e78e */
[----:B------:R-:W-:Y:S02]  /*53e0*/  RED.E.ADD.F32.FTZ.RN.STRONG.GPU [R44.64+0x400], R5 ;  /* 0x000400052c00798e */ /* 0x000fe4000c10e78e */
[----:B------:R-:W-:Y:S01]  /*53f0*/  IMAD.U32 R3, RZ, RZ, UR4 ;  /* 0x00000004ff037e24 */ /* 0x000fe2000f8e00ff */
[----:B------:R-:W-:Y:S01]  /*5400*/  USEL UR4, UR7, URZ, !UP2 ;  /* 0x0000003f07047287 */ /* 0x000fe2000d000000 */
[----:B------:R-:W-:Y:S03]  /*5410*/  RED.E.ADD.F32.FTZ.RN.STRONG.GPU [R44.64+0x800], R6 ;  /* 0x000800062c00798e */ /* 0x000fe6000c10e78e */
[----:B------:R-:W-:Y:S01]  /*5420*/  IMAD R3, R3, 0x1800, R232 ;  /* 0x0000180003037824 */ /* 0x000fe200078e02e8 */
[----:B------:R-:W-:Y:S04]  /*5430*/  RED.E.ADD.F32.FTZ.RN.STRONG.GPU [R44.64+0xc00], R7 ;  /* 0x000c00072c00798e */ /* 0x000fe8000c10e78e */
[----:B------:R-:W-:Y:S01]  /*5440*/  RED.E.ADD.F32.FTZ.RN.STRONG.GPU [R44.64+0x1000], R8 ;  /* 0x001000082c00798e */ /* 0x000fe2000c10e78e */
[----:B------:R-:W-:Y:S03]  /*5450*/  SHF.L.U32 R2, R3, 0x1, RZ ;  /* 0x0000000103027819 */ /* 0x000fe600000006ff */
        /* <DEDUP_REMOVED lines=20> */
[----:B------:R-:W-:Y:S04]  /*55a0*/  LDSM.16.MT88.4 R32, [R228+0x13c80] ;  /* 0x013c8000e420783b */ /* 0x000fe80000004200 */
[----:B------:R-:W4:Y:S01]  /*55b0*/  LDSM.16.MT88.4 R36, [R2+0x6480] ;  /* 0x006480000224783b */ /* 0x000f220000004200 */
[-C--:B-1----:R-:W-:Y:S03]  /*55c0*/  HMMA.16816.F32 R108, R8, R12.reuse, R108 ;  /* 0x0000000c086c723c */ /* 0x082fe6000000186c */
[----:B------:R-:W-:Y:S04]  /*55d0*/  LDSM.16.MT88.4 R40, [R2+0x7480] ;  /* 0x007480000228783b */ /* 0x000fe80000004200 */
[----:B------:R-:W-:Y:S01]  /*55e0*/  RED.E.ADD.F32.FTZ.RN.STRONG.GPU [R44.64+0x5000], R24 ;  /* 0x005000182c00798e */ /* 0x000fe2000c10e78e */
[C---:B--2---:R-:W-:Y:S03]  /*55f0*/  HMMA.16816.F32 R112, R16.reuse, R12, R112 ;  /* 0x0000000c1070723c */ /* 0x044fe60000001870 */
[----:B------:R-:W-:Y:S04]  /*5600*/  RED.E.ADD.F32.FTZ.RN.STRONG.GPU [R44.64+0x5400], R25 ;  /* 0x005400192c00798e */ /* 0x000fe8000c10e78e */
[----:B------:R-:W-:Y:S01]  /*5610*/  RED.E.ADD.F32.FTZ.RN.STRONG.GPU [R44.64+0x5800], R26 ;  /* 0x0058001a2c00798e */ /* 0x000fe2000c10e78e */
[-C--:B------:R-:W-:Y:S03]  /*5620*/  HMMA.16816.F32 R116, R16, R14.reuse, R116 ;  /* 0x0000000e1074723c */ /* 0x080fe60000001874 */
[----:B------:R-:W-:Y:S04]  /*5630*/  RED.E.ADD.F32.FTZ.RN.STRONG.GPU [R44.64+0x5c00], R27 ;  /* 0x005c001b2c00798e */ /* 0x000fe8000c10e78e */
[----:B------:R-:W1:Y:S01]  /*5640*/  LDSM.16.MT88.4 R24, [R228+0x15c80] ;  /* 0x015c8000e418783b */ /* 0x000e620000004200 */
[C---:B------:R-:W-:Y:S03]  /*5650*/  HMMA.16816.F32 R120, R8.reuse, R14, R120 ;  /* 0x0000000e0878723c */ /* 0x040fe60000001878 */
[----:B------:R-:W2:Y:S04]  /*5660*/  LDSM.16.MT88.4 R12, [R2+0x8480] ;  /* 0x00848000020c783b */ /* 0x000ea80000004200 */
[----:B------:R-:W-:Y:S01]  /*5670*/  LDSM.16.MT88.4 R44, [R228+0x16c80] ;  /* 0x016c8000e42c783b */ /* 0x000fe20000004200 */
        /* <DEDUP_REMOVED lines=103> */
.L_x_456:
[----:B------:R-:W-:Y:S05]  /*5cf0*/  @P1 BRA `(.L_x_460) ;  /* 0x000010b000001947 */ /* 0x000fea0003800000 */
[----:B------:R-:W2:Y:S01]  /*5d00*/  LDL.LU.64 R12, [R1] ;  /* 0x00000000010c7983 */ /* 0x000ea20000300a00 */
[----:B------:R-:W-:Y:S01]  /*5d10*/  F2FP.PACK_AB R60, R61, R60 ;  /* 0x0000003c3d3c723e */ /* 0x000fe200000000ff */
[----:B------:R-:W-:Y:S01]  /*5d20*/  USHF.R.S32.HI UR6, URZ, 0x1f, UR10 ;  /* 0x0000001f3f067899 */ /* 0x000fe2000801140a */
[----:B------:R-:W-:Y:S01]  /*5d30*/  F2FP.PACK_AB R62, R63, R62 ;  /* 0x0000003e3f3e723e */ /* 0x000fe200000000ff */
[----:B------:R-:W-:Y:S01]  /*5d40*/  ULDC.64 UR4, c[0x0][0x338] ;  /* 0x0000ce0000047ab9 */ /* 0x000fe20000000a00 */
[----:B------:R-:W-:Y:S01]  /*5d50*/  F2FP.PACK_AB R72, R73, R72 ;  /* 0x000000484948723e */ /* 0x000fe200000000ff */
[----:B------:R-:W-:Y:S01]  /*5d60*/  UIMAD UR4, UR6, UR4, URZ ;  /* 0x00000004060472a4 */ /* 0x000fe2000f8e023f */
[----:B------:R-:W-:Y:S01]  /*5d70*/  F2FP.PACK_AB R74, R75, R74 ;  /* 0x0000004a4b4a723e */ /* 0x000fe200000000ff */
[----:B------:R-:W-:Y:S01]  /*5d80*/  USHF.R.S32.HI UR7, URZ, 0x1f, UR11 ;  /* 0x0000001f3f077899 */ /* 0x000fe2000801140b */
[----:B------:R-:W-:Y:S01]  /*5d90*/  F2FP.PACK_AB R64, R65, R64 ;  /* 0x000000404140723e */ /* 0x000fe200000000ff */
[----:B------:R-:W-:Y:S01]  /*5da0*/  UIMAD UR5, UR10, UR5, UR4 ;  /* 0x000000050a0572a4 */ /* 0x000fe2000f8e0204 */
[----:B------:R-:W-:Y:S01]  /*5db0*/  F2FP.PACK_AB R66, R67, R66 ;  /* 0x000000424342723e */ /* 0x000fe200000000ff */
[----:B------:R-:W-:Y:S01]  /*5dc0*/  BSSY B0, `(.L_x_461) ;  /* 0x00000b9000007945 */ /* 0x000fe20003800000 */
[----:B------:R-:W-:Y:S01]  /*5dd0*/  F2FP.PACK_AB R68, R69, R68 ;  /* 0x000000444544723e */ /* 0x000fe200000000ff */
[----:B------:R-:W-:Y:S01]  /*5de0*/  ULDC UR4, c[0x0][0x2f0] ;  /* 0x0000bc0000047ab9 */ /* 0x000fe20000000800 */
[----:B------:R-:W-:Y:S01]  /*5df0*/  F2FP.PACK_AB R70, R71, R70 ;  /* 0x000000464746723e */ /* 0x000fe200000000ff */
[----:B------:R-:W-:Y:S01]  /*5e00*/  UIADD3 UR8, -UR8, UR4, URZ ;  /* 0x0000000408087290 */ /* 0x000fe2000fffe13f */
[----:B------:R-:W-:-:S02]  /*5e10*/  F2FP.PACK_AB R76, R77, R76 ;  /* 0x0000004c4d4c723e */ /* 0x000fc400000000ff */
[----:B------:R-:W-:Y:S01]  /*5e20*/  F2FP.PACK_AB R78, R79, R78 ;  /* 0x0000004e4f4e723e */ /* 0x000fe200000000ff */
[----:B------:R-:W-:Y:S01]  /*5e30*/  UISETP.LT.AND UP0, UPT, UR8, 0x80, UPT ;  /* 0x000000800800788c */ /* 0x000fe2000bf01270 */
[----:B------:R-:W-:Y:S02]  /*5e40*/  F2FP.PACK_AB R88, R89, R88 ;  /* 0x000000585958723e */ /* 0x000fe400000000ff */
[----:B------:R-:W-:Y:S01]  /*5e50*/  F2FP.PACK_AB R90, R91, R90 ;  /* 0x0000005a5b5a723e */ /* 0x000fe200000000ff */
[----:B------:R-:W-:Y:S01]  /*5e60*/  USEL UR8, UR8, 0x80, UP0 ;  /* 0x0000008008087887 */ /* 0x000fe20008000000 */
        /* <DEDUP_REMOVED lines=35> */
[----:B------:R-:W-:Y:S01]  /*60a0*/  F2FP.PACK_AB R150, R151, R150 ;  /* 0x000000969796723e */ /* 0x000fe200000000ff */
[----:B------:R-:W-:Y:S01]  /*60b0*/  BAR.SYNC.DEFER_BLOCKING 0x1, 0x100 ;  /* 0x0044000000007b1d */ /* 0x000fe20000010000 */
[----:B--2---:R-:W-:-:S04]  /*60c0*/  SHF.R.S32.HI R0, RZ, 0x1f, R12 ;  /* 0x0000001fff007819 */ /* 0x004fc8000001140c */
[----:B------:R-:W-:-:S04]  /*60d0*/  LEA.HI R2, R0, R12, RZ, 0x2 ;  /* 0x0000000c00027211 */ /* 0x000fc800078f10ff */
[--C-:B------:R-:W-:Y:S02]  /*60e0*/  SHF.R.S32.HI R4, RZ, 0x2, R2.reuse ;  /* 0x00000002ff047819 */ /* 0x100fe40000011402 */
[----:B------:R-:W-:Y:S02]  /*60f0*/  SHF.R.S32.HI R3, RZ, 0x1f, R2 ;  /* 0x0000001fff037819 */ /* 0x000fe40000011402 */
[C---:B------:R-:W-:Y:S02]  /*6100*/  LOP3.LUT R7, R2.reuse, 0xfffffffc, RZ, 0xc0, !PT ;  /* 0xfffffffc02077812 */ /* 0x040fe400078ec0ff */
[-C--:B------:R-:W-:Y:S02]  /*6110*/  LEA.HI R3, R3, R4.reuse, RZ, 0x3 ;  /* 0x0000000403037211 */ /* 0x080fe400078f18ff */
[----:B------:R-:W-:Y:S01]  /*6120*/  LEA.HI R2, R2, R4, RZ, 0x1 ;  /* 0x0000000402027211 */ /* 0x000fe200078f08ff */
[----:B------:R-:W-:Y:S01]  /*6130*/  IMAD.IADD R7, R12, 0x1, -R7 ;  /* 0x000000010c077824 */ /* 0x000fe200078e0a07 */
[----:B------:R-:W-:-:S02]  /*6140*/  LOP3.LUT R5, R3, 0xfffffff8, RZ, 0xc0, !PT ;  /* 0xfffffff803057812 */ /* 0x000fc400078ec0ff */
[----:B------:R-:W-:Y:S02]  /*6150*/  LEA.HI R3, R0, R12, RZ, 0x5 ;  /* 0x0000000c00037211 */ /* 0x000fe400078f28ff */
[C---:B------:R-:W-:Y:S01]  /*6160*/  ISETP.GE.AND P4, PT, R4.reuse, UR8, PT ;  /* 0x0000000804007c0c */ /* 0x040fe2000bf86270 */
[----:B------:R-:W-:Y:S01]  /*6170*/  IMAD.IADD R6, R4, 0x1, -R5 ;  /* 0x0000000104067824 */ /* 0x000fe200078e0a05 */
[--C-:B------:R-:W-:Y:S02]  /*6180*/  SHF.R.S32.HI R5, RZ, 0x5, R3.reuse ;  /* 0x00000005ff057819 */ /* 0x100fe40000011403 */
[----:B------:R-:W-:Y:S02]  /*6190*/  SHF.R.S32.HI R8, RZ, 0x1f, R3 ;  /* 0x0000001fff087819 */ /* 0x000fe40000011403 */
[----:B------:R-:W-:Y:S02]  /*61a0*/  LEA.HI R3, R6, R6, RZ, 0x1 ;  /* 0x0000000606037211 */ /* 0x000fe400078f08ff */
[----:B------:R-:W-:-:S02]  /*61b0*/  LEA.HI R10, R8, R5, RZ, 0x2 ;  /* 0x00000005080a7211 */ /* 0x000fc400078f10ff */
[----:B------:R-:W-:Y:S02]  /*61c0*/  SHF.R.S32.HI R11, RZ, 0x1, R3 ;  /* 0x00000001ff0b7819 */ /* 0x000fe40000011403 */
[----:B------:R-:W-:Y:S02]  /*61d0*/  LEA.HI R8, R0, R12, RZ, 0x7 ;  /* 0x0000000c00087211 */ /* 0x000fe400078f38ff */
[----:B------:R-:W-:Y:S01]  /*61e0*/  LOP3.LUT R10, R10, 0x7ffffc, RZ, 0xc0, !PT ;  /* 0x007ffffc0a0a7812 */ /* 0x000fe200078ec0ff */
[----:B------:R-:W-:Y:S01]  /*61f0*/  IMAD.SHL.U32 R9, R11, 0x40, RZ ;  /* 0x000000400b097824 */ /* 0x000fe200078e00ff */
[----:B------:R-:W-:Y:S02]  /*6200*/  SHF.R.U32.HI R8, RZ, 0x4, R8 ;  /* 0x00000004ff087819 */ /* 0x000fe40000011608 */
[----:B------:R-:W-:Y:S01]  /*6210*/  LOP3.LUT R3, R3, 0x3fffffe, RZ, 0xc0, !PT ;  /* 0x03fffffe03037812 */ /* 0x000fe200078ec0ff */
[----:B------:R-:W-:Y:S01]  /*6220*/  IMAD.IADD R10, R5, 0x1, -R10 ;  /* 0x00000001050a7824 */ /* 0x000fe200078e0a0a */
[----:B------:R-:W-:-:S02]  /*6230*/  LOP3.LUT R9, R9, 0xc0, RZ, 0xc0, !PT ;  /* 0x000000c009097812 */ /* 0x000fc400078ec0ff */
[----:B------:R-:W-:Y:S01]  /*6240*/  LOP3.LUT P0, RZ, R11, 0x2, RZ, 0xc0, !PT ;  /* 0x000000020bff7812 */ /* 0x000fe2000780c0ff */
[----:B------:R-:W-:Y:S01]  /*6250*/  IMAD.IADD R3, R6, 0x1, -R3 ;  /* 0x0000000106037824 */ /* 0x000fe200078e0a03 */
[----:B------:R-:W-:Y:S01]  /*6260*/  LOP3.LUT R8, R9, 0x8, R8, 0xf8, !PT ;  /* 0x0000000809087812 */ /* 0x000fe200078ef808 */
[----:B------:R-:W-:Y:S01]  /*6270*/  IMAD R10, R10, 0x100, R7 ;  /* 0x000001000a0a7824 */ /* 0x000fe200078e0207 */
[----:B------:R-:W-:Y:S02]  /*6280*/  SHF.R.U32.HI R9, RZ, 0x3, R9 ;  /* 0x00000003ff097819 */ /* 0x000fe40000011609 */
[----:B------:R-:W-:Y:S01]  /*6290*/  LEA.HI R0, R0, R12, RZ, 0x3 ;  /* 0x0000000c00007211 */ /* 0x000fe200078f18ff */
[----:B------:R-:W-:Y:S01]  /*62a0*/  IMAD R3, R3, 0x10, R10 ;  /* 0x0000001003037824 */ /* 0x000fe200078e020a */
[----:B------:R-:W-:Y:S02]  /*62b0*/  LOP3.LUT R8, R8, R9, RZ, 0x3c, !PT ;  /* 0x0000000908087212 */ /* 0x000fe400078e3cff */
[----:B------:R-:W-:Y:S01]  /*62c0*/  LOP3.LUT R9, R2, 0x3fffffe, RZ, 0xc0, !PT ;  /* 0x03fffffe02097812 */ /* 0x000fe200078ec0ff */
[----:B------:R-:W-:-:S02]  /*62d0*/  IMAD.SHL.U32 R0, R0, 0x8, RZ ;  /* 0x0000000800007824 */ /* 0x000fc400078e00ff */
[----:B------:R-:W-:Y:S02]  /*62e0*/  IMAD.U32 R3, R3, 0x2, R8 ;  /* 0x0000000203037824 */ /* 0x000fe400078e0008 */
[----:B------:R-:W-:Y:S01]  /*62f0*/  IMAD.IADD R6, R4, 0x1, -R9 ;  /* 0x0000000104067824 */ /* 0x000fe200078e0a09 */
[----:B------:R-:W-:Y:S01]  /*6300*/  LOP3.LUT R0, R0, 0xc0, RZ, 0xc0, !PT ;  /* 0x000000c000007812 */ /* 0x000fe200078ec0ff */
[----:B------:R-:W-:Y:S02]  /*6310*/  IMAD.SHL.U32 R3, R3, 0x2, RZ ;  /* 0x0000000203037824 */ /* 0x000fe400078e00ff */
[----:B------:R-:W-:Y:S01]  /*6320*/  IMAD R6, R5, 0x8, R6 ;  /* 0x0000000805067824 */ /* 0x000fe200078e0206 */
[----:B------:R-:W-:Y:S01]  /*6330*/  SHF.R.U32.HI R2, RZ, 0x3, R0 ;  /* 0x00000003ff027819 */ /* 0x000fe20000011600 */
[----:B------:R-:W-:Y:S01]  /*6340*/  IMAD.SHL.U32 R8, R7, 0x8, RZ ;  /* 0x0000000807087824 */ /* 0x000fe200078e00ff */
[C---:B------:R-:W-:Y:S01]  /*6350*/  IADD3 R5, R3.reuse, 0x20, RZ ;  /* 0x0000002003057810 */ /* 0x040fe20007ffe0ff */
[----:B------:R-:W-:Y:S01]  /*6360*/  STS [R3+0x6080], R60 ;  /* 0x0060803c03007388 */ /* 0x000fe20000000800 */
[----:B------:R-:W-:-:S02]  /*6370*/  @P0 IADD3 R5, R3, -0x20, RZ ;  /* 0xffffffe003050810 */ /* 0x000fc40007ffe0ff */
[--C-:B------:R-:W-:Y:S01]  /*6380*/  LOP3.LUT R7, R0, 0x18, R8.reuse, 0xf8, !PT ;  /* 0x0000001800077812 */ /* 0x100fe200078ef808 */
[----:B------:R-:W-:Y:S01]  /*6390*/  STS [R3+0x6280], R62 ;  /* 0x0062803e03007388 */ /* 0x000fe20000000800 */
[----:B------:R-:W-:Y:S01]  /*63a0*/  SHF.R.S32.HI R9, RZ, 0x1f, R8 ;  /* 0x0000001fff097819 */ /* 0x000fe20000011408 */
[----:B------:R-:W-:Y:S01]  /*63b0*/  IMAD.U32 R0, RZ, RZ, UR11 ;  /* 0x0000000bff007e24 */ /* 0x000fe2000f8e00ff */
[----:B------:R-:W-:Y:S01]  /*63c0*/  LOP3.LUT R7, R7, R2, RZ, 0x3c, !PT ;  /* 0x0000000207077212 */ /* 0x000fe200078e3cff */
[----:B------:R-:W-:Y:S01]  /*63d0*/  STS [R5+0x6080], R72 ;  /* 0x0060804805007388 */ /* 0x000fe20000000800 */
[----:B------:R-:W-:-:S03]  /*63e0*/  IADD3 R2, R8, 0x20, RZ ;  /* 0x0000002008027810 */ /* 0x000fc60007ffe0ff */
[----:B------:R-:W-:Y:S01]  /*63f0*/  STS [R5+0x6280], R74 ;  /* 0x0062804a05007388 */ /* 0x000fe20000000800 */
[----:B------:R-:W-:-:S03]  /*6400*/  IMAD.U32 R6, R6, 0x20, R7 ;  /* 0x0000002006067824 */ /* 0x000fc600078e0007 */
[----:B------:R-:W-:Y:S01]  /*6410*/  STS [R3+0x7080], R64 ;  /* 0x0070804003007388 */ /* 0x000fe20000000800 */
[----:B------:R-:W-:-:S03]  /*6420*/  IMAD.SHL.U32 R6, R6, 0x2, RZ ;  /* 0x0000000206067824 */ /* 0x000fc600078e00ff */
        /* <DEDUP_REMOVED lines=43> */
[----:B------:R-:W-:Y:S01]  /*66e0*/  BAR.SYNC.DEFER_BLOCKING 0x1, 0x100 ;  /* 0x0044000000007b1d */ /* 0x000fe20000010000 */
[----:B-1----:R-:W-:-:S04]  /*66f0*/  IMAD.U32 R3, RZ, RZ, UR10 ;  /* 0x0000000aff037e24 */ /* 0x002fc8000f8e00ff */
[----:B------:R-:W-:Y:S01]  /*6700*/  IMAD.WIDE.U32 R60, R3, c[0x0][0x338], R8 ;  /* 0x0000ce00033c7a25 */ /* 0x000fe200078e0008 */
[----:B--2---:R-:W-:-:S03]  /*6710*/  SHF.R.S32.HI R5, RZ, 0x1f, R4 ;  /* 0x0000001fff057819 */ /* 0x004fc60000011404 */
[----:B------:R-:W-:Y:S01]  /*6720*/  IMAD.U32 R3, RZ, RZ, UR12 ;  /* 0x0000000cff037e24 */ /* 0x000fe2000f8e00ff */
[----:B------:R-:W-:Y:S01]  /*6730*/  IADD3 R61, R61, UR5, RZ ;  /* 0x000000053d3d7c10 */ /* 0x000fe2000fffe0ff */
[----:B------:R1:W2:Y:S01]  /*6740*/  LDS.128 R56, [R6+0x7080] ;  /* 0x0070800006387984 */ /* 0x0002a20000000c00 */
[----:B------:R-:W-:Y:S01]  /*6750*/  ULDC.64 UR4, c[0x0][0x340] ;  /* 0x0000d00000047ab9 */ /* 0x000fe20000000a00 */
[----:B------:R-:W-:Y:S01]  /*6760*/  IMAD.WIDE R10, R3, 0x80, R4 ;  /* 0x00000080030a7825 */ /* 0x000fe200078e0204 */
[----:B------:R-:W-:Y:S01]  /*6770*/  UIMAD UR4, UR7, UR4, URZ ;  /* 0x00000004070472a4 */ /* 0x000fe2000f8e023f */
[----:B------:R1:W3:Y:S02]  /*6780*/  LDS.128 R52, [R6+0x9080] ;  /* 0x0090800006347984 */ /* 0x0002e40000000c00 */
[----:B------:R-:W-:Y:S01]  /*6790*/  IMAD.WIDE.U32 R60, R0, c[0x0][0x340], R60 ;  /* 0x0000d000003c7a25 */ /* 0x000fe200078e003c */
[----:B------:R-:W-:Y:S01]  /*67a0*/  UIMAD UR4, UR11, UR5, UR4 ;  /* 0x000000050b0472a4 */ /* 0x000fe2000f8e0204 */
[----:B------:R1:W4:Y:S04]  /*67b0*/  LDS.128 R48, [R6+0xb080] ;  /* 0x00b0800006307984 */ /* 0x0003280000000c00 */
[----:B------:R1:W1:Y:S01]  /*67c0*/  LDS.128 R44, [R6+0x80] ;  /* 0x00008000062c7984 */ /* 0x0002620000000c00 */
[----:B------:R-:W-:-:S03]  /*67d0*/  IADD3 R7, R61, UR4, RZ ;  /* 0x000000043d077c10 */ /* 0x000fc6000fffe0ff */
        /* <DEDUP_REMOVED lines=8> */
[----:B------:R-:W-:Y:S01]  /*6860*/  IMAD R3, R11, c[0x0][0x330], RZ ;  /* 0x0000cc000b037a24 */ /* 0x000fe200078e02ff */
[----:B------:R-:W-:-:S02]  /*6870*/  IADD3 R0, R8, 0x40, RZ ;  /* 0x0000004008007810 */ /* 0x000fc40007ffe0ff */
[----:B------:R-:W-:Y:S01]  /*6880*/  LDS.128 R16, [R6+0xa080] ;  /* 0x00a0800006107984 */ /* 0x000fe20000000c00 */
[----:B------:R-:W-:Y:S01]  /*6890*/  IMAD R3, R10, c[0x0][0x334], R3 ;  /* 0x0000cd000a037a24 */ /* 0x000fe200078e0203 */
[----:B------:R-:W-:Y:S02]  /*68a0*/  ISETP.GE.AND P2, PT, R2, c[0x0][0x324], PT ;  /* 0x0000c90002007a0c */ /* 0x000fe40003f46270 */
[----:B------:R-:W-:-:S04]  /*68b0*/  ISETP.GE.AND P1, PT, R0, c[0x0][0x324], PT ;  /* 0x0000c90000007a0c */ /* 0x000fc80003f26270 */
[----:B------:R4:W3:Y:S02]  /*68c0*/  @!P3 LDS.128 R12, [R6+0x6080] ;  /* 0x00608000060cb984 */ /* 0x0008e40000000c00 */
[----:B-1--4-:R-:W-:-:S04]  /*68d0*/  IMAD.MOV.U32 R6, RZ, RZ, R60 ;  /* 0x000000ffff067224 */ /* 0x012fc800078e003c */
[----:B------:R-:W-:-:S04]  /*68e0*/  IMAD.WIDE.U32 R62, R10, c[0x0][0x330], R6 ;  /* 0x0000cc000a3e7a25 */ /* 0x000fc800078e0006 */
[----:B------:R-:W-:Y:S01]  /*68f0*/  IMAD.IADD R3, R63, 0x1, R3 ;  /* 0x000000013f037824 */ /* 0x000fe200078e0203 */
[----:B------:R-:W-:-:S04]  /*6900*/  LEA R64, P0, R62, c[0x0][0x318], 0x1 ;  /* 0x0000c6003e407a11 */ /* 0x000fc800078008ff */
[----:B------:R-:W-:-:S05]  /*6910*/  LEA.HI.X R65, R62, c[0x0][0x31c], R3, 0x1, P0 ;  /* 0x0000c7003e417a11 */ /* 0x000fca00000f0c03 */
[----:B-----5:R1:W-:Y:S04]  /*6920*/  @!P2 STG.E.128 [R64.64+0x40], R20 ;  /* 0x000040144000a986 */ /* 0x0203e8000c101d0e */
[----:B---3--:R1:W-:Y:S04]  /*6930*/  @!P3 STG.E.128 [R64.64], R12 ;  /* 0x0000000c4000b986 */ /* 0x0083e8000c101d0e */
[----:B------:R1:W-:Y:S02]  /*6940*/  @!P1 STG.E.128 [R64.64+0x80], R16 ;  /* 0x0000801040009986 */ /* 0x0003e4000c101d0e */
.L_x_462:
[----:B------:R-:W-:Y:S05]  /*6950*/  BSYNC B0 ;  /* 0x0000000000007941 */ /* 0x000fea0003800000 */
.L_x_461:
[----:B------:R-:W-:Y:S01]  /*6960*/  IADD3 R4, R4, 0x40, RZ ;  /* 0x0000004004047810 */ /* 0x000fe20007ffe0ff */
[----:B------:R-:W-:Y:S03]  /*6970*/  BSSY B0, `(.L_x_463) ;  /* 0x0000013000007945 */ /* 0x000fe60003800000 */
[----:B------:R-:W-:-:S13]  /*6980*/  ISETP.GE.AND P3, PT, R4, UR8, PT ;  /* 0x0000000804007c0c */ /* 0x000fda000bf66270 */
[----:B------:R-:W-:Y:S05]  /*6990*/  @P3 BRA `(.L_x_464) ;  /* 0x0000010000003947 */ /* 0x000fea0003800000 */
[----:B------:R-:W-:Y:S01]  /*69a0*/  IADD3 R4, P0, R10, 0x40, RZ ;  /* 0x000000400a047810 */ /* 0x000fe20007f1e0ff */
[----:B-1----:R-:W-:Y:S01]  /*69b0*/  IMAD.MOV.U32 R6, RZ, RZ, R60 ;  /* 0x000000ffff067224 */ /* 0x002fe200078e003c */
[C---:B------:R-:W-:Y:S02]  /*69c0*/  IADD3 R0, R8.reuse, 0x40, RZ ;  /* 0x0000004008007810 */ /* 0x040fe40007ffe0ff */
[----:B------:R-:W-:Y:S01]  /*69d0*/  ISETP.GE.AND P2, PT, R8, c[0x0][0x324], PT ;  /* 0x0000c90008007a0c */ /* 0x000fe20003f46270 */
[----:B------:R-:W-:Y:S01]  /*69e0*/  IMAD.X R3, RZ, RZ, R11, P0 ;  /* 0x000000ffff037224 */ /* 0x000fe200000e060b */
[----:B------:R-:W-:Y:S01]  /*69f0*/  ISETP.GE.AND P0, PT, R0, c[0x0][0x324], PT ;  /* 0x0000c90000007a0c */ /* 0x000fe20003f06270 */
[----:B------:R-:W-:Y:S01]  /*6a00*/  IMAD.WIDE.U32 R6, R4, c[0x0][0x330], R6 ;  /* 0x0000cc0004067a25 */ /* 0x000fe200078e0006 */
[----:B------:R-:W-:-:S03]  /*6a10*/  ISETP.GE.AND P1, PT, R2, c[0x0][0x324], PT ;  /* 0x0000c90002007a0c */ /* 0x000fc60003f26270 */
[----:B------:R-:W-:-:S04]  /*6a20*/  IMAD R3, R3, c[0x0][0x330], RZ ;  /* 0x0000cc0003037a24 */ /* 0x000fc800078e02ff */
[----:B------:R-:W-:Y:S01]  /*6a30*/  IMAD R3, R4, c[0x0][0x334], R3 ;  /* 0x0000cd0004037a24 */ /* 0x000fe200078e0203 */
[----:B------:R-:W-:-:S03]  /*6a40*/  LEA R4, P5, R6, c[0x0][0x318], 0x1 ;  /* 0x0000c60006047a11 */ /* 0x000fc600078a08ff */
[----:B------:R-:W-:-:S05]  /*6a50*/  IMAD.IADD R3, R7, 0x1, R3 ;  /* 0x0000000107037824 */ /* 0x000fca00078e0203 */
[----:B------:R-:W-:-:S05]  /*6a60*/  LEA.HI.X R5, R6, c[0x0][0x31c], R3, 0x1, P5 ;  /* 0x0000c70006057a11 */ /* 0x000fca00028f0c03 */
[----:B--2---:R1:W-:Y:S04]  /*6a70*/  @!P2 STG.E.128 [R4.64], R56 ;  /* 0x000000380400a986 */ /* 0x0043e8000c101d0e */
[----:B---3--:R1:W-:Y:S04]  /*6a80*/  @!P1 STG.E.128 [R4.64+0x40], R52 ;  /* 0x0000403404009986 */ /* 0x0083e8000c101d0e */
[----:B----4-:R1:W-:Y:S02]  /*6a90*/  @!P0 STG.E.128 [R4.64+0x80], R48 ;  /* 0x0000803004008986 */ /* 0x0103e4000c101d0e */
.L_x_464:
[----:B------:R-:W-:Y:S05]  /*6aa0*/  BSYNC B0 ;  /* 0x0000000000007941 */ /* 0x000fea0003800000 */
.L_x_463:
[----:B------:R-:W-:Y:S01]  /*6ab0*/  ULDC.64 UR4, c[0x0][0x308] ;  /* 0x0000c20000047ab9 */ /* 0x000fe20000000a00 */
[----:B------:R-:W-:Y:S01]  /*6ac0*/  MOV R3, UR10 ;  /* 0x0000000a00037c02 */ /* 0x000fe20008000f00 */
[----:B------:R-:W-:Y:S01]  /*6ad0*/  UIMAD UR4, UR6, UR4, URZ ;  /* 0x00000004060472a4 */ /* 0x000fe2000f8e023f */
[----:B------:R-:W-:Y:S01]  /*6ae0*/  MOV R0, UR11 ;  /* 0x0000000b00007c02 */ /* 0x000fe20008000f00 */
[----:B------:R-:W-:Y:S02]  /*6af0*/  BSSY B0, `(.L_x_465) ;  /* 0x0000018000007945 */ /* 0x000fe40003800000 */
[----:B------:R-:W-:Y:S01]  /*6b00*/  UIMAD UR10, UR10, UR5, UR4 ;  /* 0x000000050a0a72a4 */ /* 0x000fe2000f8e0204 */
[----:B-1----:R-:W-:-:S02]  /*6b10*/  IMAD.WIDE.U32 R4, R3, c[0x0][0x308], R8 ;  /* 0x0000c20003047a25 */ /* 0x002fc400078e0008 */
[----:B------:R-:W-:Y:S02]  /*6b20*/  ULDC.64 UR4, c[0x0][0x310] ;  /* 0x0000c40000047ab9 */ /* 0x000fe40000000a00 */
[----:B------:R-:W-:Y:S01]  /*6b30*/  UIMAD UR4, UR7, UR4, URZ ;  /* 0x00000004070472a4 */ /* 0x000fe2000f8e023f */
[----:B------:R-:W-:-:S03]  /*6b40*/  IADD3 R5, R5, UR10, RZ ;  /* 0x0000000a05057c10 */ /* 0x000fc6000fffe0ff */
[----:B------:R-:W-:Y:S02]  /*6b50*/  UIMAD UR4, UR11, UR5, UR4 ;  /* 0x000000050b0472a4 */ /* 0x000fe4000f8e0204 */
[----:B------:R-:W-:-:S05]  /*6b60*/  IMAD.WIDE.U32 R4, R0, c[0x0][0x310], R4 ;  /* 0x0000c40000047a25 */ /* 0x000fca00078e0004 */
[----:B------:R-:W-:Y:S01]  /*6b70*/  IADD3 R7, R5, UR4, RZ ;  /* 0x0000000405077c10 */ /* 0x000fe2000fffe0ff */
        /* <DEDUP_REMOVED lines=15> */
.L_x_466:
[----:B------:R-:W-:Y:S05]  /*6c70*/  BSYNC B0 ;  /* 0x0000000000007941 */ /* 0x000fea0003800000 */
.L_x_465:
        /* <DEDUP_REMOVED lines=19> */
.L_x_460:
[----:B------:R-:W2:Y:S01]  /*6db0*/  LDL.LU.64 R2, [R1] ;  /* 0x0000000001027983 */ /* 0x000ea20000300a00 */
[----:B------:R-:W-:Y:S01]  /*6dc0*/  USHF.R.S32.HI UR6, URZ, 0x1f, UR10 ;  /* 0x0000001f3f067899 */ /* 0x000fe2000801140a */
[----:B------:R-:W-:Y:S01]  /*6dd0*/  IMAD.U32 R8, RZ, RZ, UR11 ;  /* 0x0000000bff087e24 */ /* 0x000fe2000f8e00ff */
[----:B------:R-:W-:Y:S01]  /*6de0*/  ULDC.64 UR4, c[0x0][0x308] ;  /* 0x0000c20000047ab9 */ /* 0x000fe20000000a00 */
[----:B------:R-:W-:Y:S01]  /*6df0*/  IMAD.U32 R7, RZ, RZ, UR12 ;  /* 0x0000000cff077e24 */ /* 0x000fe2000f8e00ff */
[----:B------:R-:W-:Y:S01]  /*6e00*/  UIMAD UR4, UR6, UR4, URZ ;  /* 0x00000004060472a4 */ /* 0x000fe2000f8e023f */
[----:B------:R-:W-:Y:S01]  /*6e10*/  BSSY B0, `(.L_x_467) ;  /* 0x0000027000007945 */ /* 0x000fe20003800000 */
[----:B------:R-:W-:-:S02]  /*6e20*/  ULDC UR9, c[0x0][0x2f0] ;  /* 0x0000bc0000097ab9 */ /* 0x000fc40000000800 */
[----:B------:R-:W-:Y:S02]  /*6e30*/  UIMAD UR5, UR10, UR5, UR4 ;  /* 0x000000050a0572a4 */ /* 0x000fe4000f8e0204 */
[----:B------:R-:W-:Y:S02]  /*6e40*/  UIADD3 UR9, -UR8, UR9, URZ ;  /* 0x0000000908097290 */ /* 0x000fe4000fffe13f */
[----:B------:R-:W-:Y:S01]  /*6e50*/  USHF.R.S32.HI UR7, URZ, 0x1f, UR11 ;  /* 0x0000001f3f077899 */ /* 0x000fe2000801140b */
[----:B--2---:R-:W-:Y:S01]  /*6e60*/  SHF.R.S32.HI R14, RZ, 0x1f, R2 ;  /* 0x0000001fff0e7819 */ /* 0x004fe20000011402 */
[----:B------:R-:W-:-:S03]  /*6e70*/  IMAD.U32 R3, RZ, RZ, UR10 ;  /* 0x0000000aff037e24 */ /* 0x000fc6000f8e00ff */
[----:B------:R-:W-:-:S04]  /*6e80*/  LEA.HI R14, R14, R2, RZ, 0x2 ;  /* 0x000000020e0e7211 */ /* 0x000fc800078f10ff */
[----:B------:R-:W-:Y:S02]  /*6e90*/  LOP3.LUT R0, R14, 0x1ffffffc, RZ, 0xc0, !PT ;  /* 0x1ffffffc0e007812 */ /* 0x000fe400078ec0ff */
[----:B------:R-:W-:-:S03]  /*6ea0*/  SHF.R.S32.HI R14, RZ, 0x2, R14 ;  /* 0x00000002ff0e7819 */ /* 0x000fc6000001140e */
[----:B------:R-:W-:Y:S01]  /*6eb0*/  IMAD.IADD R0, R2, 0x1, -R0 ;  /* 0x0000000102007824 */ /* 0x000fe200078e0a00 */
[----:B------:R-:W-:Y:S02]  /*6ec0*/  ISETP.GE.AND P4, PT, R14, UR9, PT ;  /* 0x000000090e007c0c */ /* 0x000fe4000bf86270 */
[----:B------:R-:W-:Y:S01]  /*6ed0*/  SHF.R.S32.HI R15, RZ, 0x1f, R14 ;  /* 0x0000001fff0f7819 */ /* 0x000fe2000001140e */
[----:B------:R-:W-:-:S04]  /*6ee0*/  IMAD.SHL.U32 R12, R0, 0x8, RZ ;  /* 0x00000008000c7824 */ /* 0x000fc800078e00ff */
[----:B------:R-:W-:Y:S01]  /*6ef0*/  IMAD.WIDE R6, R7, 0x80, R14 ;  /* 0x0000008007067825 */ /* 0x000fe200078e020e */
[----:B------:R-:W-:Y:S02]  /*6f00*/  SHF.R.S32.HI R13, RZ, 0x1f, R12 ;  /* 0x0000001fff0d7819 */ /* 0x000fe4000001140c */
[----:B------:R-:W-:-:S03]  /*6f10*/  IADD3 R4, R12, 0x20, RZ ;  /* 0x000000200c047810 */ /* 0x000fc60007ffe0ff */
[----:B------:R-:W-:-:S05]  /*6f20*/  IMAD.WIDE.U32 R2, R3, c[0x0][0x308], R12 ;  /* 0x0000c20003027a25 */ /* 0x000fca00078e000c */
[----:B------:R-:W-:Y:S01]  /*6f30*/  IADD3 R3, R3, UR5, RZ ;  /* 0x0000000503037c10 */ /* 0x000fe2000fffe0ff */
[----:B------:R-:W-:Y:S02]  /*6f40*/  ULDC.64 UR4, c[0x0][0x310] ;  /* 0x0000c40000047ab9 */ /* 0x000fe40000000a00 */
[----:B------:R-:W-:Y:S02]  /*6f50*/  UIMAD UR4, UR7, UR4, URZ ;  /* 0x00000004070472a4 */ /* 0x000fe4000f8e023f */
[----:B------:R-:W-:Y:S01]  /*6f60*/  IMAD.WIDE.U32 R8, R8, c[0x0][0x310], R2 ;  /* 0x0000c40008087a25 */ /* 0x000fe200078e0002 */
[----:B------:R-:W-:Y:S01]  /*6f70*/  IADD3 R2, R12, 0x40, RZ ;  /* 0x000000400c027810 */ /* 0x000fe20007ffe0ff */
[----:B------:R-:W-:-:S06]  /*6f80*/  UIMAD UR4, UR11, UR5, UR4 ;  /* 0x000000050b0472a4 */ /* 0x000fcc000f8e0204 */
[----:B------:R-:W-:Y:S01]  /*6f90*/  IADD3 R11, R9, UR4, RZ ;  /* 0x00000004090b7c10 */ /* 0x000fe2000fffe0ff */
[----:B------:R-:W-:Y:S05]  /*6fa0*/  @P4 BRA `(.L_x_468) ;  /* 0x000000d000004947 */ /* 0x000fea0003800000 */
[----:B------:R-:W-:Y:S01]  /*6fb0*/  IMAD R3, R7, c[0x0][0x300], RZ ;  /* 0x0000c00007037a24 */ /* 0x000fe200078e02ff */
[----:B------:R-:W-:Y:S01]  /*6fc0*/  ISETP.GE.AND P3, PT, R12, c[0x0][0x2f4], PT ;  /* 0x0000bd000c007a0c */ /* 0x000fe20003f66270 */
[----:B------:R-:W-:Y:S01]  /*6fd0*/  IMAD.MOV.U32 R10, RZ, RZ, R8 ;  /* 0x000000ffff0a7224 */ /* 0x000fe200078e0008 */
[----:B------:R-:W-:Y:S01]  /*6fe0*/  ISETP.GE.AND P2, PT, R4, c[0x0][0x2f4], PT ;  /* 0x0000bd0004007a0c */ /* 0x000fe20003f46270 */
[----:B------:R-:W-:Y:S01]  /*6ff0*/  IMAD R0, R6, c[0x0][0x304], R3 ;  /* 0x0000c10006007a24 */ /* 0x000fe200078e0203 */
        /* <DEDUP_REMOVED lines=8> */
.L_x_468:
[----:B------:R-:W-:Y:S05]  /*7080*/  BSYNC B0 ;  /* 0x0000000000007941 */ /* 0x000fea0003800000 */
.L_x_467:
[----:B------:R-:W-:Y:S01]  /*7090*/  IADD3 R0, R14, 0x40, RZ ;  /* 0x000000400e007810 */ /* 0x000fe20007ffe0ff */
[----:B------:R-:W-:Y:S03]  /*70a0*/  BSSY B0, `(.L_x_469) ;  /* 0x0000012000007945 */ /* 0x000fe60003800000 */
[----:B------:R-:W-:-:S13]  /*70b0*/  ISETP.GE.AND P3, PT, R0, UR9, PT ;  /* 0x0000000900007c0c */ /* 0x000fda000bf66270 */
        /* <DEDUP_REMOVED lines=16> */
.L_x_470:
[----:B------:R-:W-:Y:S05]  /*71c0*/  BSYNC B0 ;  /* 0x0000000000007941 */ /* 0x000fea0003800000 */
.L_x_469:
[----:B------:R-:W-:Y:S01]  /*71d0*/  ULDC.64 UR4, c[0x0][0x338] ;  /* 0x0000ce0000047ab9 */ /* 0x000fe20000000a00 */
[----:B------:R-:W-:Y:S01]  /*71e0*/  MOV R3, UR10 ;  /* 0x0000000a00037c02 */ /* 0x000fe20008000f00 */
[----:B------:R-:W-:Y:S01]  /*71f0*/  UIMAD UR4, UR6, UR4, URZ ;  /* 0x00000004060472a4 */ /* 0x000fe2000f8e023f */
[----:B------:R-:W-:Y:S01]  /*7200*/  MOV R8, UR11 ;  /* 0x0000000b00087c02 */ /* 0x000fe20008000f00 */
[----:B------:R-:W-:Y:S02]  /*7210*/  BSSY B0, `(.L_x_471) ;  /* 0x0000017000007945 */ /* 0x000fe40003800000 */
[----:B------:R-:W-:Y:S01]  /*7220*/  UIMAD UR10, UR10, UR5, UR4 ;  /* 0x000000050a0a72a4 */ /* 0x000fe2000f8e0204 */
[----:B--2---:R-:W-:-:S02]  /*7230*/  IMAD.WIDE.U32 R10, R3, c[0x0][0x338], R12 ;  /* 0x0000ce00030a7a25 */ /* 0x004fc400078e000c */
        /* <DEDUP_REMOVED lines=20> */
.L_x_472:
[----:B------:R-:W-:Y:S05]  /*7380*/  BSYNC B0 ;  /* 0x0000000000007941 */ /* 0x000fea0003800000 */
.L_x_471:
[----:B------:R-:W-:Y:S05]  /*7390*/  @P3 EXIT ;  /* 0x000000000000394d */ /* 0x000fea0003800000 */
[----:B------:R-:W-:Y:S02]  /*73a0*/  IADD3 R0, P0, R6, 0x40, RZ ;  /* 0x0000004006007810 */ /* 0x000fe40007f1e0ff */
[----:B------:R-:W-:-:S03]  /*73b0*/  ISETP.GE.AND P1, PT, R12, c[0x0][0x324], PT ;  /* 0x0000c9000c007a0c */ /* 0x000fc60003f26270 */
[----:B------:R-:W-:Y:S01]  /*73c0*/  IMAD.X R6, RZ, RZ, R7, P0 ;  /* 0x000000ffff067224 */ /* 0x000fe200000e0607 */
[----:B------:R-:W-:Y:S02]  /*73d0*/  MOV R7, R11 ;  /* 0x0000000b00077202 */ /* 0x000fe40000000f00 */
[----:B------:R-:W-:Y:S01]  /*73e0*/  ISETP.GE.AND P0, PT, R4, c[0x0][0x324], PT ;  /* 0x0000c90004007a0c */ /* 0x000fe20003f06270 */
[----:B------:R-:W-:Y:S02]  /*73f0*/  IMAD R3, R6, c[0x0][0x330], RZ ;  /* 0x0000cc0006037a24 */ /* 0x000fe400078e02ff */
[----:B------:R-:W-:Y:S02]  /*7400*/  IMAD.MOV.U32 R6, RZ, RZ, R8 ;  /* 0x000000ffff067224 */ /* 0x000fe400078e0008 */
[C---:B------:R-:W-:Y:S02]  /*7410*/  IMAD R3, R0.reuse, c[0x0][0x334], R3 ;  /* 0x0000cd0000037a24 */ /* 0x040fe400078e0203 */
[----:B------:R-:W-:-:S04]  /*7420*/  IMAD.WIDE.U32 R6, R0, c[0x0][0x330], R6 ;  /* 0x0000cc0000067a25 */ /* 0x000fc800078e0006 */
[----:B------:R-:W-:Y:S01]  /*7430*/  IMAD.IADD R3, R7, 0x1, R3 ;  /* 0x0000000107037824 */ /* 0x000fe200078e0203 */
[----:B------:R-:W-:-:S04]  /*7440*/  LEA R4, P2, R6, c[0x0][0x318], 0x1 ;  /* 0x0000c60006047a11 */ /* 0x000fc800078408ff */
[----:B------:R-:W-:-:S05]  /*7450*/  LEA.HI.X R5, R6, c[0x0][0x31c], R3, 0x1, P2 ;  /* 0x0000c70006057a11 */ /* 0x000fca00010f0c03 */
[----:B------:R3:W-:Y:S01]  /*7460*/  @!P0 STG.E.128 [R4.64+0x40], RZ ;  /* 0x000040ff04008986 */ /* 0x0007e2000c101d0e */
[----:B------:R-:W-:-:S03]  /*7470*/  ISETP.GE.AND P0, PT, R2, c[0x0][0x324], PT ;  /* 0x0000c90002007a0c */ /* 0x000fc60003f06270 */
[----:B------:R3:W-:Y:S10]  /*7480*/  @!P1 STG.E.128 [R4.64], RZ ;  /* 0x000000ff04009986 */ /* 0x0007f4000c101d0e */
[----:B------:R-:W-:Y:S05]  /*7490*/  @P0 EXIT ;  /* 0x000000000000094d */ /* 0x000fea0003800000 */
[----:B------:R-:W-:Y:S01]  /*74a0*/  STG.E.128 [R4.64+0x80], RZ ;  /* 0x000080ff04007986 */ /* 0x000fe2000c101d0e */
[----:B------:R-:W-:Y:S05]  /*74b0*/  EXIT ;  /* 0x000000000000794d */ /* 0x000fea0003800000 */
.L_x_473:
        /* <DEDUP_REMOVED lines=12> */
.L_x_1401:


//--------------------- .text._ZN7cutlass13device_kernelIN5flash19enable_sm80_to_sm89INS1_16FlashAttnBwdSm80INS1_25CollectiveMainloopBwdSm80ILi2ELi1EN4cute5tupleIJNS5_1CILi64EEENS7_ILi128EEENS7_ILi96EEEEEENS_6half_tEfNS_4arch4Sm80ELb1ELb0ELb0ELb0ELb1ELb0ELb0ELb0ELi2ELi2ELi4ELi2ELb1EEENS1_21CollectiveEpilogueBwdISB_SC_SE_Li256ELb0ELb0ELi2EEENS1_25SingleTileBwdLPTSchedulerILb0ELi128ELb1EEEEEEEEEvNT_6ParamsE --------------------------
	.section	.text._ZN7cutlass13device_kernelIN5flash19enable_sm80_to_sm89INS1_16FlashAttnBwdSm80INS1_25CollectiveMainloopBwdSm80ILi2ELi1EN4cute5tupleIJNS5_1CILi64EEENS7_ILi128EEENS7_ILi96EEEEEENS_6half_tEfNS_4arch4Sm80ELb1ELb0ELb0ELb0ELb1ELb0ELb0ELb0ELi2ELi2ELi4ELi2ELb1EEENS1_21CollectiveEpilogueBwdISB_SC_SE_Li256ELb0ELb0ELi2EEENS1_25SingleTileBwdLPTSchedulerILb0ELi128ELb1EEEEEEEEEvNT_6ParamsE,"ax",@progbits
	.sectioninfo	@"SHI_REGISTERS=255"
	.align	128
.text._ZN7cutlass13device_kernelIN5flash19enable_sm80_to_sm89INS1_16FlashAttnBwdSm80INS1_25CollectiveMainloopBwdSm80ILi2ELi1EN4cute5tupleIJNS5_1CILi64EEENS7_ILi128EEENS7_ILi96EEEEEENS_6half_tEfNS_4arch4Sm80ELb1ELb0ELb0ELb0ELb1ELb0ELb0ELb0ELi2ELi2ELi4ELi2ELb1EEENS1_21CollectiveEpilogueBwdISB_SC_SE_Li256ELb0ELb0ELi2EEENS1_25SingleTileBwdLPTSchedulerILb0ELi128ELb1EEEEEEEEEvNT_6ParamsE:
        .type           _ZN7cutlass13device_kernelIN5flash19enable_sm80_to_sm89INS1_16FlashAttnBwdSm80INS1_25CollectiveMainloopBwdSm80ILi2ELi1EN4cute5tupleIJNS5_1CILi64EEENS7_ILi128EEENS7_ILi96EEEEEENS_6half_tEfNS_4arch4Sm80ELb1ELb0ELb0ELb0ELb1ELb0ELb0ELb0ELi2ELi2ELi4ELi2ELb1EEENS1_21CollectiveEpilogueBwdISB_SC_SE_Li256ELb0ELb0ELi2EEENS1_25SingleTileBwdLPTSchedulerILb0ELi128ELb1EEEEEEEEEvNT_6ParamsE,@function
        .size           _ZN7cutlass13device_kernelIN5flash19enable_sm80_to_sm89INS1_16FlashAttnBwdSm80INS1_25CollectiveMainloopBwdSm80ILi2ELi1EN4cute5tupleIJNS5_1CILi64EEENS7_ILi128EEENS7_ILi96EEEEEENS_6half_tEfNS_4arch4Sm80ELb1ELb0ELb0ELb0ELb1ELb0ELb0ELb0ELi2ELi2ELi4ELi2ELb1EEENS1_21CollectiveEpilogueBwdISB_SC_SE_Li256ELb0ELb0ELi2EEENS1_25SingleTileBwdLPTSchedulerILb0ELi128ELb1EEEEEEEEEvNT_6ParamsE,(.L_x_1402 - _ZN7cutlass13device_kernelIN5flash19enable_sm80_to_sm89INS1_16FlashAttnBwdSm80INS1_25CollectiveMainloopBwdSm80ILi2ELi1EN4cute5tupleIJNS5_1CILi64EEENS7_ILi128EEENS7_ILi96EEEEEENS_6half_tEfNS_4arch4Sm80ELb1ELb0ELb0ELb0ELb1ELb0ELb0ELb0ELi2ELi2ELi4ELi2ELb1EEENS1_21CollectiveEpilogueBwdISB_SC_SE_Li256ELb0ELb0ELi2EEENS1_25SingleTileBwdLPTSchedulerILb0ELi128ELb1EEEEEEEEEvNT_6ParamsE)
        .other          _ZN7cutlass13device_kernelIN5flash19enable_sm80_to_sm89INS1_16FlashAttnBwdSm80INS1_25CollectiveMainloopBwdSm80ILi2ELi1EN4cute5tupleIJNS5_1CILi64EEENS7_ILi128EEENS7_ILi96EEEEEENS_6half_tEfNS_4arch4Sm80ELb1ELb0ELb0ELb0ELb1ELb0ELb0ELb0ELi2ELi2ELi4ELi2ELb1EEENS1_21CollectiveEpilogueBwdISB_SC_SE_Li256ELb0ELb0ELi2EEENS1_25SingleTileBwdLPTSchedulerILb0ELi128ELb1EEEEEEEEEvNT_6ParamsE,@"STO_CUDA_ENTRY STV_DEFAULT"
_ZN7cutlass13device_kernelIN5flash19enable_sm80_to_sm89INS1_16FlashAttnBwdSm80INS1_25CollectiveMainloopBwdSm80ILi2ELi1EN4cute5tupleIJNS5_1CILi64EEENS7_ILi128EEENS7_ILi96EEEEEENS_6half_tEfNS_4arch4Sm80ELb1ELb0ELb0ELb0ELb1ELb0ELb0ELb0ELi2ELi2ELi4ELi2ELb1EEENS1_21CollectiveEpilogueBwdISB_SC_SE_Li256ELb0ELb0ELi2EEENS1_25SingleTileBwdLPTSchedulerILb0ELi128ELb1EEEEEEEEEvNT_6ParamsE:
        /* <DEDUP_REMOVED lines=15> */
[----:B------:R-:W-:Y:S02]  /*00f0*/  ULDC UR5, c[0x0][0x3c0] ;  /* 0x0000f00000057ab9 */ /* 0x000fe40000000800 */
[----:B------:R-:W-:-:S05]  /*0100*/  UMOV UR9, UR4 ;  /* 0x0000000400097c82 */ /* 0x000fca0008000000 */
        /* <DEDUP_REMOVED lines=15> */
.L_x_475:
[----:B------:R-:W-:Y:S02]  /*0200*/  ULDC UR7, c[0x0][0x3ac] ;  /* 0x0000eb0000077ab9 */ /* 0x000fe40000000800 */
[----:B------:R-:W-:Y:S02]  /*0210*/  UISETP.NE.AND UP0, UPT, UR7, 0x1, UPT ;  /* 0x000000010700788c */ /* 0x000fe4000bf05270 */
[----:B------:R-:W-:Y:S02]  /*0220*/  ULDC.64 UR4, c[0x0][0x3b0] ;  /* 0x0000ec0000047ab9 */ /* 0x000fe40000000a00 */
[----:B------:R-:W-:Y:S02]  /*0230*/  UIMAD.WIDE.U32 UR10, UR6, UR4, URZ ;  /* 0x00000004060a72a5 */ /* 0x000fe4000f8e003f */
[----:B------:R-:W-:-:S05]  /*0240*/  UMOV UR8, UR6 ;  /* 0x0000000600087c82 */ /* 0x000fca0008000000 */
[----:B------:R-:W-:-:S04]  /*0250*/  @UP0 USHF.R.U32.HI UR8, URZ, UR5, UR11 ;  /* 0x000000053f080299 */ /* 0x000fc8000801160b */
[----:B------:R-:W-:Y:S02]  /*0260*/  UIMAD UR7, UR8, UR7, URZ ;  /* 0x00000007080772a4 */ /* 0x000fe4000f8e023f */
.L_x_476:
[----:B------:R-:W-:Y:S02]  /*0270*/  ULDC.64 UR4, c[0x0][0x3a0] ;  /* 0x0000e80000047ab9 */ /* 0x000fe40000000a00 */
[----:B------:R-:W-:Y:S02]  /*0280*/  UIADD3 UR10, UR6, -UR7, URZ ;  /* 0x80000007060a7290 */ /* 0x000fe4000fffe03f */
[----:B------:R-:W-:Y:S02]  /*0290*/  UISETP.NE.AND UP0, UPT, UR4, 0x1, UPT ;  /* 0x000000010400788c */ /* 0x000fe4000bf05270 */
[----:B------:R-:W-:Y:S02]  /*02a0*/  ULDC.64 UR6, c[0x0][0x3a8] ;  /* 0x0000ea0000067ab9 */ /* 0x000fe40000000a00 */
[----:B------:R-:W-:Y:S02]  /*02b0*/  UIMAD UR7, UR9, UR7, UR10 ;  /* 0x00000007090772a4 */ /* 0x000fe4000f8e020a */
[----:B------:R-:W-:-:S02]  /*02c0*/  ULOP3.LUT UR8, URZ, UR8, URZ, 0x33, !UPT ;  /* 0x000000083f087292 */ /* 0x000fc4000f8e333f */
[----:B------:R-:W-:-:S03]  /*02d0*/  UIMAD.WIDE.U32 UR10, UR7, UR5, URZ ;  /* 0x00000005070a72a5 */ /* 0x000fc6000f8e003f */
[----:B------:R-:W-:Y:S02]  /*02e0*/  UMOV UR12, UR7 ;  /* 0x00000007000c7c82 */ /* 0x000fe40008000000 */
[----:B------:R-:W-:Y:S02]  /*02f0*/  @UP0 USHF.R.U32.HI UR12, URZ, UR6, UR11 ;  /* 0x000000063f0c0299 */ /* 0x000fe4000801160b */
[----:B------:R-:W-:Y:S02]  /*0300*/  ULDC UR10, c[0x0][0x394] ;  /* 0x0000e500000a7ab9 */ /* 0x000fe40000000800 */
[----:B------:R-:W-:Y:S02]  /*0310*/  UIADD3 UR11, -UR12, URZ, URZ ;  /* 0x0000003f0c0b7290 */ /* 0x000fe4000fffe13f */
[----:B------:R-:W-:Y:S02]  /*0320*/  UIADD3 UR10, UR8, UR10, URZ ;  /* 0x0000000a080a7290 */ /* 0x000fe4000fffe03f */
[----:B------:R-:W-:Y:S01]  /*0330*/  UIMAD UR11, UR11, UR4, UR7 ;  /* 0x000000040b0b72a4 */ /* 0x000fe2000f8e0207 */
[----:B------:R-:W-:Y:S05]  /*0340*/  BRA `(.L_x_477) ;  /* 0x0000028000007947 */ /* 0x000fea0003800000 */
.L_x_474:
[----:B------:R-:W-:Y:S02]  /*0350*/  ULDC.64 UR6, c[0x0][0x3b8] ;  /* 0x0000ee0000067ab9 */ /* 0x000fe40000000a00 */
[----:B------:R-:W-:-:S02]  /*0360*/  UISETP.NE.AND UP0, UPT, UR6, 0x1, UPT ;  /* 0x000000010600788c */ /* 0x000fc4000bf05270 */
        /* <DEDUP_REMOVED lines=18> */
.L_x_478:
[----:B------:R-:W-:Y:S02]  /*0490*/  ULDC UR7, c[0x0][0x3ac] ;  /* 0x0000eb0000077ab9 */ /* 0x000fe40000000800 */
[----:B------:R-:W-:Y:S02]  /*04a0*/  UISETP.NE.AND UP0, UPT, UR7, 0x1, UPT ;  /* 0x000000010700788c */ /* 0x000fe4000bf05270 */
[----:B------:R-:W-:Y:S02]  /*04b0*/  ULDC.64 UR4, c[0x0][0x3b0] ;  /* 0x0000ec0000047ab9 */ /* 0x000fe40000000a00 */
[----:B------:R-:W-:Y:S02]  /*04c0*/  UIMAD.WIDE.U32 UR10, UR6, UR4, URZ ;  /* 0x00000004060a72a5 */ /* 0x000fe4000f8e003f */
[----:B------:R-:W-:-:S05]  /*04d0*/  UMOV UR8, UR6 ;  /* 0x0000000600087c82 */ /* 0x000fca0008000000 */
[----:B------:R-:W-:-:S04]  /*04e0*/  @UP0 USHF.R.U32.HI UR8, URZ, UR5, UR11 ;  /* 0x000000053f080299 */ /* 0x000fc8000801160b */
[----:B------:R-:W-:Y:S02]  /*04f0*/  UIMAD UR7, UR8, UR7, URZ ;  /* 0x00000007080772a4 */ /* 0x000fe4000f8e023f */
.L_x_479:
        /* <DEDUP_REMOVED lines=12> */
[----:B------:R-:W-:-:S02]  /*05c0*/  UIMAD UR11, UR11, UR4, UR7 ;  /* 0x000000040b0b72a4 */ /* 0x000fc4000f8e0207 */
.L_x_477:
        /* <DEDUP_REMOVED lines=536> */
.L_x_483:
        /* <DEDUP_REMOVED lines=143> */
.L_x_481:
        /* <DEDUP_REMOVED lines=469> */
.L_x_482:
        /* <DEDUP_REMOVED lines=252> */
.L_x_480:
        /* <DEDUP_REMOVED lines=198> */
.L_x_486:
[----:B------:R-:W-:Y:S05]  /*69b0*/  BSYNC B0 ;  /* 0x0000000000007941 */ /* 0x000fea0003800000 */
.L_x_485:
        /* <DEDUP_REMOVED lines=20> */
.L_x_488:
[----:B------:R-:W-:Y:S05]  /*6b00*/  BSYNC B0 ;  /* 0x0000000000007941 */ /* 0x000fea0003800000 */
.L_x_487:
        /* <DEDUP_REMOVED lines=28> */
.L_x_490:
[----:B------:R-:W-:Y:S05]  /*6cd0*/  BSYNC B0 ;  /* 0x0000000000007941 */ /* 0x000fea0003800000 */
.L_x_489:
        /* <DEDUP_REMOVED lines=19> */
.L_x_484:
        /* <DEDUP_REMOVED lines=45> */
.L_x_492:
[----:B------:R-:W-:Y:S05]  /*70e0*/  BSYNC B0 ;  /* 0x0000000000007941 */ /* 0x000fea0003800000 */
.L_x_491:
        /* <DEDUP_REMOVED lines=19> */
.L_x_494:
[----:B------:R-:W-:Y:S05]  /*7220*/  BSYNC B0 ;  /* 0x0000000000007941 */ /* 0x000fea0003800000 */
.L_x_493:
        /* <DEDUP_REMOVED lines=27> */
.L_x_496:
[----:B------:R-:W-:Y:S05]  /*73e0*/  BSYNC B0 ;  /* 0x0000000000007941 */ /* 0x000fea0003800000 */
.L_x_495:
        /* <DEDUP_REMOVED lines=19> */
.L_x_497:
        /* <DEDUP_REMOVED lines=14> */
.L_x_1402:


//--------------------- .text._ZN7cutlass13device_kernelIN5flash19enable_sm80_to_sm89INS1_16FlashAttnBwdSm80INS1_25CollectiveMainloopBwdSm80ILi2ELi1EN4cute5tupleIJNS5_1CILi64EEENS7_ILi128EEENS7_ILi96EEEEEENS_6half_tEfNS_4arch4Sm80ELb1ELb0ELb0ELb0ELb0ELb0ELb0ELb0ELi2ELi2ELi4ELi2ELb1EEENS1_24CollectiveEpilogueBwdGQAISB_fSE_Li256ELb0ELb0EEENS1_25SingleTileBwdLPTSchedulerILb0ELi128ELb0EEEEEEEEEvNT_6ParamsE --------------------------
	.section	.text._ZN7cutlass13device_kernelIN5flash19enable_sm80_to_sm89INS1_16FlashAttnBwdSm80INS1_25CollectiveMainloopBwdSm80ILi2ELi1EN4cute5tupleIJNS5_1CILi64EEENS7_ILi128EEENS7_ILi96EEEEEENS_6half_tEfNS_4arch4Sm80ELb1ELb0ELb0ELb0ELb0ELb0ELb0ELb0ELi2ELi2ELi4ELi2ELb1EEENS1_24CollectiveEpilogueBwdGQAISB_fSE_Li256ELb0ELb0EEENS1_25SingleTileBwdLPTSchedulerILb0ELi128ELb0EEEEEEEEEvNT_6ParamsE,"ax",@progbits
	.sectioninfo	@"SHI_REGISTERS=255"
	.align	128
.text._ZN7cutlass13device_kernelIN5flash19enable_sm80_to_sm89INS1_16FlashAttnBwdSm80INS1_25CollectiveMainloopBwdSm80ILi2ELi1EN4cute5tupleIJNS5_1CILi64EEENS7_ILi128EEENS7_ILi96EEEEEENS_6half_tEfNS_4arch4Sm80ELb1ELb0ELb0ELb0ELb0ELb0ELb0ELb0ELi2ELi2ELi4ELi2ELb1EEENS1_24CollectiveEpilogueBwdGQAISB_fSE_Li256ELb0ELb0EEENS1_25SingleTileBwdLPTSchedulerILb0ELi128ELb0EEEEEEEEEvNT_6ParamsE:
        .type           _ZN7cutlass13device_kernelIN5flash19enable_sm80_to_sm89INS1_16FlashAttnBwdSm80INS1_25CollectiveMainloopBwdSm80ILi2ELi1EN4cute5tupleIJNS5_1CILi64EEENS7_ILi128EEENS7_ILi96EEEEEENS_6half_tEfNS_4arch4Sm80ELb1ELb0ELb0ELb0ELb0ELb0ELb0ELb0ELi2ELi2ELi4ELi2ELb1EEENS1_24CollectiveEpilogueBwdGQAISB_fSE_Li256ELb0ELb0EEENS1_25SingleTileBwdLPTSchedulerILb0ELi128ELb0EEEEEEEEEvNT_6ParamsE,@function
        .size           _ZN7cutlass13device_kernelIN5flash19enable_sm80_to_sm89INS1_16FlashAttnBwdSm80INS1_25CollectiveMainloopBwdSm80ILi2ELi1EN4cute5tupleIJNS5_1CILi64EEENS7_ILi128EEENS7_ILi96EEEEEENS_6half_tEfNS_4arch4Sm80ELb1ELb0ELb0ELb0ELb0ELb0ELb0ELb0ELi2ELi2ELi4ELi2ELb1EEENS1_24CollectiveEpilogueBwdGQAISB_fSE_Li256ELb0ELb0EEENS1_25SingleTileBwdLPTSchedulerILb0ELi128ELb0EEEEEEEEEvNT_6ParamsE,(.L_x_1403 - _ZN7cutlass13device_kernelIN5flash19enable_sm80_to_sm89INS1_16FlashAttnBwdSm80INS1_25CollectiveMainloopBwdSm80ILi2ELi1EN4cute5tupleIJNS5_1CILi64EEENS7_ILi128EEENS7_ILi96EEEEEENS_6half_tEfNS_4arch4Sm80ELb1ELb0ELb0ELb0ELb0ELb0ELb0ELb0ELi2ELi2ELi4ELi2ELb1EEENS1_24CollectiveEpilogueBwdGQAISB_fSE_Li256ELb0ELb0EEENS1_25SingleTileBwdLPTSchedulerILb0ELi128ELb0EEEEEEEEEvNT_6ParamsE)
        .other          _ZN7cutlass13device_kernelIN5flash19enable_sm80_to_sm89INS1_16FlashAttnBwdSm80INS1_25CollectiveMainloopBwdSm80ILi2ELi1EN4cute5tupleIJNS5_1CILi64EEENS7_ILi128EEENS7_ILi96EEEEEENS_6half_tEfNS_4arch4Sm80ELb1ELb0ELb0ELb0ELb0ELb0ELb0ELb0ELi2ELi2ELi4ELi2ELb1EEENS1_24CollectiveEpilogueBwdGQAISB_fSE_Li256ELb0ELb0EEENS1_25SingleTileBwdLPTSchedulerILb0ELi128ELb0EEEEEEEEEvNT_6ParamsE,@"STO_CUDA_ENTRY STV_DEFAULT"
_ZN7cutlass13device_kernelIN5flash19enable_sm80_to_sm89INS1_16FlashAttnBwdSm80INS1_25CollectiveMainloopBwdSm80ILi2ELi1EN4cute5tupleIJNS5_1CILi64EEENS7_ILi128EEENS7_ILi96EEEEEENS_6half_tEfNS_4arch4Sm80ELb1ELb0ELb0ELb0ELb0ELb0ELb0ELb0ELi2ELi2ELi4ELi2ELb1EEENS1_24CollectiveEpilogueBwdGQAISB_fSE_Li256ELb0ELb0EEENS1_25SingleTileBwdLPTSchedulerILb0ELi128ELb0EEEEEEEEEvNT_6ParamsE:
        /* <DEDUP_REMOVED lines=32> */
.L_x_499:
[----:B------:R-:W-:Y:S02]  /*0200*/  ULDC UR8, c[0x0][0x3b4] ;  /* 0x0000ed0000087ab9 */ /* 0x000fe40000000800 */
[----:B------:R-:W-:Y:S02]  /*0210*/  UISETP.NE.AND UP0, UPT, UR8, 0x1, UPT ;  /* 0x000000010800788c */ /* 0x000fe4000bf05270 */
[----:B------:R-:W-:Y:S02]  /*0220*/  ULDC.64 UR4, c[0x0][0x3b8] ;  /* 0x0000ee0000047ab9 */ /* 0x000fe40000000a00 */
[----:B------:R-:W-:Y:S02]  /*0230*/  UIMAD.WIDE.U32 UR10, UR7, UR4, URZ ;  /* 0x00000004070a72a5 */ /* 0x000fe4000f8e003f */
[----:B------:R-:W-:-:S05]  /*0240*/  UMOV UR12, UR7 ;  /* 0x00000007000c7c82 */ /* 0x000fca0008000000 */
[----:B------:R-:W-:-:S04]  /*0250*/  @UP0 USHF.R.U32.HI UR12, URZ, UR5, UR11 ;  /* 0x000000053f0c0299 */ /* 0x000fc8000801160b */
[----:B------:R-:W-:Y:S02]  /*0260*/  UIMAD UR8, UR12, UR8, URZ ;  /* 0x000000080c0872a4 */ /* 0x000fe4000f8e023f */
.L_x_500:
        /* <DEDUP_REMOVED lines=11> */
.L_x_498:
        /* <DEDUP_REMOVED lines=20> */
.L_x_502:
[----:B------:R-:W-:Y:S02]  /*0460*/  ULDC UR8, c[0x0][0x3b4] ;  /* 0x0000ed0000087ab9 */ /* 0x000fe40000000800 */
[----:B------:R-:W-:Y:S02]  /*0470*/  UISETP.NE.AND UP0, UPT, UR8, 0x1, UPT ;  /* 0x000000010800788c */ /* 0x000fe4000bf05270 */
[----:B------:R-:W-:Y:S02]  /*0480*/  ULDC.64 UR4, c[0x0][0x3b8] ;  /* 0x0000ee0000047ab9 */ /* 0x000fe40000000a00 */
[----:B------:R-:W-:Y:S02]  /*0490*/  UIMAD.WIDE.U32 UR10, UR7, UR4, URZ ;  /* 0x00000004070a72a5 */ /* 0x000fe4000f8e003f */
[----:B------:R-:W-:-:S05]  /*04a0*/  UMOV UR12, UR7 ;  /* 0x00000007000c7c82 */ /* 0x000fca0008000000 */
[----:B------:R-:W-:-:S04]  /*04b0*/  @UP0 USHF.R.U32.HI UR12, URZ, UR5, UR11 ;  /* 0x000000053f0c0299 */ /* 0x000fc8000801160b */
[----:B------:R-:W-:Y:S02]  /*04c0*/  UIMAD UR8, UR12, UR8, URZ ;  /* 0x000000080c0872a4 */ /* 0x000fe4000f8e023f */
.L_x_503:
        /* <DEDUP_REMOVED lines=10> */
.L_x_501:
        /* <DEDUP_REMOVED lines=71> */
[----:B------:R-:W-:Y:S01]  /*09e0*/  ULDC.64 UR4, c[0x0][0x248] ;  /* 0x0000920000047ab9 */ /* 0x000fe20000000a00 */
[----:B------:R-:W-:Y:S01]  /*09f0*/  SHF.R.S32.HI R232, RZ, 0x1f, R32 ;  /* 0x0000001fffe87819 */ /* 0x000fe20000011420 */
[----:B------:R-:W-:Y:S01]  /*0a00*/  UISETP.NE.AND UP0, UPT, UR4, 0x1, UPT ;  /* 0x000000010400788c */ /* 0x000fe2000bf05270 */
[----:B------:R-:W-:Y:S01]  /*0a10*/  IMAD.SHL.U32 R2, R32, 0x4, RZ ;  /* 0x0000000420027824 */ /* 0x000fe200078e00ff */
[----:B------:R-:W-:Y:S01]  /*0a20*/  UIMAD.WIDE.U32 UR6, UR10, UR5, URZ ;  /* 0x000000050a0672a5 */ /* 0x000fe2000f8e003f */
[CC--:B------:R-:W-:Y:S01]  /*0a30*/  LEA.HI R4, R232.reuse, R32.reuse, RZ, 0x2 ;  /* 0x00000020e8047211 */ /* 0x0c0fe200078f10ff */
[----:B------:R-:W-:Y:S01]  /*0a40*/  ULDC UR4, c[0x0][0x250] ;  /* 0x0000940000047ab9 */ /* 0x000fe20000000800 */
[-C--:B------:R-:W-:Y:S01]  /*0a50*/  LEA.HI R22, R232, R32.reuse, RZ, 0x3 ;  /* 0x00000020e8167211 */ /* 0x080fe200078f18ff */
[----:B------:R-:W-:Y:S01]  /*0a60*/  UMOV UR8, UR10 ;  /* 0x0000000a00087c82 */ /* 0x000fe20008000000 */
[----:B------:R-:W-:Y:S01]  /*0a70*/  LOP3.LUT R5, R4, 0xfffffffc, RZ, 0xc0, !PT ;  /* 0xfffffffc04057812 */ /* 0x000fe200078ec0ff */
[----:B------:R-:W-:Y:S01]  /*0a80*/  IMAD.U32 R14, RZ, RZ, UR10 ;  /* 0x0000000aff0e7e24 */ /* 0x000fe2000f8e00ff */
[----:B------:R-:W-:Y:S01]  /*0a90*/  LEA.HI R13, R232, R32, RZ, 0x4 ;  /* 0x00000020e80d7211 */ /* 0x000fe200078f20ff */
[----:B------:R-:W-:Y:S01]  /*0aa0*/  IMAD.SHL.U32 R9, R22, 0x8, RZ ;  /* 0x0000000816097824 */ /* 0x000fe200078e00ff */
[----:B------:R-:W-:Y:S01]  /*0ab0*/  @UP0 UMOV UR5, UR7 ;  /* 0x0000000700050c82 */ /* 0x000fe20008000000 */
[----:B------:R-:W-:Y:S01]  /*0ac0*/  IMAD.IADD R5, R32, 0x1, -R5 ;  /* 0x0000000120057824 */ /* 0x000fe200078e0a05 */
[----:B------:R-:W-:Y:S01]  /*0ad0*/  @UP0 USHF.R.U32.HI UR8, URZ, UR4, UR5 ;  /* 0x000000043f080299 */ /* 0x000fe20008011605 */
[--C-:B------:R-:W-:Y:S01]  /*0ae0*/  SHF.R.S32.HI R3, RZ, 0x1f, R2.reuse ;  /* 0x0000001fff037819 */ /* 0x100fe20000011402 */
[----:B------:R-:W-:Y:S01]  /*0af0*/  IMAD.U32 R24, RZ, RZ, UR10 ;  /* 0x0000000aff187e24 */ /* 0x000fe2000f8e00ff */
[----:B------:R-:W-:Y:S01]  /*0b00*/  ULDC.64 UR4, c[0x0][0x1e0] ;  /* 0x0000780000047ab9 */ /* 0x000fe20000000a00 */
[----:B------:R-:W-:Y:S01]  /*0b10*/  IMAD.SHL.U32 R20, R5, 0x8, RZ ;  /* 0x0000000805147824 */ /* 0x000fe200078e00ff */
[----:B------:R-:W-:Y:S01]  /*0b20*/  USHF.R.S32.HI UR17, URZ, 0x1f, UR8 ;  /* 0x0000001f3f117899 */ /* 0x000fe20008011408 */
[----:B------:R-:W-:Y:S01]  /*0b30*/  SHF.R.S32.HI R0, RZ, 0x4, R13 ;  /* 0x00000004ff007819 */ /* 0x000fe2000001140d */
[----:B------:R-:W-:Y:S01]  /*0b40*/  IMAD.WIDE.U32 R14, R14, c[0x0][0x270], R2 ;  /* 0x00009c000e0e7a25 */ /* 0x000fe200078e0002 */
[----:B------:R-:W-:Y:S01]  /*0b50*/  LOP3.LUT R9, R9, 0xc0, RZ, 0xc0, !PT ;  /* 0x000000c009097812 */ /* 0x000fe200078ec0ff */
[----:B------:R-:W-:Y:S01]  /*0b60*/  UIMAD UR4, UR17, UR4, URZ ;  /* 0x00000004110472a4 */ /* 0x000fe2000f8e023f */
[----:B------:R-:W-:Y:S01]  /*0b70*/  SHF.R.S32.HI R21, RZ, 0x1f, R20 ;  /* 0x0000001fff157819 */ /* 0x000fe20000011414 */
[----:B------:R-:W-:Y:S01]  /*0b80*/  IMAD.WIDE.U32 R24, R24, c[0x0][0x288], R2 ;  /* 0x0000a20018187a25 */ /* 0x000fe200078e0002 */
[----:B------:R-:W-:Y:S01]  /*0b90*/  LEA.HI R7, R13, R0, RZ, 0x1 ;  /* 0x000000000d077211 */ /* 0x000fe200078f08ff */
[----:B------:R-:W-:Y:S01]  /*0ba0*/  UIMAD UR18, UR8, UR5, UR4 ;  /* 0x00000005081272a4 */ /* 0x000fe2000f8e0204 */
[----:B------:R-:W-:Y:S01]  /*0bb0*/  SHF.R.U32.HI R2, RZ, 0x3, R9 ;  /* 0x00000003ff027819 */ /* 0x000fe20000011609 */
[----:B------:R-:W-:Y:S01]  /*0bc0*/  IMAD.U32 R3, RZ, RZ, UR8 ;  /* 0x00000008ff037e24 */ /* 0x000fe2000f8e00ff */
[----:B------:R-:W-:Y:S01]  /*0bd0*/  ULDC.64 UR4, c[0x0][0x1b0] ;  /* 0x00006c0000047ab9 */ /* 0x000fe20000000a00 */
[--C-:B------:R-:W-:Y:S01]  /*0be0*/  LOP3.LUT R9, R9, 0x18, R20.reuse, 0xf8, !PT ;  /* 0x0000001809097812 */ /* 0x100fe200078ef814 */
[----:B------:R-:W-:Y:S01]  /*0bf0*/  UIMAD UR4, UR17, UR4, URZ ;  /* 0x00000004110472a4 */ /* 0x000fe2000f8e023f */
[----:B------:R-:W-:Y:S01]  /*0c00*/  LOP3.LUT R7, R7, 0xfffffffe, RZ, 0xc0, !PT ;  /* 0xfffffffe07077812 */ /* 0x000fe200078ec0ff */
[----:B------:R-:W-:Y:S01]  /*0c10*/  IMAD.WIDE.U32 R10, R3, c[0x0][0x1e0], R20 ;  /* 0x00007800030a7a25 */ /* 0x000fe200078e0014 */
[----:B------:R-:W-:Y:S01]  /*0c20*/  USHF.R.S32.HI UR13, URZ, 0x1f, UR11 ;  /* 0x0000001f3f0d7899 */ /* 0x000fe2000801140b */
[----:B------:R-:W-:Y:S01]  /*0c30*/  LOP3.LUT R2, R9, R2, RZ, 0x3c, !PT ;  /* 0x0000000209027212 */ /* 0x000fe200078e3cff */
[----:B------:R-:W-:Y:S01]  /*0c40*/  UIMAD UR4, UR8, UR5, UR4 ;  /* 0x00000005080472a4 */ /* 0x000fe2000f8e0204 */
[----:B------:R-:W-:Y:S01]  /*0c50*/  SHF.R.S32.HI R34, RZ, 0x2, R4 ;  /* 0x00000002ff227819 */ /* 0x000fe20000011404 */
[----:B------:R-:W-:Y:S01]  /*0c60*/  ULDC.64 UR6, c[0x0][0x1e8] ;  /* 0x00007a0000067ab9 */ /* 0x000fe20000000a00 */
[----:B------:R-:W-:Y:S01]  /*0c70*/  IMAD.WIDE.U32 R8, R3, c[0x0][0x1b0], R20 ;  /* 0x00006c0003087a25 */ /* 0x000fe200078e0014 */
[----:B------:R-:W-:Y:S01]  /*0c80*/  IADD3 R11, R11, UR18, RZ ;  /* 0x000000120b0b7c10 */ /* 0x000fe2000fffe0ff */
[----:B------:R-:W-:Y:S01]  /*0c90*/  UIMAD UR6, UR13, UR6, URZ ;  /* 0x000000060d0672a4 */ /* 0x000fe2000f8e023f */
[----:B------:R-:W-:Y:S01]  /*0ca0*/  SHF.R.S32.HI R35, RZ, 0x1f, R34 ;  /* 0x0000001fff237819 */ /* 0x000fe20000011422 */
[----:B------:R-:W-:Y:S01]  /*0cb0*/  IMAD.IADD R7, R0, 0x1, -R7 ;  /* 0x0000000100077824 */ /* 0x000fe200078e0a07 */
[----:B------:R-:W-:Y:S01]  /*0cc0*/  LEA.HI R6, R4, R34, RZ, 0x1 ;  /* 0x0000002204067211 */ /* 0x000fe200078f08ff */
[----:B------:R-:W-:Y:S01]  /*0cd0*/  IMAD.U32 R0, RZ, RZ, UR11 ;  /* 0x0000000bff007e24 */ /* 0x000fe2000f8e00ff */
[----:B------:R-:W-:Y:S01]  /*0ce0*/  IADD3 R9, R9, UR4, RZ ;  /* 0x0000000409097c10 */ /* 0x000fe2000fffe0ff */
[----:B------:R-:W-:Y:S01]  /*0cf0*/  IMAD.U32 R28, RZ, RZ, UR12 ;  /* 0x0000000cff1c7e24 */ /* 0x000fe2000f8e00ff */
[----:B------:R-:W-:Y:S01]  /*0d00*/  UIMAD UR17, UR11, UR7, UR6 ;  /* 0x000000070b1172a4 */ /* 0x000fe2000f8e0206 */
[----:B------:R-:W-:Y:S01]  /*0d10*/  IMAD.WIDE.U32 R16, R0, c[0x0][0x1e8], R10 ;  /* 0x00007a0000107a25 */ /* 0x000fe200078e000a */
[----:B------:R-:W-:Y:S01]  /*0d20*/  ULDC.64 UR4, c[0x0][0x1b8] ;  /* 0x00006e0000047ab9 */ /* 0x000fe20000000a00 */
[----:B------:R-:W-:Y:S01]  /*0d30*/  LEA.HI R18, R232, R32, RZ, 0x5 ;  /* 0x00000020e8127211 */ /* 0x000fe200078f28ff */
[----:B------:R-:W-:Y:S01]  /*0d40*/  UIMAD UR4, UR13, UR4, URZ ;  /* 0x000000040d0472a4 */ /* 0x000fe2000f8e023f */
[----:B------:R-:W-:Y:S01]  /*0d50*/  IMAD.U32 R10, RZ, RZ, UR11 ;  /* 0x0000000bff0a7e24 */ /* 0x000fe2000f8e00ff */
[----:B------:R-:W-:Y:S01]  /*0d60*/  LOP3.LUT R6, R6, 0x7fffffe, RZ, 0xc0, !PT ;  /* 0x07fffffe06067812 */ /* 0x000fe200078ec0ff */
[----:B------:R-:W-:Y:S01]  /*0d70*/  IMAD.WIDE R28, R28, 0x80, R34 ;  /* 0x000000801c1c7825 */ /* 0x000fe200078e0222 */
[----:B------:R-:W-:Y:S01]  /*0d80*/  IADD3 R17, R17, UR17, RZ ;  /* 0x0000001111117c10 */ /* 0x000fe2000fffe0ff */
[----:B------:R-:W-:Y:S01]  /*0d90*/  UIMAD UR4, UR11, UR5, UR4 ;  /* 0x000000050b0472a4 */ /* 0x000fe2000f8e0204 */
[----:B------:R-:W-:Y:S01]  /*0da0*/  IADD3 R239, R20, 0x40, RZ ;  /* 0x0000004014ef7810 */ /* 0x000fe20007ffe0ff */
[----:B------:R-:W-:Y:S01]  /*0db0*/  IMAD.WIDE.U32 R10, R10, c[0x0][0x1b8], R8 ;  /* 0x00006e000a0a7a25 */ /* 0x000fe200078e0008 */
[----:B------:R-:W-:Y:S01]  /*0dc0*/  SHF.R.S32.HI R9, RZ, 0x5, R18 ;  /* 0x00000005ff097819 */ /* 0x000fe20000011412 */
[----:B------:R-:W-:Y:S01]  /*0dd0*/  ULDC UR5, c[0x0][0x198] ;  /* 0x0000660000057ab9 */ /* 0x000fe20000000800 */
[----:B------:R-:W-:Y:S01]  /*0de0*/  ISETP.GE.AND P6, PT, R20, c[0x0][0x1cc], PT ;  /* 0x0000730014007a0c */ /* 0x000fe20003fc6270 */
[----:B------:R-:W-:Y:S01]  /*0df0*/  IMAD R3, R29, c[0x0][0x1d8], RZ ;  /* 0x000076001d037a24 */ /* 0x000fe200078e02ff */
[----:B------:R-:W-:Y:S01]  /*0e00*/  UIADD3 UR16, -UR16, UR5, URZ ;  /* 0x0000000510107290 */ /* 0x000fe2000fffe13f */
[----:B------:R-:W-:Y:S01]  /*0e10*/  IMAD.IADD R6, R34, 0x1, -R6 ;  /* 0x0000000122067824 */ /* 0x000fe200078e0a06 */
[----:B------:R-:W-:Y:S01]  /*0e20*/  ISETP.GE.AND P5, PT, R239, c[0x0][0x1cc], PT ;  /* 0x00007300ef007a0c */ /* 0x000fe20003fa6270 */
[C---:B------:R-:W-:Y:S01]  /*0e30*/  IMAD R0, R28.reuse, c[0x0][0x1dc], R3 ;  /* 0x000077001c007a24 */ /* 0x040fe200078e0203 */
[----:B------:R-:W-:Y:S01]  /*0e40*/  IADD3 R11, R11, UR4, RZ ;  /* 0x000000040b0b7c10 */ /* 0x000fe2000fffe0ff */
[----:B------:R-:W-:Y:S01]  /*0e50*/  IMAD.WIDE.U32 R16, R28, c[0x0][0x1d8], R16 ;  /* 0x000076001c107a25 */ /* 0x000fe200078e0010 */
[----:B------:R-:W-:Y:S01]  /*0e60*/  IADD3 R8, -R34, UR16, RZ ;  /* 0x0000001022087c10 */ /* 0x000fe2000fffe1ff */
[----:B------:R-:W-:Y:S01]  /*0e70*/  USHF.R.S32.HI UR8, URZ, 0x1f, UR10 ;  /* 0x0000001f3f087899 */ /* 0x000fe2000801140a */
[----:B------:R-:W-:Y:S01]  /*0e80*/  SHF.R.S32.HI R4, RZ, 0x1f, R4 ;  /* 0x0000001fff047819 */ /* 0x000fe20000011404 */
[----:B------:R-:W-:Y:S01]  /*0e90*/  IMAD R237, R9, 0x8, R6 ;  /* 0x0000000809ed7824 */ /* 0x000fe200078e0206 */
[----:B------:R-:W-:Y:S01]  /*0ea0*/  IADD3 R6, R20, 0x20, RZ ;  /* 0x0000002014067810 */ /* 0x000fe20007ffe0ff */
[----:B------:R-:W-:Y:S01]  /*0eb0*/  IMAD.IADD R0, R17, 0x1, R0 ;  /* 0x0000000111007824 */ /* 0x000fe200078e0200 */
[----:B------:R-:W-:Y:S01]  /*0ec0*/  LEA R26, P0, R16, c[0x0][0x1c0], 0x1 ;  /* 0x00007000101a7a11 */ /* 0x000fe200078008ff */
[----:B------:R-:W-:Y:S01]  /*0ed0*/  IMAD.U32 R237, R237, 0x20, R2 ;  /* 0x00000020eded7824 */ /* 0x000fe200078e0002 */
[----:B------:R-:W-:Y:S01]  /*0ee0*/  ISETP.GE.AND P1, PT, R6, c[0x0][0x1cc], PT ;  /* 0x0000730006007a0c */ /* 0x000fe20003f26270 */
[----:B------:R-:W-:Y:S01]  /*0ef0*/  IMAD.MOV.U32 R3, RZ, RZ, c[0x0][0x1d8] ;  /* 0x00007600ff037624 */ /* 0x000fe200078e00ff */
[----:B------:R-:W-:Y:S01]  /*0f00*/  ISETP.LT.OR P2, PT, R8, 0x1, P6 ;  /* 0x000000010800780c */ /* 0x000fe20003741670 */
[----:B------:R-:W-:Y:S01]  /*0f10*/  IMAD.MOV.U32 R2, RZ, RZ, c[0x0][0x1dc] ;  /* 0x00007700ff027624 */ /* 0x000fe200078e00ff */
[----:B------:R-:W-:Y:S01]  /*0f20*/  LEA.HI.X R27, R16, c[0x0][0x1c4], R0, 0x1, P0 ;  /* 0x00007100101b7a11 */ /* 0x000fe200000f0c00 */
[----:B------:R-:W-:Y:S01]  /*0f30*/  IMAD.SHL.U32 R237, R237, 0x2, RZ ;  /* 0x00000002eded7824 */ /* 0x000fe200078e00ff */
[C---:B------:R-:W-:Y:S01]  /*0f40*/  ISETP.LT.OR P4, PT, R8.reuse, 0x1, P1 ;  /* 0x000000010800780c */ /* 0x040fe20000f81670 */
[----:B------:R-:W-:Y:S01]  /*0f50*/  IMAD R0, R29, c[0x0][0x1a8], RZ ;  /* 0x00006a001d007a24 */ /* 0x000fe200078e02ff */
[----:B------:R-:W-:Y:S01]  /*0f60*/  ISETP.LT.OR P0, PT, R8, 0x1, P5 ;  /* 0x000000010800780c */ /* 0x000fe20002f01670 */
[----:B------:R-:W-:Y:S01]  /*0f70*/  IMAD.WIDE.U32 R10, R28, c[0x0][0x1a8], R10 ;  /* 0x00006a001c0a7a25 */ /* 0x000fe200078e000a */
[C---:B------:R-:W-:Y:S01]  /*0f80*/  LEA R16, P3, R3.reuse, R26, 0x7 ;  /* 0x0000001a03107211 */ /* 0x040fe200078638ff */
[----:B------:R-:W-:Y:S01]  /*0f90*/  ULDC.64 UR6, c[0x0][0x270] ;  /* 0x00009c0000067ab9 */ /* 0x000fe20000000a00 */
[----:B------:R-:W-:Y:S01]  /*0fa0*/  ISETP.LT.OR P1, PT, R8, 0x41, P1 ;  /* 0x000000410800780c */ /* 0x000fe20000f21670 */
[----:B------:R-:W-:Y:S01]  /*0fb0*/  IMAD R0, R28, c[0x0][0x1ac], R0 ;  /* 0x00006b001c007a24 */ /* 0x000fe200078e0200 */
[----:B------:R-:W-:Y:S01]  /*0fc0*/  LEA.HI.X R17, R3, R27, R2, 0x7, P3 ;  /* 0x0000001b03117211 */ /* 0x000fe200018f3c02 */
[----:B------:R-:W-:Y:S01]  /*0fd0*/  @!PT LDS RZ, [RZ] ;  /* 0x00000000fffff984 */ /* 0x000fe20000000800 */
[----:B------:R-:W-:Y:S01]  /*0fe0*/  @!PT LDS RZ, [RZ] ;  /* 0x00000000fffff984 */ /* 0x000fe20000000800 */
[----:B------:R-:W-:Y:S01]  /*0ff0*/  @!PT LDS RZ, [RZ] ;  /* 0x00000000fffff984 */ /* 0x000fe20000000800 */
[----:B------:R1:W-:Y:S01]  /*1000*/  LDGSTS.E.BYPASS.LTC128B.128 [R237+0x6080], [R26.64], !P2 ;  /* 0x060800001aed7fae */ /* 0x0003e2000d101d4e */
[----:B------:R-:W-:Y:S01]  /*1010*/  ISETP.LT.OR P3, PT, R8, 0x41, P6 ;  /* 0x000000410800780c */ /* 0x000fe20003761670 */
[----:B------:R-:W-:Y:S01]  /*1020*/  IMAD R28, R35, c[0x0][0x178], RZ ;  /* 0x00005e00231c7a24 */ /* 0x000fe200078e02ff */
[----:B------:R-:W-:Y:S01]  /*1030*/  LEA.HI R4, R4, R34, RZ, 0x3 ;  /* 0x0000002204047211 */ /* 0x000fe200078f18ff */
[----:B------:R1:W-:Y:S01]  /*1040*/  LDGSTS.E.BYPASS.LTC128B.128 [R237+0x8080], [R26.64+0x40], !P4 ;  /* 0x080800401aed7fae */ /* 0x0003e2000e101d4e */
[----:B------:R-:W-:Y:S01]  /*1050*/  IMAD.WIDE.U32 R2, R34, c[0x0][0x178], R20 ;  /* 0x00005e0022027a25 */ /* 0x000fe200078e0014 */
[----:B------:R-:W-:Y:S01]  /*1060*/  LEA.HI R230, R232, R32, RZ, 0x6 ;  /* 0x00000020e8e67211 */ /* 0x000fe200078f30ff */
[----:B------:R-:W-:Y:S01]  /*1070*/  UIMAD UR6, UR8, UR6, URZ ;  /* 0x00000006080672a4 */ /* 0x000fe2000f8e023f */
[----:B------:R1:W-:Y:S01]  /*1080*/  LDGSTS.E.BYPASS.LTC128B.128 [R237+0xa080], [R26.64+0x80], !P0 ;  /* 0x0a0800801aed7fae */ /* 0x0003e2000c101d4e */
[----:B------:R-:W-:Y:S01]  /*1090*/  ISETP.LT.OR P0, PT, R8, 0x41, P5 ;  /* 0x000000410800780c */ /* 0x000fe20002f01670 */
[----:B------:R-:W-:Y:S01]  /*10a0*/  IMAD R28, R34, c[0x0][0x17c], R28 ;  /* 0x00005f00221c7a24 */ /* 0x000fe200078e021c */
[----:B------:R-:W-:Y:S01]  /*10b0*/  LOP3.LUT R4, R4, 0xfffffff8, RZ, 0xc0, !PT ;  /* 0xfffffff804047812 */ /* 0x000fe200078ec0ff */
[----:B------:R-:W-:Y:S01]  /*10c0*/  IMAD.IADD R0, R11, 0x1, R0 ;  /* 0x000000010b007824 */ /* 0x000fe200078e0200 */
[----:B------:R-:W-:Y:S01]  /*10d0*/  ULDC.64 UR4, c[0x0][0x188] ;  /* 0x0000620000047ab9 */ /* 0x000fe20000000a00 */
[----:B------:R2:W-:Y:S01]  /*10e0*/  LDGSTS.E.BYPASS.LTC128B.128 [R237+0x7080], [R16.64], !P3 ;  /* 0x0708000010ed7fae */ /* 0x0005e2000d901d4e */
[----:B------:R-:W-:Y:S01]  /*10f0*/  IMAD.MOV.U32 R11, RZ, RZ, c[0x0][0x1a8] ;  /* 0x00006a00ff0b7624 */ /* 0x000fe200078e00ff */
[----:B------:R-:W-:Y:S01]  /*1100*/  SHF.R.S32.HI R230, RZ, 0x6, R230 ;  /* 0x00000006ffe67819 */ /* 0x000fe200000114e6 */
[----:B------:R-:W-:Y:S01]  /*1110*/  IMAD.IADD R29, R3, 0x1, R28 ;  /* 0x00000001031d7824 */ /* 0x000fe200078e021c */
[----:B------:R2:W-:Y:S01]  /*1120*/  LDGSTS.E.BYPASS.LTC128B.128 [R237+0x9080], [R16.64+0x40], !P1 ;  /* 0x0908004010ed7fae */ /* 0x0005e2000c901d4e */
[----:B------:R-:W-:Y:S01]  /*1130*/  IMAD.MOV.U32 R3, RZ, RZ, c[0x0][0x1ac] ;  /* 0x00006b00ff037624 */ /* 0x000fe200078e00ff */
[----:B------:R-:W-:Y:S01]  /*1140*/  UIMAD UR4, UR13, UR4, URZ ;  /* 0x000000040d0472a4 */ /* 0x000fe2000f8e023f */
[----:B------:R-:W-:Y:S01]  /*1150*/  IMAD.IADD R4, R34, 0x1, -R4 ;  /* 0x0000000122047824 */ /* 0x000fe200078e0a04 */
[----:B------:R2:W-:Y:S01]  /*1160*/  LDGSTS.E.BYPASS.LTC128B.128 [R237+0xb080], [R16.64+0x80], !P0 ;  /* 0x0b08008010ed7fae */ /* 0x0005e2000c101d4e */
[----:B------:R-:W-:Y:S01]  /*1170*/  IMAD.MOV.U32 R28, RZ, RZ, R2 ;  /* 0x000000ffff1c7224 */ /* 0x000fe200078e0002 */
[----:B------:R-:W-:Y:S01]  /*1180*/  LEA.HI R2, R18, R9, RZ, 0x1 ;  /* 0x0000000912027211 */ /* 0x000fe200078f08ff */
[----:B------:R-:W-:Y:S01]  /*1190*/  UIMAD UR6, UR10, UR7, UR6 ;  /* 0x000000070a0672a4 */ /* 0x000fe2000f8e0206 */
[----:B------:R-:W-:Y:S01]  /*11a0*/  ISETP.GE.AND P2, PT, R20, c[0x0][0x19c], PT ;  /* 0x0000670014007a0c */ /* 0x000fe20003f46270 */
[----:B------:R-:W-:Y:S01]  /*11b0*/  UMOV UR17, 0x6 ;  /* 0x0000000600117882 */ /* 0x000fe20000000000 */
[----:B------:R-:W-:Y:S01]  /*11c0*/  LOP3.LUT R2, R2, 0xfffffffe, RZ, 0xc0, !PT ;  /* 0xfffffffe02027812 */ /* 0x000fe200078ec0ff */
[----:B------:R-:W-:Y:S01]  /*11d0*/  ULDC.64 UR18, c[0x0][0x208] ;  /* 0x0000820000127ab9 */ /* 0x000fe20000000a00 */
[----:B------:R-:W-:Y:S01]  /*11e0*/  ISETP.GE.AND P6, PT, R6, c[0x0][0x19c], PT ;  /* 0x0000670006007a0c */ /* 0x000fe20003fc6270 */
[----:B------:R-:W-:Y:S01]  /*11f0*/  USHF.L.U64.HI UR17, UR18, UR17, UR19 ;  /* 0x0000001112117299 */ /* 0x000fe20008010213 */
[----:B------:R-:W-:Y:S01]  /*1200*/  IADD3 R15, R15, UR6, RZ ;  /* 0x000000060f0f7c10 */ /* 0x000fe2000fffe0ff */
[----:B------:R-:W-:Y:S01]  /*1210*/  UIMAD UR19, UR11, UR5, UR4 ;  /* 0x000000050b1372a4 */ /* 0x000fe2000f8e0204 */
[----:B------:R-:W-:Y:S01]  /*1220*/  IMAD.IADD R2, R9, 0x1, -R2 ;  /* 0x0000000109027824 */ /* 0x000fe200078e0a02 */
[C---:B-1----:R-:W-:Y:S01]  /*1230*/  LEA R26, P0, R10.reuse, c[0x0][0x190], 0x1 ;  /* 0x000064000a1a7a11 */ /* 0x042fe200078008ff */
[----:B------:R-:W-:Y:S01]  /*1240*/  ULDC.64 UR4, c[0x0][0x210] ;  /* 0x0000840000047ab9 */ /* 0x000fe20000000a00 */
[----:B------:R-:W-:Y:S01]  /*1250*/  ISETP.GE.AND P4, PT, R239, c[0x0][0x19c], PT ;  /* 0x00006700ef007a0c */ /* 0x000fe20003f86270 */
[----:B------:R-:W-:Y:S01]  /*1260*/  ULDC.64 UR6, c[0x0][0x180] ;  /* 0x0000600000067ab9 */ /* 0x000fe20000000a00 */
[----:B------:R-:W-:Y:S01]  /*1270*/  LEA.HI.X R27, R10, c[0x0][0x194], R0, 0x1, P0 ;  /* 0x000065000a1b7a11 */ /* 0x000fe200000f0c00 */
[----:B------:R-:W-:Y:S01]  /*1280*/  IMAD.SHL.U32 R0, R230, 0x8, RZ ;  /* 0x00000008e6007824 */ /* 0x000fe200078e00ff */
[C---:B------:R-:W-:Y:S01]  /*1290*/  LEA R10, P0, R11.reuse, R26, 0x7 ;  /* 0x0000001a0b0a7211 */ /* 0x040fe200078038ff */
[----:B------:R-:W-:Y:S01]  /*12a0*/  IMAD.WIDE.U32 R30, R34, c[0x0][0x208], R20 ;  /* 0x00008200221e7a25 */ /* 0x000fe200078e0014 */
[----:B------:R-:W-:Y:S01]  /*12b0*/  UIMAD UR4, UR8, UR4, URZ ;  /* 0x00000004080472a4 */ /* 0x000fe2000f8e023f */
[----:B------:R-:W-:Y:S01]  /*12c0*/  ISETP.LT.OR P5, PT, R8, 0x1, P2 ;  /* 0x000000010800780c */ /* 0x000fe200017a1670 */
[----:B------:R-:W-:Y:S01]  /*12d0*/  UIMAD UR6, UR8, UR6, URZ ;  /* 0x00000006080672a4 */ /* 0x000fe2000f8e023f */
[----:B------:R-:W-:Y:S01]  /*12e0*/  LEA.HI.X R11, R11, R27, R3, 0x7, P0 ;  /* 0x0000001b0b0b7211 */ /* 0x000fe200000f3c03 */
[----:B------:R-:W-:Y:S01]  /*12f0*/  IMAD.SHL.U32 R226, R2, 0x400, RZ ;  /* 0x0000040002e27824 */ /* 0x000fe200078e00ff */
[C---:B------:R-:W-:Y:S01]  /*1300*/  LOP3.LUT P0, RZ, R4.reuse, 0x4, RZ, 0xc0, !PT ;  /* 0x0000000404ff7812 */ /* 0x040fe2000780c0ff */
[----:B------:R-:W-:Y:S01]  /*1310*/  IMAD.SHL.U32 R4, R4, 0x40, RZ ;  /* 0x0000004004047824 */ /* 0x000fe200078e00ff */
[----:B------:R-:W-:Y:S01]  /*1320*/  LOP3.LUT R0, R0, 0x18, RZ, 0xc0, !PT ;  /* 0x0000001800007812 */ /* 0x000fe200078ec0ff */
[----:B--2---:R-:W-:Y:S01]  /*1330*/  IMAD R16, R35, c[0x0][0x208], RZ ;  /* 0x0000820023107a24 */ /* 0x004fe200078e02ff */
[----:B------:R-:W-:Y:S01]  /*1340*/  ISETP.LT.OR P3, PT, R8, 0x1, P6 ;  /* 0x000000010800780c */ /* 0x000fe20003761670 */
[----:B------:R-:W-:Y:S01]  /*1350*/  UIMAD UR7, UR10, UR7, UR6 ;  /* 0x000000070a0772a4 */ /* 0x000fe2000f8e0206 */
[----:B------:R-:W-:Y:S01]  /*1360*/  LOP3.LUT R4, R4, 0x1c0, RZ, 0xc0, !PT ;  /* 0x000001c004047812 */ /* 0x000fe200078ec0ff */
[----:B------:R-:W-:Y:S01]  /*1370*/  IMAD R16, R34, c[0x0][0x20c], R16 ;  /* 0x0000830022107a24 */ /* 0x000fe200078e0210 */
[C---:B------:R-:W-:Y:S01]  /*1380*/  ISETP.LT.OR P1, PT, R8.reuse, 0x1, P4 ;  /* 0x000000010800780c */ /* 0x040fe20002721670 */
[----:B------:R-:W-:Y:S01]  /*1390*/  USHF.R.S32.HI UR21, URZ, 0x1f, UR20 ;  /* 0x0000001f3f157899 */ /* 0x000fe20008011414 */
[----:B------:R-:W-:Y:S01]  /*13a0*/  SHF.R.U32.HI R3, RZ, 0x3, R4 ;  /* 0x00000003ff037819 */ /* 0x000fe20000011604 */
[----:B------:R-:W-:Y:S01]  /*13b0*/  IMAD.IADD R17, R31, 0x1, R16 ;  /* 0x000000011f117824 */ /* 0x000fe200078e0210 */
[C---:B------:R-:W-:Y:S01]  /*13c0*/  ISETP.LT.OR P2, PT, R8.reuse, 0x41, P2 ;  /* 0x000000410800780c */ /* 0x040fe20001741670 */
[----:B------:R-:W-:Y:S01]  /*13d0*/  IMAD.MOV.U32 R16, RZ, RZ, R30 ;  /* 0x000000ffff107224 */ /* 0x000fe200078e001e */
[----:B------:R-:W-:Y:S01]  /*13e0*/  LOP3.LUT R4, R3, R4, R0, 0x1e, !PT ;  /* 0x0000000403047212 */ /* 0x000fe200078e1e00 */
[----:B------:R-:W-:Y:S01]  /*13f0*/  IMAD.U32 R3, RZ, RZ, UR10 ;  /* 0x0000000aff037e24 */ /* 0x000fe2000f8e00ff */
[C---:B------:R-:W-:Y:S01]  /*1400*/  ISETP.LT.OR P6, PT, R8.reuse, 0x41, P6 ;  /* 0x000000410800780c */ /* 0x040fe200037c1670 */
[----:B------:R-:W-:Y:S01]  /*1410*/  UIMAD UR6, UR10, UR5, UR4 ;  /* 0x000000050a0672a4 */ /* 0x000fe2000f8e0204 */
[----:B------:R-:W-:Y:S01]  /*1420*/  ISETP.LT.OR P4, PT, R8, 0x41, P4 ;  /* 0x000000410800780c */ /* 0x000fe20002781670 */
[----:B------:R-:W-:Y:S01]  /*1430*/  IMAD.U32 R8, RZ, RZ, UR10 ;  /* 0x0000000aff087e24 */ /* 0x000fe2000f8e00ff */
[----:B------:R-:W-:Y:S01]  /*1440*/  ULDC.64 UR4, c[0x0][0x178] ;  /* 0x00005e0000047ab9 */ /* 0x000fe20000000a00 */
[----:B------:R-:W-:Y:S01]  /*1450*/  IMAD R5, R5, 0x2, R226 ;  /* 0x0000000205057824 */ /* 0x000fe200078e02e2 */
[----:B------:R-:W-:Y:S01]  /*1460*/  UIMAD UR22, UR21, UR4, URZ ;  /* 0x00000004151672a4 */ /* 0x000fe2000f8e023f */
[----:B------:R-:W-:Y:S01]  /*1470*/  IMAD.WIDE.U32 R16, R3, c[0x0][0x210], R16 ;  /* 0x0000840003107a25 */ /* 0x000fe200078e0010 */
[----:B------:R-:W-:Y:S01]  /*1480*/  UIMAD.WIDE.U32 UR24, UR20, UR4, URZ ;  /* 0x00000004141872a5 */ /* 0x000fe2000f8e003f */
[----:B------:R-:W0:Y:S01]  /*1490*/  LDGDEPBAR ;  /* 0x00000000000079af */ /* 0x000e220000000000 */
[----:B------:R-:W-:Y:S01]  /*14a0*/  UIMAD UR22, UR20, UR5, UR22 ;  /* 0x00000005141672a4 */ /* 0x000fe2000f8e0216 */
[----:B------:R-:W-:Y:S01]  /*14b0*/  IMAD.WIDE.U32 R28, R8, c[0x0][0x180], R28 ;  /* 0x00006000081c7a25 */ /* 0x000fe200078e001c */
[----:B------:R-:W-:Y:S01]  /*14c0*/  IADD3 R17, R17, UR6, RZ ;  /* 0x0000000611117c10 */ /* 0x000fe2000fffe0ff */
[----:B------:R-:W-:Y:S01]  /*14d0*/  ULDC.64 UR4, c[0x0][0x218] ;  /* 0x0000860000047ab9 */ /* 0x000fe20000000a00 */
[----:B------:R1:W-:Y:S01]  /*14e0*/  LDGSTS.E.BYPASS.LTC128B.128 [R237+0x80], [R26.64], !P5 ;  /* 0x000800001aed7fae */ /* 0x0003e2000e901d4e */
[----:B------:R-:W-:Y:S01]  /*14f0*/  IMAD.IADD R4, R5, 0x1, R4 ;  /* 0x0000000105047824 */ /* 0x000fe200078e0204 */
[----:B------:R-:W-:Y:S01]  /*1500*/  IADD3 R29, R29, UR7, RZ ;  /* 0x000000071d1d7c10 */ /* 0x000fe2000fffe0ff */
[----:B------:R-:W-:Y:S01]  /*1510*/  IMAD.U32 R240, RZ, RZ, UR11 ;  /* 0x0000000bfff07e24 */ /* 0x000fe2000f8e00ff */
[----:B------:R-:W-:Y:S01]  /*1520*/  UIADD3 UR22, UR25, UR22, URZ ;  /* 0x0000001619167290 */ /* 0x000fe2000fffe03f */
[----:B------:R-:W-:Y:S01]  /*1530*/  IMAD.SHL.U32 R238, R4, 0x2, RZ ;  /* 0x0000000204ee7824 */ /* 0x000fe200078e00ff */
[----:B------:R-:W-:Y:S01]  /*1540*/  UIMAD UR4, UR13, UR4, URZ ;  /* 0x000000040d0472a4 */ /* 0x000fe2000f8e023f */
[----:B------:R-:W-:Y:S01]  /*1550*/  IMAD.U32 R242, RZ, RZ, UR11 ;  /* 0x0000000bfff27e24 */ /* 0x000fe2000f8e00ff */
[----:B------:R-:W-:Y:S01]  /*1560*/  ULDC.64 UR6, c[0x0][0x288] ;  /* 0x0000a20000067ab9 */ /* 0x000fe20000000a00 */
[----:B------:R-:W-:Y:S01]  /*1570*/  IMAD.WIDE.U32 R240, R240, c[0x0][0x218], R16 ;  /* 0x00008600f0f07a25 */ /* 0x000fe200078e0010 */
[C---:B------:R-:W-:Y:S01]  /*1580*/  IADD3 R3, R238.reuse, 0xf480, RZ ;  /* 0x0000f480ee037810 */ /* 0x040fe20007ffe0ff */
[----:B------:R-:W-:Y:S01]  /*1590*/  UIMAD UR6, UR8, UR6, URZ ;  /* 0x00000006080672a4 */ /* 0x000fe2000f8e023f */
[----:B------:R-:W-:Y:S01]  /*15a0*/  IADD3 R236, R238, 0xf4c0, RZ ;  /* 0x0000f4c0eeec7810 */ /* 0x000fe20007ffe0ff */
[----:B------:R-:W-:Y:S01]  /*15b0*/  IMAD.WIDE.U32 R242, R242, c[0x0][0x188], R28 ;  /* 0x00006200f2f27a25 */ /* 0x000fe200078e001c */
[----:B------:R-:W-:Y:S01]  /*15c0*/  @P0 IADD3 R236, R3, -0x40, RZ ;  /* 0xffffffc003ec0810 */ /* 0x000fe20007ffe0ff */
[----:B------:R-:W-:Y:S01]  /*15d0*/  UIMAD UR4, UR11, UR5, UR4 ;  /* 0x000000050b0472a4 */ /* 0x000fe2000f8e0204 */
[----:B------:R1:W-:Y:S01]  /*15e0*/  LDGSTS.E.BYPASS.LTC128B.128 [R237+0x2080], [R26.64+0x40], !P3 ;  /* 0x020800401aed7fae */ /* 0x0003e2000d901d4e */
[----:B------:R-:W-:Y:S01]  /*15f0*/  IMAD.U32 R16, RZ, RZ, UR24 ;  /* 0x00000018ff107e24 */ /* 0x000fe2000f8e00ff */
[----:B------:R-:W-:Y:S01]  /*1600*/  IADD3 R233, R243, UR19, RZ ;  /* 0x00000013f3e97c10 */ /* 0x000fe2000fffe0ff */
[----:B------:R-:W-:Y:S01]  /*1610*/  IMAD.U32 R12, RZ, RZ, UR22 ;  /* 0x00000016ff0c7e24 */ /* 0x000fe2000f8e00ff */
[----:B------:R-:W-:Y:S01]  /*1620*/  UIMAD UR6, UR10, UR7, UR6 ;  /* 0x000000070a0672a4 */ /* 0x000fe2000f8e0206 */
[----:B------:R1:W-:Y:S01]  /*1630*/  LDGSTS.E.BYPASS.LTC128B.128 [R237+0x4080], [R26.64+0x80], !P1 ;  /* 0x040800801aed7fae */ /* 0x0003e2000c901d4e */
[C---:B------:R-:W-:Y:S01]  /*1640*/  LEA R8, P0, R16.reuse, R242, 0x6 ;  /* 0x000000f210087211 */ /* 0x040fe200078030ff */
[----:B------:R-:W-:Y:S01]  /*1650*/  USHF.L.U32 UR18, UR18, 0x6, URZ ;  /* 0x0000000612127899 */ /* 0x000fe2000800063f */
[----:B------:R-:W-:Y:S01]  /*1660*/  IADD3 R37, R241, UR4, RZ ;  /* 0x00000004f1257c10 */ /* 0x000fe2000fffe0ff */
[----:B------:R-:W-:Y:S01]  /*1670*/  USHF.L.U32 UR7, UR20, 0x6, URZ ;  /* 0x0000000614077899 */ /* 0x000fe2000800063f */
[----:B------:R-:W-:Y:S01]  /*1680*/  LEA.HI.X R3, R16, R233, R12, 0x6, P0 ;  /* 0x000000e910037211 */ /* 0x000fe200000f340c */
[----:B------:R2:W-:Y:S01]  /*1690*/  LDGSTS.E.BYPASS.LTC128B.128 [R237+0x1080], [R10.64], !P2 ;  /* 0x010800000aed7fae */ /* 0x0005e2000d101d4e */
[----:B------:R-:W-:Y:S01]  /*16a0*/  LOP3.LUT R12, R22, 0xfffffff8, RZ, 0xc0, !PT ;  /* 0xfffffff8160c7812 */ /* 0x000fe200078ec0ff */
[----:B------:R-:W-:Y:S01]  /*16b0*/  ULDC UR5, c[0x0][0x168] ;  /* 0x00005a0000057ab9 */ /* 0x000fe20000000800 */
[----:B------:R-:W-:Y:S01]  /*16c0*/  IMAD.U32 R250, RZ, RZ, UR11 ;  /* 0x0000000bfffa7e24 */ /* 0x000fe2000f8e00ff */
[----:B------:R2:W-:Y:S01]  /*16d0*/  LDGSTS.E.BYPASS.LTC128B.128 [R237+0x3080], [R10.64+0x40], !P6 ;  /* 0x030800400aed7fae */ /* 0x0005e2000f101d4e */
[----:B------:R-:W-:Y:S01]  /*16e0*/  UIMAD UR4, UR17, UR20, URZ ;  /* 0x00000014110472a4 */ /* 0x000fe2000f8e023f */
[----:B------:R-:W-:Y:S01]  /*16f0*/  IMAD.IADD R12, R32, 0x1, -R12 ;  /* 0x00000001200c7824 */ /* 0x000fe200078e0a0c */
[----:B------:R-:W-:Y:S01]  /*1700*/  UIADD3 UR17, -UR7, UR5, URZ ;  /* 0x0000000507117290 */ /* 0x000fe2000fffe13f */
[----:B------:R2:W-:Y:S01]  /*1710*/  LDGSTS.E.BYPASS.LTC128B.128 [R237+0x5080], [R10.64+0x80], !P4 ;  /* 0x050800800aed7fae */ /* 0x0005e2000e101d4e */
[----:B------:R-:W-:Y:S01]  /*1720*/  SHF.R.S32.HI R21, RZ, 0x1f, R230 ;  /* 0x0000001fff157819 */ /* 0x000fe200000114e6 */
[----:B------:R-:W-:Y:S01]  /*1730*/  IMAD.U32 R4, RZ, RZ, UR18 ;  /* 0x00000012ff047e24 */ /* 0x000fe2000f8e00ff */
[----:B------:R-:W-:Y:S01]  /*1740*/  LEA.HI R19, R12, R12, RZ, 0x1 ;  /* 0x0000000c0c137211 */ /* 0x000fe200078f08ff */
[----:B------:R-:W0:Y:S01]  /*1750*/  LDGDEPBAR ;  /* 0x00000000000079af */ /* 0x000e220000000000 */
[----:B------:R-:W-:Y:S01]  /*1760*/  IMAD.MOV.U32 R36, RZ, RZ, R240 ;  /* 0x000000ffff247224 */ /* 0x000fe200078e00f0 */
[----:B------:R-:W-:Y:S01]  /*1770*/  UIMAD UR4, UR21, UR18, UR4 ;  /* 0x00000012150472a4 */ /* 0x000fe2000f8e0204 */
[----:B------:R-:W-:Y:S01]  /*1780*/  IMAD.U32 R17, RZ, RZ, UR25 ;  /* 0x00000019ff117e24 */ /* 0x000fe2000f8e00ff */
[----:B------:R-:W-:Y:S01]  /*1790*/  LEA.HI R21, R21, R230, RZ, 0x2 ;  /* 0x000000e615157211 */ /* 0x000fe200078f10ff */
[----:B------:R-:W-:Y:S01]  /*17a0*/  IMAD.WIDE.U32 R250, R250, c[0x0][0x278], R14 ;  /* 0x00009e00fafa7a25 */ /* 0x000fe200078e000e */
[----:B------:R-:W-:Y:S01]  /*17b0*/  ISETP.LT.AND P1, PT, R34, UR17, PT ;  /* 0x0000001122007c0c */ /* 0x000fe2000bf21270 */
[----:B------:R1:W-:Y:S01]  /*17c0*/  STL.64 [R1+0x10], R34 ;  /* 0x0000102201007387 */ /* 0x0003e20000100a00 */
[----:B------:R-:W-:Y:S01]  /*17d0*/  ISETP.GE.AND P0, PT, R20, c[0x0][0x16c], PT ;  /* 0x00005b0014007a0c */ /* 0x000fe20003f06270 */
[----:B------:R-:W-:Y:S01]  /*17e0*/  IMAD.WIDE.U32 R16, R4, UR20, R36 ;  /* 0x0000001404107c25 */ /* 0x000fe2000f8e0024 */
[----:B------:R-:W-:Y:S01]  /*17f0*/  LOP3.LUT R15, R19, 0x7fffffe, RZ, 0xc0, !PT ;  /* 0x07fffffe130f7812 */ /* 0x000fe200078ec0ff */
[----:B------:R1:W-:Y:S01]  /*1800*/  STL.64 [R1+0x8], R36 ;  /* 0x0000082401007387 */ /* 0x0003e20000100a00 */
[----:B------:R-:W-:Y:S01]  /*1810*/  LOP3.LUT R13, R13, 0xfffffff0, RZ, 0xc0, !PT ;  /* 0xfffffff00d0d7812 */ /* 0x000fe200078ec0ff */
[----:B------:R-:W-:Y:S01]  /*1820*/  IMAD.SHL.U32 R9, R9, 0x10, RZ ;  /* 0x0000001009097824 */ /* 0x000fe200078e00ff */
[----:B------:R-:W-:Y:S01]  /*1830*/  LOP3.LUT R21, R21, 0x1ffffffc, RZ, 0xc0, !PT ;  /* 0x1ffffffc15157812 */ /* 0x000fe200078ec0ff */
[----:B------:R-:W-:Y:S01]  /*1840*/  IMAD.IADD R15, R12, 0x1, -R15 ;  /* 0x000000010c0f7824 */ /* 0x000fe200078e0a0f */
[----:B------:R-:W-:Y:S01]  /*1850*/  ISETP.GE.AND P5, PT, R20, c[0x0][0x1fc], PT ;  /* 0x00007f0014007a0c */ /* 0x000fe20003fa6270 */
[----:B------:R-:W-:Y:S01]  /*1860*/  IMAD.SHL.U32 R12, R12, 0x40, RZ ;  /* 0x000000400c0c7824 */ /* 0x000fe200078e00ff */
[----:B------:R-:W-:Y:S01]  /*1870*/  ISETP.GE.OR P2, PT, R20, c[0x0][0x1fc], !P1 ;  /* 0x00007f0014007a0c */ /* 0x000fe20004f46670 */
[----:B------:R-:W-:Y:S01]  /*1880*/  IMAD.IADD R13, R32, 0x1, -R13 ;  /* 0x00000001200d7824 */ /* 0x000fe200078e0a0d */
[----:B------:R-:W-:Y:S01]  /*1890*/  SEL R245, RZ, 0x1, P0 ;  /* 0x00000001fff57807 */ /* 0x000fe20000000000 */
[----:B------:R-:W-:Y:S01]  /*18a0*/  IMAD.IADD R252, R230, 0x1, -R21 ;  /* 0x00000001e6fc7824 */ /* 0x000fe200078e0a15 */
[----:B------:R-:W-:Y:S01]  /*18b0*/  IADD3 R5, R17, UR4, RZ ;  /* 0x0000000411057c10 */ /* 0x000fe2000fffe0ff */
[----:B------:R-:W-:Y:S01]  /*18c0*/  IMAD R230, R7, 0x4, R230 ;  /* 0x0000000407e67824 */ /* 0x000fe200078e02e6 */
[----:B------:R-:W-:Y:S01]  /*18d0*/  LEA R4, P3, R16, c[0x0][0x1f0], 0x1 ;  /* 0x00007c0010047a11 */ /* 0x000fe200078608ff */
[----:B------:R-:W-:-:S04]  /*18e0*/  DEPBAR.LE SB0, 0x1 ;  /* 0x000080400000791a */ /* 0x000fc80000000000 */
[----:B------:R-:W-:Y:S01]  /*18f0*/  LEA R20, P0, R8, c[0x0][0x160], 0x1 ;  /* 0x0000580008147a11 */ /* 0x000fe200078008ff */
[----:B------:R-:W-:Y:S01]  /*1900*/  IMAD R230, R230, 0x8, R15 ;  /* 0x00000008e6e67824 */ /* 0x000fe200078e020f */
[----:B------:R-:W-:Y:S01]  /*1910*/  ISETP.GE.AND P6, PT, R239, c[0x0][0x16c], PT ;  /* 0x00005b00ef007a0c */ /* 0x000fe20003fc6270 */
[----:B------:R-:W-:Y:S01]  /*1920*/  IMAD.MOV.U32 R220, RZ, RZ, 0x20 ;  /* 0x00000020ffdc7424 */ /* 0x000fe200078e00ff */
[----:B------:R-:W-:Y:S01]  /*1930*/  SHF.R.S32.HI R19, RZ, 0x1, R19 ;  /* 0x00000001ff137819 */ /* 0x000fe20000011413 */
[----:B------:R-:W-:Y:S01]  /*1940*/  ULDC.64 UR4, c[0x0][0x278] ;  /* 0x00009e0000047ab9 */ /* 0x000fe20000000a00 */
[----:B------:R-:W-:Y:S01]  /*1950*/  LEA.HI.X R5, R16, c[0x0][0x1f4], R5, 0x1, P3 ;  /* 0x00007d0010057a11 */ /* 0x000fe200018f0c05 */
[----:B------:R-:W-:Y:S01]  /*1960*/  UIMAD UR4, UR13, UR4, URZ ;  /* 0x000000040d0472a4 */ /* 0x000fe2000f8e023f */
[----:B------:R-:W-:Y:S01]  /*1970*/  LEA.HI.X R21, R8, c[0x0][0x164], R3, 0x1, P0 ;  /* 0x0000590008157a11 */ /* 0x000fe200000f0c03 */
[----:B------:R-:W-:Y:S01]  /*1980*/  IMAD.U32 R248, RZ, RZ, UR11 ;  /* 0x0000000bfff87e24 */ /* 0x000fe2000f8e00ff */
[----:B------:R-:W-:Y:S01]  /*1990*/  SEL R16, RZ, 0x4, P6 ;  /* 0x00000004ff107807 */ /* 0x000fe20003000000 */
[----:B------:R-:W-:Y:S01]  /*19a0*/  UIMAD UR5, UR11, UR5, UR4 ;  /* 0x000000050b0572a4 */ /* 0x000fe2000f8e0204 */
[C---:B------:R-:W-:Y:S01]  /*19b0*/  LOP3.LUT P0, RZ, R19.reuse, 0x2, RZ, 0xc0, !PT ;  /* 0x0000000213ff7812 */ /* 0x040fe2000780c0ff */
[----:B------:R-:W-:Y:S01]  /*19c0*/  IMAD.SHL.U32 R19, R19, 0x40, RZ ;  /* 0x0000004013137824 */ /* 0x000fe200078e00ff */
[C---:B------:R-:W-:Y:S01]  /*19d0*/  ISETP.GE.AND P3, PT, R6.reuse, c[0x0][0x16c], PT ;  /* 0x00005b0006007a0c */ /* 0x040fe20003f66270 */
[----:B------:R-:W-:Y:S01]  /*19e0*/  IMAD.SHL.U32 R234, R7, 0x8, RZ ;  /* 0x0000000807ea7824 */ /* 0x000fe200078e00ff */
[C---:B------:R-:W-:Y:S01]  /*19f0*/  ISETP.GE.AND P4, PT, R6.reuse, c[0x0][0x1fc], PT ;  /* 0x00007f0006007a0c */ /* 0x040fe20003f86270 */
[----:B------:R-:W-:Y:S01]  /*1a00*/  IMAD.MOV.U32 R231, RZ, RZ, 0x10 ;  /* 0x00000010ffe77424 */ /* 0x000fe200078e00ff */
[----:B------:R-:W-:Y:S01]  /*1a10*/  ISETP.GE.OR P6, PT, R6, c[0x0][0x1fc], !P1 ;  /* 0x00007f0006007a0c */ /* 0x000fe20004fc6670 */
[----:B------:R-:W-:Y:S01]  /*1a20*/  CS2R R154, SRZ ;  /* 0x00000000009a7805 */ /* 0x000fe2000001ff00 */
[----:B------:R-:W-:Y:S01]  /*1a30*/  LOP3.LUT R12, R12, 0x1c0, RZ, 0xc0, !PT ;  /* 0x000001c00c0c7812 */ /* 0x000fe200078ec0ff */
[----:B------:R-:W-:Y:S01]  /*1a40*/  CS2R R152, SRZ ;  /* 0x0000000000987805 */ /* 0x000fe2000001ff00 */
[----:B------:R-:W-:Y:S01]  /*1a50*/  SHF.R.S32.HI R6, RZ, 0x1f, R13 ;  /* 0x0000001fff067819 */ /* 0x000fe2000001140d */
[----:B------:R-:W-:Y:S01]  /*1a60*/  CS2R R150, SRZ ;  /* 0x0000000000967805 */ /* 0x000fe2000001ff00 */
[-C--:B------:R-:W-:Y:S01]  /*1a70*/  LEA.HI R17, R13, R13.reuse, RZ, 0x1 ;  /* 0x0000000d0d117211 */ /* 0x080fe200078f08ff */
[----:B------:R-:W-:Y:S01]  /*1a80*/  CS2R R148, SRZ ;  /* 0x0000000000947805 */ /* 0x000fe2000001ff00 */
[----:B------:R-:W-:Y:S01]  /*1a90*/  LOP3.LUT R9, R12, 0x30, R9, 0xf8, !PT ;  /* 0x000000300c097812 */ /* 0x000fe200078ef809 */
[----:B------:R-:W-:Y:S01]  /*1aa0*/  CS2R R146, SRZ ;  /* 0x0000000000927805 */ /* 0x000fe2000001ff00 */
[----:B--2---:R-:W-:Y:S01]  /*1ab0*/  LEA.HI R11, R6, R13, RZ, 0x3 ;  /* 0x0000000d060b7211 */ /* 0x004fe200078f18ff */
        /* <DEDUP_REMOVED lines=28> */
[----:B------:R-:W-:Y:S01]  /*1c80*/  USHF.R.S32.HI UR6, URZ, 0x1f, UR7 ;  /* 0x0000001f3f067899 */ /* 0x000fe20008011407 */
[----:B------:R-:W-:Y:S01]  /*1c90*/  IADD3 R235, R251, UR5, RZ ;  /* 0x00000005fbeb7c10 */ /* 0x000fe2000fffe0ff */
[----:B------:R-:W-:Y:S01]  /*1ca0*/  IMAD.IADD R221, R230, 0x1, R221 ;  /* 0x00000001e6dd7824 */ /* 0x000fe200078e02dd */
[----:B------:R-:W-:Y:S01]  /*1cb0*/  IADD3 R13, R16, R13, R245 ;  /* 0x0000000d100d7210 */ /* 0x000fe20007ffe0f5 */
[----:B------:R-:W-:Y:S01]  /*1cc0*/  IMAD.WIDE.U32 R248, R248, c[0x0][0x290], R24 ;  /* 0x0000a400f8f87a25 */ /* 0x000fe200078e0018 */
[----:B------:R-:W-:Y:S01]  /*1cd0*/  LOP3.LUT R18, R18, 0xffffffe0, RZ, 0xc0, !PT ;  /* 0xffffffe012127812 */ /* 0x000fe200078ec0ff */
        /* <DEDUP_REMOVED lines=17> */
[----:B------:R1:W2:Y:S01]  /*1df0*/  LDSM.16.M88.4 R164, [R230+0x6080] ;  /* 0x00608000e6a4783b */ /* 0x0002a20000000200 */
[C---:B------:R-:W-:Y:S01]  /*1e00*/  ISETP.GE.OR P0, PT, R34.reuse, UR17, !P0 ;  /* 0x0000001122007c0c */ /* 0x040fe2000c706670 */
[----:B------:R-:W-:Y:S01]  /*1e10*/  CS2R R122, SRZ ;  /* 0x00000000007a7805 */ /* 0x000fe2000001ff00 */
[----:B------:R-:W-:Y:S01]  /*1e20*/  LOP3.LUT P5, RZ, R13, 0x2, RZ, 0xc0, !PT ;  /* 0x000000020dff7812 */ /* 0x000fe200078ac0ff */
[----:B------:R1:W3:Y:S01]  /*1e30*/  LDSM.16.M88.4 R172, [R230+0x7080] ;  /* 0x00708000e6ac783b */ /* 0x0002e20000000200 */
[--C-:B------:R-:W-:Y:S01]  /*1e40*/  SHF.R.S32.HI R8, RZ, 0x1, R17.reuse ;  /* 0x00000001ff087819 */ /* 0x100fe20000011411 */
[----:B------:R-:W-:Y:S01]  /*1e50*/  CS2R R120, SRZ ;  /* 0x0000000000787805 */ /* 0x000fe2000001ff00 */
[----:B------:R-:W-:Y:S01]  /*1e60*/  ISETP.GE.OR P5, PT, R34, UR17, !P5 ;  /* 0x0000001122007c0c */ /* 0x000fe2000efa6670 */
[----:B------:R1:W4:Y:S01]  /*1e70*/  LDSM.16.M88.4 R176, [R221+0x6080] ;  /* 0x00608000ddb0783b */ /* 0x0003220000000200 */
[----:B------:R-:W-:Y:S01]  /*1e80*/  SHF.R.S32.HI R17, RZ, 0x1f, R17 ;  /* 0x0000001fff117819 */ /* 0x000fe20000011411 */
[----:B------:R-:W-:Y:S01]  /*1e90*/  CS2R R118, SRZ ;  /* 0x0000000000767805 */ /* 0x000fe2000001ff00 */
[----:B------:R-:W-:Y:S01]  /*1ea0*/  SEL R12, RZ, 0xffffffff, P4 ;  /* 0xffffffffff0c7807 */ /* 0x000fe20002000000 */
[----:B------:R1:W1:Y:S01]  /*1eb0*/  LDSM.16.M88.4 R184, [R221+0x7080] ;  /* 0x00708000ddb8783b */ /* 0x0002620000000200 */
[----:B------:R-:W-:Y:S01]  /*1ec0*/  LEA.HI R17, R17, R8, RZ, 0x2 ;  /* 0x0000000811117211 */ /* 0x000fe200078f10ff */
[----:B------:R-:W-:Y:S01]  /*1ed0*/  CS2R R116, SRZ ;  /* 0x0000000000747805 */ /* 0x000fe2000001ff00 */
[----:B------:R-:W-:Y:S01]  /*1ee0*/  SHF.R.U32.HI R232, RZ, 0x4, R232 ;  /* 0x00000004ffe87819 */ /* 0x000fe200000116e8 */
[----:B------:R1:W1:Y:S01]  /*1ef0*/  LDSM.16.M88.4 R188, [R230+0x8080] ;  /* 0x00808000e6bc783b */ /* 0x0002620000000200 */
[----:B------:R-:W-:Y:S01]  /*1f00*/  LOP3.LUT R228, R228, R19, RZ, 0x3c, !PT ;  /* 0x00000013e4e47212 */ /* 0x000fe200078e3cff */
[----:B------:R-:W-:Y:S01]  /*1f10*/  IMAD.SHL.U32 R12, R12, 0x2, RZ ;  /* 0x000000020c0c7824 */ /* 0x000fe200078e00ff */
[----:B------:R-:W-:Y:S01]  /*1f20*/  LOP3.LUT R17, R17, 0xfffffffc, RZ, 0xc0, !PT ;  /* 0xfffffffc11117812 */ /* 0x000fe200078ec0ff */
[----:B------:R1:W1:Y:S01]  /*1f30*/  LDSM.16.M88.4 R192, [R230+0x9080] ;  /* 0x00908000e6c0783b */ /* 0x0002620000000200 */
[----:B------:R-:W-:Y:S01]  /*1f40*/  SHF.R.S32.HI R3, RZ, 0x1f, R18 ;  /* 0x0000001fff037819 */ /* 0x000fe20000011412 */
[----:B------:R-:W-:Y:S01]  /*1f50*/  IMAD R228, R7, 0x200, R228 ;  /* 0x0000020007e47824 */ /* 0x000fe200078e02e4 */
[----:B------:R-:W-:Y:S01]  /*1f60*/  IADD3 R244, R249, UR4, RZ ;  /* 0x00000004f9f47c10 */ /* 0x000fe2000fffe0ff */
[----:B------:R1:W1:Y:S01]  /*1f70*/  LDSM.16.M88.4 R196, [R221+0x8080] ;  /* 0x00808000ddc4783b */ /* 0x0002620000000200 */
[----:B------:R-:W-:Y:S01]  /*1f80*/  LEA.HI R3, R3, R18, RZ, 0x2 ;  /* 0x0000001203037211 */ /* 0x000fe200078f10ff */
[----:B------:R-:W-:Y:S01]  /*1f90*/  IMAD.IADD R8, R8, 0x1, -R17 ;  /* 0x0000000108087824 */ /* 0x000fe200078e0a11 */
        /* <DEDUP_REMOVED lines=116> */
.L_x_507:
        /* <DEDUP_REMOVED lines=143> */
.L_x_505:
[----:B--2---:R-:W2:Y:S01]  /*2fd0*/  LDL R36, [R1+0x18] ;  /* 0x0000180001247983 */ /* 0x004ea20000100800 */
[----:B------:R-:W-:Y:S02]  /*2fe0*/  ULEA UR7, UR20, 0x1, 0x6 ;  /* 0x0000000114077891 */ /* 0x000fe4000f8e303f */
[----:B------:R-:W-:Y:S01]  /*2ff0*/  USHF.L.U32 UR6, UR12, 0x7, URZ ;  /* 0x000000070c067899 */ /* 0x000fe2000800063f */
[----:B------:R-:W-:Y:S01]  /*3000*/  STL [R1+0x20], R109 ;  /* 0x0000206d01007387 */ /* 0x000fe20000100800 */
[----:B------:R-:W-:Y:S02]  /*3010*/  UIADD3 UR20, UR20, 0x1, URZ ;  /* 0x0000000114147890 */ /* 0x000fe4000fffe03f */
[----:B------:R-:W-:Y:S01]  /*3020*/  UIADD3 UR6, UR7, UR5, -UR6 ;  /* 0x0000000507067290 */ /* 0x000fe2000fffe806 */
[----:B------:R3:W-:Y:S04]  /*3030*/  STL [R1+0x1c], R108 ;  /* 0x00001c6c01007387 */ /* 0x0007e80000100800 */
[----:B------:R-:W0:Y:S01]  /*3040*/  LDGDEPBAR ;  /* 0x00000000000079af */ /* 0x000e220000000000 */
[----:B------:R-:W-:Y:S05]  /*3050*/  IMAD.U32 R40, RZ, RZ, UR6 ;  /* 0x00000006ff287e24 */ /* 0x000fea000f8e00ff */
        /* <DEDUP_REMOVED lines=461> */
.L_x_506:
[-C--:B-12-4-:R-:W-:Y:S01]  /*4d30*/  HMMA.16816.F32 R4, R40, R2.reuse, RZ ;  /* 0x000000022804723c */ /* 0x096fe200000018ff */
[----:B------:R-:W-:Y:S01]  /*4d40*/  LDSM.16.M88.4 R28, [R224] ;  /* 0x00000000e01c783b */ /* 0x000fe20000000200 */
[----:B------:R-:W-:Y:S02]  /*4d50*/  ULDC.64 UR6, c[0x0][0x238] ;  /* 0x00008e0000067ab9 */ /* 0x000fe40000000a00 */
[----:B------:R-:W-:Y:S01]  /*4d60*/  UIMAD UR21, UR8, UR6, URZ ;  /* 0x00000006081572a4 */ /* 0x000fe2000f8e023f */
[----:B------:R-:W-:Y:S01]  /*4d70*/  LDSM.16.M88.4 R32, [R224+0x1000] ;  /* 0x00100000e020783b */ /* 0x000fe20000000200 */
[----:B------:R-:W-:Y:S02]  /*4d80*/  UIMAD UR22, UR19, 0x1800, URZ ;  /* 0x00001800131678a4 */ /* 0x000fe4000f8e023f */
[C---:B------:R-:W-:Y:S01]  /*4d90*/  HMMA.16816.F32 R8, R24.reuse, R2, RZ ;  /* 0x000000021808723c */ /* 0x040fe200000018ff */
[----:B------:R-:W1:Y:S01]  /*4da0*/  LDSM.16.MT88.2 R2, [R227+0x800] ;  /* 0x00080000e302783b */ /* 0x000e620000004100 */
[----:B------:R-:W-:Y:S02]  /*4db0*/  UIMAD UR21, UR10, UR7, UR21 ;  /* 0x000000070a1572a4 */ /* 0x000fe4000f8e0215 */
[----:B------:R-:W-:Y:S01]  /*4dc0*/  USHF.R.S32.HI UR19, URZ, 0x1f, UR11 ;  /* 0x0000001f3f137899 */ /* 0x000fe2000801140b */
[----:B------:R-:W2:Y:S01]  /*4dd0*/  LDSM.16.MT88.2 R36, [R227+0x2800] ;  /* 0x00280000e324783b */ /* 0x000ea20000004100 */
[----:B------:R-:W-:Y:S02]  /*4de0*/  ULDC.64 UR6, c[0x0][0x240] ;  /* 0x0000900000067ab9 */ /* 0x000fe40000000a00 */
[-C--:B------:R-:W-:Y:S01]  /*4df0*/  HMMA.16816.F32 R12, R24, R48.reuse, RZ ;  /* 0x00000030180c723c */ /* 0x080fe200000018ff */
[----:B------:R-:W4:Y:S01]  /*4e00*/  LDSM.16.MT88.2 R38, [R227+0x4800] ;  /* 0x00480000e326783b */ /* 0x000f220000004100 */
[----:B------:R-:W-:Y:S02]  /*4e10*/  UIMAD UR6, UR19, UR6, URZ ;  /* 0x00000006130672a4 */ /* 0x000fe4000f8e023f */
[----:B------:R-:W-:Y:S01]  /*4e20*/  UISETP.GE.AND UP0, UPT, UR20, UR9, UPT ;  /* 0x000000091400728c */ /* 0x000fe2000bf06270 */
[----:B------:R-:W-:Y:S01]  /*4e30*/  LDSM.16.MT88.2 R44, [R227+0xc00] ;  /* 0x000c0000e32c783b */ /* 0x000fe20000004100 */
[----:B------:R-:W-:Y:S02]  /*4e40*/  UIMAD UR6, UR11, UR7, UR6 ;  /* 0x000000070b0672a4 */ /* 0x000fe4000f8e0206 */
[C---:B------:R-:W-:Y:S01]  /*4e50*/  HMMA.16816.F32 R16, R40.reuse, R48, RZ ;  /* 0x000000302810723c */ /* 0x040fe200000018ff */
[----:B------:R-:W-:Y:S01]  /*4e60*/  LDSM.16.MT88.2 R46, [R227+0x2c00] ;  /* 0x002c0000e32e783b */ /* 0x000fe20000004100 */
[----:B------:R-:W-:Y:S02]  /*4e70*/  UIADD3 UR7, UR4, 0x1, URZ ;  /* 0x0000000104077890 */ /* 0x000fe4000fffe03f */
[----:B------:R-:W-:Y:S01]  /*4e80*/  UISETP.GE.AND UP2, UPT, UR4, 0x1, UPT ;  /* 0x000000010400788c */ /* 0x000fe2000bf46270 */
[----:B------:R-:W0:Y:S01]  /*4e90*/  LDGDEPBAR ;  /* 0x00000000000079af */ /* 0x000e220000000000 */
[----:B------:R-:W-:Y:S02]  /*4ea0*/  UISETP.GE.AND UP1, UPT, UR18, 0x1, UPT ;  /* 0x000000011200788c */ /* 0x000fe4000bf26270 */
[-C--:B------:R-:W-:Y:S01]  /*4eb0*/  HMMA.16816.F32 R20, R40, R50.reuse, RZ ;  /* 0x000000322814723c */ /* 0x080fe200000018ff */
[----:B------:R-:W3:Y:S07]  /*4ec0*/  LDSM.16.M88.4 R40, [R223] ;  /* 0x00000000df28783b */ /* 0x000eee0000000200 */
        /* <DEDUP_REMOVED lines=8> */
[----:B------:R-:W3:Y:S07]  /*4f50*/  LDSM.16.MT88.2 R52, [R227+0x4c00] ;  /* 0x004c0000e334783b */ /* 0x000eee0000004100 */
[----:B------:R-:W-:Y:S08]  /*4f60*/  HMMA.16816.F32 R24, R156, R180, R24 ;  /* 0x000000b49c18723c */ /* 0x000ff00000001818 */
[-C--:B-1----:R-:W-:Y:S08]  /*4f70*/  HMMA.16816.F32 R4, R28, R2.reuse, R4 ;  /* 0x000000021c04723c */ /* 0x082ff00000001804 */
[C---:B------:R-:W-:Y:S01]  /*4f80*/  HMMA.16816.F32 R8, R32.reuse, R2, R8 ;  /* 0x000000022008723c */ /* 0x040fe20000001808 */
[----:B------:R-:W1:Y:S07]  /*4f90*/  LDSM.16.MT88.2 R2, [R227+0x1000] ;  /* 0x00100000e302783b */ /* 0x000e6e0000004100 */
[-C--:B--2---:R-:W-:Y:S08]  /*4fa0*/  HMMA.16816.F32 R12, R32, R36.reuse, R12 ;  /* 0x00000024200c723c */ /* 0x084ff0000000180c */
[C---:B------:R-:W-:Y:S01]  /*4fb0*/  HMMA.16816.F32 R16, R28.reuse, R36, R16 ;  /* 0x000000241c10723c */ /* 0x040fe20000001810 */
[----:B------:R-:W-:Y:S07]  /*4fc0*/  LDSM.16.MT88.2 R36, [R227+0x3000] ;  /* 0x00300000e324783b */ /* 0x000fee0000004100 */
[-C--:B----4-:R-:W-:Y:S01]  /*4fd0*/  HMMA.16816.F32 R20, R28, R38.reuse, R20 ;  /* 0x000000261c14723c */ /* 0x090fe20000001814 */
[----:B------:R-:W2:Y:S07]  /*4fe0*/  LDSM.16.M88.4 R28, [R226+0x3000] ;  /* 0x00300000e21c783b */ /* 0x000eae0000000200 */
[----:B------:R-:W-:Y:S01]  /*4ff0*/  HMMA.16816.F32 R24, R32, R38, R24 ;  /* 0x000000262018723c */ /* 0x000fe20000001818 */
[----:B------:R-:W4:Y:S04]  /*5000*/  LDSM.16.MT88.2 R32, [R227+0x5000] ;  /* 0x00500000e320783b */ /* 0x000f280000004100 */
[----:B------:R-:W-:Y:S03]  /*5010*/  LDSM.16.MT88.2 R34, [R227+0x1400] ;  /* 0x00140000e322783b */ /* 0x000fe60000004100 */
[-C--:B---3--:R-:W-:Y:S01]  /*5020*/  HMMA.16816.F32 R4, R40, R44.reuse, R4 ;  /* 0x0000002c2804723c */ /* 0x088fe20000001804 */
[----:B------:R-:W-:Y:S07]  /*5030*/  LDSM.16.MT88.2 R38, [R227+0x3400] ;  /* 0x00340000e326783b */ /* 0x000fee0000004100 */
[C---:B------:R-:W-:Y:S08]  /*5040*/  HMMA.16816.F32 R8, R48.reuse, R44, R8 ;  /* 0x0000002c3008723c */ /* 0x040ff00000001808 */
[-C--:B------:R-:W-:Y:S08]  /*5050*/  HMMA.16816.F32 R12, R48, R46.reuse, R12 ;  /* 0x0000002e300c723c */ /* 0x080ff0000000180c */
[C---:B------:R-:W-:Y:S01]  /*5060*/  HMMA.16816.F32 R16, R40.reuse, R46, R16 ;  /* 0x0000002e2810723c */ /* 0x040fe20000001810 */
[----:B------:R-:W3:Y:S07]  /*5070*/  LDSM.16.M88.4 R44, [R225+0x2000] ;  /* 0x00200000e12c783b */ /* 0x000eee0000000200 */
[-C--:B------:R-:W-:Y:S01]  /*5080*/  HMMA.16816.F32 R20, R40, R52.reuse, R20 ;  /* 0x000000342814723c */ /* 0x080fe20000001814 */
[----:B------:R-:W3:Y:S07]  /*5090*/  LDSM.16.M88.4 R40, [R225+0x3000] ;  /* 0x00300000e128783b */ /* 0x000eee0000000200 */
[----:B------:R-:W-:Y:S01]  /*50a0*/  HMMA.16816.F32 R24, R48, R52, R24 ;  /* 0x000000343018723c */ /* 0x000fe20000001818 */
[----:B------:R-:W3:Y:S04]  /*50b0*/  LDSM.16.MT88.2 R48, [R227+0x5400] ;  /* 0x00540000e330783b */ /* 0x000ee80000004100 */
[----:B------:R-:W-:Y:S03]  /*50c0*/  LDSM.16.M88.4 R52, [R224+0x2000] ;  /* 0x00200000e034783b */ /* 0x000fe60000000200 */
[-C--:B-1----:R-:W-:Y:S08]  /*50d0*/  HMMA.16816.F32 R4, R56, R2.reuse, R4 ;  /* 0x000000023804723c */ /* 0x082ff00000001804 */
[C---:B--2---:R-:W-:Y:S01]  /*50e0*/  HMMA.16816.F32 R8, R28.reuse, R2, R8 ;  /* 0x000000021c08723c */ /* 0x044fe20000001808 */
[----:B------:R-:W1:Y:S07]  /*50f0*/  LDSM.16.MT88.2 R2, [R227+0x1800] ;  /* 0x00180000e302783b */ /* 0x000e6e0000004100 */
[-C--:B------:R-:W-:Y:S08]  /*5100*/  HMMA.16816.F32 R12, R28, R36.reuse, R12 ;  /* 0x000000241c0c723c */ /* 0x080ff0000000180c */
[C---:B------:R-:W-:Y:S01]  /*5110*/  HMMA.16816.F32 R16, R56.reuse, R36, R16 ;  /* 0x000000243810723c */ /* 0x040fe20000001810 */
[----:B------:R-:W-:Y:S07]  /*5120*/  LDSM.16.MT88.2 R36, [R227+0x1c00] ;  /* 0x001c0000e324783b */ /* 0x000fee0000004100 */
[-C--:B----4-:R-:W-:Y:S01]  /*5130*/  HMMA.16816.F32 R20, R56, R32.reuse, R20 ;  /* 0x000000203814723c */ /* 0x090fe20000001814 */
[----:B------:R-:W2:Y:S07]  /*5140*/  LDSM.16.M88.4 R56, [R224+0x3000] ;  /* 0x00300000e038783b */ /* 0x000eae0000000200 */
[----:B------:R-:W-:Y:S01]  /*5150*/  HMMA.16816.F32 R24, R28, R32, R24 ;  /* 0x000000201c18723c */ /* 0x000fe20000001818 */
[----:B------:R-:W4:Y:S04]  /*5160*/  LDSM.16.MT88.2 R28, [R227+0x3800] ;  /* 0x00380000e31c783b */ /* 0x000f280000004100 */
[----:B------:R-:W1:Y:S03]  /*5170*/  LDSM.16.MT88.2 R30, [R227+0x5800] ;  /* 0x00580000e31e783b */ /* 0x000e660000004100 */
[-C--:B---3--:R-:W-:Y:S08]  /*5180*/  HMMA.16816.F32 R4, R44, R34.reuse, R4 ;  /* 0x000000222c04723c */ /* 0x088ff00000001804 */
[C---:B------:R-:W-:Y:S01]  /*5190*/  HMMA.16816.F32 R8, R40.reuse, R34, R8 ;  /* 0x000000222808723c */ /* 0x040fe20000001808 */
[----:B------:R-:W3:Y:S07]  /*51a0*/  LDSM.16.M88.4 R32, [R220+0x2000] ;  /* 0x00200000dc20783b */ /* 0x000eee0000000200 */
[-C--:B------:R-:W-:Y:S08]  /*51b0*/  HMMA.16816.F32 R12, R40, R38.reuse, R12 ;  /* 0x00000026280c723c */ /* 0x080ff0000000180c */
[C---:B------:R-:W-:Y:S01]  /*51c0*/  HMMA.16816.F32 R16, R44.reuse, R38, R16 ;  /* 0x000000262c10723c */ /* 0x040fe20000001810 */
[----:B------:R-:W-:Y:S07]  /*51d0*/  LDSM.16.MT88.2 R38, [R227+0x3c00] ;  /* 0x003c0000e326783b */ /* 0x000fee0000004100 */
[-C--:B------:R-:W-:Y:S01]  /*51e0*/  HMMA.16816.F32 R20, R44, R48.reuse, R20 ;  /* 0x000000302c14723c */ /* 0x080fe20000001814 */
[----:B------:R-:W3:Y:S07]  /*51f0*/  LDSM.16.M88.4 R44, [R220+0x3000] ;  /* 0x00300000dc2c783b */ /* 0x000eee0000000200 */
[----:B------:R-:W-:Y:S08]  /*5200*/  HMMA.16816.F32 R24, R40, R48, R24 ;  /* 0x000000302818723c */ /* 0x000ff00000001818 */
[-C--:B-1----:R-:W-:Y:S08]  /*5210*/  HMMA.16816.F32 R4, R52, R2.reuse, R4 ;  /* 0x000000023404723c */ /* 0x082ff00000001804 */
[C---:B--2---:R-:W-:Y:S01]  /*5220*/  HMMA.16816.F32 R8, R56.reuse, R2, R8 ;  /* 0x000000023808723c */ /* 0x044fe20000001808 */
[----:B------:R-:W1:Y:S07]  /*5230*/  LDSM.16.MT88.2 R2, [R227+0x5c00] ;  /* 0x005c0000e302783b */ /* 0x000e6e0000004100 */
[-C--:B----4-:R-:W-:Y:S08]  /*5240*/  HMMA.16816.F32 R12, R56, R28.reuse, R12 ;  /* 0x0000001c380c723c */ /* 0x090ff0000000180c */
[C---:B------:R-:W-:Y:S07]  /*5250*/  HMMA.16816.F32 R16, R52.reuse, R28, R16 ;  /* 0x0000001c3410723c */ /* 0x040fee0000001810 */
[----:B------:R-:W-:Y:S01]  /*5260*/  IMAD.U32 R28, RZ, RZ, UR10 ;  /* 0x0000000aff1c7e24 */ /* 0x000fe2000f8e00ff */
[-C--:B------:R-:W-:Y:S08]  /*5270*/  HMMA.16816.F32 R20, R52, R30.reuse, R20 ;  /* 0x0000001e3414723c */ /* 0x080ff00000001814 */
[----:B------:R-:W-:Y:S07]  /*5280*/  HMMA.16816.F32 R24, R56, R30, R24 ;  /* 0x0000001e3818723c */ /* 0x000fee0000001818 */
[----:B-----5:R-:W-:Y:S01]  /*5290*/  IMAD.WIDE.U32 R30, R28, c[0x0][0x238], R182 ;  /* 0x00008e001c1e7a25 */ /* 0x020fe200078e00b6 */
[-C--:B---3--:R-:W-:Y:S04]  /*52a0*/  HMMA.16816.F32 R4, R32, R36.reuse, R4 ;  /* 0x000000242004723c */ /* 0x088fe80000001804 */
[----:B------:R-:W-:Y:S01]  /*52b0*/  IMAD.U32 R28, RZ, RZ, UR11 ;  /* 0x0000000bff1c7e24 */ /* 0x000fe2000f8e00ff */
[----:B------:R-:W-:Y:S01]  /*52c0*/  IADD3 R31, R31, UR21, RZ ;  /* 0x000000151f1f7c10 */ /* 0x000fe2000fffe0ff */
[----:B------:R-:W-:Y:S02]  /*52d0*/  USHF.R.S32.HI UR21, URZ, 0x1f, UR22 ;  /* 0x0000001f3f157899 */ /* 0x000fe40008011416 */
[C---:B------:R-:W-:Y:S04]  /*52e0*/  HMMA.16816.F32 R8, R44.reuse, R36, R8 ;  /* 0x000000242c08723c */ /* 0x040fe80000001808 */
[----:B------:R-:W-:Y:S01]  /*52f0*/  IMAD.WIDE.U32 R30, R28, c[0x0][0x240], R30 ;  /* 0x000090001c1e7a25 */ /* 0x000fe200078e001e */
[----:B------:R-:W-:Y:S03]  /*5300*/  MOV R28, UR21 ;  /* 0x00000015001c7c02 */ /* 0x000fe60008000f00 */
[-C--:B------:R-:W-:Y:S04]  /*5310*/  HMMA.16816.F32 R12, R44, R38.reuse, R12 ;  /* 0x000000262c0c723c */ /* 0x080fe8000000180c */
[----:B------:R-:W-:Y:S04]  /*5320*/  IADD3 R29, P0, R30, UR22, RZ ;  /* 0x000000161e1d7c10 */ /* 0x000fe8000ff1e0ff */
[C---:B------:R-:W-:Y:S04]  /*5330*/  HMMA.16816.F32 R16, R32.reuse, R38, R16 ;  /* 0x000000262010723c */ /* 0x040fe80000001810 */
[----:B------:R-:W-:Y:S01]  /*5340*/  IADD3.X R28, R28, UR6, R31, P0, !PT ;  /* 0x000000061c1c7c10 */ /* 0x000fe200087fe41f */
[----:B------:R-:W-:Y:S01]  /*5350*/  UIADD3 UR6, UR18, 0x1, URZ ;  /* 0x0000000112067890 */ /* 0x000fe2000fffe03f */
[C---:B------:R-:W-:Y:S02]  /*5360*/  LEA R48, P0, R29.reuse, c[0x0][0x220], 0x2 ;  /* 0x000088001d307a11 */ /* 0x040fe400078010ff */
[-C--:B-1----:R-:W-:Y:S01]  /*5370*/  HMMA.16816.F32 R20, R32, R2.reuse, R20 ;  /* 0x000000022014723c */ /* 0x082fe20000001814 */
[----:B------:R-:W-:Y:S01]  /*5380*/  LDSM.16.MT88.4 R32, [R228+0x13c80] ;  /* 0x013c8000e420783b */ /* 0x000fe20000004200 */
[----:B------:R-:W-:Y:S02]  /*5390*/  USEL UR18, UR6, URZ, !UP1 ;  /* 0x0000003f06127287 */ /* 0x000fe4000c800000 */
        /* <DEDUP_REMOVED lines=148> */
.L_x_504:
[----:B------:R-:W-:Y:S05]  /*5ce0*/  @P1 EXIT ;  /* 0x000000000000194d */ /* 0x000fea0003800000 */
[----:B------:R-:W2:Y:S01]  /*5cf0*/  LDL.LU.64 R2, [R1] ;  /* 0x0000000001027983 */ /* 0x000ea20000300a00 */
[----:B------:R-:W-:Y:S01]  /*5d00*/  UMOV UR6, 0x1 ;  /* 0x0000000100067882 */ /* 0x000fe20000000000 */
[----:B------:R-:W-:Y:S01]  /*5d10*/  IMAD.U32 R6, RZ, RZ, UR11 ;  /* 0x0000000bff067e24 */ /* 0x000fe2000f8e00ff */
[----:B------:R-:W-:Y:S02]  /*5d20*/  ULDC.64 UR4, c[0x0][0x338] ;  /* 0x0000ce0000047ab9 */ /* 0x000fe40000000a00 */
[----:B------:R-:W-:-:S02]  /*5d30*/  UISETP.NE.AND UP0, UPT, UR6, UR4, UPT ;  /* 0x000000040600728c */ /* 0x000fc4000bf05270 */
[----:B------:R-:W-:Y:S02]  /*5d40*/  UIMAD.WIDE.U32 UR6, UR10, UR5, URZ ;  /* 0x000000050a0672a5 */ /* 0x000fe4000f8e003f */
[----:B------:R-:W-:Y:S02]  /*5d50*/  ULDC UR4, c[0x0][0x340] ;  /* 0x0000d00000047ab9 */ /* 0x000fe40000000800 */
[----:B------:R-:W-:Y:S02]  /*5d60*/  UIMAD UR12, UR12, 0x3000, URZ ;  /* 0x000030000c0c78a4 */ /* 0x000fe4000f8e023f */
[----:B------:R-:W-:-:S03]  /*5d70*/  USHF.R.S32.HI UR8, URZ, 0x1f, UR11 ;  /* 0x0000001f3f087899 */ /* 0x000fc6000801140b */
[----:B------:R-:W-:Y:S02]  /*5d80*/  @UP0 USHF.R.U32.HI UR10, URZ, UR4, UR7 ;  /* 0x000000043f0a0299 */ /* 0x000fe40008011607 */
[----:B------:R-:W-:Y:S02]  /*5d90*/  USHF.R.S32.HI UR7, URZ, 0x1f, UR12 ;  /* 0x0000001f3f077899 */ /* 0x000fe4000801140c */
[----:B------:R-:W-:Y:S02]  /*5da0*/  USHF.R.S32.HI UR6, URZ, 0x1f, UR10 ;  /* 0x0000001f3f067899 */ /* 0x000fe4000801140a */
[----:B------:R-:W-:Y:S01]  /*5db0*/  ULDC.64 UR4, c[0x0][0x328] ;  /* 0x0000ca0000047ab9 */ /* 0x000fe20000000a00 */
[----:B------:R-:W-:Y:S01]  /*5dc0*/  IMAD.U32 R9, RZ, RZ, UR10 ;  /* 0x0000000aff097e24 */ /* 0x000fe2000f8e00ff */
[----:B------:R-:W-:Y:S01]  /*5dd0*/  UIMAD UR4, UR6, UR4, URZ ;  /* 0x00000004060472a4 */ /* 0x000fe2000f8e023f */
[----:B------:R-:W-:Y:S01]  /*5de0*/  BAR.SYNC.DEFER_BLOCKING 0x1, 0x100 ;  /* 0x0044000000007b1d */ /* 0x000fe20000010000 */
[----:B--2---:R-:W-:-:S04]  /*5df0*/  IADD3 R4, P0, R2, UR12, RZ ;  /* 0x0000000c02047c10 */ /* 0x004fc8000ff1e0ff */
[----:B------:R-:W-:Y:S01]  /*5e00*/  LEA.HI.X.SX32 R5, R2, UR7, 0x1, P0 ;  /* 0x0000000702057c11 */ /* 0x000fe200080f0eff */
[----:B------:R-:W-:Y:S01]  /*5e10*/  UIMAD UR7, UR10, UR5, UR4 ;  /* 0x000000050a0772a4 */ /* 0x000fe2000f8e0204 */
[----:B------:R-:W-:Y:S02]  /*5e20*/  IMAD.U32 R2, RZ, RZ, UR10 ;  /* 0x0000000aff027e24 */ /* 0x000fe4000f8e00ff */
[----:B------:R-:W-:Y:S01]  /*5e30*/  ULDC.64 UR4, c[0x0][0x300] ;  /* 0x0000c00000047ab9 */ /* 0x000fe20000000a00 */
[----:B------:R-:W-:Y:S01]  /*5e40*/  IMAD.WIDE.U32 R8, R9, c[0x0][0x328], R4 ;  /* 0x0000ca0009087a25 */ /* 0x000fe200078e0004 */
[----:B------:R-:W-:-:S03]  /*5e50*/  UIMAD UR4, UR6, UR4, URZ ;  /* 0x00000004060472a4 */ /* 0x000fc6000f8e023f */
[----:B------:R-:W-:Y:S01]  /*5e60*/  IMAD.WIDE.U32 R2, R2, c[0x0][0x300], R4 ;  /* 0x0000c00002027a25 */ /* 0x000fe200078e0004 */
[----:B------:R-:W-:Y:S01]  /*5e70*/  IADD3 R9, R9, UR7, RZ ;  /* 0x0000000709097c10 */ /* 0x000fe2000fffe0ff */
[----:B------:R-:W-:Y:S02]  /*5e80*/  ULDC.64 UR6, c[0x0][0x330] ;  /* 0x0000cc0000067ab9 */ /* 0x000fe40000000a00 */
[----:B------:R-:W-:Y:S01]  /*5e90*/  UIMAD UR6, UR8, UR6, URZ ;  /* 0x00000006080672a4 */ /* 0x000fe2000f8e023f */
[----:B------:R-:W-:Y:S01]  /*5ea0*/  IMAD.U32 R4, RZ, RZ, UR11 ;  /* 0x0000000bff047e24 */ /* 0x000fe2000f8e00ff */
[----:B------:R-:W-:Y:S01]  /*5eb0*/  UIMAD UR10, UR10, UR5, UR4 ;  /* 0x000000050a0a72a4 */ /* 0x000fe2000f8e0204 */
[----:B------:R-:W-:Y:S01]  /*5ec0*/  IMAD.WIDE.U32 R6, R6, c[0x0][0x330], R8 ;  /* 0x0000cc0006067a25 */ /* 0x000fe200078e0008 */
[----:B------:R-:W-:Y:S02]  /*5ed0*/  UIMAD UR6, UR11, UR7, UR6 ;  /* 0x000000070b0672a4 */ /* 0x000fe4000f8e0206 */
[----:B------:R-:W-:-:S02]  /*5ee0*/  ULDC.64 UR4, c[0x0][0x308] ;  /* 0x0000c20000047ab9 */ /* 0x000fc40000000a00 */
[C---:B------:R-:W-:Y:S01]  /*5ef0*/  LEA R10, P1, R6.reuse, c[0x0][0x310], 0x2 ;  /* 0x0000c400060a7a11 */ /* 0x040fe200078210ff */
[----:B------:R-:W-:Y:S01]  /*5f00*/  UIMAD UR4, UR8, UR4, URZ ;  /* 0x00000004080472a4 */ /* 0x000fe2000f8e023f */
[----:B------:R-:W-:Y:S02]  /*5f10*/  IADD3 R0, R7, UR6, RZ ;  /* 0x0000000607007c10 */ /* 0x000fe4000fffe0ff */
[----:B------:R-:W-:Y:S01]  /*5f20*/  IADD3 R3, R3, UR10, RZ ;  /* 0x0000000a03037c10 */ /* 0x000fe2000fffe0ff */
[----:B------:R-:W-:Y:S01]  /*5f30*/  UIMAD UR4, UR11, UR5, UR4 ;  /* 0x000000050b0472a4 */ /* 0x000fe2000f8e0204 */
[----:B------:R-:W-:-:S03]  /*5f40*/  LEA.HI.X R11, R6, c[0x0][0x314], R0, 0x2, P1 ;  /* 0x0000c500060b7a11 */ /* 0x000fc600008f1400 */
[----:B------:R-:W-:Y:S02]  /*5f50*/  IMAD.WIDE.U32 R4, R4, c[0x0][0x308], R2 ;  /* 0x0000c20004047a25 */ /* 0x000fe400078e0002 */
[----:B------:R-:W-:Y:S03]  /*5f60*/  RED.E.ADD.F32.FTZ.RN.STRONG.GPU [R10.64], R60 ;  /* 0x0000003c0a00798e */ /* 0x000fe6000c10e78e */
[----:B------:R-:W-:Y:S01]  /*5f70*/  LEA R8, P0, R4, c[0x0][0x2e8], 0x2 ;  /* 0x0000ba0004087a11 */ /* 0x000fe200078010ff */
[----:B------:R-:W-:Y:S01]  /*5f80*/  RED.E.ADD.F32.FTZ.RN.STRONG.GPU [R10.64+0x400], R61 ;  /* 0x0004003d0a00798e */ /* 0x000fe2000c10e78e */
[----:B------:R-:W-:-:S03]  /*5f90*/  IADD3 R2, R5, UR4, RZ ;  /* 0x0000000405027c10 */ /* 0x000fc6000fffe0ff */
        /* <DEDUP_REMOVED lines=96> */
.L_x_508:
        /* <DEDUP_REMOVED lines=14> */
.L_x_1403:


//--------------------- .text._ZN7cutlass13device_kernelIN5flash19enable_sm80_to_sm89INS1_16FlashAttnBwdSm80INS1_25CollectiveMainloopBwdSm80ILi2ELi1EN4cute5tupleIJNS5_1CILi64EEENS7_ILi128EEENS7_ILi96EEEEEENS_6half_tEfNS_4arch4Sm80ELb1ELb0ELb0ELb0ELb1ELb0ELb0ELb0ELi2ELi2ELi4ELi2ELb1EEENS1_24CollectiveEpilogueBwdGQAISB_fSE_Li256ELb0ELb1EEENS1_25SingleTileBwdLPTSchedulerILb0ELi128ELb1EEEEEEEEEvNT_6ParamsE --------------------------
	.section	.text._ZN7cutlass13device_kernelIN5flash19enable_sm80_to_sm89INS1_16FlashAttnBwdSm80INS1_25CollectiveMainloopBwdSm80ILi2ELi1EN4cute5tupleIJNS5_1CILi64EEENS7_ILi128EEENS7_ILi96EEEEEENS_6half_tEfNS_4arch4Sm80ELb1ELb0ELb0ELb0ELb1ELb0ELb0ELb0ELi2ELi2ELi4ELi2ELb1EEENS1_24CollectiveEpilogueBwdGQAISB_fSE_Li256ELb0ELb1EEENS1_25SingleTileBwdLPTSchedulerILb0ELi128ELb1EEEEEEEEEvNT_6ParamsE,"ax",@progbits
	.sectioninfo	@"SHI_REGISTERS=255"
	.align	128
.text._ZN7cutlass13device_kernelIN5flash19enable_sm80_to_sm89INS1_16FlashAttnBwdSm80INS1_25CollectiveMainloopBwdSm80ILi2ELi1EN4cute5tupleIJNS5_1CILi64EEENS7_ILi128EEENS7_ILi96EEEEEENS_6half_tEfNS_4arch4Sm80ELb1ELb0ELb0ELb0ELb1ELb0ELb0ELb0ELi2ELi2ELi4ELi2ELb1EEENS1_24CollectiveEpilogueBwdGQAISB_fSE_Li256ELb0ELb1EEENS1_25SingleTileBwdLPTSchedulerILb0ELi128ELb1EEEEEEEEEvNT_6ParamsE:
        .type           _ZN7cutlass13device_kernelIN5flash19enable_sm80_to_sm89INS1_16FlashAttnBwdSm80INS1_25CollectiveMainloopBwdSm80ILi2ELi1EN4cute5tupleIJNS5_1CILi64EEENS7_ILi128EEENS7_ILi96EEEEEENS_6half_tEfNS_4arch4Sm80ELb1ELb0ELb0ELb0ELb1ELb0ELb0ELb0ELi2ELi2ELi4ELi2ELb1EEENS1_24CollectiveEpilogueBwdGQAISB_fSE_Li256ELb0ELb1EEENS1_25SingleTileBwdLPTSchedulerILb0ELi128ELb1EEEEEEEEEvNT_6ParamsE,@function
        .size           _ZN7cutlass13device_kernelIN5flash19enable_sm80_to_sm89INS1_16FlashAttnBwdSm80INS1_25CollectiveMainloopBwdSm80ILi2ELi1EN4cute5tupleIJNS5_1CILi64EEENS7_ILi128EEENS7_ILi96EEEEEENS_6half_tEfNS_4arch4Sm80ELb1ELb0ELb0ELb0ELb1ELb0ELb0ELb0ELi2ELi2ELi4ELi2ELb1EEENS1_24CollectiveEpilogueBwdGQAISB_fSE_Li256ELb0ELb1EEENS1_25SingleTileBwdLPTSchedulerILb0ELi128ELb1EEEEEEEEEvNT_6ParamsE,(.L_x_1404 - _ZN7cutlass13device_kernelIN5flash19enable_sm80_to_sm89INS1_16FlashAttnBwdSm80INS1_25CollectiveMainloopBwdSm80ILi2ELi1EN4cute5tupleIJNS5_1CILi64EEENS7_ILi128EEENS7_ILi96EEEEEENS_6half_tEfNS_4arch4Sm80ELb1ELb0ELb0ELb0ELb1ELb0ELb0ELb0ELi2ELi2ELi4ELi2ELb1EEENS1_24CollectiveEpilogueBwdGQAISB_fSE_Li256ELb0ELb1EEENS1_25SingleTileBwdLPTSchedulerILb0ELi128ELb1EEEEEEEEEvNT_6ParamsE)
        .other          _ZN7cutlass13device_kernelIN5flash19enable_sm80_to_sm89INS1_16FlashAttnBwdSm80INS1_25CollectiveMainloopBwdSm80ILi2ELi1EN4cute5tupleIJNS5_1CILi64EEENS7_ILi128EEENS7_ILi96EEEEEENS_6half_tEfNS_4arch4Sm80ELb1ELb0ELb0ELb0ELb1ELb0ELb0ELb0ELi2ELi2ELi4ELi2ELb1EEENS1_24CollectiveEpilogueBwdGQAISB_fSE_Li256ELb0ELb1EEENS1_25SingleTileBwdLPTSchedulerILb0ELi128ELb1EEEEEEEEEvNT_6ParamsE,@"STO_CUDA_ENTRY STV_DEFAULT"
_ZN7cutlass13device_kernelIN5flash19enable_sm80_to_sm89INS1_16FlashAttnBwdSm80INS1_25CollectiveMainloopBwdSm80ILi2ELi1EN4cute5tupleIJNS5_1CILi64EEENS7_ILi128EEENS7_ILi96EEEEEENS_6half_tEfNS_4arch4Sm80ELb1ELb0ELb0ELb0ELb1ELb0ELb0ELb0ELi2ELi2ELi4ELi2ELb1EEENS1_24CollectiveEpilogueBwdGQAISB_fSE_Li256ELb0ELb1EEENS1_25SingleTileBwdLPTSchedulerILb0ELi128ELb1EEEEEEEEEvNT_6ParamsE:
        /* <DEDUP_REMOVED lines=32> */
.L_x_510:
[----:B------:R-:W-:Y:S02]  /*0200*/  ULDC UR9, c[0x0][0x3b4] ;  /* 0x0000ed0000097ab9 */ /* 0x000fe40000000800 */
[----:B------:R-:W-:Y:S02]  /*0210*/  UISETP.NE.AND UP0, UPT, UR9, 0x1, UPT ;  /* 0x000000010900788c */ /* 0x000fe4000bf05270 */
[----:B------:R-:W-:Y:S02]  /*0220*/  ULDC.64 UR4, c[0x0][0x3b8] ;  /* 0x0000ee0000047ab9 */ /* 0x000fe40000000a00 */
[----:B------:R-:W-:Y:S02]  /*0230*/  UIMAD.WIDE.U32 UR10, UR8, UR4, URZ ;  /* 0x00000004080a72a5 */ /* 0x000fe4000f8e003f */
[----:B------:R-:W-:-:S05]  /*0240*/  UMOV UR6, UR8 ;  /* 0x0000000800067c82 */ /* 0x000fca0008000000 */
[----:B------:R-:W-:-:S04]  /*0250*/  @UP0 USHF.R.U32.HI UR6, URZ, UR5, UR11 ;  /* 0x000000053f060299 */ /* 0x000fc8000801160b */
[----:B------:R-:W-:Y:S02]  /*0260*/  UIMAD UR9, UR6, UR9, URZ ;  /* 0x00000009060972a4 */ /* 0x000fe4000f8e023f */
.L_x_511:
        /* <DEDUP_REMOVED lines=8> */
[----:B------:R-:W-:-:S03]  /*02f0*/  @UP0 USHF.R.U32.HI UR11, URZ, UR4, UR9 ;  /* 0x000000043f0b0299 */ /* 0x000fc60008011609 */
[----:B------:R-:W-:Y:S02]  /*0300*/  ULDC UR9, c[0x0][0x39c] ;  /* 0x0000e70000097ab9 */ /* 0x000fe40000000800 */
[----:B------:R-:W-:Y:S02]  /*0310*/  UIADD3 UR4, -UR11, URZ, URZ ;  /* 0x0000003f0b047290 */ /* 0x000fe4000fffe13f */
[----:B------:R-:W-:Y:S02]  /*0320*/  UIADD3 UR9, UR6, UR9, URZ ;  /* 0x0000000906097290 */ /* 0x000fe4000fffe03f */
[----:B------:R-:W-:Y:S01]  /*0330*/  UIMAD UR10, UR4, UR10, UR5 ;  /* 0x0000000a040a72a4 */ /* 0x000fe2000f8e0205 */
[----:B------:R-:W-:Y:S05]  /*0340*/  BRA `(.L_x_512) ;  /* 0x0000028000007947 */ /* 0x000fea0003800000 */
.L_x_509:
[----:B------:R-:W-:Y:S02]  /*0350*/  ULDC.64 UR8, c[0x0][0x3c0] ;  /* 0x0000f00000087ab9 */ /* 0x000fe40000000a00 */
[----:B------:R-:W-:Y:S02]  /*0360*/  UISETP.NE.AND UP0, UPT, UR8, 0x1, UPT ;  /* 0x000000010800788c */ /* 0x000fe4000bf05270 */
[----:B------:R-:W-:-:S02]  /*0370*/  UIMAD.WIDE.U32 UR10, UR4, UR9, URZ ;  /* 0x00000009040a72a5 */ /* 0x000fc4000f8e003f */
        /* <DEDUP_REMOVED lines=17> */
.L_x_513:
[----:B------:R-:W-:Y:S02]  /*0490*/  ULDC UR9, c[0x0][0x3b4] ;  /* 0x0000ed0000097ab9 */ /* 0x000fe40000000800 */
[----:B------:R-:W-:Y:S02]  /*04a0*/  UISETP.NE.AND UP0, UPT, UR9, 0x1, UPT ;  /* 0x000000010900788c */ /* 0x000fe4000bf05270 */
[----:B------:R-:W-:Y:S02]  /*04b0*/  ULDC.64 UR4, c[0x0][0x3b8] ;  /* 0x0000ee0000047ab9 */ /* 0x000fe40000000a00 */
[----:B------:R-:W-:Y:S02]  /*04c0*/  UIMAD.WIDE.U32 UR10, UR8, UR4, URZ ;  /* 0x00000004080a72a5 */ /* 0x000fe4000f8e003f */
[----:B------:R-:W-:-:S05]  /*04d0*/  UMOV UR6, UR8 ;  /* 0x0000000800067c82 */ /* 0x000fca0008000000 */
[----:B------:R-:W-:-:S04]  /*04e0*/  @UP0 USHF.R.U32.HI UR6, URZ, UR5, UR11 ;  /* 0x000000053f060299 */ /* 0x000fc8000801160b */
[----:B------:R-:W-:Y:S02]  /*04f0*/  UIMAD UR9, UR6, UR9, URZ ;  /* 0x00000009060972a4 */ /* 0x000fe4000f8e023f */
.L_x_514:
        /* <DEDUP_REMOVED lines=12> */
[----:B------:R-:W-:Y:S02]  /*05c0*/  UIMAD UR10, UR4, UR10, UR5 ;  /* 0x0000000a040a72a4 */ /* 0x000fe4000f8e0205 */
.L_x_512:
        /* <DEDUP_REMOVED lines=117> */
[----:B------:R-:W-:Y:S01]  /*0d20*/  ULDC.64 UR4, c[0x0][0x1b0] ;  /* 0x00006c0000047ab9 */ /* 0x000fe20000000a00 */
[----:B------:R-:W-:Y:S01]  /*0d30*/  IMAD.WIDE.U32 R28, R2, c[0x0][0x1e8], R4 ;  /* 0x00007a00021c7a25 */ /* 0x000fe200078e0004 */
[----:B------:R-:W-:Y:S01]  /*0d40*/  SHF.R.U32.HI R4, RZ, 0x3, R3 ;  /* 0x00000003ff047819 */ /* 0x000fe20000011603 */
[----:B------:R-:W-:Y:S01]  /*0d50*/  UIMAD UR4, UR18, UR4, URZ ;  /* 0x00000004120472a4 */ /* 0x000fe2000f8e023f */
[----:B------:R-:W-:Y:S01]  /*0d60*/  LOP3.LUT R3, R3, 0x18, R20, 0xf8, !PT ;  /* 0x0000001803037812 */ /* 0x000fe200078ef814 */
[----:B------:R-:W-:Y:S01]  /*0d70*/  IMAD.WIDE R14, R14, 0x80, R36 ;  /* 0x000000800e0e7825 */ /* 0x000fe200078e0224 */
[----:B------:R-:W-:Y:S01]  /*0d80*/  LEA.HI R18, R232, R34, RZ, 0x5 ;  /* 0x00000022e8127211 */ /* 0x000fe200078f28ff */
[----:B------:R-:W-:Y:S01]  /*0d90*/  UIMAD UR4, UR19, UR5, UR4 ;  /* 0x00000005130472a4 */ /* 0x000fe2000f8e0204 */
[----:B------:R-:W-:Y:S01]  /*0da0*/  LOP3.LUT R6, R6, 0x7fffffe, RZ, 0xc0, !PT ;  /* 0x07fffffe06067812 */ /* 0x000fe200078ec0ff */
[----:B------:R-:W-:Y:S01]  /*0db0*/  IMAD.WIDE.U32 R26, R27, c[0x0][0x1b0], R20 ;  /* 0x00006c001b1a7a25 */ /* 0x000fe200078e0014 */
[----:B------:R-:W-:Y:S01]  /*0dc0*/  IADD3 R29, R29, UR20, RZ ;  /* 0x000000141d1d7c10 */ /* 0x000fe2000fffe0ff */
[----:B------:R-:W-:Y:S01]  /*0dd0*/  ULDC UR5, c[0x0][0x198] ;  /* 0x0000660000057ab9 */ /* 0x000fe20000000800 */
[----:B------:R-:W-:Y:S01]  /*0de0*/  LOP3.LUT R4, R3, R4, RZ, 0x3c, !PT ;  /* 0x0000000403047212 */ /* 0x000fe200078e3cff */
[----:B------:R-:W-:Y:S01]  /*0df0*/  IMAD R3, R15, c[0x0][0x1d8], RZ ;  /* 0x000076000f037a24 */ /* 0x000fe200078e02ff */
[----:B------:R-:W-:Y:S01]  /*0e00*/  SHF.R.S32.HI R9, RZ, 0x5, R18 ;  /* 0x00000005ff097819 */ /* 0x000fe20000011412 */
[----:B------:R-:W-:Y:S01]  /*0e10*/  IMAD.IADD R6, R36, 0x1, -R6 ;  /* 0x0000000124067824 */ /* 0x000fe200078e0a06 */
[----:B------:R-:W-:Y:S01]  /*0e20*/  UIADD3 UR17, -UR17, UR5, URZ ;  /* 0x0000000511117290 */ /* 0x000fe2000fffe13f */
        /* <DEDUP_REMOVED lines=402> */
.L_x_518:
        /* <DEDUP_REMOVED lines=143> */
.L_x_516:
        /* <DEDUP_REMOVED lines=470> */
.L_x_517:
        /* <DEDUP_REMOVED lines=252> */
.L_x_515:
[----:B------:R-:W-:Y:S05]  /*5d60*/  @P1 EXIT ;  /* 0x000000000000194d */ /* 0x000fea0003800000 */
[----:B------:R-:W2:Y:S01]  /*5d70*/  LDL.64 R2, [R1] ;  /* 0x0000000001027983 */ /* 0x000ea20000100a00 */
[----:B------:R-:W-:Y:S01]  /*5d80*/  UMOV UR4, 0x1 ;  /* 0x0000000100047882 */ /* 0x000fe20000000000 */
[----:B------:R-:W-:Y:S01]  /*5d90*/  BSSY B0, `(.L_x_519) ;  /* 0x0000023000007945 */ /* 0x000fe20003800000 */
[----:B------:R-:W-:Y:S02]  /*5da0*/  ULDC.64 UR6, c[0x0][0x338] ;  /* 0x0000ce0000067ab9 */ /* 0x000fe40000000a00 */
[----:B------:R-:W-:-:S02]  /*5db0*/  UISETP.NE.AND UP0, UPT, UR4, UR6, UPT ;  /* 0x000000060400728c */ /* 0x000fc4000bf05270 */
[----:B------:R-:W-:Y:S02]  /*5dc0*/  ULDC UR5, c[0x0][0x358] ;  /* 0x0000d60000057ab9 */ /* 0x000fe40000000800 */
[----:B------:R-:W-:Y:S02]  /*5dd0*/  UIMAD.WIDE.U32 UR12, UR10, UR7, URZ ;  /* 0x000000070a0c72a5 */ /* 0x000fe4000f8e003f */
[----:B------:R-:W-:Y:S02]  /*5de0*/  UIMAD UR7, UR9, UR5, URZ ;  /* 0x00000005090772a4 */ /* 0x000fe4000f8e023f */
[----:B------:R-:W-:Y:S02]  /*5df0*/  ULDC UR16, c[0x0][0x2f4] ;  /* 0x0000bd0000107ab9 */ /* 0x000fe40000000800 */
[----:B------:R-:W-:Y:S02]  /*5e00*/  ULDC UR4, c[0x0][0x340] ;  /* 0x0000d00000047ab9 */ /* 0x000fe40000000800 */
[----:B------:R-:W-:-:S02]  /*5e10*/  UIMAD UR5, UR11, UR16, URZ ;  /* 0x000000100b0572a4 */ /* 0x000fc4000f8e023f */
[----:B------:R-:W-:Y:S02]  /*5e20*/  UMOV UR8, UR10 ;  /* 0x0000000a00087c82 */ /* 0x000fe40008000000 */
[----:B------:R-:W-:Y:S02]  /*5e30*/  UIMAD UR16, UR7, UR16, URZ ;  /* 0x00000010071072a4 */ /* 0x000fe4000f8e023f */
[----:B------:R-:W-:Y:S02]  /*5e40*/  @UP0 USHF.R.U32.HI UR8, URZ, UR4, UR13 ;  /* 0x000000043f080299 */ /* 0x000fe4000801160d */
[----:B------:R-:W-:Y:S02]  /*5e50*/  USHF.R.S32.HI UR4, URZ, 0x1f, UR5 ;  /* 0x0000001f3f047899 */ /* 0x000fe40008011405 */
[----:B------:R-:W-:Y:S02]  /*5e60*/  USHF.R.S32.HI UR12, URZ, 0x1f, UR16 ;  /* 0x0000001f3f0c7899 */ /* 0x000fe40008011410 */
[----:B------:R-:W-:-:S02]  /*5e70*/  USHF.R.S32.HI UR13, URZ, 0x1f, UR8 ;  /* 0x0000001f3f0d7899 */ /* 0x000fc40008011408 */
[----:B------:R-:W-:-:S04]  /*5e80*/  UIADD3 UR16, UP1, UP0, UR16, UR5, UR8 ;  /* 0x0000000510107290 */ /* 0x000fc8000f83e008 */
[----:B------:R-:W-:Y:S02]  /*5e90*/  UIADD3.X UR12, UR12, UR4, UR13, UP1, UP0 ;  /* 0x000000040c0c7290 */ /* 0x000fe40008fe040d */
[----:B------:R-:W-:Y:S02]  /*5ea0*/  USHF.L.U32 UR7, UR16, 0x2, URZ ;  /* 0x0000000210077899 */ /* 0x000fe4000800063f */
[----:B------:R-:W-:Y:S02]  /*5eb0*/  ULDC.64 UR4, c[0x0][0x350] ;  /* 0x0000d40000047ab9 */ /* 0x000fe40000000a00 */
[----:B------:R-:W-:Y:S02]  /*5ec0*/  USHF.L.U64.HI UR12, UR16, 0x2, UR12 ;  /* 0x00000002100c7899 */ /* 0x000fe4000801020c */
[----:B------:R-:W-:Y:S02]  /*5ed0*/  UIADD3 UR4, UP0, UR7, UR4, URZ ;  /* 0x0000000407047290 */ /* 0x000fe4000ff1e03f */
[----:B------:R-:W-:-:S02]  /*5ee0*/  UIADD3 UR16, -UR8, URZ, URZ ;  /* 0x0000003f08107290 */ /* 0x000fc4000fffe13f */
[----:B------:R-:W-:Y:S02]  /*5ef0*/  UIADD3.X UR5, UR12, UR5, URZ, UP0, !UPT ;  /* 0x000000050c057290 */ /* 0x000fe400087fe43f */
[----:B------:R-:W-:Y:S01]  /*5f00*/  UIMAD UR10, UR16, UR6, UR10 ;  /* 0x00000006100a72a4 */ /* 0x000fe2000f8e020a */
[----:B------:R-:W-:Y:S01]  /*5f10*/  IMAD.U32 R4, RZ, RZ, UR4 ;  /* 0x00000004ff047e24 */ /* 0x000fe2000f8e00ff */
[----:B------:R-:W-:Y:S02]  /*5f20*/  USHF.R.S32.HI UR6, URZ, 0x1f, UR11 ;  /* 0x0000001f3f067899 */ /* 0x000fe4000801140b */
[----:B------:R-:W-:Y:S01]  /*5f30*/  MOV R5, UR5 ;  /* 0x0000000500057c02 */ /* 0x000fe20008000f00 */
[----:B------:R-:W-:Y:S01]  /*5f40*/  BAR.SYNC.DEFER_BLOCKING 0x1, 0x100 ;  /* 0x0044000000007b1d */ /* 0x000fe20000010000 */
[----:B--2---:R-:W-:-:S13]  /*5f50*/  ISETP.NE.AND P1, PT, R2, RZ, PT ;  /* 0x000000ff0200720c */ /* 0x004fda0003f25270 */
[----:B------:R-:W-:Y:S05]  /*5f60*/  @P1 BRA `(.L_x_520) ;  /* 0x0000005000001947 */ /* 0x000fea0003800000 */
.L_x_521:
[----:B------:R-:W2:Y:S01]  /*5f70*/  LDG.E.STRONG.GPU R0, [R4.64] ;  /* 0x0000000e04007981 */ /* 0x000ea2000c1ef900 */
[----:B------:R-:W-:Y:S01]  /*5f80*/  YIELD ;  /* 0x0000000000007946 */ /* 0x000fe20003800000 */
[----:B--2---:R-:W-:Y:S01]  /*5f90*/  ISETP.NE.AND P0, PT, R0, UR10, PT ;  /* 0x0000000a00007c0c */ /* 0x004fe2000bf05270 */
[----:B------:R-:W-:-:S12]  /*5fa0*/  CCTL.IVALL ;  /* 0x00000000ff00798f */ /* 0x000fd80002000000 */
[----:B------:R-:W-:Y:S05]  /*5fb0*/  @P0 BRA `(.L_x_521) ;  /* 0xffffffb000000947 */ /* 0x000fea000383ffff */
.L_x_520:
[----:B------:R-:W-:Y:S05]  /*5fc0*/  BSYNC B0 ;  /* 0x0000000000007941 */ /* 0x000fea0003800000 */
.L_x_519:
[----:B------:R-:W-:Y:S01]  /*5fd0*/  MOV R2, 0xffffffff ;  /* 0xffffffff00027802 */ /* 0x000fe20000000f00 */
[----:B------:R-:W-:Y:S05]  /*5fe0*/  BRA.CONV ~URZ, `(.L_x_522) ;  /* 0x000000237f007947 */ /* 0x000fea000b800000 */
[----:B------:R-:W-:Y:S02]  /*5ff0*/  MOV R0, 0x6010 ;  /* 0x0000601000007802 */ /* 0x000fe40000000f00 */
[----:B------:R-:W-:Y:S05]  /*6000*/  CALL.REL.NOINC `($__internal_4_$__cuda_sm70_warpsync) ;  /* 0x00000b2000007944 */ /* 0x000fea0003c00000 */
.L_x_522:
[----:B------:R-:W2:Y:S01]  /*6010*/  LDL.LU.64 R8, [R1] ;  /* 0x0000000001087983 */ /* 0x000ea20000300a00 */
[----:B------:R-:W-:Y:S01]  /*6020*/  UIMAD UR4, UR9, 0x3000, URZ ;  /* 0x00003000090478a4 */ /* 0x000fe2000f8e023f */
[----:B------:R-:W-:Y:S02]  /*6030*/  IMAD.U32 R3, RZ, RZ, UR8 ;  /* 0x00000008ff037e24 */ /* 0x000fe4000f8e00ff */
[----:B------:R-:W-:Y:S01]  /*6040*/  IMAD.U32 R0, RZ, RZ, UR11 ;  /* 0x0000000bff007e24 */ /* 0x000fe2000f8e00ff */
[----:B------:R-:W-:Y:S01]  /*6050*/  USHF.R.S32.HI UR16, URZ, 0x1f, UR4 ;  /* 0x0000001f3f107899 */ /* 0x000fe20008011404 */
[----:B------:R-:W-:-:S06]  /*6060*/  NOP ;  /* 0x0000000000007918 */ /* 0x000fcc0000000000 */
[C---:B--2---:R-:W-:Y:S01]  /*6070*/  IADD3 R6, P0, R8.reuse, UR4, RZ ;  /* 0x0000000408067c10 */ /* 0x044fe2000ff1e0ff */
        /* <DEDUP_REMOVED lines=9> */
[----:B------:R-:W-:-:S05]  /*6110*/  IMAD.WIDE.U32 R8, R0, c[0x0][0x330], R8 ;  /* 0x0000cc0000087a25 */ /* 0x000fca00078e0008 */
        /* <DEDUP_REMOVED lines=53> */
[----:B-1----:R-:W-:Y:S05]  /*6470*/  CALL.REL.NOINC `($__internal_4_$__cuda_sm70_warpsync) ;  /* 0x000006b000007944 */ /* 0x002fea0003c00000 */
.L_x_523:
        /* <DEDUP_REMOVED lines=12> */
.L_x_525:
[----:B------:R-:W-:Y:S05]  /*6540*/  BSYNC B0 ;  /* 0x0000000000007941 */ /* 0x000fea0003800000 */
.L_x_524:
[----:B------:R-:W-:Y:S01]  /*6550*/  ULDC.64 UR4, c[0x0][0x348] ;  /* 0x0000d20000047ab9 */ /* 0x000fe20000000a00 */
[----:B------:R-:W-:Y:S01]  /*6560*/  BSSY B0, `(.L_x_526) ;  /* 0x000000b000007945 */ /* 0x000fe20003800000 */
[----:B------:R-:W-:-:S04]  /*6570*/  UIADD3 UR4, UP0, UR7, UR4, URZ ;  /* 0x0000000407047290 */ /* 0x000fc8000ff1e03f */
[----:B------:R-:W-:Y:S02]  /*6580*/  UIADD3.X UR5, UR12, UR5, URZ, UP0, !UPT ;  /* 0x000000050c057290 */ /* 0x000fe400087fe43f */
[----:B--2---:R-:W-:-:S04]  /*6590*/  MOV R4, UR4 ;  /* 0x0000000400047c02 */ /* 0x004fc80008000f00 */
[----:B------:R-:W-:Y:S01]  /*65a0*/  MOV R5, UR5 ;  /* 0x0000000500057c02 */ /* 0x000fe20008000f00 */
[----:B------:R-:W-:Y:S05]  /*65b0*/  @P1 BRA `(.L_x_527) ;  /* 0x0000005000001947 */ /* 0x000fea0003800000 */
.L_x_528:
[----:B------:R-:W2:Y:S01]  /*65c0*/  LDG.E.STRONG.GPU R0, [R4.64] ;  /* 0x0000000e04007981 */ /* 0x000ea2000c1ef900 */
[----:B------:R-:W-:Y:S01]  /*65d0*/  YIELD ;  /* 0x0000000000007946 */ /* 0x000fe20003800000 */
[----:B--2---:R-:W-:Y:S01]  /*65e0*/  ISETP.NE.AND P0, PT, R0, UR10, PT ;  /* 0x0000000a00007c0c */ /* 0x004fe2000bf05270 */
[----:B------:R-:W-:-:S12]  /*65f0*/  CCTL.IVALL ;  /* 0x00000000ff00798f */ /* 0x000fd80002000000 */
[----:B------:R-:W-:Y:S05]  /*6600*/  @P0 BRA `(.L_x_528) ;  /* 0xffffffb000000947 */ /* 0x000fea000383ffff */
.L_x_527:
[----:B------:R-:W-:Y:S05]  /*6610*/  BSYNC B0 ;  /* 0x0000000000007941 */ /* 0x000fea0003800000 */
.L_x_526:
[----:B------:R-:W-:Y:S05]  /*6620*/  BRA.CONV ~URZ, `(.L_x_529) ;  /* 0x000000237f007947 */ /* 0x000fea000b800000 */
[----:B------:R-:W-:Y:S02]  /*6630*/  MOV R0, 0x6650 ;  /* 0x0000665000007802 */ /* 0x000fe40000000f00 */
[----:B-1----:R-:W-:Y:S05]  /*6640*/  CALL.REL.NOINC `($__internal_4_$__cuda_sm70_warpsync) ;  /* 0x000004e000007944 */ /* 0x002fea0003c00000 */
.L_x_529:
[----:B------:R-:W-:Y:S01]  /*6650*/  ULDC.64 UR4, c[0x0][0x300] ;  /* 0x0000c00000047ab9 */ /* 0x000fe20000000a00 */
[----:B------:R-:W-:Y:S01]  /*6660*/  IMAD.U32 R0, RZ, RZ, UR8 ;  /* 0x00000008ff007e24 */ /* 0x000fe2000f8e00ff */
[----:B------:R-:W-:-:S03]  /*6670*/  UIMAD UR4, UR13, UR4, URZ ;  /* 0x000000040d0472a4 */ /* 0x000fc6000f8e023f */
[----:B------:R-:W-:Y:S01]  /*6680*/  IMAD.WIDE.U32 R8, R0, c[0x0][0x300], R6 ;  /* 0x0000c00000087a25 */ /* 0x000fe200078e0006 */
[----:B------:R-:W-:-:S03]  /*6690*/  UIMAD UR16, UR8, UR5, UR4 ;  /* 0x00000005081072a4 */ /* 0x000fc6000f8e0204 */
[----:B------:R-:W-:Y:S01]  /*66a0*/  ULDC.64 UR4, c[0x0][0x308] ;  /* 0x0000c20000047ab9 */ /* 0x000fe20000000a00 */
[----:B------:R-:W-:Y:S01]  /*66b0*/  IMAD.U32 R6, RZ, RZ, UR11 ;  /* 0x0000000bff067e24 */ /* 0x000fe2000f8e00ff */
        /* <DEDUP_REMOVED lines=58> */
[----:B-12---:R-:W-:Y:S05]  /*6a60*/  CALL.REL.NOINC `($__internal_4_$__cuda_sm70_warpsync) ;  /* 0x000000c000007944 */ /* 0x006fea0003c00000 */
.L_x_530:
        /* <DEDUP_REMOVED lines=12> */
        .weak           $__internal_4_$__cuda_sm70_warpsync
        .type           $__internal_4_$__cuda_sm70_warpsync,@function
        .size           $__internal_4_$__cuda_sm70_warpsync,(.L_x_1404 - $__internal_4_$__cuda_sm70_warpsync)
$__internal_4_$__cuda_sm70_warpsync:
[----:B------:R-:W-:Y:S01]  /*6b30*/  MOV R8, R0 ;  /* 0x0000000000087202 */ /* 0x000fe20000000f00 */
[----:B------:R-:W-:Y:S04]  /*6b40*/  WARPSYNC R2 ;  /* 0x0000000200007348 */ /* 0x000fe80003800000 */
[----:B------:R-:W-:-:S04]  /*6b50*/  MOV R9, 0x0 ;  /* 0x0000000000097802 */ /* 0x000fc80000000f00 */
[----:B------:R-:W-:Y:S05]  /*6b60*/  RET.REL.NODEC R8 `(_ZN7cutlass13device_kernelIN5flash19enable_sm80_to_sm89INS1_16FlashAttnBwdSm80INS1_25CollectiveMainloopBwdSm80ILi2ELi1EN4cute5tupleIJNS5_1CILi64EEENS7_ILi128EEENS7_ILi96EEEEEENS_6half_tEfNS_4arch4Sm80ELb1ELb0ELb0ELb0ELb1ELb0ELb0ELb0ELi2ELi2ELi4ELi2ELb1EEENS1_24CollectiveEpilogueBwdGQAISB_fSE_Li256ELb0ELb1EEENS1_25SingleTileBwdLPTSchedulerILb0ELi128ELb1EEEEEEEEEvNT_6ParamsE) ;  /* 0xffff949008007950 */ /* 0x000fea0003c3ffff */
.L_x_531:
        /* <DEDUP_REMOVED lines=9> */
.L_x_1404:


//--------------------- .text._ZN7cutlass13device_kernelIN5flash19enable_sm80_to_sm89INS1_16FlashAttnBwdSm80INS1_25CollectiveMainloopBwdSm80ILi2ELi1EN4cute5tupleIJNS5_1CILi64EEENS7_ILi128EEENS7_ILi96EEEEEENS_6half_tEfNS_4arch4Sm80ELb1ELb0ELb0ELb1ELb0ELb0ELb0ELb0ELi2ELi2ELi4ELi2ELb1EEENS1_21CollectiveEpilogueBwdISB_SC_SE_Li256ELb1ELb0ELi2EEENS1_25SingleTileBwdLPTSchedulerILb1ELi128ELb0EEEEEEEEEvNT_6ParamsE --------------------------
	.section	.text._ZN7cutlass13device_kernelIN5flash19enable_sm80_to_sm89INS1_16FlashAttnBwdSm80INS1_25CollectiveMainloopBwdSm80ILi2ELi1EN4cute5tupleIJNS5_1CILi64EEENS7_ILi128EEENS7_ILi96EEEEEENS_6half_tEfNS_4arch4Sm80ELb1ELb0ELb0ELb1ELb0ELb0ELb0ELb0ELi2ELi2ELi4ELi2ELb1EEENS1_21CollectiveEpilogueBwdISB_SC_SE_Li256ELb1ELb0ELi2EEENS1_25SingleTileBwdLPTSchedulerILb1ELi128ELb0EEEEEEEEEvNT_6ParamsE,"ax",@progbits
	.sectioninfo	@"SHI_REGISTERS=255"
	.align	128
.text._ZN7cutlass13device_kernelIN5flash19enable_sm80_to_sm89INS1_16FlashAttnBwdSm80INS1_25CollectiveMainloopBwdSm80ILi2ELi1EN4cute5tupleIJNS5_1CILi64EEENS7_ILi128EEENS7_ILi96EEEEEENS_6half_tEfNS_4arch4Sm80ELb1ELb0ELb0ELb1ELb0ELb0ELb0ELb0ELi2ELi2ELi4ELi2ELb1EEENS1_21CollectiveEpilogueBwdISB_SC_SE_Li256ELb1ELb0ELi2EEENS1_25SingleTileBwdLPTSchedulerILb1ELi128ELb0EEEEEEEEEvNT_6ParamsE:
        .type           _ZN7cutlass13device_kernelIN5flash19enable_sm80_to_sm89INS1_16FlashAttnBwdSm80INS1_25CollectiveMainloopBwdSm80ILi2ELi1EN4cute5tupleIJNS5_1CILi64EEENS7_ILi128EEENS7_ILi96EEEEEENS_6half_tEfNS_4arch4Sm80ELb1ELb0ELb0ELb1ELb0ELb0ELb0ELb0ELi2ELi2ELi4ELi2ELb1EEENS1_21CollectiveEpilogueBwdISB_SC_SE_Li256ELb1ELb0ELi2EEENS1_25SingleTileBwdLPTSchedulerILb1ELi128ELb0EEEEEEEEEvNT_6ParamsE,@function
        .size           _ZN7cutlass13device_kernelIN5flash19enable_sm80_to_sm89INS1_16FlashAttnBwdSm80INS1_25CollectiveMainloopBwdSm80ILi2ELi1EN4cute5tupleIJNS5_1CILi64EEENS7_ILi128EEENS7_ILi96EEEEEENS_6half_tEfNS_4arch4Sm80ELb1ELb0ELb0ELb1ELb0ELb0ELb0ELb0ELi2ELi2ELi4ELi2ELb1EEENS1_21CollectiveEpilogueBwdISB_SC_SE_Li256ELb1ELb0ELi2EEENS1_25SingleTileBwdLPTSchedulerILb1ELi128ELb0EEEEEEEEEvNT_6ParamsE,(.L_x_1406 - _ZN7cutlass13device_kernelIN5flash19enable_sm80_to_sm89INS1_16FlashAttnBwdSm80INS1_25CollectiveMainloopBwdSm80ILi2ELi1EN4cute5tupleIJNS5_1CILi64EEENS7_ILi128EEENS7_ILi96EEEEEENS_6half_tEfNS_4arch4Sm80ELb1ELb0ELb0ELb1ELb0ELb0ELb0ELb0ELi2ELi2ELi4ELi2ELb1EEENS1_21CollectiveEpilogueBwdISB_SC_SE_Li256ELb1ELb0ELi2EEENS1_25SingleTileBwdLPTSchedulerILb1ELi128ELb0EEEEEEEEEvNT_6ParamsE)
        .other          _ZN7cutlass13device_kernelIN5flash19enable_sm80_to_sm89INS1_16FlashAttnBwdSm80INS1_25CollectiveMainloopBwdSm80ILi2ELi1EN4cute5tupleIJNS5_1CILi64EEENS7_ILi128EEENS7_ILi96EEEEEENS_6half_tEfNS_4arch4Sm80ELb1ELb0ELb0ELb1ELb0ELb0ELb0ELb0ELi2ELi2ELi4ELi2ELb1EEENS1_21CollectiveEpilogueBwdISB_SC_SE_Li256ELb1ELb0ELi2EEENS1_25SingleTileBwdLPTSchedulerILb1ELi128ELb0EEEEEEEEEvNT_6ParamsE,@"STO_CUDA_ENTRY STV_DEFAULT"
_ZN7cutlass13device_kernelIN5flash19enable_sm80_to_sm89INS1_16FlashAttnBwdSm80INS1_25CollectiveMainloopBwdSm80ILi2ELi1EN4cute5tupleIJNS5_1CILi64EEENS7_ILi128EEENS7_ILi96EEEEEENS_6half_tEfNS_4arch4Sm80ELb1ELb0ELb0ELb1ELb0ELb0ELb0ELb0ELi2ELi2ELi4ELi2ELb1EEENS1_21CollectiveEpilogueBwdISB_SC_SE_Li256ELb1ELb0ELi2EEENS1_25SingleTileBwdLPTSchedulerILb1ELi128ELb0EEEEEEEEEvNT_6ParamsE:
[----:B------:R-:W-:Y:S02]  /*0000*/  MOV R1, c[0x0][0x28] ;  /* 0x00000a0000017a02 */ /* 0x000fe40000000f00 */
[----:B------:R-:W1:Y:S01]  /*0010*/  S2R R236, SR_TID.X ;  /* 0x0000000000ec7919 */ /* 0x000e620000002100 */
[----:B------:R-:W2:Y:S01]  /*0020*/  S2UR UR4, SR_CTAID.X ;  /* 0x00000000000479c3 */ /* 0x000ea20000002500 */
[----:B------:R-:W-:Y:S01]  /*0030*/  ULDC.64 UR18, c[0x0][0x118] ;  /* 0x0000460000127ab9 */ /* 0x000fe20000000a00 */
[----:B------:R-:W-:Y:S02]  /*0040*/  IADD3 R1, R1, -0x28, RZ ;  /* 0xffffffd801017810 */ /* 0x000fe40007ffe0ff */
[----:B-1----:R-:W-:-:S06]  /*0050*/  SHF.R.U32.HI R0, RZ, 0x5, R236 ;  /* 0x00000005ff007819 */ /* 0x002fcc00000116ec */
        /* <DEDUP_REMOVED lines=8> */
[----:B------:R-:W-:Y:S02]  /*00e0*/  @UP0 UMOV UR7, UR11 ;  /* 0x0000000b00070c82 */ /* 0x000fe40008000000 */
        /* <DEDUP_REMOVED lines=12> */
[----:B------:R-:W-:Y:S02]  /*01b0*/  @UP0 UMOV UR9, UR11 ;  /* 0x0000000b00090c82 */ /* 0x000fe40008000000 */
[----:B------:R-:W-:-:S04]  /*01c0*/  @UP0 USHF.R.U32.HI UR12, URZ, UR5, UR9 ;  /* 0x000000053f0c0299 */ /* 0x000fc80008011609 */
[----:B------:R-:W-:Y:S01]  /*01d0*/  UIMAD UR7, UR12, UR7, URZ ;  /* 0x000000070c0772a4 */ /* 0x000fe2000f8e023f */
[----:B------:R-:W-:Y:S05]  /*01e0*/  BRA `(.L_x_534) ;  /* 0x0000008000007947 */ /* 0x000fea0003800000 */
.L_x_533:
[----:B------:R-:W-:Y:S02]  /*01f0*/  ULDC UR7, c[0x0][0x3ac] ;  /* 0x0000eb0000077ab9 */ /* 0x000fe40000000800 */
[----:B------:R-:W-:Y:S02]  /*0200*/  UISETP.NE.AND UP0, UPT, UR7, 0x1, UPT ;  /* 0x000000010700788c */ /* 0x000fe4000bf05270 */
[----:B------:R-:W-:Y:S02]  /*0210*/  ULDC.64 UR4, c[0x0][0x3b0] ;  /* 0x0000ec0000047ab9 */ /* 0x000fe40000000a00 */
[----:B------:R-:W-:Y:S02]  /*0220*/  UIMAD.WIDE.U32 UR10, UR6, UR4, URZ ;  /* 0x00000004060a72a5 */ /* 0x000fe4000f8e003f */
[----:B------:R-:W-:-:S05]  /*0230*/  UMOV UR12, UR6 ;  /* 0x00000006000c7c82 */ /* 0x000fca0008000000 */
[----:B------:R-:W-:Y:S02]  /*0240*/  @UP0 UMOV UR9, UR11 ;  /* 0x0000000b00090c82 */ /* 0x000fe40008000000 */
[----:B------:R-:W-:-:S04]  /*0250*/  @UP0 USHF.R.U32.HI UR12, URZ, UR5, UR9 ;  /* 0x000000053f0c0299 */ /* 0x000fc80008011609 */
[----:B------:R-:W-:-:S04]  /*0260*/  UIMAD UR7, UR12, UR7, URZ ;  /* 0x000000070c0772a4 */ /* 0x000fc8000f8e023f */
.L_x_534:
[----:B------:R-:W-:Y:S01]  /*0270*/  UIADD3 UR9, UR6, -UR7, URZ ;  /* 0x8000000706097290 */ /* 0x000fe2000fffe03f */
[----:B------:R-:W-:Y:S01]  /*0280*/  ISETP.NE.U32.AND P0, PT, RZ, c[0x0][0x3e0], PT ;  /* 0x0000f800ff007a0c */ /* 0x000fe20003f05070 */
[----:B------:R-:W-:Y:S02]  /*0290*/  ULDC.64 UR4, c[0x0][0x3a8] ;  /* 0x0000ea0000047ab9 */ /* 0x000fe40000000a00 */
[----:B------:R-:W-:Y:S01]  /*02a0*/  ULDC.64 UR6, c[0x0][0x3a0] ;  /* 0x0000e80000067ab9 */ /* 0x000fe20000000a00 */
[----:B------:R-:W-:Y:S01]  /*02b0*/  ISETP.NE.AND.EX P0, PT, RZ, c[0x0][0x3e4], PT, P0 ;  /* 0x0000f900ff007a0c */ /* 0x000fe20003f05300 */
[----:B------:R-:W-:Y:S02]  /*02c0*/  UISETP.NE.AND UP0, UPT, UR6, 0x1, UPT ;  /* 0x000000010600788c */ /* 0x000fe4000bf05270 */
[----:B------:R-:W-:-:S04]  /*02d0*/  UIMAD UR5, UR8, UR5, UR9 ;  /* 0x00000005080572a4 */ /* 0x000fc8000f8e0209 */
[----:B------:R-:W-:-:S03]  /*02e0*/  UIMAD.WIDE.U32 UR8, UR5, UR7, URZ ;  /* 0x00000007050872a5 */ /* 0x000fc6000f8e003f */
[----:B------:R-:W-:-:S04]  /*02f0*/  UMOV UR10, UR5 ;  /* 0x00000005000a7c82 */ /* 0x000fc80008000000 */
[----:B------:R-:W-:Y:S02]  /*0300*/  @UP0 UMOV UR7, UR9 ;  /* 0x0000000900070c82 */ /* 0x000fe40008000000 */
[----:B------:R-:W-:-:S04]  /*0310*/  @UP0 USHF.R.U32.HI UR10, URZ, UR4, UR7 ;  /* 0x000000043f0a0299 */ /* 0x000fc80008011607 */
[----:B------:R-:W-:-:S04]  /*0320*/  UIADD3 UR11, -UR10, URZ, URZ ;  /* 0x0000003f0a0b7290 */ /* 0x000fc8000fffe13f */
[----:B------:R-:W-:Y:S01]  /*0330*/  UIMAD UR11, UR11, UR6, UR5 ;  /* 0x000000060b0b72a4 */ /* 0x000fe2000f8e0205 */
[----:B------:R-:W-:Y:S05]  /*0340*/  @!P0 BRA `(.L_x_535) ;  /* 0x0000008000008947 */ /* 0x000fea0003800000 */
[----:B------:R-:W-:Y:S02]  /*0350*/  UMOV UR4, 0x4 ;  /* 0x0000000400047882 */ /* 0x000fe40000000000 */
[----:B------:R-:W-:Y:S02]  /*0360*/  ULDC.64 UR6, c[0x0][0x3e0] ;  /* 0x0000f80000067ab9 */ /* 0x000fe40000000a00 */
[----:B------:R-:W-:-:S06]  /*0370*/  UIMAD.WIDE UR4, UR10, UR4, UR6 ;  /* 0x000000040a0472a5 */ /* 0x000fcc000f8e0206 */
[----:B------:R-:W-:Y:S02]  /*0380*/  MOV R2, UR4 ;  /* 0x0000000400027c02 */ /* 0x000fe40008000f00 */
[----:B------:R-:W-:-:S05]  /*0390*/  MOV R3, UR5 ;  /* 0x0000000500037c02 */ /* 0x000fca0008000f00 */
[----:B------:R-:W2:Y:S02]  /*03a0*/  LDG.E R2, [R2.64] ;  /* 0x0000001202027981 */ /* 0x000ea4000c1e1900 */
[----:B--2---:R1:W2:Y:S02]  /*03b0*/  R2UR UR5, R2 ;  /* 0x00000000020573c2 */ /* 0x0042a400000e0000 */
[----:B-12---:R-:W-:Y:S05]  /*03c0*/  BRA `(.L_x_536) ;  /* 0x000000f000007947 */ /* 0x006fea0003800000 */
.L_x_535:
[----:B------:R-:W-:-:S04]  /*03d0*/  ISETP.NE.U32.AND P0, PT, RZ, c[0x0][0x3d8], PT ;  /* 0x0000f600ff007a0c */ /* 0x000fc80003f05070 */
[----:B------:R-:W-:-:S13]  /*03e0*/  ISETP.NE.AND.EX P0, PT, RZ, c[0x0][0x3dc], PT, P0 ;  /* 0x0000f700ff007a0c */ /* 0x000fda0003f05300 */
[----:B------:R-:W-:Y:S05]  /*03f0*/  @!P0 BRA `(.L_x_537) ;  /* 0x000000b000008947 */ /* 0x000fea0003800000 */
[----:B------:R-:W-:Y:S02]  /*0400*/  UMOV UR4, 0x4 ;  /* 0x0000000400047882 */ /* 0x000fe40000000000 */
[----:B------:R-:W-:Y:S02]  /*0410*/  ULDC.64 UR6, c[0x0][0x3d8] ;  /* 0x0000f60000067ab9 */ /* 0x000fe40000000a00 */
[----:B------:R-:W-:-:S06]  /*0420*/  UIMAD.WIDE UR4, UR10, UR4, UR6 ;  /* 0x000000040a0472a5 */ /* 0x000fcc000f8e0206 */
[----:B------:R-:W-:Y:S02]  /*0430*/  MOV R4, UR4 ;  /* 0x0000000400047c02 */ /* 0x000fe40008000f00 */
[----:B------:R-:W-:-:S05]  /*0440*/  MOV R5, UR5 ;  /* 0x0000000500057c02 */ /* 0x000fca0008000f00 */
[----:B------:R-:W2:Y:S04]  /*0450*/  LDG.E R2, [R4.64] ;  /* 0x0000001204027981 */ /* 0x000ea8000c1e1900 */
[----:B------:R-:W3:Y:S01]  /*0460*/  LDG.E R0, [R4.64+0x4] ;  /* 0x0000041204007981 */ /* 0x000ee2000c1e1900 */
[----:B--2---:R-:W1:Y:S08]  /*0470*/  R2UR UR5, R2 ;  /* 0x00000000020573c2 */ /* 0x004e7000000e0000 */
[----:B---3--:R-:W1:Y:S02]  /*0480*/  R2UR UR4, R0 ;  /* 0x00000000000473c2 */ /* 0x008e6400000e0000 */
[----:B-1----:R-:W-:Y:S01]  /*0490*/  UIADD3 UR5, -UR5, UR4, URZ ;  /* 0x0000000405057290 */ /* 0x002fe2000fffe13f */
[----:B------:R-:W-:Y:S05]  /*04a0*/  BRA `(.L_x_536) ;  /* 0x0000001000007947 */ /* 0x000fea0003800000 */
.L_x_537:
[----:B------:R-:W-:Y:S02]  /*04b0*/  ULDC UR5, c[0x0][0x3d4] ;  /* 0x0000f50000057ab9 */ /* 0x000fe40000000800 */
.L_x_536:
[----:B------:R-:W-:-:S04]  /*04c0*/  UIADD3 UR5, UR5, 0x7f, URZ ;  /* 0x0000007f05057890 */ /* 0x000fc8000fffe03f */
[----:B------:R-:W-:-:S04]  /*04d0*/  USHF.R.S32.HI UR4, URZ, 0x1f, UR5 ;  /* 0x0000001f3f047899 */ /* 0x000fc80008011405 */
[----:B------:R-:W-:-:S04]  /*04e0*/  ULEA.HI UR4, UR4, UR5, URZ, 0x7 ;  /* 0x0000000504047291 */ /* 0x000fc8000f8f383f */
[----:B------:R-:W-:-:S04]  /*04f0*/  USHF.R.S32.HI UR4, URZ, 0x7, UR4 ;  /* 0x000000073f047899 */ /* 0x000fc80008011404 */
[----:B------:R-:W-:-:S04]  /*0500*/  UISETP.GE.AND UP0, UPT, UR12, UR4, UPT ;  /* 0x000000040c00728c */ /* 0x000fc8000bf06270 */
[----:B------:R-:W-:Y:S01]  /*0510*/  USEL UR10, UR10, 0xffffffff, !UP0 ;  /* 0xffffffff0a0a7887 */ /* 0x000fe2000c000000 */
[----:B------:R-:W-:Y:S05]  /*0520*/  BRA `(.L_x_538) ;  /* 0x0000049000007947 */ /* 0x000fea0003800000 */
.L_x_532:
        /* <DEDUP_REMOVED lines=22> */
.L_x_539:
        /* <DEDUP_REMOVED lines=8> */
.L_x_540:
        /* <DEDUP_REMOVED lines=22> */
.L_x_541:
        /* <DEDUP_REMOVED lines=14> */
.L_x_543:
[----:B------:R-:W-:Y:S02]  /*0950*/  ULDC UR5, c[0x0][0x3d4] ;  /* 0x0000f50000057ab9 */ /* 0x000fe40000000800 */
.L_x_542:
[----:B------:R-:W-:-:S04]  /*0960*/  UIADD3 UR5, UR5, 0x7f, URZ ;  /* 0x0000007f05057890 */ /* 0x000fc8000fffe03f */
[----:B------:R-:W-:-:S04]  /*0970*/  USHF.R.S32.HI UR4, URZ, 0x1f, UR5 ;  /* 0x0000001f3f047899 */ /* 0x000fc80008011405 */
[----:B------:R-:W-:-:S04]  /*0980*/  ULEA.HI UR4, UR4, UR5, URZ, 0x7 ;  /* 0x0000000504047291 */ /* 0x000fc8000f8f383f */
[----:B------:R-:W-:-:S04]  /*0990*/  USHF.R.S32.HI UR4, URZ, 0x7, UR4 ;  /* 0x000000073f047899 */ /* 0x000fc80008011404 */
[----:B------:R-:W-:-:S04]  /*09a0*/  UISETP.GE.AND UP0, UPT, UR12, UR4, UPT ;  /* 0x000000040c00728c */ /* 0x000fc8000bf06270 */
[----:B------:R-:W-:-:S06]  /*09b0*/  USEL UR10, UR10, 0xffffffff, !UP0 ;  /* 0xffffffff0a0a7887 */ /* 0x000fcc000c000000 */
.L_x_538:
[----:B------:R-:W-:-:S13]  /*09c0*/  ISETP.LE.AND P0, PT, RZ, UR10, PT ;  /* 0x0000000aff007c0c */ /* 0x000fda000bf03270 */
[----:B------:R-:W-:Y:S05]  /*09d0*/  @!P0 EXIT ;  /* 0x000000000000894d */ /* 0x000fea0003800000 */
[----:B------:R-:W-:Y:S02]  /*09e0*/  ULDC.64 UR4, c[0x0][0x2c8] ;  /* 0x0000b20000047ab9 */ /* 0x000fe40000000a00 */
[----:B------:R-:W-:Y:S02]  /*09f0*/  UISETP.NE.U32.AND UP2, UPT, URZ, UR4, UPT ;  /* 0x000000043f00728c */ /* 0x000fe4000bf45070 */
[----:B------:R-:W-:Y:S02]  /*0a00*/  UMOV UR6, 0x4 ;  /* 0x0000000400067882 */ /* 0x000fe40000000000 */
[----:B------:R-:W-:Y:S02]  /*0a10*/  UISETP.NE.AND.EX UP2, UPT, URZ, UR5, UPT, UP2 ;  /* 0x000000053f00728c */ /* 0x000fe4000bf45320 */
[----:B------:R-:W-:Y:S02]  /*0a20*/  ULDC.64 UR8, c[0x0][0x2c8] ;  /* 0x0000b20000087ab9 */ /* 0x000fe40000000a00 */
[----:B------:R-:W-:-:S02]  /*0a30*/  UIMAD.WIDE UR8, UR10, UR6, UR8 ;  /* 0x000000060a0872a5 */ /* 0x000fc4000f8e0208 */
[----:B------:R-:W-:Y:S01]  /*0a40*/  PLOP3.LUT P2, PT, PT, PT, UP2, 0x80, 0x0 ;  /* 0x000000000000781c */ /* 0x000fe20003f4f028 */
[----:B------:R-:W-:Y:S02]  /*0a50*/  ULDC.64 UR4, c[0x0][0x2d8] ;  /* 0x0000b60000047ab9 */ /* 0x000fe40000000a00 */
[----:B------:R-:W-:Y:S01]  /*0a60*/  UISETP.NE.U32.AND UP0, UPT, URZ, UR4, UPT ;  /* 0x000000043f00728c */ /* 0x000fe2000bf05070 */
[----:B------:R-:W-:Y:S02]  /*0a70*/  IMAD.U32 R8, RZ, RZ, UR8 ;  /* 0x00000008ff087e24 */ /* 0x000fe4000f8e00ff */
[----:B------:R-:W-:Y:S01]  /*0a80*/  IMAD.U32 R9, RZ, RZ, UR9 ;  /* 0x00000009ff097e24 */ /* 0x000fe2000f8e00ff */
[----:B------:R-:W-:-:S06]  /*0a90*/  UISETP.NE.AND.EX UP0, UPT, URZ, UR5, UPT, UP0 ;  /* 0x000000053f00728c */ /* 0x000fcc000bf05300 */
[----:B------:R-:W2:Y:S01]  /*0aa0*/  @P2 LDG.E R3, [R8.64] ;  /* 0x0000001208032981 */ /* 0x000ea2000c1e1900 */
[----:B------:R-:W-:Y:S01]  /*0ab0*/  ULDC.64 UR4, c[0x0][0x2d8] ;  /* 0x0000b60000047ab9 */ /* 0x000fe20000000a00 */
[----:B------:R-:W-:-:S03]  /*0ac0*/  PLOP3.LUT P0, PT, PT, PT, UP0, 0x80, 0x0 ;  /* 0x000000000000781c */ /* 0x000fc60003f0f008 */
[----:B------:R-:W-:-:S06]  /*0ad0*/  @UP0 UIMAD.WIDE UR4, UR10, UR6, UR4 ;  /* 0x000000060a0402a5 */ /* 0x000fcc000f8e0204 */
[----:B------:R-:W-:Y:S01]  /*0ae0*/  MOV R4, UR4 ;  /* 0x0000000400047c02 */ /* 0x000fe20008000f00 */
[----:B------:R-:W-:Y:S01]  /*0af0*/  IMAD.U32 R5, RZ, RZ, UR5 ;  /* 0x00000005ff057e24 */ /* 0x000fe2000f8e00ff */
[----:B------:R-:W-:Y:S02]  /*0b00*/  ULDC.64 UR4, c[0x0][0x2d0] ;  /* 0x0000b40000047ab9 */ /* 0x000fe40000000a00 */
[----:B------:R-:W-:Y:S01]  /*0b10*/  UISETP.NE.U32.AND UP1, UPT, URZ, UR4, UPT ;  /* 0x000000043f00728c */ /* 0x000fe2000bf25070 */
[----:B------:R-:W-:Y:S01]  /*0b20*/  MOV R0, RZ ;  /* 0x000000ff00007202 */ /* 0x000fe20000000f00 */
[----:B------:R-:W3:Y:S01]  /*0b30*/  @P0 LDG.E R4, [R4.64] ;  /* 0x0000001204040981 */ /* 0x000ee2000c1e1900 */
[----:B------:R-:W-:Y:S01]  /*0b40*/  IMAD.MOV.U32 R2, RZ, RZ, RZ ;  /* 0x000000ffff027224 */ /* 0x000fe200078e00ff */
[----:B------:R-:W-:-:S03]  /*0b50*/  UISETP.NE.AND.EX UP1, UPT, URZ, UR5, UPT, UP1 ;  /* 0x000000053f00728c */ /* 0x000fc6000bf25310 */
[----:B------:R-:W-:Y:S01]  /*0b60*/  ULDC.64 UR4, c[0x0][0x2d0] ;  /* 0x0000b40000047ab9 */ /* 0x000fe20000000a00 */
[----:B------:R1:W5:Y:S01]  /*0b70*/  @P2 LDG.E R0, [R8.64] ;  /* 0x0000001208002981 */ /* 0x000362000c1e1900 */
[----:B------:R-:W-:Y:S01]  /*0b80*/  UIMAD.WIDE UR4, UR10, UR6, UR4 ;  /* 0x000000060a0472a5 */ /* 0x000fe2000f8e0204 */
[----:B------:R-:W-:-:S05]  /*0b90*/  PLOP3.LUT P1, PT, PT, PT, UP1, 0x80, 0x0 ;  /* 0x000000000000781c */ /* 0x000fca0003f2f018 */
[----:B------:R-:W-:Y:S01]  /*0ba0*/  MOV R6, UR4 ;  /* 0x0000000400067c02 */ /* 0x000fe20008000f00 */
[----:B------:R-:W-:-:S07]  /*0bb0*/  IMAD.U32 R7, RZ, RZ, UR5 ;  /* 0x00000005ff077e24 */ /* 0x000fce000f8e00ff */
[----:B------:R1:W5:Y:S01]  /*0bc0*/  @P1 LDG.E R2, [R6.64] ;  /* 0x0000001206021981 */ /* 0x000362000c1e1900 */
[----:B------:R-:W-:Y:S02]  /*0bd0*/  ULDC UR9, c[0x0][0x168] ;  /* 0x00005a0000097ab9 */ /* 0x000fe40000000800 */
[----:B------:R-:W-:Y:S02]  /*0be0*/  UMOV UR14, URZ ;  /* 0x0000003f000e7c82 */ /* 0x000fe40008000000 */
[----:B------:R-:W-:Y:S01]  /*0bf0*/  ULDC UR8, c[0x0][0x198] ;  /* 0x0000660000087ab9 */ /* 0x000fe20000000800 */
[----:B--2---:R-:W2:Y:S02]  /*0c00*/  @P2 R2UR UR5, R3 ;  /* 0x00000000030523c2 */ /* 0x004ea400000e0000 */
[----:B--2---:R-:W-:-:S04]  /*0c10*/  @UP2 ULEA UR5, UR10, UR5, 0x6 ;  /* 0x000000050a052291 */ /* 0x004fc8000f8e303f */
[----:B------:R-:W-:-:S04]  /*0c20*/  @UP2 USHF.R.S32.HI UR4, URZ, 0x1f, UR5 ;  /* 0x0000001f3f042899 */ /* 0x000fc80008011405 */
[----:B------:R-:W-:Y:S01]  /*0c30*/  @UP2 ULEA.HI UR4, UR4, UR5, URZ, 0x6 ;  /* 0x0000000504042291 */ /* 0x000fe2000f8f303f */
[----:B---3--:R1:W2:Y:S03]  /*0c40*/  @P0 R2UR UR9, R4 ;  /* 0x00000000040903c2 */ /* 0x0082a600000e0000 */
[----:B------:R-:W-:Y:S01]  /*0c50*/  @UP2 ULOP3.LUT UR14, UR4, 0xffffffc0, URZ, 0xc0, !UPT ;  /* 0xffffffc0040e2892 */ /* 0x000fe2000f8ec03f */
[----:B-12---:R-:W-:Y:S06]  /*0c60*/  @P0 BRA `(.L_x_544) ;  /* 0x0000006000000947 */ /* 0x006fec0003800000 */
[----:B------:R-:W-:Y:S05]  /*0c70*/  @!P2 BRA `(.L_x_544) ;  /* 0x000000500000a947 */ /* 0x000fea0003800000 */
[----:B------:R-:W2:Y:S04]  /*0c80*/  LDG.E R3, [R8.64] ;  /* 0x0000001208037981 */ /* 0x000ea8000c1e1900 */
[----:B------:R-:W3:Y:S01]  /*0c90*/  LDG.E R4, [R8.64+0x4] ;  /* 0x0000041208047981 */ /* 0x000ee2000c1e1900 */
[----:B--2---:R-:W1:Y:S08]  /*0ca0*/  R2UR UR9, R3 ;  /* 0x00000000030973c2 */ /* 0x004e7000000e0000 */
[----:B---3--:R-:W1:Y:S02]  /*0cb0*/  R2UR UR4, R4 ;  /* 0x00000000040473c2 */ /* 0x008e6400000e0000 */
[----:B-1----:R-:W-:-:S06]  /*0cc0*/  UIADD3 UR9, -UR9, UR4, URZ ;  /* 0x0000000409097290 */ /* 0x002fcc000fffe13f */
.L_x_544:
[----:B------:R-:W-:-:S04]  /*0cd0*/  ISETP.NE.U32.AND P0, PT, RZ, c[0x0][0x2e0], PT ;  /* 0x0000b800ff007a0c */ /* 0x000fc80003f05070 */
[----:B------:R-:W-:-:S13]  /*0ce0*/  ISETP.NE.AND.EX P0, PT, RZ, c[0x0][0x2e4], PT, P0 ;  /* 0x0000b900ff007a0c */ /* 0x000fda0003f05300 */
[----:B------:R-:W-:Y:S05]  /*0cf0*/  @!P0 BRA `(.L_x_545) ;  /* 0x0000007000008947 */ /* 0x000fea0003800000 */
[----:B------:R-:W-:Y:S02]  /*0d00*/  ULDC.64 UR4, c[0x0][0x2e0] ;  /* 0x0000b80000047ab9 */ /* 0x000fe40000000a00 */
[----:B------:R-:W-:-:S06]  /*0d10*/  UIMAD.WIDE UR4, UR10, UR6, UR4 ;  /* 0x000000060a0472a5 */ /* 0x000fcc000f8e0204 */
[----:B------:R-:W-:Y:S02]  /*0d20*/  MOV R4, UR4 ;  /* 0x0000000400047c02 */ /* 0x000fe40008000f00 */
[----:B------:R-:W-:-:S05]  /*0d30*/  MOV R5, UR5 ;  /* 0x0000000500057c02 */ /* 0x000fca0008000f00 */
[----:B------:R-:W2:Y:S02]  /*0d40*/  LDG.E R4, [R4.64] ;  /* 0x0000001204047981 */ /* 0x000ea4000c1e1900 */
[----:B--2---:R1:W2:Y:S02]  /*0d50*/  R2UR UR8, R4 ;  /* 0x00000000040873c2 */ /* 0x0042a400000e0000 */
[----:B-12---:R-:W-:Y:S05]  /*0d60*/  BRA `(.L_x_546) ;  /* 0x0000006000007947 */ /* 0x006fea0003800000 */
.L_x_545:
[----:B------:R-:W-:Y:S05]  /*0d70*/  @!P1 BRA `(.L_x_546) ;  /* 0x0000005000009947 */ /* 0x000fea0003800000 */
[----:B------:R-:W2:Y:S04]  /*0d80*/  LDG.E R3, [R6.64] ;  /* 0x0000001206037981 */ /* 0x000ea8000c1e1900 */
[----:B------:R-:W3:Y:S01]  /*0d90*/  LDG.E R4, [R6.64+0x4] ;  /* 0x0000041206047981 */ /* 0x000ee2000c1e1900 */
[----:B--2---:R-:W1:Y:S08]  /*0da0*/  R2UR UR8, R3 ;  /* 0x00000000030873c2 */ /* 0x004e7000000e0000 */
[----:B---3--:R-:W1:Y:S02]  /*0db0*/  R2UR UR4, R4 ;  /* 0x00000000040473c2 */ /* 0x008e6400000e0000 */
[----:B-1----:R-:W-:-:S06]  /*0dc0*/  UIADD3 UR8, -UR8, UR4, URZ ;  /* 0x0000000408087290 */ /* 0x002fcc000fffe13f */
.L_x_546:
[----:B------:R-:W-:Y:S01]  /*0dd0*/  USHF.L.U32 UR6, UR12, 0x7, URZ ;  /* 0x000000070c067899 */ /* 0x000fe2000800063f */
[----:B------:R-:W-:Y:S01]  /*0de0*/  PLOP3.LUT P1, PT, PT, PT, PT, 0x80, 0x0 ;  /* 0x000000000000781c */ /* 0x000fe20003f2f070 */
[----:B------:R-:W-:Y:S01]  /*0df0*/  ULDC UR4, c[0x0][0x2a4] ;  /* 0x0000a90000047ab9 */ /* 0x000fe20000000800 */
[----:B------:R-:W-:Y:S01]  /*0e00*/  CS2R R150, SRZ ;  /* 0x0000000000967805 */ /* 0x000fe2000001ff00 */
[----:B------:R-:W-:Y:S01]  /*0e10*/  UIADD3 UR7, UR6, UR9, -UR8 ;  /* 0x0000000906077290 */ /* 0x000fe2000fffe808 */
[----:B------:R-:W-:Y:S01]  /*0e20*/  CS2R R148, SRZ ;  /* 0x0000000000947805 */ /* 0x000fe2000001ff00 */
[----:B------:R-:W-:Y:S01]  /*0e30*/  UIADD3 UR5, UR9, 0x3f, URZ ;  /* 0x0000003f09057890 */ /* 0x000fe2000fffe03f */
        /* <DEDUP_REMOVED lines=58> */
[----:B------:R-:W-:Y:S01]  /*11e0*/  UIMAD UR4, UR14, 0x60, URZ ;  /* 0x000000600e0478a4 */ /* 0x000fe2000f8e023f */
[C---:B------:R-:W-:Y:S01]  /*11f0*/  IMAD.SHL.U32 R7, R236.reuse, 0x4, RZ ;  /* 0x00000004ec077824 */ /* 0x040fe200078e00ff */
[--C-:B------:R-:W-:Y:S01]  /*1200*/  SHF.R.S32.HI R8, RZ, 0x1f, R236.reuse ;  /* 0x0000001fff087819 */ /* 0x100fe200000114ec */
[----:B------:R-:W-:Y:S01]  /*1210*/  USHF.R.S32.HI UR13, URZ, 0x1f, UR14 ;  /* 0x0000001f3f0d7899 */ /* 0x000fe2000801140e */
[----:B------:R-:W-:Y:S01]  /*1220*/  SHF.R.S32.HI R11, RZ, 0x1f, R236 ;  /* 0x0000001fff0b7819 */ /* 0x000fe200000114ec */
[----:B------:R-:W-:Y:S01]  /*1230*/  IMAD.U32 R16, RZ, RZ, UR11 ;  /* 0x0000000bff107e24 */ /* 0x000fe2000f8e00ff */
[----:B------:R-:W-:Y:S01]  /*1240*/  IADD3 R4, P0, R236, UR4, RZ ;  /* 0x00000004ec047c10 */ /* 0x000fe2000ff1e0ff */
[----:B------:R-:W-:Y:S01]  /*1250*/  IMAD.U32 R3, RZ, RZ, UR4 ;  /* 0x00000004ff037e24 */ /* 0x000fe2000f8e00ff */
[----:B------:R-:W-:Y:S01]  /*1260*/  ULDC.64 UR4, c[0x0][0x248] ;  /* 0x0000920000047ab9 */ /* 0x000fe20000000a00 */
[----:B------:R-:W-:Y:S01]  /*1270*/  IADD3 R6, P1, R7, UR14, RZ ;  /* 0x0000000e07067c10 */ /* 0x000fe2000ff3e0ff */
[----:B------:R-:W-:Y:S01]  /*1280*/  UISETP.NE.AND UP0, UPT, UR4, 0x1, UPT ;  /* 0x000000010400788c */ /* 0x000fe2000bf05270 */
[----:B------:R-:W-:Y:S01]  /*1290*/  LEA.HI R24, R11, R236, RZ, 0x2 ;  /* 0x000000ec0b187211 */ /* 0x000fe200078f10ff */
[----:B------:R-:W-:Y:S01]  /*12a0*/  IMAD.U32 R20, RZ, RZ, UR11 ;  /* 0x0000000bff147e24 */ /* 0x000fe2000f8e00ff */
[----:B------:R-:W-:Y:S01]  /*12b0*/  LEA.HI.X.SX32 R5, R3, R8, 0x1, P0 ;  /* 0x0000000803057211 */ /* 0x000fe200000f0eff */
[----:B------:R-:W-:Y:S01]  /*12c0*/  IMAD.U32 R18, RZ, RZ, UR11 ;  /* 0x0000000bff127e24 */ /* 0x000fe2000f8e00ff */
[----:B------:R-:W-:Y:S01]  /*12d0*/  LEA.HI.X.SX32 R7, R7, UR13, 0x1, P1 ;  /* 0x0000000d07077c11 */ /* 0x000fe200088f0eff */
[----:B------:R-:W-:Y:S01]  /*12e0*/  UIMAD.WIDE.U32 UR20, UR11, UR5, URZ ;  /* 0x000000050b1472a5 */ /* 0x000fe2000f8e003f */
[----:B------:R-:W-:Y:S01]  /*12f0*/  SHF.R.S32.HI R241, RZ, 0x2, R24 ;  /* 0x00000002fff17819 */ /* 0x000fe20000011418 */
[----:B------:R-:W-:Y:S01]  /*1300*/  IMAD.WIDE.U32 R16, R16, c[0x0][0x238], R4 ;  /* 0x00008e0010107a25 */ /* 0x000fe200078e0004 */
[----:B------:R-:W-:Y:S01]  /*1310*/  LOP3.LUT R5, R24, 0xfffffffc, RZ, 0xc0, !PT ;  /* 0xfffffffc18057812 */ /* 0x000fe200078ec0ff */
[----:B------:R-:W-:Y:S01]  /*1320*/  ULDC UR4, c[0x0][0x250] ;  /* 0x0000940000047ab9 */ /* 0x000fe20000000800 */
[----:B------:R-:W-:Y:S01]  /*1330*/  SHF.R.S32.HI R3, RZ, 0x1f, R241 ;  /* 0x0000001fff037819 */ /* 0x000fe200000114f1 */
[--C-:B------:R-:W-:Y:S01]  /*1340*/  IMAD.WIDE.U32 R20, R20, c[0x0][0x270], R6.reuse ;  /* 0x00009c0014147a25 */ /* 0x100fe200078e0006 */
[----:B------:R-:W-:Y:S01]  /*1350*/  UMOV UR13, UR11 ;  /* 0x0000000b000d7c82 */ /* 0x000fe20008000000 */
[C---:B-----5:R-:W-:Y:S01]  /*1360*/  IADD3 R4, P1, R241.reuse, R0, RZ ;  /* 0x00000000f1047210 */ /* 0x060fe20007f3e0ff */
[----:B------:R-:W-:Y:S01]  /*1370*/  @UP0 USHF.R.U32.HI UR13, URZ, UR4, UR21 ;  /* 0x000000043f0d0299 */ /* 0x000fe20008011615 */
[----:B------:R-:W-:Y:S01]  /*1380*/  IMAD.WIDE.U32 R18, R18, c[0x0][0x288], R6 ;  /* 0x0000a20012127a25 */ /* 0x000fe200078e0006 */
[----:B------:R-:W-:Y:S01]  /*1390*/  IADD3 R8, P0, R241, R2, RZ ;  /* 0x00000002f1087210 */ /* 0x000fe20007f1e0ff */
[----:B------:R-:W-:Y:S01]  /*13a0*/  ULDC.64 UR14, c[0x0][0x1e0] ;  /* 0x00007800000e7ab9 */ /* 0x000fe20000000a00 */
[-C--:B------:R-:W-:Y:S01]  /*13b0*/  LEA.HI R12, R11, R236.reuse, RZ, 0x3 ;  /* 0x000000ec0b0c7211 */ /* 0x080fe200078f18ff */
[----:B------:R-:W-:Y:S01]  /*13c0*/  IMAD.IADD R6, R236, 0x1, -R5 ;  /* 0x00000001ec067824 */ /* 0x000fe200078e0a05 */
[----:B------:R-:W-:Y:S01]  /*13d0*/  USHF.R.S32.HI UR16, URZ, 0x1f, UR13 ;  /* 0x0000001f3f107899 */ /* 0x000fe2000801140d */
[-C--:B------:R-:W-:Y:S01]  /*13e0*/  LEA.HI.X.SX32 R0, R0, R3.reuse, 0x1, P1 ;  /* 0x0000000300007211 */ /* 0x080fe200008f0eff */
[----:B------:R-:W-:Y:S01]  /*13f0*/  ULDC.64 UR4, c[0x0][0x1b0] ;  /* 0x00006c0000047ab9 */ /* 0x000fe20000000a00 */
[----:B------:R-:W-:Y:S01]  /*1400*/  IMAD.SHL.U32 R26, R6, 0x8, RZ ;  /* 0x00000008061a7824 */ /* 0x000fe200078e00ff */
[----:B------:R-:W-:Y:S01]  /*1410*/  UIMAD UR14, UR16, UR14, URZ ;  /* 0x0000000e100e72a4 */ /* 0x000fe2000f8e023f */
[----:B------:R-:W-:Y:S01]  /*1420*/  LEA.HI.X.SX32 R9, R2, R3, 0x1, P0 ;  /* 0x0000000302097211 */ /* 0x000fe200000f0eff */
[----:B------:R-:W-:Y:S01]  /*1430*/  UIMAD UR16, UR16, UR4, URZ ;  /* 0x00000004101072a4 */ /* 0x000fe2000f8e023f */
[----:B------:R-:W-:Y:S01]  /*1440*/  IMAD.SHL.U32 R7, R12, 0x8, RZ ;  /* 0x000000080c077824 */ /* 0x000fe200078e00ff */
[--C-:B------:R-:W-:Y:S01]  /*1450*/  SHF.R.S32.HI R27, RZ, 0x1f, R26.reuse ;  /* 0x0000001fff1b7819 */ /* 0x100fe2000001141a */
[----:B------:R-:W-:Y:S01]  /*1460*/  IMAD.U32 R3, RZ, RZ, UR13 ;  /* 0x0000000dff037e24 */ /* 0x000fe2000f8e00ff */
[----:B------:R-:W-:Y:S01]  /*1470*/  USHF.R.S32.HI UR22, URZ, 0x1f, UR10 ;  /* 0x0000001f3f167899 */ /* 0x000fe2000801140a */
[----:B------:R-:W-:Y:S01]  /*1480*/  IMAD.U32 R28, RZ, RZ, UR12 ;  /* 0x0000000cff1c7e24 */ /* 0x000fe2000f8e00ff */
[----:B------:R-:W-:Y:S01]  /*1490*/  UIMAD UR15, UR13, UR15, UR14 ;  /* 0x0000000f0d0f72a4 */ /* 0x000fe2000f8e020e */
[----:B------:R-:W-:Y:S01]  /*14a0*/  IMAD.WIDE.U32 R30, R3, c[0x0][0x1e0], R26 ;  /* 0x00007800031e7a25 */ /* 0x000fe200078e001a */
[----:B------:R-:W-:Y:S01]  /*14b0*/  UIMAD UR16, UR13, UR5, UR16 ;  /* 0x000000050d1072a4 */ /* 0x000fe2000f8e0210 */
[----:B------:R-:W-:Y:S01]  /*14c0*/  LOP3.LUT R7, R7, 0xc0, RZ, 0xc0, !PT ;  /* 0x000000c007077812 */ /* 0x000fe200078ec0ff */
[----:B------:R-:W-:Y:S01]  /*14d0*/  USEL UR14, UR10, URZ, !UP1 ;  /* 0x0000003f0a0e7287 */ /* 0x000fe2000c800000 */
[----:B------:R-:W-:Y:S01]  /*14e0*/  IMAD.WIDE R28, R28, 0x80, R8 ;  /* 0x000000801c1c7825 */ /* 0x000fe200078e0208 */
[----:B------:R-:W-:Y:S01]  /*14f0*/  USEL UR13, UR22, URZ, !UP1 ;  /* 0x0000003f160d7287 */ /* 0x000fe2000c800000 */
[----:B------:R-:W-:Y:S01]  /*1500*/  SHF.R.U32.HI R5, RZ, 0x3, R7 ;  /* 0x00000003ff057819 */ /* 0x000fe20000011607 */
[----:B------:R-:W-:Y:S01]  /*1510*/  ULDC.64 UR4, c[0x0][0x1e8] ;  /* 0x00007a0000047ab9 */ /* 0x000fe20000000a00 */
[--C-:B------:R-:W-:Y:S01]  /*1520*/  LOP3.LUT R2, R7, 0x18, R26.reuse, 0xf8, !PT ;  /* 0x0000001807027812 */ /* 0x100fe200078ef81a */
[----:B------:R-:W-:Y:S01]  /*1530*/  UIMAD UR4, UR13, UR4, URZ ;  /* 0x000000040d0472a4 */ /* 0x000fe2000f8e023f */
[----:B------:R-:W-:Y:S01]  /*1540*/  IADD3 R31, R31, UR15, RZ ;  /* 0x0000000f1f1f7c10 */ /* 0x000fe2000fffe0ff */
[----:B------:R-:W-:Y:S01]  /*1550*/  IMAD.U32 R22, RZ, RZ, UR14 ;  /* 0x0000000eff167e24 */ /* 0x000fe2000f8e00ff */
[----:B------:R-:W-:Y:S01]  /*1560*/  LOP3.LUT R5, R2, R5, RZ, 0x3c, !PT ;  /* 0x0000000502057212 */ /* 0x000fe200078e3cff */
[----:B------:R-:W-:Y:S01]  /*1570*/  IMAD.WIDE.U32 R8, R3, c[0x0][0x1b0], R26 ;  /* 0x00006c0003087a25 */ /* 0x000fe200078e001a */
[----:B------:R-:W-:Y:S01]  /*1580*/  UIMAD UR15, UR14, UR5, UR4 ;  /* 0x000000050e0f72a4 */ /* 0x000fe2000f8e0204 */
[----:B------:R-:W-:Y:S01]  /*1590*/  LEA.HI R2, R24, R241, RZ, 0x1 ;  /* 0x000000f118027211 */ /* 0x000fe200078f08ff */
[----:B------:R-:W-:Y:S01]  /*15a0*/  UIADD3 UR6, -UR6, UR8, URZ ;  /* 0x0000000806067290 */ /* 0x000fe2000fffe13f */
[----:B------:R-:W-:Y:S01]  /*15b0*/  IMAD.WIDE.U32 R30, R22, c[0x0][0x1e8], R30 ;  /* 0x00007a00161e7a25 */ /* 0x000fe200078e001e */
[----:B------:R-:W-:Y:S01]  /*15c0*/  IADD3 R9, R9, UR16, RZ ;  /* 0x0000001009097c10 */ /* 0x000fe2000fffe0ff */
[----:B------:R-:W-:Y:S01]  /*15d0*/  ULDC.64 UR4, c[0x0][0x1b8] ;  /* 0x00006e0000047ab9 */ /* 0x000fe20000000a00 */
[----:B------:R-:W-:Y:S01]  /*15e0*/  LOP3.LUT R2, R2, 0x7fffffe, RZ, 0xc0, !PT ;  /* 0x07fffffe02027812 */ /* 0x000fe200078ec0ff */
[----:B------:R-:W-:Y:S01]  /*15f0*/  IMAD R7, R29, c[0x0][0x1d8], RZ ;  /* 0x000076001d077a24 */ /* 0x000fe200078e02ff */
[----:B------:R-:W-:Y:S01]  /*1600*/  LEA.HI R3, R11, R236, RZ, 0x5 ;  /* 0x000000ec0b037211 */ /* 0x000fe200078f28ff */
[----:B------:R-:W-:Y:S01]  /*1610*/  IMAD.WIDE.U32 R22, R22, c[0x0][0x1b8], R8 ;  /* 0x00006e0016167a25 */ /* 0x000fe200078e0008 */
[----:B------:R-:W-:Y:S01]  /*1620*/  IADD3 R31, R31, UR15, RZ ;  /* 0x0000000f1f1f7c10 */ /* 0x000fe2000fffe0ff */
[----:B------:R-:W-:Y:S01]  /*1630*/  UIMAD UR4, UR13, UR4, URZ ;  /* 0x000000040d0472a4 */ /* 0x000fe2000f8e023f */
[----:B------:R-:W-:Y:S01]  /*1640*/  SHF.R.S32.HI R14, RZ, 0x5, R3 ;  /* 0x00000005ff0e7819 */ /* 0x000fe20000011403 */
[C---:B------:R-:W-:Y:S01]  /*1650*/  IMAD.IADD R9, R241.reuse, 0x1, -R2 ;  /* 0x00000001f1097824 */ /* 0x040fe200078e0a02 */
[----:B------:R-:W-:Y:S01]  /*1660*/  IADD3 R240, R26, 0x40, RZ ;  /* 0x000000401af07810 */ /* 0x000fe20007ffe0ff */
[C---:B------:R-:W-:Y:S01]  /*1670*/  IMAD R2, R28.reuse, c[0x0][0x1dc], R7 ;  /* 0x000077001c027a24 */ /* 0x040fe200078e0207 */
[----:B------:R-:W-:Y:S01]  /*1680*/  IADD3 R7, -R241, UR6, RZ ;  /* 0x00000006f1077c10 */ /* 0x000fe2000fffe1ff */
[----:B------:R-:W-:Y:S01]  /*1690*/  IMAD.WIDE.U32 R30, R28, c[0x0][0x1d8], R30 ;  /* 0x000076001c1e7a25 */ /* 0x000fe200078e001e */
[----:B------:R-:W-:Y:S01]  /*16a0*/  ISETP.GE.AND P3, PT, R26, c[0x0][0x1cc], PT ;  /* 0x000073001a007a0c */ /* 0x000fe20003f66270 */
[----:B------:R-:W-:Y:S01]  /*16b0*/  UIMAD UR5, UR14, UR5, UR4 ;  /* 0x000000050e0572a4 */ /* 0x000fe2000f8e0204 */
[----:B------:R-:W-:Y:S01]  /*16c0*/  ISETP.GE.AND P1, PT, R240, c[0x0][0x1cc], PT ;  /* 0x00007300f0007a0c */ /* 0x000fe20003f26270 */
[----:B------:R-:W-:Y:S01]  /*16d0*/  IMAD R238, R14, 0x8, R9 ;  /* 0x000000080eee7824 */ /* 0x000fe200078e0209 */
[----:B------:R-:W-:Y:S01]  /*16e0*/  LEA R32, P0, R30, c[0x0][0x1c0], 0x1 ;  /* 0x000070001e207a11 */ /* 0x000fe200078008ff */
[----:B------:R-:W-:Y:S01]  /*16f0*/  IMAD.IADD R2, R31, 0x1, R2 ;  /* 0x000000011f027824 */ /* 0x000fe200078e0202 */
[C---:B------:R-:W-:Y:S01]  /*1700*/  ISETP.LT.OR P6, PT, R7.reuse, 0x1, P3 ;  /* 0x000000010700780c */ /* 0x040fe20001fc1670 */
[----:B------:R-:W-:Y:S01]  /*1710*/  IMAD.MOV.U32 R8, RZ, RZ, c[0x0][0x1d8] ;  /* 0x00007600ff087624 */ /* 0x000fe200078e00ff */
[C---:B------:R-:W-:Y:S01]  /*1720*/  ISETP.LT.OR P4, PT, R7.reuse, 0x1, P1 ;  /* 0x000000010700780c */ /* 0x040fe20000f81670 */
[----:B------:R-:W-:Y:S01]  /*1730*/  IMAD.U32 R238, R238, 0x20, R5 ;  /* 0x00000020eeee7824 */ /* 0x000fe200078e0005 */
[----:B------:R-:W-:Y:S01]  /*1740*/  LEA.HI.X R33, R30, c[0x0][0x1c4], R2, 0x1, P0 ;  /* 0x000071001e217a11 */ /* 0x000fe200000f0c02 */
[----:B------:R-:W-:Y:S01]  /*1750*/  IMAD.MOV.U32 R5, RZ, RZ, c[0x0][0x1dc] ;  /* 0x00007700ff057624 */ /* 0x000fe200078e00ff */
[C---:B------:R-:W-:Y:S01]  /*1760*/  LEA R30, P0, R8.reuse, R32, 0x7 ;  /* 0x00000020081e7211 */ /* 0x040fe200078038ff */
[----:B------:R-:W-:Y:S01]  /*1770*/  UMOV UR4, 0x6 ;  /* 0x0000000600047882 */ /* 0x000fe20000000000 */
[----:B------:R-:W-:Y:S01]  /*1780*/  ISETP.LT.OR P3, PT, R7, 0x41, P3 ;  /* 0x000000410700780c */ /* 0x000fe20001f61670 */
[----:B------:R-:W-:Y:S01]  /*1790*/  ULDC.64 UR14, c[0x0][0x208] ;  /* 0x00008200000e7ab9 */ /* 0x000fe20000000a00 */
[----:B------:R-:W-:Y:S01]  /*17a0*/  LEA.HI.X R31, R8, R33, R5, 0x7, P0 ;  /* 0x00000021081f7211 */ /* 0x000fe200000f3c05 */
[----:B------:R-:W-:Y:S01]  /*17b0*/  IMAD.SHL.U32 R238, R238, 0x2, RZ ;  /* 0x00000002eeee7824 */ /* 0x000fe200078e00ff */
[----:B------:R-:W-:Y:S01]  /*17c0*/  IADD3 R8, R26, 0x20, RZ ;  /* 0x000000201a087810 */ /* 0x000fe20007ffe0ff */
[----:B------:R-:W-:Y:S01]  /*17d0*/  USHF.R.S32.HI UR23, URZ, 0x1f, UR11 ;  /* 0x0000001f3f177899 */ /* 0x000fe2000801140b */
[----:B------:R-:W-:Y:S01]  /*17e0*/  IADD3 R23, R23, UR5, RZ ;  /* 0x0000000517177c10 */ /* 0x000fe2000fffe0ff */
[----:B------:R-:W-:Y:S01]  /*17f0*/  USHF.L.U64.HI UR15, UR14, UR4, UR15 ;  /* 0x000000040e0f7299 */ /* 0x000fe2000801020f */
[----:B------:R-:W-:Y:S01]  /*1800*/  ISETP.GE.AND P2, PT, R8, c[0x0][0x1cc], PT ;  /* 0x0000730008007a0c */ /* 0x000fe20003f46270 */
[----:B------:R-:W-:Y:S01]  /*1810*/  @!PT LDS RZ, [RZ] ;  /* 0x00000000fffff984 */ /* 0x000fe20000000800 */
[----:B------:R-:W-:Y:S01]  /*1820*/  @!PT LDS RZ, [RZ] ;  /* 0x00000000fffff984 */ /* 0x000fe20000000800 */
[----:B------:R-:W-:Y:S01]  /*1830*/  @!PT LDS RZ, [RZ] ;  /* 0x00000000fffff984 */ /* 0x000fe20000000800 */
[----:B------:R1:W-:Y:S01]  /*1840*/  LDGSTS.E.BYPASS.LTC128B.128 [R238+0x6080], [R32.64], !P6 ;  /* 0x0608000020ee7fae */ /* 0x0003e2000f101d52 */
[C---:B------:R-:W-:Y:S01]  /*1850*/  ISETP.LT.OR P1, PT, R7.reuse, 0x41, P1 ;  /* 0x000000410700780c */ /* 0x040fe20000f21670 */
[----:B------:R-:W-:Y:S01]  /*1860*/  ULDC.64 UR4, c[0x0][0x270] ;  /* 0x00009c0000047ab9 */ /* 0x000fe20000000a00 */
[C---:B------:R-:W-:Y:S01]  /*1870*/  ISETP.LT.OR P5, PT, R7.reuse, 0x1, P2 ;  /* 0x000000010700780c */ /* 0x040fe200017a1670 */
[----:B------:R-:W-:Y:S01]  /*1880*/  UIMAD UR4, UR23, UR4, URZ ;  /* 0x00000004170472a4 */ /* 0x000fe2000f8e023f */
[----:B------:R-:W-:Y:S01]  /*1890*/  ISETP.LT.OR P2, PT, R7, 0x41, P2 ;  /* 0x000000410700780c */ /* 0x000fe20001741670 */
[----:B------:R-:W-:Y:S01]  /*18a0*/  IMAD R2, R29, c[0x0][0x1a8], RZ ;  /* 0x00006a001d027a24 */ /* 0x000fe200078e02ff */
[----:B------:R-:W-:Y:S01]  /*18b0*/  USHF.L.U32 UR16, UR14, 0x6, URZ ;  /* 0x000000060e107899 */ /* 0x000fe2000800063f */
[----:B------:R-:W-:Y:S01]  /*18c0*/  IMAD.WIDE.U32 R22, R28, c[0x0][0x1a8], R22 ;  /* 0x00006a001c167a25 */ /* 0x000fe200078e0016 */
[----:B------:R-:W-:Y:S01]  /*18d0*/  UIMAD UR14, UR11, UR5, UR4 ;  /* 0x000000050b0e72a4 */ /* 0x000fe2000f8e0204 */
[----:B------:R-:W-:Y:S01]  /*18e0*/  ISETP.GE.AND P6, PT, R8, c[0x0][0x19c], PT ;  /* 0x0000670008007a0c */ /* 0x000fe20003fc6270 */
[----:B------:R-:W-:Y:S01]  /*18f0*/  USHF.L.U32 UR20, UR17, 0x6, URZ ;  /* 0x0000000611147899 */ /* 0x000fe2000800063f */
[----:B------:R-:W-:Y:S01]  /*1900*/  IMAD R2, R28, c[0x0][0x1ac], R2 ;  /* 0x00006b001c027a24 */ /* 0x000fe200078e0202 */
[----:B------:R-:W-:Y:S01]  /*1910*/  ULDC.64 UR4, c[0x0][0x288] ;  /* 0x0000a20000047ab9 */ /* 0x000fe20000000a00 */
[----:B------:R-:W-:Y:S01]  /*1920*/  LEA.HI R15, R11, R236, RZ, 0x4 ;  /* 0x000000ec0b0f7211 */ /* 0x000fe200078f20ff */
[----:B------:R-:W-:Y:S01]  /*1930*/  UIMAD UR4, UR23, UR4, URZ ;  /* 0x00000004170472a4 */ /* 0x000fe2000f8e023f */
[----:B------:R1:W-:Y:S01]  /*1940*/  LDGSTS.E.BYPASS.LTC128B.128 [R238+0x8080], [R32.64+0x40], !P5 ;  /* 0x0808004020ee7fae */ /* 0x0003e2000e901d52 */
[----:B------:R-:W-:Y:S01]  /*1950*/  IMAD.IADD R2, R23, 0x1, R2 ;  /* 0x0000000117027824 */ /* 0x000fe200078e0202 */
[----:B------:R-:W-:Y:S01]  /*1960*/  LEA R28, P0, R22, c[0x0][0x190], 0x1 ;  /* 0x00006400161c7a11 */ /* 0x000fe200078008ff */
[----:B------:R-:W-:Y:S01]  /*1970*/  IMAD.MOV.U32 R5, RZ, RZ, c[0x0][0x1a8] ;  /* 0x00006a00ff057624 */ /* 0x000fe200078e00ff */
[----:B------:R1:W-:Y:S01]  /*1980*/  LDGSTS.E.BYPASS.LTC128B.128 [R238+0xa080], [R32.64+0x80], !P4 ;  /* 0x0a08008020ee7fae */ /* 0x0003e2000e101d52 */
[----:B------:R-:W-:Y:S01]  /*1990*/  ISETP.GE.AND P4, PT, R240, c[0x0][0x19c], PT ;  /* 0x00006700f0007a0c */ /* 0x000fe20003f86270 */
[----:B------:R-:W-:Y:S01]  /*19a0*/  UIMAD UR13, UR11, UR5, UR4 ;  /* 0x000000050b0d72a4 */ /* 0x000fe2000f8e0204 */
[----:B------:R-:W-:Y:S01]  /*19b0*/  SHF.R.S32.HI R9, RZ, 0x4, R15 ;  /* 0x00000004ff097819 */ /* 0x000fe2000001140f */
[----:B------:R2:W-:Y:S01]  /*19c0*/  LDGSTS.E.BYPASS.LTC128B.128 [R238+0x7080], [R30.64], !P3 ;  /* 0x070800001eee7fae */ /* 0x0005e2000d901d52 */
[----:B------:R-:W-:Y:S01]  /*19d0*/  ISETP.LT.OR P3, PT, R7, 0x1, P6 ;  /* 0x000000010700780c */ /* 0x000fe20003761670 */
[----:B------:R-:W-:Y:S01]  /*19e0*/  ULDC.64 UR4, c[0x0][0x180] ;  /* 0x0000600000047ab9 */ /* 0x000fe20000000a00 */
[----:B------:R-:W-:Y:S01]  /*19f0*/  LEA.HI.X R29, R22, c[0x0][0x194], R2, 0x1, P0 ;  /* 0x00006500161d7a11 */ /* 0x000fe200000f0c02 */
[----:B------:R2:W-:Y:S01]  /*1a00*/  LDGSTS.E.BYPASS.LTC128B.128 [R238+0x9080], [R30.64+0x40], !P2 ;  /* 0x090800401eee7fae */ /* 0x0005e2000d101d52 */
[----:B------:R-:W-:Y:S01]  /*1a10*/  ISETP.GE.AND P2, PT, R26, c[0x0][0x19c], PT ;  /* 0x000067001a007a0c */ /* 0x000fe20003f46270 */
[----:B------:R-:W-:Y:S01]  /*1a20*/  IMAD.MOV.U32 R2, RZ, RZ, c[0x0][0x1ac] ;  /* 0x00006b00ff027624 */ /* 0x000fe200078e00ff */
[----:B------:R-:W-:Y:S01]  /*1a30*/  LEA.HI R10, R15, R9, RZ, 0x1 ;  /* 0x000000090f0a7211 */ /* 0x000fe200078f08ff */
[----:B------:R2:W-:Y:S01]  /*1a40*/  LDGSTS.E.BYPASS.LTC128B.128 [R238+0xb080], [R30.64+0x80], !P1 ;  /* 0x0b0800801eee7fae */ /* 0x0005e2000c901d52 */
[C---:B------:R-:W-:Y:S01]  /*1a50*/  ISETP.LT.OR P5, PT, R7.reuse, 0x1, P2 ;  /* 0x000000010700780c */ /* 0x040fe200017a1670 */
[----:B------:R-:W-:Y:S01]  /*1a60*/  UIMAD UR4, UR23, UR4, URZ ;  /* 0x00000004170472a4 */ /* 0x000fe2000f8e023f */
[----:B------:R-:W-:Y:S01]  /*1a70*/  ISETP.LT.OR P1, PT, R7, 0x1, P4 ;  /* 0x000000010700780c */ /* 0x000fe20002721670 */
[----:B------:R-:W-:Y:S01]  /*1a80*/  UIADD3 UR21, -UR20, UR9, URZ ;  /* 0x0000000914157290 */ /* 0x000fe2000fffe13f */
[C---:B------:R-:W-:Y:S01]  /*1a90*/  LEA R22, P0, R5.reuse, R28, 0x7 ;  /* 0x0000001c05167211 */ /* 0x040fe200078038ff */
[----:B------:R-:W0:Y:S01]  /*1aa0*/  LDGDEPBAR ;  /* 0x00000000000079af */ /* 0x000e220000000000 */
[----:B------:R-:W-:Y:S01]  /*1ab0*/  LOP3.LUT R10, R10, 0xfffffffe, RZ, 0xc0, !PT ;  /* 0xfffffffe0a0a7812 */ /* 0x000fe200078ec0ff */
[----:B------:R-:W-:Y:S01]  /*1ac0*/  UIMAD UR25, UR11, UR5, UR4 ;  /* 0x000000050b1972a4 */ /* 0x000fe2000f8e0204 */
[----:B------:R-:W-:Y:S01]  /*1ad0*/  LEA.HI.X R23, R5, R29, R2, 0x7, P0 ;  /* 0x0000001d05177211 */ /* 0x000fe200000f3c02 */
[C---:B------:R-:W-:Y:S01]  /*1ae0*/  IMAD R5, R0.reuse, c[0x0][0x178], RZ ;  /* 0x00005e0000057a24 */ /* 0x040fe200078e02ff */
[----:B------:R-:W-:Y:S01]  /*1af0*/  SHF.R.S32.HI R2, RZ, 0x1f, R24 ;  /* 0x0000001fff027819 */ /* 0x000fe20000011418 */
[----:B------:R-:W-:Y:S01]  /*1b00*/  ULDC.64 UR4, c[0x0][0x210] ;  /* 0x0000840000047ab9 */ /* 0x000fe20000000a00 */
[----:B------:R-:W-:Y:S01]  /*1b10*/  IMAD.IADD R10, R9, 0x1, -R10 ;  /* 0x00000001090a7824 */ /* 0x000fe200078e0a0a */
[----:B------:R3:W-:Y:S01]  /*1b20*/  LDGSTS.E.BYPASS.LTC128B.128 [R238+0x80], [R28.64], !P5 ;  /* 0x000800001cee7fae */ /* 0x0007e2000e901d52 */
[----:B------:R-:W-:Y:S01]  /*1b30*/  ISETP.LT.OR P2, PT, R7, 0x41, P2 ;  /* 0x000000410700780c */ /* 0x000fe20001741670 */
[----:B------:R-:W-:Y:S01]  /*1b40*/  IMAD R9, R0, c[0x0][0x208], RZ ;  /* 0x0000820000097a24 */ /* 0x000fe200078e02ff */
[----:B------:R-:W-:Y:S01]  /*1b50*/  LEA.HI R2, R2, R241, RZ, 0x3 ;  /* 0x000000f102027211 */ /* 0x000fe200078f18ff */
[----:B------:R3:W-:Y:S01]  /*1b60*/  LDGSTS.E.BYPASS.LTC128B.128 [R238+0x2080], [R28.64+0x40], !P3 ;  /* 0x020800401cee7fae */ /* 0x0007e2000d901d52 */
[----:B------:R-:W-:Y:S01]  /*1b70*/  UIMAD UR4, UR23, UR4, URZ ;  /* 0x00000004170472a4 */ /* 0x000fe2000f8e023f */
[----:B------:R-:W-:Y:S01]  /*1b80*/  IMAD R5, R4, c[0x0][0x17c], R5 ;  /* 0x00005f0004057a24 */ /* 0x000fe200078e0205 */
[----:B------:R-:W-:Y:S01]  /*1b90*/  ISETP.GE.AND P3, PT, R26, c[0x0][0x16c], PT ;  /* 0x00005b001a007a0c */ /* 0x000fe20003f66270 */
[----:B------:R3:W-:Y:S01]  /*1ba0*/  LDGSTS.E.BYPASS.LTC128B.128 [R238+0x4080], [R28.64+0x80], !P1 ;  /* 0x040800801cee7fae */ /* 0x0007e2000c901d52 */
[----:B------:R-:W-:Y:S01]  /*1bb0*/  ISETP.LT.AND P1, PT, R241, UR21, PT ;  /* 0x00000015f1007c0c */ /* 0x000fe2000bf21270 */
[----:B------:R-:W-:Y:S01]  /*1bc0*/  IMAD R9, R4, c[0x0][0x20c], R9 ;  /* 0x0000830004097a24 */ /* 0x000fe200078e0209 */
[C---:B------:R-:W-:Y:S01]  /*1bd0*/  ISETP.GE.AND P5, PT, R26.reuse, c[0x0][0x1fc], PT ;  /* 0x00007f001a007a0c */ /* 0x040fe20003fa6270 */
[----:B------:R-:W-:Y:S01]  /*1be0*/  IMAD.U32 R250, RZ, RZ, UR11 ;  /* 0x0000000bfffa7e24 */ /* 0x000fe2000f8e00ff */
[----:B------:R-:W-:Y:S01]  /*1bf0*/  ISETP.GE.OR P0, PT, R26, c[0x0][0x1fc], !P1 ;  /* 0x00007f001a007a0c */ /* 0x000fe20004f06670 */
[----:B------:R-:W-:Y:S01]  /*1c00*/  UIMAD UR24, UR11, UR5, UR4 ;  /* 0x000000050b1872a4 */ /* 0x000fe2000f8e0204 */
[----:B------:R-:W-:Y:S01]  /*1c10*/  LOP3.LUT R2, R2, 0xfffffff8, RZ, 0xc0, !PT ;  /* 0xfffffff802027812 */ /* 0x000fe200078ec0ff */
[----:B------:R4:W-:Y:S01]  /*1c20*/  LDGSTS.E.BYPASS.LTC128B.128 [R238+0x1080], [R22.64], !P2 ;  /* 0x0108000016ee7fae */ /* 0x0009e2000d101d52 */
[----:B------:R-:W-:Y:S01]  /*1c30*/  ULDC.64 UR4, c[0x0][0x238] ;  /* 0x00008e0000047ab9 */ /* 0x000fe20000000a00 */
[----:B------:R-:W-:Y:S01]  /*1c40*/  ISETP.LT.OR P6, PT, R7, 0x41, P6 ;  /* 0x000000410700780c */ /* 0x000fe200037c1670 */
[----:B------:R-:W-:Y:S01]  /*1c50*/  UIMAD UR4, UR23, UR4, URZ ;  /* 0x00000004170472a4 */ /* 0x000fe2000f8e023f */
[----:B------:R-:W-:Y:S01]  /*1c60*/  IMAD.IADD R2, R241, 0x1, -R2 ;  /* 0x00000001f1027824 */ /* 0x000fe200078e0a02 */
[----:B------:R-:W-:Y:S01]  /*1c70*/  USEL UR22, UR22, URZ, !UP2 ;  /* 0x0000003f16167287 */ /* 0x000fe2000d000000 */
[----:B------:R-:W-:Y:S01]  /*1c80*/  ISETP.LT.OR P4, PT, R7, 0x41, P4 ;  /* 0x000000410700780c */ /* 0x000fe20002781670 */
[----:B------:R-:W-:Y:S01]  /*1c90*/  UIMAD UR26, UR11, UR5, UR4 ;  /* 0x000000050b1a72a4 */ /* 0x000fe2000f8e0204 */
[----:B------:R-:W-:Y:S01]  /*1ca0*/  IMAD.U32 R0, RZ, RZ, UR11 ;  /* 0x0000000bff007e24 */ /* 0x000fe2000f8e00ff */
[C---:B------:R-:W-:Y:S01]  /*1cb0*/  LOP3.LUT P2, RZ, R2.reuse, 0x4, RZ, 0xc0, !PT ;  /* 0x0000000402ff7812 */ /* 0x040fe2000784c0ff */
[----:B------:R-:W-:Y:S01]  /*1cc0*/  IMAD.SHL.U32 R2, R2, 0x40, RZ ;  /* 0x0000004002027824 */ /* 0x000fe200078e00ff */
[----:B------:R-:W-:Y:S01]  /*1cd0*/  ULDC.64 UR4, c[0x0][0x188] ;  /* 0x0000620000047ab9 */ /* 0x000fe20000000a00 */
[----:B------:R-:W-:Y:S01]  /*1ce0*/  IADD3 R21, R21, UR14, RZ ;  /* 0x0000000e15157c10 */ /* 0x000fe2000fffe0ff */
[----:B------:R-:W-:Y:S01]  /*1cf0*/  UIMAD UR4, UR22, UR4, URZ ;  /* 0x00000004160472a4 */ /* 0x000fe2000f8e023f */
[----:B------:R-:W-:Y:S01]  /*1d00*/  IADD3 R19, R19, UR13, RZ ;  /* 0x0000000d13137c10 */ /* 0x000fe2000fffe0ff */
[----:B------:R-:W-:Y:S01]  /*1d10*/  USEL UR23, UR10, URZ, !UP2 ;  /* 0x0000003f0a177287 */ /* 0x000fe2000d000000 */
[----:B------:R-:W-:Y:S01]  /*1d20*/  LOP3.LUT R2, R2, 0x1c0, RZ, 0xc0, !PT ;  /* 0x000001c002027812 */ /* 0x000fe200078ec0ff */
[----:B------:R-:W-:Y:S01]  /*1d30*/  USHF.R.S32.HI UR27, URZ, 0x1f, UR17 ;  /* 0x0000001f3f1b7899 */ /* 0x000fe20008011411 */
[----:B------:R-:W-:Y:S01]  /*1d40*/  IADD3 R17, R17, UR26, RZ ;  /* 0x0000001a11117c10 */ /* 0x000fe2000fffe0ff */
[C---:B---3--:R-:W-:Y:S01]  /*1d50*/  IMAD.WIDE.U32 R28, R4.reuse, c[0x0][0x178], R26 ;  /* 0x00005e00041c7a25 */ /* 0x048fe200078e001a */
[----:B------:R-:W-:Y:S01]  /*1d60*/  SHF.R.U32.HI R7, RZ, 0x3, R2 ;  /* 0x00000003ff077819 */ /* 0x000fe20000011602 */
[----:B------:R-:W-:Y:S01]  /*1d70*/  UIMAD UR28, UR23, UR5, UR4 ;  /* 0x00000005171c72a4 */ /* 0x000fe2000f8e0204 */
[----:B------:R-:W-:Y:S01]  /*1d80*/  LOP3.LUT R15, R15, 0xfffffff0, RZ, 0xc0, !PT ;  /* 0xfffffff00f0f7812 */ /* 0x000fe200078ec0ff */
[----:B------:R-:W-:Y:S01]  /*1d90*/  IMAD.WIDE.U32 R26, R4, c[0x0][0x208], R26 ;  /* 0x00008200041a7a25 */ /* 0x000fe200078e001a */
[----:B------:R-:W-:Y:S01]  /*1da0*/  ULDC.64 UR4, c[0x0][0x178] ;  /* 0x00005e0000047ab9 */ /* 0x000fe20000000a00 */
[----:B------:R4:W-:Y:S01]  /*1db0*/  LDGSTS.E.BYPASS.LTC128B.128 [R238+0x3080], [R22.64+0x40], !P6 ;  /* 0x0308004016ee7fae */ /* 0x0009e2000f101d52 */
[----:B------:R-:W-:Y:S01]  /*1dc0*/  UIMAD.WIDE.U32 UR30, UR17, UR4, URZ ;  /* 0x00000004111e72a5 */ /* 0x000fe2000f8e003f */
[----:B------:R-:W-:Y:S01]  /*1dd0*/  IMAD.IADD R5, R29, 0x1, R5 ;  /* 0x000000011d057824 */ /* 0x000fe200078e0205 */
[----:B------:R-:W-:Y:S01]  /*1de0*/  UIMAD UR15, UR15, UR17, URZ ;  /* 0x000000110f0f72a4 */ /* 0x000fe2000f8e023f */
[----:B------:R-:W-:Y:S01]  /*1df0*/  IMAD.MOV.U32 R4, RZ, RZ, R28 ;  /* 0x000000ffff047224 */ /* 0x000fe200078e001c */
[----:B------:R4:W-:Y:S01]  /*1e00*/  LDGSTS.E.BYPASS.LTC128B.128 [R238+0x5080], [R22.64+0x80], !P4 ;  /* 0x0508008016ee7fae */ /* 0x0009e2000e101d52 */
[----:B------:R-:W-:Y:S01]  /*1e10*/  IMAD.IADD R25, R27, 0x1, R9 ;  /* 0x000000011b197824 */ /* 0x000fe200078e0209 */
[----:B------:R-:W-:Y:S01]  /*1e20*/  LEA.HI R9, R11, R236, RZ, 0x6 ;  /* 0x000000ec0b097211 */ /* 0x000fe200078f30ff */
[----:B------:R-:W-:Y:S01]  /*1e30*/  IMAD.WIDE.U32 R250, R250, c[0x0][0x180], R4 ;  /* 0x00006000fafa7a25 */ /* 0x000fe200078e0004 */
[----:B------:R-:W-:Y:S01]  /*1e40*/  LEA.HI R5, R3, R14, RZ, 0x1 ;  /* 0x0000000e03057211 */ /* 0x000fe200078f08ff */
[----:B------:R-:W-:Y:S01]  /*1e50*/  UIMAD UR15, UR27, UR16, UR15 ;  /* 0x000000101b0f72a4 */ /* 0x000fe2000f8e020f */
[----:B------:R-:W-:Y:S01]  /*1e60*/  SHF.R.S32.HI R9, RZ, 0x6, R9 ;  /* 0x00000006ff097819 */ /* 0x000fe20000011409 */
[----:B------:R-:W-:Y:S01]  /*1e70*/  IMAD.MOV.U32 R24, RZ, RZ, R26 ;  /* 0x000000ffff187224 */ /* 0x000fe200078e001a */
[----:B------:R-:W-:Y:S01]  /*1e80*/  LOP3.LUT R5, R5, 0xfffffffe, RZ, 0xc0, !PT ;  /* 0xfffffffe05057812 */ /* 0x000fe200078ec0ff */
[----:B------:R-:W-:Y:S01]  /*1e90*/  IMAD.U32 R242, RZ, RZ, UR23 ;  /* 0x00000017fff27e24 */ /* 0x000fe2000f8e00ff */
[----:B------:R-:W-:Y:S01]  /*1ea0*/  IADD3 R251, R251, UR25, RZ ;  /* 0x00000019fbfb7c10 */ /* 0x000fe2000fffe0ff */
[----:B------:R-:W-:Y:S01]  /*1eb0*/  IMAD.SHL.U32 R4, R9, 0x8, RZ ;  /* 0x0000000809047824 */ /* 0x000fe200078e00ff */
[----:B------:R-:W-:Y:S01]  /*1ec0*/  UIMAD UR25, UR27, UR4, URZ ;  /* 0x000000041b1972a4 */ /* 0x000fe2000f8e023f */
[----:B------:R-:W-:Y:S01]  /*1ed0*/  IMAD.IADD R5, R14, 0x1, -R5 ;  /* 0x000000010e057824 */ /* 0x000fe200078e0a05 */
[----:B------:R-:W-:Y:S01]  /*1ee0*/  LOP3.LUT R3, R3, 0xffffffe0, RZ, 0xc0, !PT ;  /* 0xffffffe003037812 */ /* 0x000fe200078ec0ff */
[----:B------:R-:W-:Y:S01]  /*1ef0*/  IMAD.WIDE.U32 R24, R0, c[0x0][0x210], R24 ;  /* 0x0000840000187a25 */ /* 0x000fe200078e0018 */
[----:B------:R-:W-:Y:S01]  /*1f00*/  LOP3.LUT R4, R4, 0x18, RZ, 0xc0, !PT ;  /* 0x0000001804047812 */ /* 0x000fe200078ec0ff */
[----:B------:R-:W-:Y:S01]  /*1f10*/  UIMAD UR25, UR17, UR5, UR25 ;  /* 0x00000005111972a4 */ /* 0x000fe2000f8e0219 */
[----:B------:R-:W0:Y:S01]  /*1f20*/  LDGDEPBAR ;  /* 0x00000000000079af */ /* 0x000e220000000000 */
[----:B------:R-:W-:Y:S01]  /*1f30*/  IMAD.SHL.U32 R225, R5, 0x400, RZ ;  /* 0x0000040005e17824 */ /* 0x000fe200078e00ff */
[----:B------:R-:W-:Y:S01]  /*1f40*/  LOP3.LUT R2, R7, R2, R4, 0x1e, !PT ;  /* 0x0000000207027212 */ /* 0x000fe200078e1e04 */
[----:B------:R-:W-:Y:S01]  /*1f50*/  ULDC.64 UR4, c[0x0][0x218] ;  /* 0x0000860000047ab9 */ /* 0x000fe20000000a00 */
[----:B------:R-:W-:Y:S01]  /*1f60*/  IADD3 R25, R25, UR24, RZ ;  /* 0x0000001819197c10 */ /* 0x000fe2000fffe0ff */
[----:B------:R-:W-:Y:S01]  /*1f70*/  IMAD R7, R6, 0x2, R225 ;  /* 0x0000000206077824 */ /* 0x000fe200078e02e1 */
[----:B------:R-:W-:Y:S01]  /*1f80*/  UIMAD UR4, UR22, UR4, URZ ;  /* 0x00000004160472a4 */ /* 0x000fe2000f8e023f */
[----:B------:R-:W-:Y:S01]  /*1f90*/  IMAD.WIDE.U32 R250, R242, c[0x0][0x188], R250 ;  /* 0x00006200f2fa7a25 */ /* 0x000fe200078e00fa */
[----:B------:R-:W-:Y:S01]  /*1fa0*/  UIADD3 UR25, UR31, UR25, URZ ;  /* 0x000000191f197290 */ /* 0x000fe2000fffe03f */
[----:B------:R-:W-:Y:S01]  /*1fb0*/  ISETP.GE.AND P4, PT, R8, c[0x0][0x16c], PT ;  /* 0x00005b0008007a0c */ /* 0x000fe20003f86270 */
[----:B------:R-:W-:Y:S01]  /*1fc0*/  UIMAD UR4, UR23, UR5, UR4 ;  /* 0x00000005170472a4 */ /* 0x000fe2000f8e0204 */
[----:B------:R-:W-:Y:S01]  /*1fd0*/  IMAD.IADD R2, R7, 0x1, R2 ;  /* 0x0000000107027824 */ /* 0x000fe200078e0202 */
[----:B------:R-:W-:Y:S01]  /*1fe0*/  IADD3 R233, R251, UR28, RZ ;  /* 0x0000001cfbe97c10 */ /* 0x000fe2000fffe0ff */
[----:B------:R-:W-:Y:S01]  /*1ff0*/  IMAD.WIDE.U32 R244, R242, c[0x0][0x218], R24 ;  /* 0x00008600f2f47a25 */ /* 0x000fe200078e0018 */
[----:B------:R-:W-:Y:S01]  /*2000*/  ISETP.GE.OR P6, PT, R8, c[0x0][0x1fc], !P1 ;  /* 0x00007f0008007a0c */ /* 0x000fe20004fc6670 */
[----:B------:R-:W-:Y:S01]  /*2010*/  USHF.R.S32.HI UR13, URZ, 0x1f, UR20 ;  /* 0x0000001f3f0d7899 */ /* 0x000fe20008011414 */
[----:B------:R-:W-:Y:S01]  /*2020*/  SEL R248, RZ, 0x1, P3 ;  /* 0x00000001fff87807 */ /* 0x000fe20001800000 */
[----:B------:R-:W-:Y:S01]  /*2030*/  IMAD.SHL.U32 R239, R2, 0x2, RZ ;  /* 0x0000000202ef7824 */ /* 0x000fe200078e00ff */
[----:B------:R-:W-:Y:S01]  /*2040*/  IADD3 R35, R245, UR4, RZ ;  /* 0x00000004f5237c10 */ /* 0x000fe2000fffe0ff */
[----:B------:R-:W-:Y:S01]  /*2050*/  IMAD.U32 R6, RZ, RZ, UR30 ;  /* 0x0000001eff067e24 */ /* 0x000fe2000f8e00ff */
[----:B------:R-:W-:Y:S01]  /*2060*/  ISETP.GE.AND P3, PT, R240, c[0x0][0x16c], PT ;  /* 0x00005b00f0007a0c */ /* 0x000fe20003f66270 */
[----:B------:R-:W-:Y:S01]  /*2070*/  IMAD.MOV.U32 R34, RZ, RZ, R244 ;  /* 0x000000ffff227224 */ /* 0x000fe200078e00f4 */
[C---:B------:R-:W-:Y:S01]  /*2080*/  IADD3 R0, R239.reuse, 0xf480, RZ ;  /* 0x0000f480ef007810 */ /* 0x040fe20007ffe0ff */
[----:B------:R-:W-:Y:S01]  /*2090*/  IMAD.U32 R2, RZ, RZ, UR25 ;  /* 0x00000019ff027e24 */ /* 0x000fe2000f8e00ff */
[----:B------:R-:W-:Y:S01]  /*20a0*/  IADD3 R237, R239, 0xf4c0, RZ ;  /* 0x0000f4c0efed7810 */ /* 0x000fe20007ffe0ff */
[----:B--2---:R-:W-:Y:S01]  /*20b0*/  IMAD.WIDE.U32 R30, R242, c[0x0][0x278], R20 ;  /* 0x00009e00f21e7a25 */ /* 0x004fe200078e0014 */
[----:B------:R-:W-:Y:S01]  /*20c0*/  @P2 IADD3 R237, R0, -0x40, RZ ;  /* 0xffffffc000ed2810 */ /* 0x000fe20007ffe0ff */
[----:B------:R-:W-:-:S04]  /*20d0*/  DEPBAR.LE SB0, 0x1 ;  /* 0x000080400000791a */ /* 0x000fc80000000000 */
[----:B------:R-:W-:Y:S01]  /*20e0*/  IMAD.U32 R0, RZ, RZ, UR16 ;  /* 0x00000010ff007e24 */ /* 0x000fe2000f8e00ff */
[----:B------:R-:W-:Y:S01]  /*20f0*/  LEA R13, P2, R6, R250, 0x6 ;  /* 0x000000fa060d7211 */ /* 0x000fe200078430ff */
[----:B------:R-:W-:Y:S01]  /*2100*/  IMAD.WIDE.U32 R28, R242, c[0x0][0x290], R18 ;  /* 0x0000a400f21c7a25 */ /* 0x000fe200078e0012 */
[----:B------:R-:W-:Y:S01]  /*2110*/  SEL R19, RZ, 0x4, P3 ;  /* 0x00000004ff137807 */ /* 0x000fe20001800000 */
[----:B------:R-:W-:Y:S01]  /*2120*/  ULDC.64 UR4, c[0x0][0x278] ;  /* 0x00009e0000047ab9 */ /* 0x000fe20000000a00 */
[----:B------:R-:W-:Y:S01]  /*2130*/  ISETP.GE.OR P1, PT, R240, c[0x0][0x1fc], !P1 ;  /* 0x00007f00f0007a0c */ /* 0x000fe20004f26670 */
[----:B------:R-:W-:Y:S01]  /*2140*/  IMAD.WIDE.U32 R24, R0, UR17, R34 ;  /* 0x0000001100187c25 */ /* 0x000fe2000f8e0022 */
[----:B------:R-:W-:Y:S01]  /*2150*/  LEA.HI.X R0, R6, R233, R2, 0x6, P2 ;  /* 0x000000e906007211 */ /* 0x000fe200010f3402 */
[----:B------:R-:W-:Y:S01]  /*2160*/  UIMAD UR4, UR22, UR4, URZ ;  /* 0x00000004160472a4 */ /* 0x000fe2000f8e023f */
[----:B------:R-:W-:Y:S01]  /*2170*/  STL.64 [R1+0x10], R34 ;  /* 0x0000102201007387 */ /* 0x000fe20000100a00 */
[----:B------:R-:W-:Y:S01]  /*2180*/  IMAD.WIDE.U32 R242, R242, c[0x0][0x240], R16 ;  /* 0x00009000f2f27a25 */ /* 0x000fe200078e0010 */
[----:B------:R-:W-:Y:S01]  /*2190*/  LOP3.LUT R17, R12, 0xfffffff8, RZ, 0xc0, !PT ;  /* 0xfffffff80c117812 */ /* 0x000fe200078ec0ff */
[----:B------:R-:W-:Y:S01]  /*21a0*/  UIMAD UR5, UR23, UR5, UR4 ;  /* 0x00000005170572a4 */ /* 0x000fe2000f8e0204 */
[----:B------:R-:W-:Y:S01]  /*21b0*/  IADD3 R2, R25, UR15, RZ ;  /* 0x0000000f19027c10 */ /* 0x000fe2000fffe0ff */
[----:B------:R-:W-:Y:S01]  /*21c0*/  IMAD.U32 R7, RZ, RZ, UR31 ;  /* 0x0000001fff077e24 */ /* 0x000fe2000f8e00ff */
[----:B------:R-:W-:Y:S01]  /*21d0*/  LEA R6, P2, R24, c[0x0][0x1f0], 0x1 ;  /* 0x00007c0018067a11 */ /* 0x000fe200078408ff */
[C---:B------:R-:W-:Y:S01]  /*21e0*/  IMAD.IADD R17, R236.reuse, 0x1, -R17 ;  /* 0x00000001ec117824 */ /* 0x040fe200078e0a11 */
[----:B------:R-:W-:Y:S01]  /*21f0*/  STL.64 [R1+0x8], R30 ;  /* 0x0000081e01007387 */ /* 0x000fe20000100a00 */
[----:B------:R-:W-:Y:S01]  /*2200*/  IMAD.IADD R16, R236, 0x1, -R3 ;  /* 0x00000001ec107824 */ /* 0x000fe200078e0a03 */
[----:B------:R-:W-:Y:S01]  /*2210*/  LEA.HI.X R7, R24, c[0x0][0x1f4], R2, 0x1, P2 ;  /* 0x00007d0018077a11 */ /* 0x000fe200010f0c02 */
[----:B------:R-:W-:Y:S01]  /*2220*/  IMAD.IADD R24, R236, 0x1, -R15 ;  /* 0x00000001ec187824 */ /* 0x000fe200078e0a0f */
[--C-:B------:R-:W-:Y:S01]  /*2230*/  SHF.R.S32.HI R2, RZ, 0x1f, R9.reuse ;  /* 0x0000001fff027819 */ /* 0x100fe20000011409 */
[----:B------:R-:W-:Y:S01]  /*2240*/  IMAD R230, R10, 0x4, R9 ;  /* 0x000000040ae67824 */ /* 0x000fe200078e0209 */
[----:B------:R-:W-:Y:S01]  /*2250*/  LEA.HI R18, R17, R17, RZ, 0x1 ;  /* 0x0000001111127211 */ /* 0x000fe200078f08ff */
[----:B------:R-:W-:Y:S01]  /*2260*/  IMAD.SHL.U32 R14, R14, 0x10, RZ ;  /* 0x000000100e0e7824 */ /* 0x000fe200078e00ff */
[----:B------:R-:W-:Y:S01]  /*2270*/  LEA.HI R2, R2, R9, RZ, 0x2 ;  /* 0x0000000902027211 */ /* 0x000fe200078f10ff */
[----:B------:R-:W-:Y:S01]  /*2280*/  IMAD.SHL.U32 R234, R10, 0x8, RZ ;  /* 0x000000080aea7824 */ /* 0x000fe200078e00ff */
[----:B------:R-:W-:Y:S01]  /*2290*/  SHF.R.S32.HI R15, RZ, 0x1f, R24 ;  /* 0x0000001fff0f7819 */ /* 0x000fe20000011418 */
[----:B------:R-:W-:Y:S01]  /*22a0*/  STL.64 [R1], R28 ;  /* 0x0000001c01007387 */ /* 0x000fe20000100a00 */
[----:B------:R-:W-:Y:S01]  /*22b0*/  LOP3.LUT R26, R18, 0x7fffffe, RZ, 0xc0, !PT ;  /* 0x07fffffe121a7812 */ /* 0x000fe200078ec0ff */
[----:B------:R-:W-:Y:S01]  /*22c0*/  IMAD.MOV.U32 R231, RZ, RZ, 0x10 ;  /* 0x00000010ffe77424 */ /* 0x000fe200078e00ff */
[----:B------:R-:W-:Y:S01]  /*22d0*/  SHF.R.S32.HI R3, RZ, 0x1f, R16 ;  /* 0x0000001fff037819 */ /* 0x000fe20000011410 */
[----:B------:R-:W-:Y:S01]  /*22e0*/  CS2R R154, SRZ ;  /* 0x00000000009a7805 */ /* 0x000fe2000001ff00 */
[-C--:B------:R-:W-:Y:S01]  /*22f0*/  LEA.HI R20, R24, R24.reuse, RZ, 0x1 ;  /* 0x0000001818147211 */ /* 0x080fe200078f08ff */
[----:B------:R-:W-:Y:S01]  /*2300*/  CS2R R152, SRZ ;  /* 0x0000000000987805 */ /* 0x000fe2000001ff00 */
[----:B------:R-:W-:Y:S01]  /*2310*/  LOP3.LUT R2, R2, 0x1ffffffc, RZ, 0xc0, !PT ;  /* 0x1ffffffc02027812 */ /* 0x000fe200078ec0ff */
[----:B------:R-:W-:Y:S01]  /*2320*/  CS2R R150, SRZ ;  /* 0x0000000000967805 */ /* 0x000fe2000001ff00 */
[----:B------:R-:W-:Y:S01]  /*2330*/  ISETP.GE.AND P2, PT, R8, c[0x0][0x1fc], PT ;  /* 0x00007f0008007a0c */ /* 0x000fe20003f46270 */
[----:B------:R-:W-:Y:S01]  /*2340*/  CS2R R148, SRZ ;  /* 0x0000000000947805 */ /* 0x000fe2000001ff00 */
[----:B----4-:R-:W-:Y:S01]  /*2350*/  LEA.HI R22, R15, R24, RZ, 0x3 ;  /* 0x000000180f167211 */ /* 0x010fe200078f18ff */
[----:B------:R-:W-:Y:S01]  /*2360*/  IMAD.IADD R15, R17, 0x1, -R26 ;  /* 0x00000001110f7824 */ /* 0x000fe200078e0a1a */
[----:B------:R-:W-:Y:S01]  /*2370*/  LEA.HI R8, R3, R16, RZ, 0x2 ;  /* 0x0000001003087211 */ /* 0x000fe200078f10ff */
[----:B------:R-:W-:Y:S01]  /*2380*/  IMAD.IADD R2, R9, 0x1, -R2 ;  /* 0x0000000109027824 */ /* 0x000fe200078e0a02 */
[----:B------:R-:W-:Y:S01]  /*2390*/  LOP3.LUT R3, R20, 0x7fffffe, RZ, 0xc0, !PT ;  /* 0x07fffffe14037812 */ /* 0x000fe200078ec0ff */
[----:B------:R-:W-:Y:S01]  /*23a0*/  IMAD R230, R230, 0x8, R15 ;  /* 0x00000008e6e67824 */ /* 0x000fe200078e020f */
[----:B------:R-:W-:Y:S01]  /*23b0*/  LOP3.LUT R9, R22, 0xfffffff8, RZ, 0xc0, !PT ;  /* 0xfffffff816097812 */ /* 0x000fe200078ec0ff */
[----:B------:R-:W-:Y:S01]  /*23c0*/  IMAD.SHL.U32 R17, R17, 0x40, RZ ;  /* 0x0000004011117824 */ /* 0x000fe200078e00ff */
[----:B------:R-:W-:Y:S01]  /*23d0*/  SHF.R.S32.HI R22, RZ, 0x3, R22 ;  /* 0x00000003ff167819 */ /* 0x000fe20000011416 */
[----:B------:R-:W-:Y:S01]  /*23e0*/  IMAD.IADD R3, R24, 0x1, -R3 ;  /* 0x0000000118037824 */ /* 0x000fe200078e0a03 */
[----:B------:R-:W-:Y:S01]  /*23f0*/  LOP3.LUT R15, R8, 0x7ffffffc, RZ, 0xc0, !PT ;  /* 0x7ffffffc080f7812 */ /* 0x000fe200078ec0ff */
[----:B------:R-:W-:Y:S01]  /*2400*/  IMAD.IADD R9, R24, 0x1, -R9 ;  /* 0x0000000118097824 */ /* 0x000fe200078e0a09 */
[----:B------:R-:W-:Y:S01]  /*2410*/  SHF.R.S32.HI R18, RZ, 0x1, R18 ;  /* 0x00000001ff127819 */ /* 0x000fe20000011412 */
[----:B------:R-:W-:Y:S01]  /*2420*/  IMAD R226, R22, 0x8, R3 ;  /* 0x0000000816e27824 */ /* 0x000fe200078e0203 */
[----:B------:R-:W-:Y:S01]  /*2430*/  SEL R3, RZ, 0x2, P4 ;  /* 0x00000002ff037807 */ /* 0x000fe20002000000 */
[----:B------:R-:W-:Y:S01]  /*2440*/  IMAD.IADD R15, R16, 0x1, -R15 ;  /* 0x00000001100f7824 */ /* 0x000fe200078e0a0f */
[----:B------:R-:W-:Y:S01]  /*2450*/  SEL R16, RZ, 0xffffffff, P4 ;  /* 0xffffffffff107807 */ /* 0x000fe20002000000 */
[----:B------:R-:W-:Y:S01]  /*2460*/  IMAD R225, R22, 0x200, R225 ;  /* 0x0000020016e17824 */ /* 0x000fe200078e02e1 */
[C---:B------:R-:W-:Y:S01]  /*2470*/  LOP3.LUT P4, RZ, R18.reuse, 0x2, RZ, 0xc0, !PT ;  /* 0x0000000212ff7812 */ /* 0x040fe2000788c0ff */
[----:B------:R-:W-:Y:S01]  /*2480*/  IMAD.SHL.U32 R18, R18, 0x40, RZ ;  /* 0x0000004012127824 */ /* 0x000fe200078e00ff */
[----:B------:R-:W-:Y:S01]  /*2490*/  LOP3.LUT R17, R17, 0x1c0, RZ, 0xc0, !PT ;  /* 0x000001c011117812 */ /* 0x000fe200078ec0ff */
[----:B------:R-:W-:Y:S01]  /*24a0*/  IMAD R2, R2, 0x4, R15 ;  /* 0x0000000402027824 */ /* 0x000fe200078e020f */
[----:B------:R-:W-:Y:S01]  /*24b0*/  LEA R22, P3, R13, c[0x0][0x160], 0x1 ;  /* 0x000058000d167a11 */ /* 0x000fe200078608ff */
[----:B------:R-:W-:Y:S01]  /*24c0*/  IMAD.SHL.U32 R226, R226, 0x20, RZ ;  /* 0x00000020e2e27824 */ /* 0x000fe200078e00ff */
[----:B------:R-:W-:Y:S01]  /*24d0*/  LOP3.LUT R227, R17, 0x30, R14, 0xf8, !PT ;  /* 0x0000003011e37812 */ /* 0x000fe200078ef80e */
[----:B------:R-:W-:Y:S01]  /*24e0*/  IMAD.SHL.U32 R2, R2, 0x2, RZ ;  /* 0x0000000202027824 */ /* 0x000fe200078e00ff */
[----:B------:R-:W-:Y:S01]  /*24f0*/  LEA.HI.X R23, R13, c[0x0][0x164], R0, 0x1, P3 ;  /* 0x000059000d177a11 */ /* 0x000fe200018f0c00 */
[----:B------:R-:W-:Y:S01]  /*2500*/  IMAD.MOV.U32 R0, RZ, RZ, 0x20 ;  /* 0x00000020ff007424 */ /* 0x000fe200078e00ff */
[----:B------:R-:W-:Y:S01]  /*2510*/  LOP3.LUT R13, R18, 0xc0, RZ, 0xc0, !PT ;  /* 0x000000c0120d7812 */ /* 0x000fe200078ec0ff */
[----:B------:R-:W-:Y:S01]  /*2520*/  CS2R R146, SRZ ;  /* 0x0000000000927805 */ /* 0x000fe2000001ff00 */
[--C-:B------:R-:W-:Y:S01]  /*2530*/  LOP3.LUT R227, R227, 0x8, R12.reuse, 0xf8, !PT ;  /* 0x00000008e3e37812 */ /* 0x100fe200078ef80c */
[----:B------:R2:W-:Y:S01]  /*2540*/  STL [R1+0x18], R2 ;  /* 0x0000180201007387 */ /* 0x0005e20000100800 */
[----:B------:R-:W-:Y:S01]  /*2550*/  LOP3.LUT R12, R13, 0x8, R12, 0xf8, !PT ;  /* 0x000000080d0c7812 */ /* 0x000fe200078ef80c */
[----:B------:R-:W-:Y:S01]  /*2560*/  CS2R R144, SRZ ;  /* 0x0000000000907805 */ /* 0x000fe2000001ff00 */
[----:B------:R-:W-:Y:S01]  /*2570*/  SHF.R.U32.HI R13, RZ, 0x3, R13 ;  /* 0x00000003ff0d7819 */ /* 0x000fe2000001160d */
[----:B------:R-:W-:Y:S01]  /*2580*/  CS2R R142, SRZ ;  /* 0x00000000008e7805 */ /* 0x000fe2000001ff00 */
[----:B------:R-:W-:Y:S01]  /*2590*/  IADD3 R19, R19, R3, R248 ;  /* 0x0000000313137210 */ /* 0x000fe20007ffe0f8 */
[----:B------:R-:W-:Y:S01]  /*25a0*/  CS2R R140, SRZ ;  /* 0x00000000008c7805 */ /* 0x000fe2000001ff00 */
[----:B------:R-:W-:Y:S01]  /*25b0*/  LOP3.LUT R13, R12, R13, RZ, 0x3c, !PT ;  /* 0x0000000d0c0d7212 */ /* 0x000fe200078e3cff */
[----:B------:R-:W-:Y:S01]  /*25c0*/  CS2R R138, SRZ ;  /* 0x00000000008a7805 */ /* 0x000fe2000001ff00 */
[----:B------:R-:W-:Y:S01]  /*25d0*/  ISETP.GT.AND P3, PT, R236, 0xf, PT ;  /* 0x0000000fec00780c */ /* 0x000fe20003f64270 */
[----:B------:R-:W-:Y:S01]  /*25e0*/  CS2R R136, SRZ ;  /* 0x0000000000887805 */ /* 0x000fe2000001ff00 */
[----:B------:R-:W-:Y:S01]  /*25f0*/  SEL R3, R0, 0xffffffe0, !P4 ;  /* 0xffffffe000037807 */ /* 0x000fe20006000000 */
[----:B------:R-:W-:Y:S01]  /*2600*/  IMAD.U32 R230, R230, 0x20, R13 ;  /* 0x00000020e6e67824 */ /* 0x000fe200078e000d */
[----:B------:R-:W-:Y:S01]  /*2610*/  IADD3 R235, R31, UR5, RZ ;  /* 0x000000051feb7c10 */ /* 0x000fe2000fffe0ff */
[----:B------:R-:W-:Y:S01]  /*2620*/  ULDC.64 UR4, c[0x0][0x290] ;  /* 0x0000a40000047ab9 */ /* 0x000fe20000000a00 */
[----:B------:R-:W-:Y:S01]  /*2630*/  LEA.HI R18, R11, R236, RZ, 0x7 ;  /* 0x000000ec0b127211 */ /* 0x000fe200078f38ff */
[----:B------:R-:W-:Y:S01]  /*2640*/  IMAD.SHL.U32 R230, R230, 0x2, RZ ;  /* 0x00000002e6e67824 */ /* 0x000fe200078e00ff */
[----:B------:R-:W-:Y:S01]  /*2650*/  BAR.SYNC.DEFER_BLOCKING 0x0 ;  /* 0x0000000000007b1d */ /* 0x000fe20000010000 */
[----:B------:R-:W-:Y:S01]  /*2660*/  SEL R14, RZ, 0x1, P5 ;  /* 0x00000001ff0e7807 */ /* 0x000fe20002800000 */
[----:B------:R-:W-:Y:S01]  /*2670*/  UIMAD UR4, UR22, UR4, URZ ;  /* 0x00000004160472a4 */ /* 0x000fe2000f8e023f */
[----:B------:R-:W-:Y:S01]  /*2680*/  IMAD.IADD R220, R230, 0x1, R3 ;  /* 0x00000001e6dc7824 */ /* 0x000fe200078e0203 */
[----:B------:R-:W-:Y:S01]  /*2690*/  LOP3.LUT P5, RZ, R19, 0x2, RZ, 0xc0, !PT ;  /* 0x0000000213ff7812 */ /* 0x000fe200078ac0ff */
[----:B------:R-:W-:Y:S01]  /*26a0*/  CS2R R134, SRZ ;  /* 0x0000000000867805 */ /* 0x000fe2000001ff00 */
[----:B------:R-:W-:Y:S01]  /*26b0*/  @!P3 IADD3 R12, P4, R30, UR20, RZ ;  /* 0x000000141e0cbc10 */ /* 0x000fe2000ff9e0ff */
[----:B------:R-:W-:Y:S01]  /*26c0*/  UIMAD UR4, UR23, UR5, UR4 ;  /* 0x00000005170472a4 */ /* 0x000fe2000f8e0204 */
[----:B------:R-:W-:Y:S01]  /*26d0*/  SHF.R.S32.HI R13, RZ, 0x1, R20 ;  /* 0x00000001ff0d7819 */ /* 0x000fe20000011414 */
[----:B------:R-:W-:Y:S01]  /*26e0*/  CS2R R132, SRZ ;  /* 0x0000000000847805 */ /* 0x000fe2000001ff00 */
[----:B------:R-:W-:Y:S01]  /*26f0*/  @!P3 IADD3.X R11, R235, UR13, RZ, P4, !PT ;  /* 0x0000000deb0bbc10 */ /* 0x000fe2000a7fe4ff */
[----:B------:R-:W-:Y:S01]  /*2700*/  CS2R R130, SRZ ;  /* 0x0000000000827805 */ /* 0x000fe2000001ff00 */
[----:B------:R-:W-:Y:S01]  /*2710*/  LOP3.LUT P4, RZ, R19, 0x1, RZ, 0xc0, !PT ;  /* 0x0000000113ff7812 */ /* 0x000fe2000788c0ff */
[----:B------:R-:W-:Y:S01]  /*2720*/  CS2R R128, SRZ ;  /* 0x0000000000807805 */ /* 0x000fe2000001ff00 */
[----:B------:R-:W-:Y:S01]  /*2730*/  SHF.R.U32.HI R3, RZ, 0x4, R18 ;  /* 0x00000004ff037819 */ /* 0x000fe20000011612 */
[----:B------:R-:W-:Y:S01]  /*2740*/  CS2R R126, SRZ ;  /* 0x00000000007e7805 */ /* 0x000fe2000001ff00 */
[C---:B------:R-:W-:Y:S01]  /*2750*/  ISETP.GE.OR P4, PT, R241.reuse, UR21, !P4 ;  /* 0x00000015f1007c0c */ /* 0x040fe2000e786670 */
[----:B------:R-:W-:Y:S01]  /*2760*/  CS2R R124, SRZ ;  /* 0x00000000007c7805 */ /* 0x000fe2000001ff00 */
[----:B------:R-:W-:Y:S01]  /*2770*/  SHF.R.S32.HI R20, RZ, 0x1f, R20 ;  /* 0x0000001fff147819 */ /* 0x000fe20000011414 */
[----:B------:R-:W-:Y:S01]  /*2780*/  CS2R R122, SRZ ;  /* 0x00000000007a7805 */ /* 0x000fe2000001ff00 */
[----:B------:R-:W-:Y:S01]  /*2790*/  ISETP.GE.OR P5, PT, R241, UR21, !P5 ;  /* 0x00000015f1007c0c */ /* 0x000fe2000efa6670 */
[----:B------:R-:W-:Y:S01]  /*27a0*/  CS2R R120, SRZ ;  /* 0x0000000000787805 */ /* 0x000fe2000001ff00 */
[----:B------:R-:W-:Y:S01]  /*27b0*/  SHF.R.U32.HI R24, RZ, 0x3, R17 ;  /* 0x00000003ff187819 */ /* 0x000fe20000011611 */
[----:B------:R-:W-:Y:S01]  /*27c0*/  CS2R R118, SRZ ;  /* 0x0000000000767805 */ /* 0x000fe2000001ff00 */
[----:B------:R1:W3:Y:S01]  /*27d0*/  LDSM.16.M88.4 R168, [R230+0x6080] ;  /* 0x00608000e6a8783b */ /* 0x0002e20000000200 */
[----:B------:R-:W-:Y:S01]  /*27e0*/  LEA.HI R20, R20, R13, RZ, 0x2 ;  /* 0x0000000d14147211 */ /* 0x000fe200078f10ff */
[----:B------:R-:W-:Y:S01]  /*27f0*/  CS2R R116, SRZ ;  /* 0x0000000000747805 */ /* 0x000fe2000001ff00 */
[----:B------:R-:W-:Y:S01]  /*2800*/  SEL R17, RZ, 0xffffffff, P2 ;  /* 0xffffffffff117807 */ /* 0x000fe20001000000 */
[----:B------:R1:W4:Y:S01]  /*2810*/  LDSM.16.M88.4 R172, [R230+0x7080] ;  /* 0x00708000e6ac783b */ /* 0x0003220000000200 */
[----:B------:R-:W-:Y:S01]  /*2820*/  LOP3.LUT R20, R20, 0xfffffffc, RZ, 0xc0, !PT ;  /* 0xfffffffc14147812 */ /* 0x000fe200078ec0ff */
[----:B------:R-:W-:Y:S01]  /*2830*/  CS2R R114, SRZ ;  /* 0x0000000000727805 */ /* 0x000fe2000001ff00 */
[----:B------:R-:W-:Y:S01]  /*2840*/  LOP3.LUT R227, R227, R24, RZ, 0x3c, !PT ;  /* 0x00000018e3e37212 */ /* 0x000fe200078e3cff */
[----:B------:R1:W1:Y:S01]  /*2850*/  LDSM.16.M88.4 R176, [R220+0x6080] ;  /* 0x00608000dcb0783b */ /* 0x0002620000000200 */
[----:B------:R-:W-:Y:S01]  /*2860*/  IADD3 R246, R29, UR4, RZ ;  /* 0x000000041df67c10 */ /* 0x000fe2000fffe0ff */
[----:B------:R-:W-:Y:S01]  /*2870*/  IMAD.IADD R13, R13, 0x1, -R20 ;  /* 0x000000010d0d7824 */ /* 0x000fe200078e0a14 */
[----:B------:R-:W-:Y:S01]  /*2880*/  LOP3.LUT R234, R234, 0x8, RZ, 0xc0, !PT ;  /* 0x00000008eaea7812 */ /* 0x000fe200078ec0ff */
[----:B------:R1:W1:Y:S01]  /*2890*/  LDSM.16.M88.4 R184, [R220+0x7080] ;  /* 0x00708000dcb8783b */ /* 0x0002620000000200 */
[----:B------:R-:W-:Y:S01]  /*28a0*/  IMAD R227, R10, 0x200, R227 ;  /* 0x000002000ae37824 */ /* 0x000fe200078e02e3 */
[----:B--2---:R-:W-:Y:S01]  /*28b0*/  IADD3 R2, -R2, UR6, RZ ;  /* 0x0000000602027c10 */ /* 0x004fe2000fffe1ff */
[----:B------:R-:W-:Y:S01]  /*28c0*/  ULDC.64 UR4, c[0x0][0x240] ;  /* 0x0000900000047ab9 */ /* 0x000fe20000000a00 */
[----:B------:R2:W1:Y:S01]  /*28d0*/  LDSM.16.M88.4 R188, [R230+0x8080] ;  /* 0x00808000e6bc783b */ /* 0x0004620000000200 */
[----:B------:R-:W-:Y:S01]  /*28e0*/  IMAD.SHL.U32 R17, R17, 0x2, RZ ;  /* 0x0000000211117824 */ /* 0x000fe200078e00ff */
[----:B------:R-:W-:Y:S01]  /*28f0*/  UIMAD UR4, UR22, UR4, URZ ;  /* 0x00000004160472a4 */ /* 0x000fe2000f8e023f */
[----:B------:R-:W-:Y:S01]  /*2900*/  CS2R R112, SRZ ;  /* 0x0000000000707805 */ /* 0x000fe2000001ff00 */
[----:B------:R2:W1:Y:S01]  /*2910*/  LDSM.16.M88.4 R192, [R230+0x9080] ;  /* 0x00908000e6c0783b */ /* 0x0004620000000200 */
[----:B------:R-:W-:Y:S01]  /*2920*/  CS2R R110, SRZ ;  /* 0x00000000006e7805 */ /* 0x000fe2000001ff00 */
[----:B------:R-:W-:Y:S01]  /*2930*/  LOP3.LUT R14, R17, 0x2, R14, 0xe2, !PT ;  /* 0x00000002110e7812 */ /* 0x000fe200078ee20e */
[----:B------:R-:W-:Y:S01]  /*2940*/  UIMAD UR5, UR23, UR5, UR4 ;  /* 0x00000005170572a4 */ /* 0x000fe2000f8e0204 */
[----:B------:R2:W1:Y:S01]  /*2950*/  LDSM.16.M88.4 R196, [R220+0x8080] ;  /* 0x00808000dcc4783b */ /* 0x0004620000000200 */
[----:B------:R-:W-:Y:S01]  /*2960*/  CS2R R108, SRZ ;  /* 0x00000000006c7805 */ /* 0x000fe2000001ff00 */
[----:B------:R-:W-:Y:S01]  /*2970*/  CS2R R106, SRZ ;  /* 0x00000000006a7805 */ /* 0x000fe2000001ff00 */
[----:B------:R-:W-:Y:S01]  /*2980*/  CS2R R104, SRZ ;  /* 0x0000000000687805 */ /* 0x000fe2000001ff00 */
        /* <DEDUP_REMOVED lines=20> */
[----:B------:R-:W-:Y:S01]  /*2ad0*/  BAR.SYNC.DEFER_BLOCKING 0x0 ;  /* 0x0000000000007b1d */ /* 0x000fe20000010000 */
[----:B------:R-:W-:Y:S01]  /*2ae0*/  CS2R R72, SRZ ;  /* 0x0000000000487805 */ /* 0x000fe2000001ff00 */
[----:B------:R-:W-:Y:S01]  /*2af0*/  CS2R R70, SRZ ;  /* 0x0000000000467805 */ /* 0x000fe2000001ff00 */
[----:B------:R-:W-:Y:S01]  /*2b00*/  CS2R R68, SRZ ;  /* 0x0000000000447805 */ /* 0x000fe2000001ff00 */
[----:B------:R-:W-:Y:S01]  /*2b10*/  CS2R R66, SRZ ;  /* 0x0000000000427805 */ /* 0x000fe2000001ff00 */
[----:B------:R-:W-:Y:S01]  /*2b20*/  CS2R R64, SRZ ;  /* 0x0000000000407805 */ /* 0x000fe2000001ff00 */
[----:B------:R2:W-:Y:S01]  /*2b30*/  STL [R1+0x1c], R2 ;  /* 0x00001c0201007387 */ /* 0x0005e20000100800 */
[----:B------:R-:W-:Y:S01]  /*2b40*/  CS2R R62, SRZ ;  /* 0x00000000003e7805 */ /* 0x000fe2000001ff00 */
[----:B------:R-:W-:Y:S01]  /*2b50*/  CS2R R60, SRZ ;  /* 0x00000000003c7805 */ /* 0x000fe2000001ff00 */
[----:B------:R-:W-:Y:S01]  /*2b60*/  IMAD.SHL.U32 R227, R227, 0x2, RZ ;  /* 0x00000002e3e37824 */ /* 0x000fe200078e00ff */
[----:B------:R-:W-:Y:S01]  /*2b70*/  IADD3 R252, R243, UR5, RZ ;  /* 0x00000005f3fc7c10 */ /* 0x000fe2000fffe0ff */
[----:B------:R-:W-:-:S02]  /*2b80*/  UMOV UR4, URZ ;  /* 0x0000003f00047c82 */ /* 0x000fc40008000000 */
[----:B------:R-:W-:Y:S01]  /*2b90*/  UMOV UR5, 0x1 ;  /* 0x0000000100057882 */ /* 0x000fe20000000000 */
[----:B------:R-:W-:Y:S01]  /*2ba0*/  @!PT LDS RZ, [RZ] ;  /* 0x00000000fffff984 */ /* 0x000fe20000000800 */
[----:B------:R-:W-:Y:S01]  /*2bb0*/  @!PT LDS RZ, [RZ] ;  /* 0x00000000fffff984 */ /* 0x000fe20000000800 */
[----:B------:R-:W-:Y:S01]  /*2bc0*/  @!PT LDS RZ, [RZ] ;  /* 0x00000000fffff984 */ /* 0x000fe20000000800 */
[----:B------:R2:W-:Y:S01]  /*2bd0*/  LDGSTS.E.BYPASS.LTC128B.128 [R238+0x6080], [R22.64], !P4 ;  /* 0x0608000016ee7fae */ /* 0x0005e2000e101d52 */
[----:B------:R-:W-:Y:S01]  /*2be0*/  LOP3.LUT P4, RZ, R19, 0x4, RZ, 0xc0, !PT ;  /* 0x0000000413ff7812 */ /* 0x000fe2000788c0ff */
[----:B------:R-:W-:Y:S02]  /*2bf0*/  IMAD.SHL.U32 R19, R10, 0x10, RZ ;  /* 0x000000100a137824 */ /* 0x000fe400078e00ff */
[----:B------:R2:W-:Y:S01]  /*2c00*/  LDGSTS.E.BYPASS.LTC128B.128 [R238+0x7080], [R22.64+0x40], !P5 ;  /* 0x0708004016ee7fae */ /* 0x0005e2000e901d52 */
[----:B------:R-:W-:Y:S02]  /*2c10*/  ISETP.GE.OR P4, PT, R241, UR21, !P4 ;  /* 0x00000015f1007c0c */ /* 0x000fe4000e786670 */
[----:B------:R-:W-:Y:S01]  /*2c20*/  LOP3.LUT R18, R19, 0x10, RZ, 0xc0, !PT ;  /* 0x0000001013127812 */ /* 0x000fe200078ec0ff */
[----:B------:R-:W-:Y:S01]  /*2c30*/  IMAD.SHL.U32 R19, R16, 0x2, RZ ;  /* 0x0000000210137824 */ /* 0x000fe200078e00ff */
[C---:B------:R-:W-:Y:S01]  /*2c40*/  LOP3.LUT P5, RZ, R9.reuse, 0x4, RZ, 0xc0, !PT ;  /* 0x0000000409ff7812 */ /* 0x040fe200078ac0ff */
[----:B------:R-:W-:Y:S01]  /*2c50*/  IMAD.SHL.U32 R16, R9, 0x40, RZ ;  /* 0x0000004009107824 */ /* 0x000fe200078e00ff */
[----:B------:R-:W-:-:S02]  /*2c60*/  LOP3.LUT R3, R18, 0x8, R3, 0xf8, !PT ;  /* 0x0000000812037812 */ /* 0x000fc400078ef803 */
[C---:B------:R-:W-:Y:S02]  /*2c70*/  @!P3 LEA R18, P2, R12.reuse, c[0x0][0x258], 0x2 ;  /* 0x000096000c12ba11 */ /* 0x040fe400078410ff */
[----:B------:R-:W-:Y:S02]  /*2c80*/  LOP3.LUT R248, R19, 0x2, R248, 0xe2, !PT ;  /* 0x0000000213f87812 */ /* 0x000fe400078ee2f8 */
[----:B------:R-:W-:Y:S01]  /*2c90*/  @!P3 LEA.HI.X R19, R12, c[0x0][0x25c], R11, 0x2, P2 ;  /* 0x000097000c13ba11 */ /* 0x000fe200010f140b */
[----:B------:R-:W-:Y:S01]  /*2ca0*/  @!P3 IMAD.SHL.U32 R11, R236, 0x10, RZ ;  /* 0x00000010ec0bb824 */ /* 0x000fe200078e00ff */
[----:B------:R-:W-:Y:S01]  /*2cb0*/  ISETP.GE.AND P2, PT, R240, c[0x0][0x1fc], PT ;  /* 0x00007f00f0007a0c */ /* 0x000fe20003f46270 */
[----:B------:R2:W-:Y:S01]  /*2cc0*/  LDGSTS.E.BYPASS.LTC128B.128 [R238+0x8080], [R22.64+0x80], !P4 ;  /* 0x0808008016ee7fae */ /* 0x0005e2000e101d52 */
[----:B------:R-:W-:Y:S02]  /*2cd0*/  LOP3.LUT P4, RZ, R9, 0x2, RZ, 0xc0, !PT ;  /* 0x0000000209ff7812 */ /* 0x000fe4000788c0ff */
[----:B------:R-:W-:Y:S01]  /*2ce0*/  SEL R247, RZ, 0x4, P2 ;  /* 0x00000004fff77807 */ /* 0x000fe20001000000 */
[----:B------:R1:W-:Y:S01]  /*2cf0*/  @!P3 LDGSTS.E.BYPASS.LTC128B.128 [R11+0xf080], [R18.64] ;  /* 0x0f080000120bbfae */ /* 0x0003e2000b901d52 */
[----:B------:R-:W-:-:S02]  /*2d00*/  IADD3 R12, P2, R28, UR20, RZ ;  /* 0x000000141c0c7c10 */ /* 0x000fc4000ff5e0ff */
[----:B------:R-:W-:Y:S01]  /*2d10*/  LOP3.LUT R16, R16, 0x1c0, RZ, 0xc0, !PT ;  /* 0x000001c010107812 */ /* 0x000fe200078ec0ff */
[----:B------:R-:W0:Y:S01]  /*2d20*/  LDGDEPBAR ;  /* 0x00000000000079af */ /* 0x000e220000000000 */
[----:B------:R-:W-:Y:S02]  /*2d30*/  IADD3.X R9, R246, UR13, RZ, P2, !PT ;  /* 0x0000000df6097c10 */ /* 0x000fe400097fe4ff */
[----:B------:R-:W-:Y:S01]  /*2d40*/  LEA R10, P2, R12, c[0x0][0x280], 0x2 ;  /* 0x0000a0000c0a7a11 */ /* 0x000fe200078410ff */
[----:B------:R2:W-:Y:S01]  /*2d50*/  LDGSTS.E.BYPASS.LTC128B.128 [R238+0xc080], [R6.64], !P0 ;  /* 0x0c08000006ee7fae */ /* 0x0005e2000c101d52 */
[C---:B------:R-:W-:Y:S01]  /*2d60*/  LOP3.LUT P0, RZ, R13.reuse, 0x2, RZ, 0xc0, !PT ;  /* 0x000000020dff7812 */ /* 0x040fe2000780c0ff */
[----:B------:R-:W-:Y:S01]  /*2d70*/  IMAD.SHL.U32 R13, R13, 0x40, RZ ;  /* 0x000000400d0d7824 */ /* 0x000fe200078e00ff */
[----:B------:R-:W-:Y:S01]  /*2d80*/  SHF.R.U32.HI R15, RZ, 0x3, R16 ;  /* 0x00000003ff0f7819 */ /* 0x000fe20000011610 */
[----:B------:R2:W-:Y:S01]  /*2d90*/  LDGSTS.E.BYPASS.LTC128B.128 [R238+0xd080], [R6.64+0x40], !P6 ;  /* 0x0d08004006ee7fae */ /* 0x0005e2000f101d52 */
[----:B------:R-:W-:-:S02]  /*2da0*/  SEL R0, R0, 0xffffffe0, !P5 ;  /* 0xffffffe000007807 */ /* 0x000fc40006800000 */
[----:B------:R-:W-:Y:S01]  /*2db0*/  LOP3.LUT R13, R13, 0xc0, RZ, 0xc0, !PT ;  /* 0x000000c00d0d7812 */ /* 0x000fe200078ec0ff */
[----:B------:R2:W-:Y:S01]  /*2dc0*/  LDGSTS.E.BYPASS.LTC128B.128 [R238+0xe080], [R6.64+0x80], !P1 ;  /* 0x0e08008006ee7fae */ /* 0x0005e2000c901d52 */
[----:B------:R-:W-:Y:S02]  /*2dd0*/  LOP3.LUT R16, R15, R16, R234, 0x1e, !PT ;  /* 0x000000100f107212 */ /* 0x000fe400078e1eea */
[C---:B------:R-:W-:Y:S02]  /*2de0*/  SEL R222, R231.reuse, 0xfffffff0, !P4 ;  /* 0xfffffff0e7de7807 */ /* 0x040fe40006000000 */
[----:B------:R-:W-:Y:S01]  /*2df0*/  SEL R231, R231, 0xfffffff0, !P0 ;  /* 0xfffffff0e7e77807 */ /* 0x000fe20004000000 */
[----:B------:R-:W-:Y:S01]  /*2e00*/  IMAD.IADD R225, R225, 0x1, R16 ;  /* 0x00000001e1e17824 */ /* 0x000fe200078e0210 */
[----:B------:R-:W-:Y:S02]  /*2e10*/  LOP3.LUT R247, R14, R247, RZ, 0xfc, !PT ;  /* 0x000000f70ef77212 */ /* 0x000fe400078efcff */
[----:B-1----:R-:W-:-:S02]  /*2e20*/  LEA.HI.X R11, R12, c[0x0][0x284], R9, 0x2, P2 ;  /* 0x0000a1000c0b7a11 */ /* 0x002fc400010f1409 */
[----:B------:R-:W-:Y:S02]  /*2e30*/  ISETP.GE.AND P2, PT, R236, 0x10, PT ;  /* 0x00000010ec00780c */ /* 0x000fe40003f46270 */
[----:B------:R-:W-:Y:S02]  /*2e40*/  SHF.R.S32.HI R12, RZ, 0x2, R8 ;  /* 0x00000002ff0c7819 */ /* 0x000fe40000011408 */
[--C-:B------:R-:W-:Y:S02]  /*2e50*/  SHF.R.U32.HI R8, RZ, 0x3, R13.reuse ;  /* 0x00000003ff087819 */ /* 0x100fe4000001160d */
[----:B------:R-:W-:Y:S01]  /*2e60*/  LEA R225, R225, 0x13480, 0x1 ;  /* 0x00013480e1e17811 */ /* 0x000fe200078e08ff */
[C---:B------:R-:W-:Y:S01]  /*2e70*/  IMAD R249, R5.reuse, 0x10, R12 ;  /* 0x0000001005f97824 */ /* 0x040fe200078e020c */
[C---:B------:R-:W-:Y:S01]  /*2e80*/  LOP3.LUT R234, R8.reuse, R13, R234, 0x1e, !PT ;  /* 0x0000000d08ea7212 */ /* 0x040fe200078e1eea */
[----:B------:R-:W-:Y:S01]  /*2e90*/  IMAD R5, R5, 0x200, R226 ;  /* 0x0000020005057824 */ /* 0x000fe200078e02e2 */
[----:B------:R-:W-:Y:S01]  /*2ea0*/  LOP3.LUT R3, R8, R3, R13, 0x1e, !PT ;  /* 0x0000000308037212 */ /* 0x000fe200078e1e0d */
[----:B------:R-:W-:Y:S01]  /*2eb0*/  IMAD R223, R0, 0x2, R225 ;  /* 0x0000000200df7824 */ /* 0x000fe200078e02e1 */
[----:B------:R-:W-:Y:S01]  /*2ec0*/  LOP3.LUT R13, R8, R13, R4, 0x1e, !PT ;  /* 0x0000000d080d7212 */ /* 0x000fe200078e1e04 */
[----:B------:R-:W-:-:S02]  /*2ed0*/  IMAD.IADD R234, R5, 0x1, R234 ;  /* 0x0000000105ea7824 */ /* 0x000fc400078e02ea */
[----:B------:R-:W-:Y:S02]  /*2ee0*/  @!P2 IMAD.SHL.U32 R5, R236, 0x10, RZ ;  /* 0x00000010ec05a824 */ /* 0x000fe400078e00ff */
[----:B------:R-:W-:Y:S02]  /*2ef0*/  IMAD.SHL.U32 R229, R234, 0x2, RZ ;  /* 0x00000002eae57824 */ /* 0x000fe400078e00ff */
[C---:B------:R-:W-:Y:S01]  /*2f00*/  IMAD.IADD R232, R226.reuse, 0x1, R3 ;  /* 0x00000001e2e87824 */ /* 0x040fe200078e0203 */
[----:B------:R2:W-:Y:S01]  /*2f10*/  @!P2 LDGSTS.E.BYPASS.LTC128B.128 [R5+0xf280], [R10.64] ;  /* 0x0f2800000a05afae */ /* 0x0005e2000b901d52 */
[----:B------:R-:W-:Y:S01]  /*2f20*/  IMAD.IADD R226, R226, 0x1, R13 ;  /* 0x00000001e2e27824 */ /* 0x000fe200078e020d */
[----:B------:R-:W-:Y:S01]  /*2f30*/  IADD3 R228, R229, 0xc080, RZ ;  /* 0x0000c080e5e47810 */ /* 0x000fe20007ffe0ff */
[C---:B------:R-:W-:Y:S01]  /*2f40*/  IMAD R224, R222.reuse, 0x2, R225 ;  /* 0x00000002dee07824 */ /* 0x040fe200078e02e1 */
[----:B------:R-:W0:Y:S01]  /*2f50*/  LDGDEPBAR ;  /* 0x00000000000079af */ /* 0x000e220000000000 */
[----:B------:R-:W-:Y:S01]  /*2f60*/  IMAD R222, R222, 0x2, R223 ;  /* 0x00000002dede7824 */ /* 0x000fe200078e02df */
[----:B------:R-:W-:Y:S01]  /*2f70*/  LEA R226, R226, 0x80, 0x1 ;  /* 0x00000080e2e27811 */ /* 0x000fe200078e08ff */
[----:B------:R-:W-:Y:S01]  /*2f80*/  IMAD R0, R0, 0x2, R224 ;  /* 0x0000000200007824 */ /* 0x000fe200078e02e0 */
[----:B------:R-:W0:Y:S01]  /*2f90*/  LDGDEPBAR ;  /* 0x00000000000079af */ /* 0x000e220000000000 */
[----:B------:R-:W-:-:S02]  /*2fa0*/  IMAD R228, R231, 0x2, R228 ;  /* 0x00000002e7e47824 */ /* 0x000fc400078e02e4 */
[----:B---34-:R-:W-:Y:S02]  /*2fb0*/  IMAD.IADD R221, R234, 0x1, R231 ;  /* 0x00000001eadd7824 */ /* 0x018fe400078e02e7 */
.L_x_550:
        /* <DEDUP_REMOVED lines=13> */
[----:B--2---:R-:W-:Y:S01]  /*3090*/  IMAD.SHL.U32 R2, R52, 0x2, RZ ;  /* 0x0000000234027824 */ /* 0x004fe200078e00ff */
        /* <DEDUP_REMOVED lines=35> */
[----:B------:R-:W-:Y:S02]  /*32d0*/  LDSM.16.M88.4 R160, [R220+0x4080] ;  /* 0x00408000dca0783b */ /* 0x000fe40000000200 */
[-C--:B-1----:R-:W-:Y:S08]  /*32e0*/  HMMA.16816.F32 R4, R36, R40.reuse, R4 ;  /* 0x000000282404723c */ /* 0x082ff00000001804 */
[C---:B------:R-:W-:Y:S08]  /*32f0*/  HMMA.16816.F32 R8, R44.reuse, R40, R8 ;  /* 0x000000282c08723c */ /* 0x040ff00000001808 */
[-C--:B------:R-:W-:Y:S08]  /*3300*/  HMMA.16816.F32 R12, R44, R42.reuse, R12 ;  /* 0x0000002a2c0c723c */ /* 0x080ff0000000180c */
[C---:B------:R-:W-:Y:S01]  /*3310*/  HMMA.16816.F32 R16, R36.reuse, R42, R16 ;  /* 0x0000002a2410723c */ /* 0x040fe20000001810 */
[----:B------:R-:W1:Y:S07]  /*3320*/  LDSM.16.M88.4 R40, [R220+0x3080] ;  /* 0x00308000dc28783b */ /* 0x000e6e0000000200 */
[-C--:B--2---:R-:W-:Y:S08]  /*3330*/  HMMA.16816.F32 R20, R36, R48.reuse, R20 ;  /* 0x000000302414723c */ /* 0x084ff00000001814 */
[C---:B------:R-:W-:Y:S08]  /*3340*/  HMMA.16816.F32 R24, R44.reuse, R48, R24 ;  /* 0x000000302c18723c */ /* 0x040ff00000001818 */
[-C--:B------:R-:W-:Y:S01]  /*3350*/  HMMA.16816.F32 R28, R44, R50.reuse, R28 ;  /* 0x000000322c1c723c */ /* 0x080fe2000000181c */
[----:B------:R-:W-:Y:S07]  /*3360*/  LDSM.16.M88.4 R44, [R230+0x4080] ;  /* 0x00408000e62c783b */ /* 0x000fee0000000200 */
[----:B------:R-:W-:Y:S01]  /*3370*/  HMMA.16816.F32 R32, R36, R50, R32 ;  /* 0x000000322420723c */ /* 0x000fe20000001820 */
[----:B------:R-:W2:Y:S05]  /*3380*/  LDSM.16.M88.4 R36, [R3+0x8080] ;  /* 0x008080000324783b */ /* 0x000eaa0000000200 */
[----:B------:R-:W4:Y:S02]  /*3390*/  LDSM.16.M88.4 R48, [R3+0x8880] ;  /* 0x008880000330783b */ /* 0x000f240000000200 */
[-C--:B---3--:R-:W-:Y:S08]  /*33a0*/  HMMA.16816.F32 R4, R52, R56.reuse, R4 ;  /* 0x000000383404723c */ /* 0x088ff00000001804 */
[C---:B------:R-:W-:Y:S08]  /*33b0*/  HMMA.16816.F32 R8, R156.reuse, R56, R8 ;  /* 0x000000389c08723c */ /* 0x040ff00000001808 */
[-C--:B------:R-:W-:Y:S08]  /*33c0*/  HMMA.16816.F32 R12, R156, R58.reuse, R12 ;  /* 0x0000003a9c0c723c */ /* 0x080ff0000000180c */
[C---:B------:R-:W-:Y:S01]  /*33d0*/  HMMA.16816.F32 R16, R52.reuse, R58, R16 ;  /* 0x0000003a3410723c */ /* 0x040fe20000001810 */
[----:B------:R-:W3:Y:S07]  /*33e0*/  LDSM.16.M88.4 R56, [R230+0x5080] ;  /* 0x00508000e638783b */ /* 0x000eee0000000200 */
[-C--:B-1----:R-:W-:Y:S08]  /*33f0*/  HMMA.16816.F32 R20, R52, R40.reuse, R20 ;  /* 0x000000283414723c */ /* 0x082ff00000001814 */
[C---:B------:R-:W-:Y:S08]  /*3400*/  HMMA.16816.F32 R24, R156.reuse, R40, R24 ;  /* 0x000000289c18723c */ /* 0x040ff00000001818 */
[-C--:B------:R-:W-:Y:S01]  /*3410*/  HMMA.16816.F32 R28, R156, R42.reuse, R28 ;  /* 0x0000002a9c1c723c */ /* 0x080fe2000000181c */
[----:B------:R-:W1:Y:S07]  /*3420*/  LDSM.16.M88.4 R156, [R164+0x8080] ;  /* 0x00808000a49c783b */ /* 0x000e6e0000000200 */
[----:B------:R-:W-:Y:S01]  /*3430*/  HMMA.16816.F32 R32, R52, R42, R32 ;  /* 0x0000002a3420723c */ /* 0x000fe20000001820 */
[----:B------:R-:W5:Y:S05]  /*3440*/  LDSM.16.M88.4 R40, [R2+0x8880] ;  /* 0x008880000228783b */ /* 0x000f6a0000000200 */
[----:B------:R-:W-:Y:S02]  /*3450*/  LDS R2, [R181.X4+0xf080] ;  /* 0x00f08000b5027984 */ /* 0x000fe40000004800 */
[-C--:B--2---:R-:W-:Y:S08]  /*3460*/  HMMA.16816.F32 R4, R36, R44.reuse, R4 ;  /* 0x0000002c2404723c */ /* 0x084ff00000001804 */
[C---:B----4-:R-:W-:Y:S08]  /*3470*/  HMMA.16816.F32 R8, R48.reuse, R44, R8 ;  /* 0x0000002c3008723c */ /* 0x050ff00000001808 */
[-C--:B------:R-:W-:Y:S08]  /*3480*/  HMMA.16816.F32 R12, R48, R46.reuse, R12 ;  /* 0x0000002e300c723c */ /* 0x080ff0000000180c */
[C---:B------:R-:W-:Y:S08]  /*3490*/  HMMA.16816.F32 R16, R36.reuse, R46, R16 ;  /* 0x0000002e2410723c */ /* 0x040ff00000001810 */
[-C--:B---3--:R-:W-:Y:S08]  /*34a0*/  HMMA.16816.F32 R20, R36, R56.reuse, R20 ;  /* 0x000000382414723c */ /* 0x088ff00000001814 */
[C---:B------:R-:W-:Y:S01]  /*34b0*/  HMMA.16816.F32 R24, R48.reuse, R56, R24 ;  /* 0x000000383018723c */ /* 0x040fe20000001818 */
[----:B------:R-:W-:Y:S07]  /*34c0*/  LDS R57, [R181.X4+0xf120] ;  /* 0x00f12000b5397984 */ /* 0x000fee0000004800 */
[-C--:B------:R-:W-:Y:S08]  /*34d0*/  HMMA.16816.F32 R28, R48, R58.reuse, R28 ;  /* 0x0000003a301c723c */ /* 0x080ff0000000181c */
[----:B------:R-:W-:Y:S01]  /*34e0*/  HMMA.16816.F32 R32, R36, R58, R32 ;  /* 0x0000003a2420723c */ /* 0x000fe20000001820 */
[----:B------:R-:W2:Y:S05]  /*34f0*/  LDSM.16.M88.4 R36, [R220+0x5080] ;  /* 0x00508000dc24783b */ /* 0x000eaa0000000200 */
[----:B------:R3:W4:Y:S02]  /*3500*/  LDS R59, [R181.X4+0xf0a0] ;  /* 0x00f0a000b53b7984 */ /* 0x0007240000004800 */
[-C--:B-1----:R-:W-:Y:S03]  /*3510*/  HMMA.16816.F32 R4, R156, R160.reuse, R4 ;  /* 0x000000a09c04723c */ /* 0x082fe60000001804 */
[----:B------:R3:W1:Y:S01]  /*3520*/  LDS R58, [R181.X4+0xf100] ;  /* 0x00f10000b53a7984 */ /* 0x0006620000004800 */
[----:B------:R-:W-:Y:S04]  /*3530*/  DEPBAR.LE SB0, 0x0 ;  /* 0x000080000000791a */ /* 0x000fe80000000000 */
[C---:B-----5:R-:W-:Y:S01]  /*3540*/  HMMA.16816.F32 R8, R40.reuse, R160, R8 ;  /* 0x000000a02808723c */ /* 0x060fe20000001808 */
[----:B------:R-:W-:Y:S07]  /*3550*/  BAR.SYNC.DEFER_BLOCKING 0x0 ;  /* 0x0000000000007b1d */ /* 0x000fee0000010000 */
[-C--:B------:R-:W-:Y:S08]  /*3560*/  HMMA.16816.F32 R12, R40, R162.reuse, R12 ;  /* 0x000000a2280c723c */ /* 0x080ff0000000180c */
[C---:B------:R-:W-:Y:S08]  /*3570*/  HMMA.16816.F32 R16, R156.reuse, R162, R16 ;  /* 0x000000a29c10723c */ /* 0x040ff00000001810 */
[-C--:B--2---:R-:W-:Y:S01]  /*3580*/  HMMA.16816.F32 R20, R156, R36.reuse, R20 ;  /* 0x000000249c14723c */ /* 0x084fe20000001814 */
[----:B------:R3:W2:Y:S05]  /*3590*/  LDSM.16.M88.4 R164, [R229+0xc080] ;  /* 0x00c08000e5a4783b */ /* 0x0006aa0000000200 */
[----:B------:R3:W1:Y:S02]  /*35a0*/  LDSM.16.M88.4 R52, [R229+0xc880] ;  /* 0x00c88000e534783b */ /* 0x0006640000000200 */
[C---:B------:R-:W-:Y:S03]  /*35b0*/  HMMA.16816.F32 R24, R40.reuse, R36, R24 ;  /* 0x000000242818723c */ /* 0x040fe60000001818 */
[----:B------:R3:W1:Y:S05]  /*35c0*/  LDSM.16.M88.4 R160, [R228] ;  /* 0x00000000e4a0783b */ /* 0x00066a0000000200 */
[-C--:B------:R-:W-:Y:S01]  /*35d0*/  HMMA.16816.F32 R28, R40, R38.reuse, R28 ;  /* 0x00000026281c723c */ /* 0x080fe2000000181c */
[----:B------:R3:W1:Y:S07]  /*35e0*/  LDSM.16.M88.4 R180, [R228+0x800] ;  /* 0x00080000e4b4783b */ /* 0x00066e0000000200 */
[----:B------:R-:W-:Y:S01]  /*35f0*/  HMMA.16816.F32 R32, R156, R38, R32 ;  /* 0x000000269c20723c */ /* 0x000fe20000001820 */
[----:B------:R-:W-:-:S07]  /*3600*/  @P0 BRA `(.L_x_548) ;  /* 0x0000029000000947 */ /* 0x000fce0003800000 */
[C---:B----4-:R-:W-:Y:S01]  /*3610*/  LOP3.LUT P6, RZ, R248.reuse, 0x1, RZ, 0xc0, !PT ;  /* 0x00000001f8ff7812 */ /* 0x050fe200078cc0ff */
[----:B------:R-:W4:Y:S01]  /*3620*/  LDL.64 R46, [R1+0x8] ;  /* 0x00000800012e7983 */ /* 0x000f220000100a00 */
[----:B------:R-:W-:Y:S01]  /*3630*/  LOP3.LUT P5, RZ, R248, 0x2, RZ, 0xc0, !PT ;  /* 0x00000002f8ff7812 */ /* 0x000fe200078ac0ff */
[----:B------:R-:W-:Y:S01]  /*3640*/  USHF.R.S32.HI UR13, URZ, 0x1f, UR16 ;  /* 0x0000001f3f0d7899 */ /* 0x000fe20008011410 */
[----:B------:R-:W-:Y:S01]  /*3650*/  IADD3 R37, R238, 0x6080, RZ ;  /* 0x00006080ee257810 */ /* 0x000fe20007ffe0ff */
[----:B------:R-:W-:Y:S01]  /*3660*/  ULDC.64 UR14, c[0x0][0x178] ;  /* 0x00005e00000e7ab9 */ /* 0x000fe20000000a00 */
[----:B------:R-:W-:Y:S01]  /*3670*/  IMAD.U32 R44, RZ, RZ, UR17 ;  /* 0x00000011ff2c7e24 */ /* 0x000fe2000f8e00ff */
[----:B------:R-:W-:Y:S01]  /*3680*/  UIMAD UR13, UR13, UR14, URZ ;  /* 0x0000000e0d0d72a4 */ /* 0x000fe2000f8e023f */
[----:B------:R-:W-:Y:S01]  /*3690*/  IMAD.SHL.U32 R38, R236, 0x4, RZ ;  /* 0x00000004ec267824 */ /* 0x000fe200078e00ff */
[----:B------:R-:W-:Y:S02]  /*36a0*/  UIMAD.WIDE.U32 UR20, UR16, UR14, URZ ;  /* 0x0000000e101472a5 */ /* 0x000fe4000f8e003f */
[----:B------:R-:W-:Y:S01]  /*36b0*/  @!P3 LEA R44, R44, 0x40, 0x6 ;  /* 0x000000402c2cb811 */ /* 0x000fe200078e30ff */
[----:B------:R-:W-:Y:S02]  /*36c0*/  UIMAD UR13, UR16, UR15, UR13 ;  /* 0x0000000f100d72a4 */ /* 0x000fe4000f8e020d */
[----:B------:R-:W-:Y:S01]  /*36d0*/  UIMAD UR16, UR16, -0x40, UR9 ;  /* 0xffffffc0101078a4 */ /* 0x000fe2000f8e0209 */
[----:B------:R-:W-:Y:S01]  /*36e0*/  IMAD.U32 R3, RZ, RZ, UR20 ;  /* 0x00000014ff037e24 */ /* 0x000fe2000f8e00ff */
[----:B------:R-:W-:Y:S01]  /*36f0*/  UIADD3 UR13, UR21, UR13, URZ ;  /* 0x0000000d150d7290 */ /* 0x000fe2000fffe03f */
[----:B------:R-:W-:Y:S03]  /*3700*/  IMAD.U32 R39, RZ, RZ, UR20 ;  /* 0x00000014ff277e24 */ /* 0x000fe6000f8e00ff */
[----:B------:R-:W-:Y:S01]  /*3710*/  LEA R40, P1, R3, R250, 0x6 ;  /* 0x000000fa03287211 */ /* 0x000fe200078230ff */
[----:B------:R-:W-:Y:S01]  /*3720*/  IMAD.U32 R3, RZ, RZ, UR5 ;  /* 0x00000005ff037e24 */ /* 0x000fe2000f8e00ff */
[C---:B------:R-:W-:Y:S01]  /*3730*/  ISETP.GE.OR P6, PT, R241.reuse, UR16, !P6 ;  /* 0x00000010f1007c0c */ /* 0x040fe2000f7c6670 */
[----:B------:R-:W-:Y:S01]  /*3740*/  IMAD.U32 R36, RZ, RZ, UR13 ;  /* 0x0000000dff247e24 */ /* 0x000fe2000f8e00ff */
[----:B------:R-:W-:Y:S01]  /*3750*/  ISETP.GE.OR P5, PT, R241, UR16, !P5 ;  /* 0x00000010f1007c0c */ /* 0x000fe2000efa6670 */
[----:B------:R-:W-:Y:S01]  /*3760*/  @!P3 IMAD R3, R3, 0x40, R38 ;  /* 0x000000400303b824 */ /* 0x000fe200078e0226 */
[----:B------:R-:W-:Y:S02]  /*3770*/  ISETP.LT.AND P4, PT, R241, UR16, PT ;  /* 0x00000010f1007c0c */ /* 0x000fe4000bf81270 */
[----:B------:R-:W-:Y:S01]  /*3780*/  LEA.HI.X R39, R39, R233, R36, 0x6, P1 ;  /* 0x000000e927277211 */ /* 0x000fe200008f3424 */
[----:B------:R-:W-:Y:S01]  /*3790*/  IMAD.U32 R36, RZ, RZ, UR5 ;  /* 0x00000005ff247e24 */ /* 0x000fe2000f8e00ff */
[----:B------:R-:W-:Y:S03]  /*37a0*/  ISETP.GE.OR P4, PT, R240, c[0x0][0x16c], !P4 ;  /* 0x00005b00f0007a0c */ /* 0x000fe60006786670 */
[----:B------:R-:W-:Y:S01]  /*37b0*/  IMAD R37, R36, 0x3000, R37 ;  /* 0x0000300024257824 */ /* 0x000fe200078e0225 */
[----:B----4-:R-:W-:Y:S02]  /*37c0*/  @!P3 IADD3 R42, P1, R44, R46, RZ ;  /* 0x0000002e2c2ab210 */ /* 0x010fe40007f3e0ff */
[----:B------:R-:W-:Y:S02]  /*37d0*/  LEA R46, P2, R40, c[0x0][0x160], 0x1 ;  /* 0x00005800282e7a11 */ /* 0x000fe400078408ff */
[----:B------:R-:W-:Y:S02]  /*37e0*/  @!P3 LEA.HI.X.SX32 R41, R44, R235, 0x1, P1 ;  /* 0x000000eb2c29b211 */ /* 0x000fe400008f0eff */
[----:B------:R-:W-:Y:S01]  /*37f0*/  LEA.HI.X R47, R40, c[0x0][0x164], R39, 0x1, P2 ;  /* 0x00005900282f7a11 */ /* 0x000fe200010f0c27 */
[----:B------:R-:W-:Y:S01]  /*3800*/  @!P3 IMAD.SHL.U32 R39, R3, 0x4, RZ ;  /* 0x000000040327b824 */ /* 0x000fe200078e00ff */
[C---:B------:R-:W-:Y:S03]  /*3810*/  @!P3 LEA R44, P1, R42.reuse, c[0x0][0x258], 0x2 ;  /* 0x000096002a2cba11 */ /* 0x040fe600078210ff */
[----:B------:R-:W-:Y:S01]  /*3820*/  @!PT LDS RZ, [RZ] ;  /* 0x00000000fffff984 */ /* 0x000fe20000000800 */
[----:B------:R-:W-:Y:S01]  /*3830*/  @!PT LDS RZ, [RZ] ;  /* 0x00000000fffff984 */ /* 0x000fe20000000800 */
[----:B------:R-:W-:Y:S01]  /*3840*/  @!PT LDS RZ, [RZ] ;  /* 0x00000000fffff984 */ /* 0x000fe20000000800 */
[----:B------:R4:W-:Y:S01]  /*3850*/  LDGSTS.E.BYPASS.LTC128B.128 [R37], [R46.64], !P6 ;  /* 0x000000002e257fae */ /* 0x0009e2000f101d52 */
[----:B------:R-:W-:Y:S04]  /*3860*/  @!P3 LEA.HI.X R45, R42, c[0x0][0x25c], R41, 0x2, P1 ;  /* 0x000097002a2dba11 */ /* 0x000fe800008f1429 */
[----:B------:R4:W-:Y:S05]  /*3870*/  LDGSTS.E.BYPASS.LTC128B.128 [R37+0x1000], [R46.64+0x40], !P5 ;  /* 0x010000402e257fae */ /* 0x0009ea000e901d52 */
[----:B------:R4:W-:Y:S05]  /*3880*/  LDGSTS.E.BYPASS.LTC128B.128 [R37+0x2000], [R46.64+0x80], !P4 ;  /* 0x020000802e257fae */ /* 0x0009ea000e101d52 */
[----:B------:R4:W-:Y:S02]  /*3890*/  @!P3 LDGSTS.E.BYPASS.LTC128B.128 [R39+0xf080], [R44.64] ;  /* 0x0f0800002c27bfae */ /* 0x0009e4000b901d52 */
.L_x_548:
[----:B----4-:R-:W4:Y:S01]  /*38a0*/  LDL R3, [R1+0x18] ;  /* 0x0000180001037983 */ /* 0x010f220000100800 */
[----:B------:R-:W-:Y:S01]  /*38b0*/  ULEA UR14, UR17, 0x1, 0x6 ;  /* 0x00000001110e7891 */ /* 0x000fe2000f8e303f */
[----:B------:R-:W-:Y:S01]  /*38c0*/  IMAD.U32 R40, RZ, RZ, UR9 ;  /* 0x00000009ff287e24 */ /* 0x000fe2000f8e00ff */
[----:B------:R-:W-:Y:S01]  /*38d0*/  USHF.L.U32 UR13, UR12, 0x7, URZ ;  /* 0x000000070c0d7899 */ /* 0x000fe2000800063f */
[----:B---3--:R-:W3:Y:S01]  /*38e0*/  LDL R36, [R1+0x1c] ;  /* 0x00001c0001247983 */ /* 0x008ee20000100800 */
[----:B------:R-:W-:Y:S02]  /*38f0*/  UIADD3 UR17, UR17, 0x1, URZ ;  /* 0x0000000111117890 */ /* 0x000fe4000fffe03f */
[----:B------:R-:W-:Y:S01]  /*3900*/  UIADD3 UR13, UR8, UR14, -UR13 ;  /* 0x0000000e080d7290 */ /* 0x000fe2000fffe80d */
[----:B------:R2:W-:Y:S04]  /*3910*/  STL [R1+0x20], R0 ;  /* 0x0000200001007387 */ /* 0x0005e80000100800 */
[----:B------:R-:W0:Y:S01]  /*3920*/  LDGDEPBAR ;  /* 0x00000000000079af */ /* 0x000e220000000000 */
[----:B------:R-:W-:Y:S05]  /*3930*/  IADD3 R40, R249, UR13, -R40 ;  /* 0x0000000df9287c10 */ /* 0x000fea000fffe828 */
[----:B----4-:R-:W-:Y:S05]  /*3940*/  IMAD.IADD R41, R40, 0x1, -R3 ;  /* 0x0000000128297824 */ /* 0x010fea00078e0a03 */
[----:B------:R-:W-:Y:S02]  /*3950*/  IADD3 R40, R41, 0x8, RZ ;  /* 0x0000000829287810 */ /* 0x000fe40007ffe0ff */
[C---:B---3--:R-:W-:Y:S02]  /*3960*/  IMNMX R42, R36.reuse, R41, PT ;  /* 0x00000029242a7217 */ /* 0x048fe40003800200 */
[----:B------:R-:W-:Y:S02]  /*3970*/  IMNMX R40, R36, R40, PT ;  /* 0x0000002824287217 */ /* 0x000fe40003800200 */
[----:B------:R-:W-:Y:S02]  /*3980*/  ISETP.GT.AND P5, PT, R42, RZ, PT ;  /* 0x000000ff2a00720c */ /* 0x000fe40003fa4270 */
[----:B------:R-:W-:Y:S02]  /*3990*/  ISETP.GT.AND P1, PT, R40, 0x1, PT ;  /* 0x000000012800780c */ /* 0x000fe40003f24270 */
[----:B------:R-:W-:Y:S02]  /*39a0*/  FSEL R49, R4, -INF , P5 ;  /* 0xff80000004317808 */ /* 0x000fe40002800000 */
[----:B------:R-:W-:Y:S02]  /*39b0*/  FSEL R44, R7, -INF , P1 ;  /* 0xff800000072c7808 */ /* 0x000fe40000800000 */
[----:B------:R-:W-:Y:S02]  /*39c0*/  ISETP.GT.AND P1, PT, R42, 0x20, PT ;  /* 0x000000202a00780c */ /* 0x000fe40003f24270 */
[----:B------:R-:W-:Y:S01]  /*39d0*/  ISETP.GT.AND P5, PT, R40, 0x20, PT ;  /* 0x000000202800780c */ /* 0x000fe20003fa4270 */
[--C-:B------:R-:W-:Y:S01]  /*39e0*/  FFMA.FTZ R236, R44, c[0x0][0x29c], -R59.reuse ;  /* 0x0000a7002cec7a23 */ /* 0x100fe2000001083b */
[----:B------:R-:W-:Y:S01]  /*39f0*/  FSEL R157, R16, -INF , P1 ;  /* 0xff800000109d7808 */ /* 0x000fe20000800000 */
[--C-:B------:R-:W-:Y:S01]  /*3a00*/  FFMA.FTZ R16, R49, c[0x0][0x29c], -R2.reuse ;  /* 0x0000a70031107a23 */ /* 0x100fe20000010802 */
[----:B------:R-:W-:Y:S02]  /*3a10*/  ISETP.GT.AND P1, PT, R40, 0x21, PT ;  /* 0x000000212800780c */ /* 0x000fe40003f24270 */
[----:B------:R-:W-:Y:S02]  /*3a20*/  ISETP.GT.AND P4, PT, R42, 0x1, PT ;  /* 0x000000012a00780c */ /* 0x000fe40003f84270 */
[----:B------:R-:W-:Y:S02]  /*3a30*/  ISETP.GT.AND P2, PT, R40, RZ, PT ;  /* 0x000000ff2800720c */ /* 0x000fe40003f44270 */
[----:B------:R-:W-:Y:S02]  /*3a40*/  ISETP.GT.AND P6, PT, R42, 0x21, PT ;  /* 0x000000212a00780c */ /* 0x000fe40003fc4270 */
[----:B------:R-:W-:Y:S02]  /*3a50*/  FSEL R18, R18, -INF , P5 ;  /* 0xff80000012127808 */ /* 0x000fe40002800000 */
[----:B------:R-:W-:Y:S02]  /*3a60*/  FSEL R159, R19, -INF , P1 ;  /* 0xff800000139f7808 */ /* 0x000fe40000800000 */
[----:B------:R-:W-:Y:S01]  /*3a70*/  FSEL R3, R5, -INF , P4 ;  /* 0xff80000005037808 */ /* 0x000fe20002000000 */
[--C-:B--2---:R-:W-:Y:S01]  /*3a80*/  FFMA.FTZ R0, R18, c[0x0][0x29c], -R59.reuse ;  /* 0x0000a70012007a23 */ /* 0x104fe2000001083b */
[----:B------:R-:W-:Y:S02]  /*3a90*/  FSEL R46, R6, -INF , P2 ;  /* 0xff800000062e7808 */ /* 0x000fe40001000000 */
[----:B------:R-:W-:Y:S02]  /*3aa0*/  ISETP.GT.AND P4, PT, R42, 0x40, PT ;  /* 0x000000402a00780c */ /* 0x000fe40003f84270 */
[----:B------:R-:W-:Y:S01]  /*3ab0*/  FSEL R51, R17, -INF , P6 ;  /* 0xff80000011337808 */ /* 0x000fe20003000000 */
[--C-:B------:R-:W-:Y:S01]  /*3ac0*/  FFMA.FTZ R4, R46, c[0x0][0x29c], -R59.reuse ;  /* 0x0000a7002e047a23 */ /* 0x100fe2000001083b */
[----:B------:R-:W-:Y:S02]  /*3ad0*/  ISETP.GT.AND P6, PT, R42, 0x60, PT ;  /* 0x000000602a00780c */ /* 0x000fe40003fc4270 */
[----:B------:R-:W-:Y:S01]  /*3ae0*/  ISETP.GT.AND P1, PT, R40, 0x40, PT ;  /* 0x000000402800780c */ /* 0x000fe20003f24270 */
[--C-:B------:R-:W-:Y:S01]  /*3af0*/  FFMA.FTZ R7, R51, c[0x0][0x29c], -R2.reuse ;  /* 0x0000a70033077a23 */ /* 0x100fe20000010802 */
[C---:B------:R-:W-:Y:S02]  /*3b00*/  ISETP.GT.AND P2, PT, R42.reuse, 0x41, PT ;  /* 0x000000412a00780c */ /* 0x040fe40003f44270 */
[----:B------:R-:W-:Y:S02]  /*3b10*/  ISETP.GT.AND P5, PT, R42, 0x61, PT ;  /* 0x000000612a00780c */ /* 0x000fe40003fa4270 */
[C---:B------:R-:W-:Y:S02]  /*3b20*/  IADD3 R42, R41.reuse, 0x28, RZ ;  /* 0x00000028292a7810 */ /* 0x040fe40007ffe0ff */
[----:B------:R-:W-:Y:S02]  /*3b30*/  FSEL R6, R20, -INF , P4 ;  /* 0xff80000014067808 */ /* 0x000fe40002000000 */
[----:B------:R-:W-:Y:S02]  /*3b40*/  FSEL R17, R22, -INF , P1 ;  /* 0xff80000016117808 */ /* 0x000fe40000800000 */
[----:B------:R-:W-:Y:S01]  /*3b50*/  IADD3 R43, R41, 0x20, RZ ;  /* 0x00000020292b7810 */ /* 0x000fe20007ffe0ff */
[--C-:B------:R-:W-:Y:S01]  /*3b60*/  FFMA.FTZ R6, R6, c[0x0][0x29c], -R2.reuse ;  /* 0x0000a70006067a23 */ /* 0x100fe20000010802 */
[C---:B------:R-:W-:Y:S01]  /*3b70*/  ISETP.GT.AND P4, PT, R40.reuse, 0x41, PT ;  /* 0x000000412800780c */ /* 0x040fe20003f84270 */
[----:B------:R-:W-:Y:S01]  /*3b80*/  FFMA.FTZ R20, R17, c[0x0][0x29c], -R59 ;  /* 0x0000a70011147a23 */ /* 0x000fe2000001083b */
[----:B------:R-:W-:Y:S02]  /*3b90*/  FSEL R5, R21, -INF , P2 ;  /* 0xff80000015057808 */ /* 0x000fe40001000000 */
[C---:B------:R-:W-:Y:S02]  /*3ba0*/  ISETP.GT.AND P2, PT, R40.reuse, 0x60, PT ;  /* 0x000000602800780c */ /* 0x040fe40003f44270 */
[----:B------:R-:W-:Y:S01]  /*3bb0*/  ISETP.GT.AND P1, PT, R40, 0x61, PT ;  /* 0x000000612800780c */ /* 0x000fe20003f24270 */
[--C-:B------:R-:W-:Y:S01]  /*3bc0*/  FFMA.FTZ R5, R5, c[0x0][0x29c], -R2.reuse ;  /* 0x0000a70005057a23 */ /* 0x100fe20000010802 */
[C---:B------:R-:W-:Y:S02]  /*3bd0*/  IMNMX R40, R36.reuse, R42, PT ;  /* 0x0000002a24287217 */ /* 0x040fe40003800200 */
[----:B------:R-:W-:Y:S02]  /*3be0*/  IMNMX R41, R36, R43, PT ;  /* 0x0000002b24297217 */ /* 0x000fe40003800200 */
[-C--:B------:R-:W-:Y:S03]  /*3bf0*/  HMMA.16816.F32 R36, R164, R168.reuse, RZ ;  /* 0x000000a8a424723c */ /* 0x080fe600000018ff */
[----:B------:R-:W-:Y:S02]  /*3c00*/  FSEL R19, R34, -INF , P2 ;  /* 0xff80000022137808 */ /* 0x000fe40001000000 */
[----:B------:R-:W-:Y:S02]  /*3c10*/  FSEL R34, R35, -INF , P1 ;  /* 0xff80000023227808 */ /* 0x000fe40000800000 */
[C---:B------:R-:W-:Y:S02]  /*3c20*/  ISETP.GT.AND P2, PT, R40.reuse, RZ, PT ;  /* 0x000000ff2800720c */ /* 0x040fe40003f44270 */
[----:B------:R-:W-:Y:S03]  /*3c30*/  ISETP.GT.AND P1, PT, R40, 0x1, PT ;  /* 0x000000012800780c */ /* 0x000fe60003f24270 */
[----:B------:R-:W-:Y:S01]  /*3c40*/  FSEL R50, R10, -INF , P2 ;  /* 0xff8000000a327808 */ /* 0x000fe20001000000 */
[----:B------:R-:W-:Y:S01]  /*3c50*/  FFMA.FTZ R10, R157, c[0x0][0x29c], -R2 ;  /* 0x0000a7009d0a7a23 */ /* 0x000fe20000010802 */
[----:B------:R-:W-:Y:S02]  /*3c60*/  FSEL R22, R23, -INF , P4 ;  /* 0xff80000017167808 */ /* 0x000fe40002000000 */
[----:B------:R-:W-:Y:S01]  /*3c70*/  FSEL R33, R33, -INF , P5 ;  /* 0xff80000021217808 */ /* 0x000fe20002800000 */
[--C-:B------:R-:W-:Y:S01]  /*3c80*/  FFMA.FTZ R18, R50, c[0x0][0x29c], -R57.reuse ;  /* 0x0000a70032127a23 */ /* 0x100fe20000010839 */
[C---:B------:R-:W-:Y:S02]  /*3c90*/  ISETP.GT.AND P5, PT, R41.reuse, RZ, PT ;  /* 0x000000ff2900720c */ /* 0x040fe40003fa4270 */
[----:B------:R-:W-:Y:S02]  /*3ca0*/  ISETP.GT.AND P4, PT, R41, 0x1, PT ;  /* 0x000000012900780c */ /* 0x000fe40003f84270 */
[----:B------:R-:W-:Y:S01]  /*3cb0*/  FSEL R48, R11, -INF , P1 ;  /* 0xff8000000b307808 */ /* 0x000fe20000800000 */
[----:B------:R-:W-:Y:S01]  /*3cc0*/  MUFU.EX2 R18, R18 ;  /* 0x0000001200127308 */ /* 0x000fe20000000800 */
[----:B------:R-:W-:Y:S02]  /*3cd0*/  ISETP.GT.AND P2, PT, R41, 0x20, PT ;  /* 0x000000202900780c */ /* 0x000fe40003f44270 */
[----:B------:R-:W-:Y:S01]  /*3ce0*/  ISETP.GT.AND P1, PT, R40, 0x21, PT ;  /* 0x000000212800780c */ /* 0x000fe20003f24270 */
[----:B------:R-:W-:Y:S01]  /*3cf0*/  FFMA.FTZ R17, R48, c[0x0][0x29c], -R57 ;  /* 0x0000a70030117a23 */ /* 0x000fe20000010839 */
[----:B------:R-:W-:Y:S01]  /*3d00*/  FSEL R21, R32, -INF , P6 ;  /* 0xff80000020157808 */ /* 0x000fe20003000000 */
[--C-:B------:R-:W-:Y:S01]  /*3d10*/  FFMA.FTZ R32, R159, c[0x0][0x29c], -R59.reuse ;  /* 0x0000a7009f207a23 */ /* 0x100fe2000001083b */
[----:B------:R-:W-:Y:S01]  /*3d20*/  FSEL R47, R8, -INF , P5 ;  /* 0xff800000082f7808 */ /* 0x000fe20002800000 */
[----:B------:R-:W-:Y:S01]  /*3d30*/  IMAD.MOV.U32 R159, RZ, RZ, R16 ;  /* 0x000000ffff9f7224 */ /* 0x000fe200078e0010 */
[----:B------:R-:W-:Y:S01]  /*3d40*/  FSEL R45, R9, -INF , P4 ;  /* 0xff800000092d7808 */ /* 0x000fe20002000000 */
[--C-:B------:R-:W-:Y:S01]  /*3d50*/  FFMA.FTZ R16, R22, c[0x0][0x29c], -R59.reuse ;  /* 0x0000a70016107a23 */ /* 0x100fe2000001083b */
[----:B------:R-:W-:Y:S01]  /*3d60*/  ISETP.GT.AND P5, PT, R40, 0x20, PT ;  /* 0x000000202800780c */ /* 0x000fe20003fa4270 */
[--C-:B------:R-:W-:Y:S01]  /*3d70*/  FFMA.FTZ R8, R34, c[0x0][0x29c], -R59.reuse ;  /* 0x0000a70022087a23 */ /* 0x100fe2000001083b */
[----:B------:R-:W-:Y:S01]  /*3d80*/  FSEL R9, R12, -INF , P2 ;  /* 0xff8000000c097808 */ /* 0x000fe20001000000 */
[----:B------:R-:W-:Y:S01]  /*3d90*/  FFMA.FTZ R12, R19, c[0x0][0x29c], -R59 ;  /* 0x0000a700130c7a23 */ /* 0x000fe2000001083b */
[----:B------:R-:W-:Y:S01]  /*3da0*/  FSEL R56, R15, -INF , P1 ;  /* 0xff8000000f387808 */ /* 0x000fe20000800000 */
[--C-:B-1----:R-:W-:Y:S01]  /*3db0*/  FFMA.FTZ R35, R45, c[0x0][0x29c], -R58.reuse ;  /* 0x0000a7002d237a23 */ /* 0x102fe2000001083a */
[----:B------:R-:W-:Y:S01]  /*3dc0*/  ISETP.GT.AND P1, PT, R40, 0x40, PT ;  /* 0x000000402800780c */ /* 0x000fe20003f24270 */
[----:B------:R-:W-:Y:S01]  /*3dd0*/  FFMA.FTZ R34, R9, c[0x0][0x29c], -R58 ;  /* 0x0000a70009227a23 */ /* 0x000fe2000001083a */
[C---:B------:R-:W-:Y:S01]  /*3de0*/  ISETP.GT.AND P6, PT, R41.reuse, 0x21, PT ;  /* 0x000000212900780c */ /* 0x040fe20003fc4270 */
[----:B------:R-:W-:Y:S01]  /*3df0*/  MUFU.EX2 R8, R8 ;  /* 0x0000000800087308 */ /* 0x000fe20000000800 */
[C---:B------:R-:W-:Y:S02]  /*3e00*/  ISETP.GT.AND P4, PT, R41.reuse, 0x40, PT ;  /* 0x000000402900780c */ /* 0x040fe40003f84270 */
[----:B------:R-:W-:Y:S02]  /*3e10*/  ISETP.GT.AND P2, PT, R41, 0x41, PT ;  /* 0x000000412900780c */ /* 0x000fe40003f44270 */
[----:B------:R-:W-:Y:S01]  /*3e20*/  FSEL R156, R14, -INF , P5 ;  /* 0xff8000000e9c7808 */ /* 0x000fe20002800000 */
[--C-:B------:R-:W-:Y:S01]  /*3e30*/  FFMA.FTZ R14, R3, c[0x0][0x29c], -R2.reuse ;  /* 0x0000a700030e7a23 */ /* 0x100fe20000010802 */
[----:B------:R-:W-:Y:S01]  /*3e40*/  FSEL R158, R26, -INF , P1 ;  /* 0xff8000001a9e7808 */ /* 0x000fe20000800000 */
[--C-:B------:R-:W-:Y:S01]  /*3e50*/  FFMA.FTZ R3, R21, c[0x0][0x29c], -R2.reuse ;  /* 0x0000a70015037a23 */ /* 0x100fe20000010802 */
[----:B------:R-:W-:Y:S01]  /*3e60*/  FSEL R13, R13, -INF , P6 ;  /* 0xff8000000d0d7808 */ /* 0x000fe20003000000 */
[----:B------:R-:W-:Y:S01]  /*3e70*/  FFMA.FTZ R2, R33, c[0x0][0x29c], -R2 ;  /* 0x0000a70021027a23 */ /* 0x000fe20000010802 */
[----:B------:R-:W-:Y:S01]  /*3e80*/  FSEL R11, R25, -INF , P2 ;  /* 0xff800000190b7808 */ /* 0x000fe20001000000 */
[----:B------:R-:W-:Y:S01]  /*3e90*/  MUFU.EX2 R17, R17 ;  /* 0x0000001100117308 */ /* 0x000fe20000000800 */
[----:B------:R-:W-:Y:S01]  /*3ea0*/  ISETP.GT.AND P2, PT, R40, 0x60, PT ;  /* 0x000000602800780c */ /* 0x000fe20003f44270 */
[--C-:B------:R-:W-:Y:S01]  /*3eb0*/  FFMA.FTZ R33, R13, c[0x0][0x29c], -R58.reuse ;  /* 0x0000a7000d217a23 */ /* 0x100fe2000001083a */
[----:B------:R-:W-:Y:S01]  /*3ec0*/  ISETP.GT.AND P6, PT, R41, 0x60, PT ;  /* 0x000000602900780c */ /* 0x000fe20003fc4270 */
[----:B------:R-:W-:Y:S01]  /*3ed0*/  FFMA.FTZ R22, R11, c[0x0][0x29c], -R58 ;  /* 0x0000a7000b167a23 */ /* 0x000fe2000001083a */
[----:B------:R-:W-:Y:S01]  /*3ee0*/  ISETP.GT.AND P5, PT, R41, 0x61, PT ;  /* 0x000000612900780c */ /* 0x000fe20003fa4270 */
[--C-:B------:R-:W-:Y:S01]  /*3ef0*/  FFMA.FTZ R13, R158, c[0x0][0x29c], -R57.reuse ;  /* 0x0000a7009e0d7a23 */ /* 0x100fe20000010839 */
[----:B------:R-:W-:Y:S01]  /*3f00*/  FSEL R23, R24, -INF , P4 ;  /* 0xff80000018177808 */ /* 0x000fe20002000000 */
[----:B------:R-:W-:Y:S01]  /*3f10*/  IMAD.MOV.U32 R158, RZ, RZ, R10 ;  /* 0x000000ffff9e7224 */ /* 0x000fe200078e000a */
[C---:B------:R-:W-:Y:S01]  /*3f20*/  ISETP.GT.AND P4, PT, R40.reuse, 0x41, PT ;  /* 0x000000412800780c */ /* 0x040fe20003f84270 */
[----:B------:R-:W-:Y:S01]  /*3f30*/  MUFU.EX2 R3, R3 ;  /* 0x0000000300037308 */ /* 0x000fe20000000800 */
[----:B------:R-:W-:Y:S01]  /*3f40*/  ISETP.GT.AND P1, PT, R40, 0x61, PT ;  /* 0x000000612800780c */ /* 0x000fe20003f24270 */
[--C-:B------:R-:W-:Y:S01]  /*3f50*/  FFMA.FTZ R23, R23, c[0x0][0x29c], -R58.reuse ;  /* 0x0000a70017177a23 */ /* 0x100fe2000001083a */
[C---:B------:R-:W-:Y:S02]  /*3f60*/  HMMA.16816.F32 R40, R52.reuse, R168, RZ ;  /* 0x000000a83428723c */ /* 0x040fe400000018ff */
[----:B------:R-:W-:Y:S02]  /*3f70*/  FSEL R49, R27, -INF , P4 ;  /* 0xff8000001b317808 */ /* 0x000fe40002000000 */
[----:B------:R-:W-:Y:S02]  /*3f80*/  FSEL R157, R30, -INF , P2 ;  /* 0xff8000001e9d7808 */ /* 0x000fe40001000000 */
[----:B------:R-:W-:Y:S01]  /*3f90*/  MOV R59, R4 ;  /* 0x00000004003b7202 */ /* 0x000fe20000000f00 */
[--C-:B------:R-:W-:Y:S01]  /*3fa0*/  FFMA.FTZ R11, R49, c[0x0][0x29c], -R57.reuse ;  /* 0x0000a700310b7a23 */ /* 0x100fe20000010839 */
[-C--:B------:R-:W-:Y:S01]  /*3fb0*/  HMMA.16816.F32 R24, R52, R170.reuse, RZ ;  /* 0x000000aa3418723c */ /* 0x080fe200000018ff */
[----:B------:R-:W-:Y:S01]  /*3fc0*/  FSEL R21, R28, -INF , P6 ;  /* 0xff8000001c157808 */ /* 0x000fe20003000000 */
[----:B------:R-:W-:Y:S02]  /*3fd0*/  MUFU.EX2 R2, R2 ;  /* 0x0000000200027308 */ /* 0x000fe40000000800 */
[----:B------:R-:W-:Y:S01]  /*3fe0*/  FSEL R15, R29, -INF , P5 ;  /* 0xff8000001d0f7808 */ /* 0x000fe20002800000 */
[--C-:B------:R-:W-:Y:S01]  /*3ff0*/  FFMA.FTZ R4, R47, c[0x0][0x29c], -R58.reuse ;  /* 0x0000a7002f047a23 */ /* 0x100fe2000001083a */
[----:B------:R-:W-:Y:S01]  /*4000*/  FSEL R51, R31, -INF , P1 ;  /* 0xff8000001f337808 */ /* 0x000fe20000800000 */
[--C-:B------:R-:W-:Y:S01]  /*4010*/  FFMA.FTZ R10, R157, c[0x0][0x29c], -R57.reuse ;  /* 0x0000a7009d0a7a23 */ /* 0x100fe20000010839 */
[C---:B------:R-:W-:Y:S04]  /*4020*/  HMMA.16816.F32 R28, R164.reuse, R170, RZ ;  /* 0x000000aaa41c723c */ /* 0x040fe800000018ff */
[----:B------:R-:W-:Y:S01]  /*4030*/  MOV R157, R59 ;  /* 0x0000003b009d7202 */ /* 0x000fe20000000f00 */
[--C-:B------:R-:W-:Y:S01]  /*4040*/  FFMA.FTZ R9, R51, c[0x0][0x29c], -R57.reuse ;  /* 0x0000a70033097a23 */ /* 0x100fe20000010839 */
[----:B------:R-:W-:Y:S01]  /*4050*/  MUFU.EX2 R22, R22 ;  /* 0x0000001600167308 */ /* 0x000fe20000000800 */
[--C-:B------:R-:W-:Y:S01]  /*4060*/  FFMA.FTZ R21, R21, c[0x0][0x29c], -R58.reuse ;  /* 0x0000a70015157a23 */ /* 0x100fe2000001083a */
[-C--:B------:R-:W-:Y:S01]  /*4070*/  HMMA.16816.F32 R44, R164, R172.reuse, RZ ;  /* 0x000000aca42c723c */ /* 0x080fe200000018ff */
[----:B------:R-:W-:Y:S03]  /*4080*/  FFMA.FTZ R19, R15, c[0x0][0x29c], -R58 ;  /* 0x0000a7000f137a23 */ /* 0x000fe6000001083a */
[--C-:B------:R-:W-:Y:S02]  /*4090*/  FFMA.FTZ R15, R156, c[0x0][0x29c], -R57.reuse ;  /* 0x0000a7009c0f7a23 */ /* 0x100fe40000010839 */
[----:B------:R-:W-:Y:S02]  /*40a0*/  IMAD.MOV.U32 R156, RZ, RZ, R14 ;  /* 0x000000ffff9c7224 */ /* 0x000fe400078e000e */
[C---:B------:R-:W-:Y:S01]  /*40b0*/  HMMA.16816.F32 R48, R52.reuse, R172, RZ ;  /* 0x000000ac3430723c */ /* 0x040fe200000018ff */
[----:B------:R-:W-:Y:S03]  /*40c0*/  MUFU.EX2 R19, R19 ;  /* 0x0000001300137308 */ /* 0x000fe60000000800 */
[----:B------:R-:W-:Y:S04]  /*40d0*/  FFMA.FTZ R14, R56, c[0x0][0x29c], -R57 ;  /* 0x0000a700380e7a23 */ /* 0x000fe80000010839 */
[-C--:B------:R-:W-:Y:S03]  /*40e0*/  HMMA.16816.F32 R52, R52, R174.reuse, RZ ;  /* 0x000000ae3434723c */ /* 0x080fe600000018ff */
[----:B------:R-:W-:Y:S05]  /*40f0*/  MUFU.EX2 R21, R21 ;  /* 0x0000001500157308 */ /* 0x000fea0000000800 */
[----:B------:R-:W-:Y:S05]  /*4100*/  HMMA.16816.F32 R56, R164, R174, RZ ;  /* 0x000000aea438723c */ /* 0x000fea00000018ff */
[----:B------:R-:W-:Y:S02]  /*4110*/  MUFU.EX2 R4, R4 ;  /* 0x0000000400047308 */ /* 0x000fe40000000800 */
[----:B------:R-:W-:Y:S01]  /*4120*/  MOV R165, R157 ;  /* 0x0000009d00a57202 */ /* 0x000fe20000000f00 */
[-C--:B------:R-:W-:Y:S05]  /*4130*/  HMMA.16816.F32 R36, R160, R176.reuse, R36 ;  /* 0x000000b0a024723c */ /* 0x080fea0000001824 */
[----:B------:R-:W-:Y:S02]  /*4140*/  IMAD.MOV.U32 R164, RZ, RZ, R158 ;  /* 0x000000ffffa47224 */ /* 0x000fe400078e009e */
[----:B------:R-:W-:Y:S01]  /*4150*/  IMAD.MOV.U32 R167, RZ, RZ, R0 ;  /* 0x000000ffffa77224 */ /* 0x000fe200078e0000 */
[C---:B------:R-:W-:Y:S01]  /*4160*/  HMMA.16816.F32 R40, R180.reuse, R176, R40 ;  /* 0x000000b0b428723c */ /* 0x040fe20000001828 */
[----:B------:R1:W5:Y:S01]  /*4170*/  LDL.LU R0, [R1+0x20] ;  /* 0x0000200001007983 */ /* 0x0003620000300800 */
[----:B------:R-:W-:Y:S02]  /*4180*/  MUFU.EX2 R35, R35 ;  /* 0x0000002300237308 */ /* 0x000fe40000000800 */
[----:B------:R-:W-:Y:S02]  /*4190*/  IMAD.MOV.U32 R166, RZ, RZ, R236 ;  /* 0x000000ffffa67224 */ /* 0x000fe400078e00ec */
[----:B------:R-:W2:Y:S02]  /*41a0*/  S2R R236, SR_TID.X ;  /* 0x0000000000ec7919 */ /* 0x000ea40000002100 */
[-C--:B------:R-:W-:Y:S04]  /*41b0*/  HMMA.16816.F32 R24, R180, R178.reuse, R24 ;  /* 0x000000b2b418723c */ /* 0x080fe80000001818 */
[----:B------:R-:W-:Y:S04]  /*41c0*/  MUFU.EX2 R166, R166 ;  /* 0x000000a600a67308 */ /* 0x000fe80000000800 */
[C---:B------:R-:W-:Y:S08]  /*41d0*/  HMMA.16816.F32 R28, R160.reuse, R178, R28 ;  /* 0x000000b2a01c723c */ /* 0x040ff0000000181c */
[-C--:B------:R-:W-:Y:S08]  /*41e0*/  HMMA.16816.F32 R44, R160, R184.reuse, R44 ;  /* 0x000000b8a02c723c */ /* 0x080ff0000000182c */
[C---:B------:R-:W-:Y:S08]  /*41f0*/  HMMA.16816.F32 R48, R180.reuse, R184, R48 ;  /* 0x000000b8b430723c */ /* 0x040ff00000001830 */
[-C--:B------:R-:W-:Y:S07]  /*4200*/  HMMA.16816.F32 R52, R180, R186.reuse, R52 ;  /* 0x000000bab434723c */ /* 0x080fee0000001834 */
[----:B------:R-:W-:Y:S01]  /*4210*/  IMAD.MOV.U32 R183, RZ, RZ, R156 ;  /* 0x000000ffffb77224 */ /* 0x000fe200078e009c */
[----:B------:R-:W-:Y:S01]  /*4220*/  HMMA.16816.F32 R56, R160, R186, R56 ;  /* 0x000000baa038723c */ /* 0x000fe20000001838 */
[----:B------:R-:W-:Y:S02]  /*4230*/  LDSM.16.M88.4 R160, [R229+0xd880] ;  /* 0x00d88000e5a0783b */ /* 0x000fe40000000200 */
[----:B------:R-:W3:Y:S01]  /*4240*/  MUFU.EX2 R181, R183 ;  /* 0x000000b700b57308 */ /* 0x000ee20000000800 */
[----:B------:R-:W-:Y:S05]  /*4250*/  MOV R182, R159 ;  /* 0x0000009f00b67202 */ /* 0x000fea0000000f00 */
[----:B------:R-:W4:Y:S04]  /*4260*/  LDSM.16.M88.4 R156, [R229+0xd080] ;  /* 0x00d08000e59c783b */ /* 0x000f280000000200 */
[----:B------:R-:W1:Y:S10]  /*4270*/  MUFU.EX2 R180, R182 ;  /* 0x000000b600b47308 */ /* 0x000e740000000800 */
[----:B------:R-:W1:Y:S10]  /*4280*/  MUFU.EX2 R182, R164 ;  /* 0x000000a400b67308 */ /* 0x000e740000000800 */
[----:B------:R-:W-:Y:S10]  /*4290*/  MUFU.EX2 R183, R165 ;  /* 0x000000a500b77308 */ /* 0x000ff40000000800 */
[----:B------:R-:W-:Y:S01]  /*42a0*/  MUFU.EX2 R165, R167 ;  /* 0x000000a700a57308 */ /* 0x000fe20000000800 */
[-C--:B----4-:R-:W-:Y:S09]  /*42b0*/  HMMA.16816.F32 R36, R156, R188.reuse, R36 ;  /* 0x000000bc9c24723c */ /* 0x090ff20000001824 */
[----:B------:R-:W-:Y:S01]  /*42c0*/  MUFU.EX2 R167, R20 ;  /* 0x0000001400a77308 */ /* 0x000fe20000000800 */
        /* <DEDUP_REMOVED lines=8> */
[----:B------:R-:W4:Y:S07]  /*4350*/  LDSM.16.M88.4 R156, [R228+0x1000] ;  /* 0x00100000e49c783b */ /* 0x000f2e0000000200 */
[-C--:B----4-:R-:W-:Y:S08]  /*4360*/  HMMA.16816.F32 R36, R156, R196.reuse, R36 ;  /* 0x000000c49c24723c */ /* 0x090ff00000001824 */
        /* <DEDUP_REMOVED lines=26> */
[----:B------:R-:W4:Y:S01]  /*4510*/  LDS R160, [R249.X4+0xf280] ;  /* 0x00f28000f9a07984 */ /* 0x000f220000004800 */
[----:B------:R-:W1:Y:S06]  /*4520*/  MUFU.EX2 R161, R7 ;  /* 0x0000000700a17308 */ /* 0x000e6c0000000800 */
[----:B------:R-:W-:Y:S01]  /*4530*/  HMMA.16816.F32 R56, R156, R218, R56 ;  /* 0x000000da9c38723c */ /* 0x000fe20000001838 */
[----:B------:R-:W1:Y:S03]  /*4540*/  LDS R156, [R249.X4+0xf2a0] ;  /* 0x00f2a000f99c7984 */ /* 0x000e660000004800 */
[----:B------:R2:W-:Y:S10]  /*4550*/  MUFU.EX2 R159, R23 ;  /* 0x00000017009f7308 */ /* 0x0005f40000000800 */
[----:B------:R3:W-:Y:S10]  /*4560*/  MUFU.EX2 R157, R34 ;  /* 0x00000022009d7308 */ /* 0x0007f40000000800 */
[----:B------:R-:W1:Y:S01]  /*4570*/  MUFU.EX2 R162, R6 ;  /* 0x0000000600a27308 */ /* 0x000e620000000800 */
[--C-:B----4-:R-:W-:Y:S09]  /*4580*/  FADD.FTZ R37, R37, -R160.reuse ;  /* 0x800000a025257221 */ /* 0x110ff20000010000 */
[----:B------:R-:W4:Y:S01]  /*4590*/  MUFU.EX2 R163, R5 ;  /* 0x0000000500a37308 */ /* 0x000f220000000800 */
[--C-:B--2---:R-:W-:Y:S02]  /*45a0*/  FADD.FTZ R23, R36, -R160.reuse ;  /* 0x800000a024177221 */ /* 0x104fe40000010000 */
[--C-:B------:R-:W-:Y:S02]  /*45b0*/  FADD.FTZ R28, R28, -R160.reuse ;  /* 0x800000a01c1c7221 */ /* 0x100fe40000010000 */
[C---:B---3--:R-:W-:Y:S02]  /*45c0*/  FMUL.FTZ R34, R181.reuse, R37 ;  /* 0x00000025b5227220 */ /* 0x048fe40000410000 */
[----:B-1----:R-:W-:Y:S01]  /*45d0*/  FMUL.FTZ R23, R180, R23 ;  /* 0x00000017b4177220 */ /* 0x002fe20000410000 */
[----:B------:R-:W-:Y:S01]  /*45e0*/  F2FP.PACK_AB R180, R181, R180 ;  /* 0x000000b4b5b4723e */ /* 0x000fe200000000ff */
[--C-:B------:R-:W-:Y:S01]  /*45f0*/  FADD.FTZ R29, R29, -R160.reuse ;  /* 0x800000a01d1d7221 */ /* 0x100fe20000010000 */
[----:B------:R-:W1:Y:S01]  /*4600*/  LDS R181, [R249.X4+0xf300] ;  /* 0x00f30000f9b57984 */ /* 0x000e620000004800 */
[----:B------:R-:W2:Y:S01]  /*4610*/  MUFU.EX2 R6, R32 ;  /* 0x0000002000067308 */ /* 0x000ea20000000800 */
[--C-:B------:R-:W-:Y:S02]  /*4620*/  FADD.FTZ R56, R56, -R160.reuse ;  /* 0x800000a038387221 */ /* 0x100fe40000010000 */
[----:B------:R-:W-:Y:S02]  /*4630*/  FADD.FTZ R57, R57, -R160 ;  /* 0x800000a039397221 */ /* 0x000fe40000010000 */
[--C-:B------:R-:W-:Y:S02]  /*4640*/  FADD.FTZ R30, R30, -R156.reuse ;  /* 0x8000009c1e1e7221 */ /* 0x100fe40000010000 */
[----:B------:R-:W-:Y:S02]  /*4650*/  FADD.FTZ R31, R31, -R156 ;  /* 0x8000009c1f1f7221 */ /* 0x000fe40000010000 */
[--C-:B------:R-:W-:Y:S01]  /*4660*/  FADD.FTZ R44, R44, -R160.reuse ;  /* 0x800000a02c2c7221 */ /* 0x100fe20000010000 */
[----:B------:R-:W3:Y:S01]  /*4670*/  MUFU.EX2 R7, R16 ;  /* 0x0000001000077308 */ /* 0x000ee20000000800 */
[----:B------:R-:W-:Y:S02]  /*4680*/  FADD.FTZ R45, R45, -R160 ;  /* 0x800000a02d2d7221 */ /* 0x000fe40000010000 */
[----:B------:R-:W-:Y:S01]  /*4690*/  FMUL.FTZ R28, R182, R28 ;  /* 0x0000001cb61c7220 */ /* 0x000fe20000410000 */
[C---:B------:R-:W-:Y:S01]  /*46a0*/  F2FP.PACK_AB R182, R161.reuse, R182 ;  /* 0x000000b6a1b6723e */ /* 0x040fe200000000ff */
[----:B------:R-:W-:Y:S01]  /*46b0*/  FMUL.FTZ R29, R161, R29 ;  /* 0x0000001da11d7220 */ /* 0x000fe20000410000 */
[----:B------:R-:W-:Y:S01]  /*46c0*/  F2FP.PACK_AB R161, R34, R23 ;  /* 0x0000001722a1723e */ /* 0x000fe200000000ff */
[----:B------:R-:W-:Y:S01]  /*46d0*/  FMUL.FTZ R56, R3, R56 ;  /* 0x0000003803387220 */ /* 0x000fe20000410000 */
[C---:B------:R-:W-:Y:S01]  /*46e0*/  F2FP.PACK_AB R3, R2.reuse, R3 ;  /* 0x000000030203723e */ /* 0x040fe200000000ff */
[----:B------:R-:W-:Y:S01]  /*46f0*/  FMUL.FTZ R57, R2, R57 ;  /* 0x0000003902397220 */ /* 0x000fe20000410000 */
[----:B------:R-:W3:Y:S01]  /*4700*/  MUFU.EX2 R5, R12 ;  /* 0x0000000c00057308 */ /* 0x000ee20000000800 */
[----:B------:R-:W-:Y:S01]  /*4710*/  FMUL.FTZ R30, R165, R30 ;  /* 0x0000001ea51e7220 */ /* 0x000fe20000410000 */
[----:B------:R-:W-:Y:S01]  /*4720*/  F2FP.PACK_AB R28, R29, R28 ;  /* 0x0000001c1d1c723e */ /* 0x000fe200000000ff */
[----:B------:R-:W-:Y:S01]  /*4730*/  FMUL.FTZ R44, R162, R44 ;  /* 0x0000002ca22c7220 */ /* 0x000fe20000410000 */
[----:B----4-:R-:W-:Y:S01]  /*4740*/  F2FP.PACK_AB R162, R163, R162 ;  /* 0x000000a2a3a2723e */ /* 0x010fe200000000ff */
[----:B--2---:R-:W-:Y:S01]  /*4750*/  FMUL.FTZ R31, R6, R31 ;  /* 0x0000001f061f7220 */ /* 0x004fe20000410000 */
[----:B------:R-:W-:Y:S01]  /*4760*/  F2FP.PACK_AB R56, R57, R56 ;  /* 0x000000383938723e */ /* 0x000fe200000000ff */
[----:B------:R-:W-:Y:S01]  /*4770*/  FMUL.FTZ R45, R163, R45 ;  /* 0x0000002da32d7220 */ /* 0x000fe20000410000 */
[----:B------:R-:W-:Y:S01]  /*4780*/  F2FP.PACK_AB R2, R166, R183 ;  /* 0x000000b7a602723e */ /* 0x000fe200000000ff */
[--C-:B------:R-:W-:Y:S01]  /*4790*/  FADD.FTZ R160, R38, -R156.reuse ;  /* 0x8000009c26a07221 */ /* 0x100fe20000010000 */
[----:B------:R-:W2:Y:S01]  /*47a0*/  MUFU.EX2 R158, R33 ;  /* 0x00000021009e7308 */ /* 0x000ea20000000800 */
[----:B------:R-:W-:Y:S01]  /*47b0*/  F2FP.PACK_AB R30, R31, R30 ;  /* 0x0000001e1f1e723e */ /* 0x000fe200000000ff */
[--C-:B------:R-:W-:Y:S01]  /*47c0*/  FADD.FTZ R46, R46, -R156.reuse ;  /* 0x8000009c2e2e7221 */ /* 0x100fe20000010000 */
[----:B------:R-:W-:Y:S01]  /*47d0*/  F2FP.PACK_AB R44, R45, R44 ;  /* 0x0000002c2d2c723e */ /* 0x000fe200000000ff */
[--C-:B------:R-:W-:Y:S01]  /*47e0*/  FADD.FTZ R45, R39, -R156.reuse ;  /* 0x8000009c272d7221 */ /* 0x100fe20000010000 */
[----:B------:R-:W4:Y:S01]  /*47f0*/  LDS R31, [R249.X4+0xf320] ;  /* 0x00f32000f91f7984 */ /* 0x000f220000004800 */
[--C-:B------:R-:W-:Y:S02]  /*4800*/  FADD.FTZ R47, R47, -R156.reuse ;  /* 0x8000009c2f2f7221 */ /* 0x100fe40000010000 */
[----:B------:R-:W-:Y:S01]  /*4810*/  FMUL.FTZ R45, R166, R45 ;  /* 0x0000002da62d7220 */ /* 0x000fe20000410000 */
[----:B------:R-:W-:Y:S01]  /*4820*/  STS [R239+0xf480], R180 ;  /* 0x00f480b4ef007388 */ /* 0x000fe20000000800 */
[----:B------:R-:W-:Y:S01]  /*4830*/  MUFU.EX2 R29, R15 ;  /* 0x0000000f001d7308 */ /* 0x000fe20000000800 */
[--C-:B-1----:R-:W-:Y:S02]  /*4840*/  FADD.FTZ R48, R48, -R181.reuse ;  /* 0x800000b530307221 */ /* 0x102fe40000010000 */
[--C-:B------:R-:W-:Y:S01]  /*4850*/  FADD.FTZ R49, R49, -R181.reuse ;  /* 0x800000b531317221 */ /* 0x100fe20000010000 */
[----:B------:R1:W-:Y:S01]  /*4860*/  STS [R239+0xf880], R2 ;  /* 0x00f88002ef007388 */ /* 0x0003e20000000800 */
[----:B------:R-:W-:Y:S02]  /*4870*/  FMUL.FTZ R46, R167, R46 ;  /* 0x0000002ea72e7220 */ /* 0x000fe40000410000 */
[----:B------:R-:W-:Y:S01]  /*4880*/  FMUL.FTZ R49, R22, R49 ;  /* 0x0000003116317220 */ /* 0x000fe20000410000 */
[----:B------:R-:W-:Y:S01]  /*4890*/  STS [R237], R182 ;  /* 0x000000b6ed007388 */ /* 0x000fe20000000800 */
[----:B------:R-:W-:Y:S01]  /*48a0*/  FMUL.FTZ R160, R183, R160 ;  /* 0x000000a0b7a07220 */ /* 0x000fe20000410000 */
[----:B------:R-:W-:Y:S01]  /*48b0*/  MUFU.EX2 R57, R10 ;  /* 0x0000000a00397308 */ /* 0x000fe20000000800 */
[--C-:B------:R-:W-:Y:S01]  /*48c0*/  FADD.FTZ R58, R58, -R156.reuse ;  /* 0x8000009c3a3a7221 */ /* 0x100fe20000010000 */
[----:B------:R-:W-:Y:S01]  /*48d0*/  F2FP.PACK_AB R183, R6, R165 ;  /* 0x000000a506b7723e */ /* 0x000fe200000000ff */
[----:B---3--:R-:W-:Y:S01]  /*48e0*/  FMUL.FTZ R47, R7, R47 ;  /* 0x0000002f072f7220 */ /* 0x008fe20000410000 */
[----:B------:R-:W-:Y:S01]  /*48f0*/  F2FP.PACK_AB R160, R45, R160 ;  /* 0x000000a02da0723e */ /* 0x000fe200000000ff */
[----:B------:R-:W-:Y:S01]  /*4900*/  FADD.FTZ R59, R59, -R156 ;  /* 0x8000009c3b3b7221 */ /* 0x000fe20000010000 */
[----:B------:R-:W-:Y:S01]  /*4910*/  F2FP.PACK_AB R6, R7, R167 ;  /* 0x000000a70706723e */ /* 0x000fe200000000ff */
[----:B------:R-:W-:Y:S01]  /*4920*/  FMUL.FTZ R48, R159, R48 ;  /* 0x000000309f307220 */ /* 0x000fe20000410000 */
[----:B------:R-:W-:Y:S01]  /*4930*/  F2FP.PACK_AB R46, R47, R46 ;  /* 0x0000002e2f2e723e */ /* 0x000fe200000000ff */
[--C-:B------:R-:W-:Y:S01]  /*4940*/  FADD.FTZ R24, R24, -R181.reuse ;  /* 0x800000b518187221 */ /* 0x100fe20000010000 */
[----:B------:R3:W1:Y:S01]  /*4950*/  MUFU.EX2 R163, R14 ;  /* 0x0000000e00a37308 */ /* 0x0006620000000800 */
[--C-:B------:R-:W-:Y:S01]  /*4960*/  FADD.FTZ R25, R25, -R181.reuse ;  /* 0x800000b519197221 */ /* 0x100fe20000010000 */
[----:B------:R-:W-:Y:S01]  /*4970*/  STS [R237+0x400], R183 ;  /* 0x000400b7ed007388 */ /* 0x000fe20000000800 */
[----:B------:R-:W-:Y:S01]  /*4980*/  FMUL.FTZ R58, R5, R58 ;  /* 0x0000003a053a7220 */ /* 0x000fe20000410000 */
[----:B------:R-:W-:Y:S01]  /*4990*/  F2FP.PACK_AB R159, R22, R159 ;  /* 0x0000009f169f723e */ /* 0x000fe200000000ff */
[----:B------:R-:W-:Y:S02]  /*49a0*/  FMUL.FTZ R59, R8, R59 ;  /* 0x0000003b083b7220 */ /* 0x000fe40000410000 */
[--C-:B------:R-:W-:Y:S02]  /*49b0*/  FADD.FTZ R45, R40, -R181.reuse ;  /* 0x800000b5282d7221 */ /* 0x100fe40000010000 */
[--C-:B------:R-:W-:Y:S01]  /*49c0*/  FADD.FTZ R40, R41, -R181.reuse ;  /* 0x800000b529287221 */ /* 0x100fe20000010000 */
[----:B------:R-:W-:Y:S01]  /*49d0*/  MUFU.EX2 R156, R13 ;  /* 0x0000000d009c7308 */ /* 0x000fe20000000800 */
[----:B------:R-:W-:Y:S01]  /*49e0*/  FMUL.FTZ R24, R157, R24 ;  /* 0x000000189d187220 */ /* 0x000fe20000410000 */
[C---:B--2---:R-:W-:Y:S01]  /*49f0*/  F2FP.PACK_AB R157, R158.reuse, R157 ;  /* 0x0000009d9e9d723e */ /* 0x044fe200000000ff */
[----:B------:R-:W-:Y:S01]  /*4a00*/  FMUL.FTZ R25, R158, R25 ;  /* 0x000000199e197220 */ /* 0x000fe20000410000 */
[----:B------:R-:W-:Y:S01]  /*4a10*/  F2FP.PACK_AB R58, R59, R58 ;  /* 0x0000003a3b3a723e */ /* 0x000fe200000000ff */
[--C-:B------:R-:W-:Y:S01]  /*4a20*/  FADD.FTZ R52, R52, -R181.reuse ;  /* 0x800000b534347221 */ /* 0x100fe20000010000 */
[----:B------:R-:W-:Y:S01]  /*4a30*/  F2FP.PACK_AB R41, R35, R4 ;  /* 0x000000042329723e */ /* 0x000fe200000000ff */
[----:B------:R-:W-:Y:S01]  /*4a40*/  FADD.FTZ R158, R53, -R181 ;  /* 0x800000b5359e7221 */ /* 0x000fe20000010000 */
[----:B------:R-:W-:Y:S01]  /*4a50*/  F2FP.PACK_AB R181, R49, R48 ;  /* 0x0000003031b5723e */ /* 0x000fe200000000ff */
[----:B------:R-:W-:Y:S01]  /*4a60*/  FMUL.FTZ R52, R21, R52 ;  /* 0x0000003415347220 */ /* 0x000fe20000410000 */
[----:B------:R-:W-:Y:S01]  /*4a70*/  F2FP.PACK_AB R48, R17, R18 ;  /* 0x000000121130723e */ /* 0x000fe200000000ff */
[----:B------:R-:W2:Y:S01]  /*4a80*/  MUFU.EX2 R47, R11 ;  /* 0x0000000b002f7308 */ /* 0x000ea20000000800 */
[C---:B------:R-:W-:Y:S01]  /*4a90*/  FMUL.FTZ R59, R19.reuse, R158 ;  /* 0x0000009e133b7220 */ /* 0x040fe20000410000 */
[----:B------:R-:W-:Y:S01]  /*4aa0*/  STS [R239+0x10480], R41 ;  /* 0x01048029ef007388 */ /* 0x000fe20000000800 */
[----:B---3--:R-:W-:Y:S01]  /*4ab0*/  F2FP.PACK_AB R14, R8, R5 ;  /* 0x00000005080e723e */ /* 0x008fe200000000ff */
[----:B------:R-:W-:Y:S01]  /*4ac0*/  FMUL.FTZ R45, R4, R45 ;  /* 0x0000002d042d7220 */ /* 0x000fe20000410000 */
[----:B------:R-:W-:Y:S01]  /*4ad0*/  F2FP.PACK_AB R53, R19, R21 ;  /* 0x000000151335723e */ /* 0x000fe200000000ff */
[----:B------:R3:W-:Y:S01]  /*4ae0*/  STS [R239+0x10880], R48 ;  /* 0x01088030ef007388 */ /* 0x0007e20000000800 */
[----:B------:R-:W-:Y:S01]  /*4af0*/  F2FP.PACK_AB R10, R59, R52 ;  /* 0x000000343b0a723e */ /* 0x000fe200000000ff */
[--C-:B----4-:R-:W-:Y:S01]  /*4b00*/  FADD.FTZ R26, R26, -R31.reuse ;  /* 0x8000001f1a1a7221 */ /* 0x110fe20000010000 */
[----:B-1----:R-:W-:Y:S01]  /*4b10*/  F2FP.PACK_AB R52, R163, R29 ;  /* 0x0000001da334723e */ /* 0x002fe200000000ff */
[----:B------:R-:W3:Y:S01]  /*4b20*/  MUFU.EX2 R158, R9 ;  /* 0x00000009009e7308 */ /* 0x000ee20000000800 */
[----:B------:R-:W-:Y:S01]  /*4b30*/  STS [R237+0x1000], R157 ;  /* 0x0010009ded007388 */ /* 0x000fe20000000800 */
[----:B------:R-:W-:Y:S01]  /*4b40*/  F2FP.PACK_AB R24, R25, R24 ;  /* 0x000000181918723e */ /* 0x000fe200000000ff */
[--C-:B------:R-:W-:Y:S02]  /*4b50*/  FADD.FTZ R25, R42, -R31.reuse ;  /* 0x8000001f2a197221 */ /* 0x100fe40000010000 */
[----:B------:R1:W-:Y:S01]  /*4b60*/  STS [R237+0x1400], R52 ;  /* 0x00140034ed007388 */ /* 0x0003e20000000800 */
[--C-:B------:R-:W-:Y:S02]  /*4b70*/  FADD.FTZ R42, R43, -R31.reuse ;  /* 0x8000001f2b2a7221 */ /* 0x100fe40000010000 */
[----:B------:R-:W-:Y:S01]  /*4b80*/  FMUL.FTZ R25, R18, R25 ;  /* 0x0000001912197220 */ /* 0x000fe20000410000 */
[----:B------:R-:W-:Y:S01]  /*4b90*/  STS [R239+0x11480], R162 ;  /* 0x011480a2ef007388 */ /* 0x000fe20000000800 */
[----:B------:R-:W-:Y:S02]  /*4ba0*/  FMUL.FTZ R40, R35, R40 ;  /* 0x0000002823287220 */ /* 0x000fe40000410000 */
[----:B------:R-:W-:Y:S01]  /*4bb0*/  FMUL.FTZ R42, R17, R42 ;  /* 0x0000002a112a7220 */ /* 0x000fe20000410000 */
[----:B------:R-:W-:Y:S01]  /*4bc0*/  STS [R239+0x11880], R6 ;  /* 0x01188006ef007388 */ /* 0x000fe20000000800 */
[----:B--2---:R-:W-:Y:S01]  /*4bd0*/  F2FP.PACK_AB R2, R47, R156 ;  /* 0x0000009c2f02723e */ /* 0x004fe200000000ff */
[----:B------:R-:W-:Y:S01]  /*4be0*/  FMUL.FTZ R26, R29, R26 ;  /* 0x0000001a1d1a7220 */ /* 0x000fe20000410000 */
[----:B------:R-:W-:Y:S01]  /*4bf0*/  F2FP.PACK_AB R40, R40, R45 ;  /* 0x0000002d2828723e */ /* 0x000fe200000000ff */
[----:B------:R2:W-:Y:S01]  /*4c00*/  STS [R237+0x2000], R3 ;  /* 0x00200003ed007388 */ /* 0x0005e20000000800 */
[----:B------:R-:W-:Y:S01]  /*4c10*/  F2FP.PACK_AB R42, R42, R25 ;  /* 0x000000192a2a723e */ /* 0x000fe200000000ff */
[--C-:B------:R-:W-:Y:S02]  /*4c20*/  FADD.FTZ R54, R54, -R31.reuse ;  /* 0x8000001f36367221 */ /* 0x100fe40000010000 */
[----:B------:R-:W-:Y:S01]  /*4c30*/  STS [R237+0x2400], R14 ;  /* 0x0024000eed007388 */ /* 0x000fe20000000800 */
[--C-:B------:R-:W-:Y:S01]  /*4c40*/  FADD.FTZ R55, R55, -R31.reuse ;  /* 0x8000001f37377221 */ /* 0x100fe20000010000 */
[C---:B---3--:R-:W-:Y:S02]  /*4c50*/  F2FP.PACK_AB R48, R158.reuse, R57 ;  /* 0x000000399e30723e */ /* 0x048fe400000000ff */
[----:B------:R-:W-:Y:S01]  /*4c60*/  STS [R239+0x12480], R159 ;  /* 0x0124809fef007388 */ /* 0x000fe20000000800 */
[----:B------:R-:W-:Y:S02]  /*4c70*/  FMUL.FTZ R54, R57, R54 ;  /* 0x0000003639367220 */ /* 0x000fe40000410000 */
[----:B------:R-:W-:Y:S01]  /*4c80*/  FMUL.FTZ R55, R158, R55 ;  /* 0x000000379e377220 */ /* 0x000fe20000410000 */
[----:B------:R3:W-:Y:S01]  /*4c90*/  STS [R239+0x12880], R2 ;  /* 0x01288002ef007388 */ /* 0x0007e20000000800 */
[--C-:B-1----:R-:W-:Y:S03]  /*4ca0*/  FADD.FTZ R52, R27, -R31.reuse ;  /* 0x8000001f1b347221 */ /* 0x102fe60000010000 */
[----:B------:R-:W-:Y:S01]  /*4cb0*/  STS [R237+0x3000], R53 ;  /* 0x00300035ed007388 */ /* 0x000fe20000000800 */
[----:B------:R-:W-:Y:S01]  /*4cc0*/  FMUL.FTZ R163, R163, R52 ;  /* 0x00000034a3a37220 */ /* 0x000fe20000410000 */
[----:B------:R-:W-:Y:S02]  /*4cd0*/  F2FP.PACK_AB R180, R55, R54 ;  /* 0x0000003637b4723e */ /* 0x000fe400000000ff */
[----:B------:R-:W-:Y:S02]  /*4ce0*/  STS [R237+0x3400], R48 ;  /* 0x00340030ed007388 */ /* 0x000fe40000000800 */
[----:B------:R-:W-:Y:S02]  /*4cf0*/  F2FP.PACK_AB R52, R163, R26 ;  /* 0x0000001aa334723e */ /* 0x000fe400000000ff */
[----:B------:R-:W-:Y:S01]  /*4d00*/  BAR.SYNC.DEFER_BLOCKING 0x0 ;  /* 0x0000000000007b1d */ /* 0x000fe20000010000 */
[--C-:B--2---:R-:W-:Y:S04]  /*4d10*/  FADD.FTZ R3, R50, -R31.reuse ;  /* 0x8000001f32037221 */ /* 0x104fe80000010000 */
[----:B------:R-:W-:Y:S02]  /*4d20*/  FMUL.FTZ R3, R156, R3 ;  /* 0x000000039c037220 */ /* 0x000fe40000410000 */
[----:B---3--:R-:W-:Y:S04]  /*4d30*/  FADD.FTZ R2, R51, -R31 ;  /* 0x8000001f33027221 */ /* 0x008fe80000010000 */
[----:B------:R-:W-:Y:S01]  /*4d40*/  FMUL.FTZ R2, R47, R2 ;  /* 0x000000022f027220 */ /* 0x000fe20000410000 */
[----:B------:R1:W-:Y:S04]  /*4d50*/  STS [R239+0x13880], R160 ;  /* 0x013880a0ef007388 */ /* 0x0003e80000000800 */
[----:B------:R-:W-:Y:S04]  /*4d60*/  STS [R239+0x13480], R161 ;  /* 0x013480a1ef007388 */ /* 0x000fe80000000800 */
[----:B------:R-:W-:Y:S04]  /*4d70*/  STS [R237+0x4000], R28 ;  /* 0x0040001ced007388 */ /* 0x000fe80000000800 */
[----:B------:R-:W-:Y:S04]  /*4d80*/  STS [R237+0x4400], R30 ;  /* 0x0044001eed007388 */ /* 0x000fe80000000800 */
[----:B------:R-:W-:Y:S04]  /*4d90*/  STS [R239+0x14480], R40 ;  /* 0x01448028ef007388 */ /* 0x000fe80000000800 */
[----:B------:R-:W-:Y:S04]  /*4da0*/  STS [R239+0x14880], R42 ;  /* 0x0148802aef007388 */ /* 0x000fe80000000800 */
[----:B------:R-:W-:Y:S01]  /*4db0*/  STS [R237+0x5000], R24 ;  /* 0x00500018ed007388 */ /* 0x000fe20000000800 */
[----:B-1----:R-:W-:Y:S01]  /*4dc0*/  F2FP.PACK_AB R160, R2, R3 ;  /* 0x0000000302a0723e */ /* 0x002fe200000000ff */
[----:B------:R-:W-:Y:S02]  /*4dd0*/  IMAD.SHL.U32 R2, R232, 0x2, RZ ;  /* 0x00000002e8027824 */ /* 0x000fe400078e00ff */
        /* <DEDUP_REMOVED lines=90> */
[----:B------:R-:W2:Y:S01]  /*5380*/  LDL.64 R32, [R1+0x10] ;  /* 0x0000100001207983 */ /* 0x000ea20000100a00 */
[C---:B------:R-:W-:Y:S01]  /*5390*/  LOP3.LUT P4, RZ, R247.reuse, 0x2, RZ, 0xc0, !PT ;  /* 0x00000002f7ff7812 */ /* 0x040fe2000788c0ff */
[----:B------:R-:W-:Y:S01]  /*53a0*/  USHF.R.S32.HI UR13, URZ, 0x1f, UR17 ;  /* 0x0000001f3f0d7899 */ /* 0x000fe20008011411 */
[----:B------:R-:W-:Y:S01]  /*53b0*/  LOP3.LUT P2, RZ, R247, 0x4, RZ, 0xc0, !PT ;  /* 0x00000004f7ff7812 */ /* 0x000fe2000784c0ff */
[----:B------:R-:W3:Y:S01]  /*53c0*/  LDL.64 R36, [R1] ;  /* 0x0000000001247983 */ /* 0x000ee20000100a00 */
[----:B------:R-:W-:Y:S02]  /*53d0*/  ULDC.64 UR14, c[0x0][0x208] ;  /* 0x00008200000e7ab9 */ /* 0x000fe40000000a00 */
[----:B------:R-:W-:Y:S02]  /*53e0*/  UIMAD UR13, UR13, UR14, URZ ;  /* 0x0000000e0d0d72a4 */ /* 0x000fe4000f8e023f */
[----:B------:R-:W-:Y:S02]  /*53f0*/  UIMAD.WIDE.U32 UR20, UR17, UR14, URZ ;  /* 0x0000000e111472a5 */ /* 0x000fe4000f8e003f */
[----:B------:R-:W-:Y:S02]  /*5400*/  UIMAD UR13, UR17, UR15, UR13 ;  /* 0x0000000f110d72a4 */ /* 0x000fe4000f8e020d */
[----:B------:R-:W-:Y:S02]  /*5410*/  USHF.L.U32 UR14, UR17, 0x6, URZ ;  /* 0x00000006110e7899 */ /* 0x000fe4000800063f */
[----:B------:R-:W-:Y:S01]  /*5420*/  UIADD3 UR13, UR21, UR13, URZ ;  /* 0x0000000d150d7290 */ /* 0x000fe2000fffe03f */
[----:B------:R-:W-:Y:S02]  /*5430*/  IMAD.U32 R7, RZ, RZ, UR20 ;  /* 0x00000014ff077e24 */ /* 0x000fe4000f8e00ff */
[----:B------:R-:W-:Y:S03]  /*5440*/  IMAD.U32 R5, RZ, RZ, UR20 ;  /* 0x00000014ff057e24 */ /* 0x000fe6000f8e00ff */
[----:B------:R-:W-:Y:S01]  /*5450*/  LEA R6, P1, R7, R244, 0x6 ;  /* 0x000000f407067211 */ /* 0x000fe200078230ff */
[----:B------:R-:W-:Y:S01]  /*5460*/  IMAD.U32 R4, RZ, RZ, UR13 ;  /* 0x0000000dff047e24 */ /* 0x000fe2000f8e00ff */
[----:B------:R-:W-:Y:S06]  /*5470*/  UIADD3 UR13, -UR14, UR9, URZ ;  /* 0x000000090e0d7290 */ /* 0x000fec000fffe13f */
[C---:B------:R-:W-:Y:S02]  /*5480*/  ISETP.GE.OR P5, PT, R241.reuse, UR13, !P5 ;  /* 0x0000000df1007c0c */ /* 0x040fe4000efa6670 */
[C---:B------:R-:W-:Y:S02]  /*5490*/  ISETP.GE.OR P4, PT, R241.reuse, UR13, !P4 ;  /* 0x0000000df1007c0c */ /* 0x040fe4000e786670 */
[----:B------:R-:W-:Y:S02]  /*54a0*/  ISETP.GE.OR P2, PT, R241, UR13, !P2 ;  /* 0x0000000df1007c0c */ /* 0x000fe4000d746670 */
[----:B---3--:R-:W-:Y:S02]  /*54b0*/  IADD3 R7, P0, R36, UR14, RZ ;  /* 0x0000000e24077c10 */ /* 0x008fe4000ff1e0ff */
[----:B--2---:R-:W-:Y:S01]  /*54c0*/  LEA.HI.X R9, R5, R33, R4, 0x6, P1 ;  /* 0x0000002105097211 */ /* 0x004fe200008f3404 */
[----:B------:R-:W-:Y:S01]  /*54d0*/  IMAD.U32 R5, RZ, RZ, UR14 ;  /* 0x0000000eff057e24 */ /* 0x000fe2000f8e00ff */
[C---:B------:R-:W-:Y:S04]  /*54e0*/  LEA R8, P1, R6.reuse, c[0x0][0x1f0], 0x1 ;  /* 0x00007c0006087a11 */ /* 0x040fe800078208ff */
        /* <DEDUP_REMOVED lines=9> */
[----:B------:R-:W-:Y:S03]  /*5580*/  @!P3 IMAD.SHL.U32 R4, R236, 0x10, RZ ;  /* 0x00000010ec04b824 */ /* 0x000fe600078e00ff */
[----:B------:R1:W-:Y:S04]  /*5590*/  LDGSTS.E.BYPASS.LTC128B.128 [R238+0xe080], [R8.64+0x80], !P2 ;  /* 0x0e08008008ee7fae */ /* 0x0003e8000d101d52 */
[----:B------:R1:W-:Y:S02]  /*55a0*/  @!P3 LDGSTS.E.BYPASS.LTC128B.128 [R4+0xf280], [R10.64] ;  /* 0x0f2800000a04bfae */ /* 0x0003e4000b901d52 */
.L_x_549:
[-C--:B-12-4-:R-:W-:Y:S01]  /*55b0*/  HMMA.16816.F32 R4, R40, R2.reuse, RZ ;  /* 0x000000022804723c */ /* 0x096fe200000018ff */
[----:B------:R-:W-:Y:S01]  /*55c0*/  LDSM.16.M88.4 R28, [R223] ;  /* 0x00000000df1c783b */ /* 0x000fe20000000200 */
[----:B------:R-:W-:Y:S02]  /*55d0*/  UIMAD UR6, UR6, 0x1800, URZ ;  /* 0x00001800060678a4 */ /* 0x000fe4000f8e023f */
[----:B------:R-:W-:Y:S01]  /*55e0*/  UISETP.GE.AND UP0, UPT, UR17, UR7, UPT ;  /* 0x000000071100728c */ /* 0x000fe2000bf06270 */
[----:B------:R-:W-:Y:S01]  /*55f0*/  LDSM.16.M88.4 R32, [R223+0x1000] ;  /* 0x00100000df20783b */ /* 0x000fe20000000200 */
[----:B------:R-:W-:Y:S02]  /*5600*/  UIADD3 UR13, UR4, 0x1, URZ ;  /* 0x00000001040d7890 */ /* 0x000fe4000fffe03f */
[C---:B------:R-:W-:Y:S01]  /*5610*/  HMMA.16816.F32 R8, R24.reuse, R2, RZ ;  /* 0x000000021808723c */ /* 0x040fe200000018ff */
[----:B------:R-:W1:Y:S01]  /*5620*/  LDSM.16.MT88.2 R2, [R226+0x800] ;  /* 0x00080000e202783b */ /* 0x000e620000004100 */
[----:B------:R-:W-:Y:S02]  /*5630*/  UISETP.GE.AND UP2, UPT, UR4, 0x1, UPT ;  /* 0x000000010400788c */ /* 0x000fe4000bf46270 */
        /* <DEDUP_REMOVED lines=48> */
[----:B------:R-:W1:Y:S07]  /*5940*/  LDSM.16.MT88.2 R156, [R226+0x3800] ;  /* 0x00380000e29c783b */ /* 0x000e6e0000004100 */
[-C--:B---3--:R-:W-:Y:S01]  /*5950*/  HMMA.16816.F32 R20, R52, R28.reuse, R20 ;  /* 0x0000001c3414723c */ /* 0x088fe20000001814 */
[----:B-----5:R-:W-:Y:S07]  /*5960*/  LDSM.16.M88.4 R52, [R0+0x2000] ;  /* 0x002000000034783b */ /* 0x020fee0000000200 */
        /* <DEDUP_REMOVED lines=15> */
[-C--:B------:R-:W-:Y:S08]  /*5a60*/  HMMA.16816.F32 R12, R48, R156.reuse, R12 ;  /* 0x0000009c300c723c */ /* 0x080ff0000000180c */
[C---:B------:R-:W-:Y:S08]  /*5a70*/  HMMA.16816.F32 R16, R40.reuse, R156, R16 ;  /* 0x0000009c2810723c */ /* 0x040ff00000001810 */
[-C--:B---3--:R-:W-:Y:S08]  /*5a80*/  HMMA.16816.F32 R20, R40, R28.reuse, R20 ;  /* 0x0000001c2814723c */ /* 0x088ff00000001814 */
[----:B------:R-:W-:Y:S07]  /*5a90*/  HMMA.16816.F32 R24, R48, R28, R24 ;  /* 0x0000001c3018723c */ /* 0x000fee0000001818 */
[----:B------:R-:W-:Y:S01]  /*5aa0*/  IADD3 R29, P0, R242, UR6, RZ ;  /* 0x00000006f21d7c10 */ /* 0x000fe2000ff1e0ff */
[-C--:B----4-:R-:W-:Y:S08]  /*5ab0*/  HMMA.16816.F32 R4, R52, R30.reuse, R4 ;  /* 0x0000001e3404723c */ /* 0x090ff00000001804 */
[C---:B------:R-:W-:Y:S07]  /*5ac0*/  HMMA.16816.F32 R8, R56.reuse, R30, R8 ;  /* 0x0000001e3808723c */ /* 0x040fee0000001808 */
[----:B------:R-:W-:Y:S01]  /*5ad0*/  IMAD.U32 R31, RZ, RZ, UR6 ;  /* 0x00000006ff1f7e24 */ /* 0x000fe2000f8e00ff */
[-C--:B------:R-:W-:Y:S01]  /*5ae0*/  HMMA.16816.F32 R12, R56, R38.reuse, R12 ;  /* 0x00000026380c723c */ /* 0x080fe2000000180c */
[----:B------:R-:W-:Y:S03]  /*5af0*/  UIADD3 UR6, UR5, 0x1, URZ ;  /* 0x0000000105067890 */ /* 0x000fe6000fffe03f */
[----:B------:R-:W-:Y:S01]  /*5b00*/  LEA.HI.X.SX32 R28, R31, R252, 0x1, P0 ;  /* 0x000000fc1f1c7211 */ /* 0x000fe200000f0eff */
[----:B------:R-:W-:Y:S01]  /*5b10*/  USEL UR5, UR6, URZ, !UP1 ;  /* 0x0000003f06057287 */ /* 0x000fe2000c800000 */
        /* <DEDUP_REMOVED lines=151> */
.L_x_547:
[----:B------:R-:W-:Y:S01]  /*6490*/  USHF.L.U32 UR6, UR12, 0x7, URZ ;  /* 0x000000070c067899 */ /* 0x000fe2000800063f */
[----:B------:R-:W-:Y:S05]  /*64a0*/  @P1 BRA `(.L_x_551) ;  /* 0x000012a000001947 */ /* 0x000fea0003800000 */
[----:B------:R-:W-:Y:S01]  /*64b0*/  SHF.R.S32.HI R3, RZ, 0x1f, R236 ;  /* 0x0000001fff037819 */ /* 0x000fe200000114ec */
[----:B------:R-:W-:Y:S01]  /*64c0*/  BAR.SYNC.DEFER_BLOCKING 0x1, 0x100 ;  /* 0x0044000000007b1d */ /* 0x000fe20000010000 */
[----:B------:R-:W-:Y:S02]  /*64d0*/  F2FP.PACK_AB R60, R61, R60 ;  /* 0x0000003c3d3c723e */ /* 0x000fe400000000ff */
[----:B-----5:R-:W-:-:S02]  /*64e0*/  LEA.HI R0, R3, R236, RZ, 0x2 ;  /* 0x000000ec03007211 */ /* 0x020fc400078f10ff */
[----:B------:R-:W-:Y:S01]  /*64f0*/  LEA.HI R4, R3, R236, RZ, 0x5 ;  /* 0x000000ec03047211 */ /* 0x000fe200078f28ff */
[----:B------:R-:W-:Y:S01]  /*6500*/  ULDC.64 UR4, c[0x0][0x358] ;  /* 0x0000d60000047ab9 */ /* 0x000fe20000000a00 */
[--C-:B------:R-:W-:Y:S01]  /*6510*/  SHF.R.S32.HI R5, RZ, 0x2, R0.reuse ;  /* 0x00000002ff057819 */ /* 0x100fe20000011400 */
[----:B------:R-:W-:Y:S01]  /*6520*/  UISETP.NE.U32.AND UP1, UPT, URZ, UR4, UPT ;  /* 0x000000043f00728c */ /* 0x000fe2000bf25070 */
[----:B------:R-:W-:Y:S01]  /*6530*/  SHF.R.S32.HI R2, RZ, 0x1f, R0 ;  /* 0x0000001fff027819 */ /* 0x000fe20000011400 */
[----:B------:R-:W-:Y:S01]  /*6540*/  UMOV UR7, 0x4 ;  /* 0x0000000400077882 */ /* 0x000fe20000000000 */
[--C-:B------:R-:W-:Y:S01]  /*6550*/  SHF.R.S32.HI R6, RZ, 0x5, R4.reuse ;  /* 0x00000005ff067819 */ /* 0x100fe20000011404 */
[----:B------:R-:W-:Y:S01]  /*6560*/  UISETP.NE.AND.EX UP1, UPT, URZ, UR5, UPT, UP1 ;  /* 0x000000053f00728c */ /* 0x000fe2000bf25310 */
[----:B------:R-:W-:Y:S02]  /*6570*/  LEA.HI R2, R2, R5, RZ, 0x3 ;  /* 0x0000000502027211 */ /* 0x000fe400078f18ff */
[----:B------:R-:W-:Y:S01]  /*6580*/  SHF.R.S32.HI R9, RZ, 0x1f, R4 ;  /* 0x0000001fff097819 */ /* 0x000fe20000011404 */
[----:B------:R-:W-:Y:S01]  /*6590*/  ULDC.64 UR4, c[0x0][0x358] ;  /* 0x0000d60000047ab9 */ /* 0x000fe20000000a00 */
[----:B------:R-:W-:Y:S01]  /*65a0*/  LOP3.LUT R2, R2, 0xfffffff8, RZ, 0xc0, !PT ;  /* 0xfffffff802027812 */ /* 0x000fe200078ec0ff */
[----:B------:R-:W-:Y:S01]  /*65b0*/  UIMAD.WIDE UR4, UR10, UR7, UR4 ;  /* 0x000000070a0472a5 */ /* 0x000fe2000f8e0204 */
[----:B------:R-:W-:-:S02]  /*65c0*/  LEA.HI R9, R9, R6, RZ, 0x2 ;  /* 0x0000000609097211 */ /* 0x000fc400078f10ff */
[----:B------:R-:W-:Y:S01]  /*65d0*/  LOP3.LUT R11, R0, 0xfffffffc, RZ, 0xc0, !PT ;  /* 0xfffffffc000b7812 */ /* 0x000fe200078ec0ff */
[----:B------:R-:W-:Y:S01]  /*65e0*/  IMAD.IADD R2, R5, 0x1, -R2 ;  /* 0x0000000105027824 */ /* 0x000fe200078e0a02 */
[----:B------:R-:W-:Y:S02]  /*65f0*/  LEA.HI R8, R3, R236, RZ, 0x7 ;  /* 0x000000ec03087211 */ /* 0x000fe400078f38ff */
[----:B------:R-:W-:Y:S01]  /*6600*/  LOP3.LUT R9, R9, 0x7ffffc, RZ, 0xc0, !PT ;  /* 0x007ffffc09097812 */ /* 0x000fe200078ec0ff */
[----:B------:R-:W-:Y:S01]  /*6610*/  IMAD.IADD R0, R236, 0x1, -R11 ;  /* 0x00000001ec007824 */ /* 0x000fe200078e0a0b */
[----:B------:R-:W-:Y:S02]  /*6620*/  LEA.HI R4, R2, R2, RZ, 0x1 ;  /* 0x0000000202047211 */ /* 0x000fe400078f08ff */
[----:B------:R-:W-:Y:S01]  /*6630*/  SHF.R.U32.HI R8, RZ, 0x4, R8 ;  /* 0x00000004ff087819 */ /* 0x000fe20000011608 */
[----:B------:R-:W-:Y:S01]  /*6640*/  IMAD.IADD R9, R6, 0x1, -R9 ;  /* 0x0000000106097824 */ /* 0x000fe200078e0a09 */
[----:B------:R-:W-:-:S02]  /*6650*/  SHF.R.S32.HI R7, RZ, 0x1, R4 ;  /* 0x00000001ff077819 */ /* 0x000fc40000011404 */
[----:B------:R-:W-:Y:S02]  /*6660*/  LOP3.LUT R11, R4, 0x3fffffe, RZ, 0xc0, !PT ;  /* 0x03fffffe040b7812 */ /* 0x000fe400078ec0ff */
[C---:B------:R-:W-:Y:S01]  /*6670*/  LOP3.LUT P0, RZ, R7.reuse, 0x2, RZ, 0xc0, !PT ;  /* 0x0000000207ff7812 */ /* 0x040fe2000780c0ff */
[----:B------:R-:W-:Y:S01]  /*6680*/  IMAD.SHL.U32 R10, R7, 0x40, RZ ;  /* 0x00000040070a7824 */ /* 0x000fe200078e00ff */
[----:B------:R-:W-:Y:S01]  /*6690*/  F2FP.PACK_AB R62, R63, R62 ;  /* 0x0000003e3f3e723e */ /* 0x000fe200000000ff */
[----:B------:R-:W-:Y:S01]  /*66a0*/  IMAD.IADD R11, R2, 0x1, -R11 ;  /* 0x00000001020b7824 */ /* 0x000fe200078e0a0b */
[----:B------:R-:W-:Y:S01]  /*66b0*/  F2FP.PACK_AB R72, R73, R72 ;  /* 0x000000484948723e */ /* 0x000fe200000000ff */
[----:B------:R-:W-:Y:S01]  /*66c0*/  IMAD R2, R9, 0x100, R0 ;  /* 0x0000010009027824 */ /* 0x000fe200078e0200 */
[----:B------:R-:W-:Y:S01]  /*66d0*/  LOP3.LUT R13, R10, 0xc0, RZ, 0xc0, !PT ;  /* 0x000000c00a0d7812 */ /* 0x000fe200078ec0ff */
[----:B------:R-:W-:Y:S01]  /*66e0*/  IMAD.U32 R10, RZ, RZ, UR4 ;  /* 0x00000004ff0a7e24 */ /* 0x000fe2000f8e00ff */
[----:B------:R-:W-:Y:S01]  /*66f0*/  F2FP.PACK_AB R74, R75, R74 ;  /* 0x0000004a4b4a723e */ /* 0x000fe200000000ff */
[----:B------:R-:W-:Y:S01]  /*6700*/  IMAD R2, R11, 0x10, R2 ;  /* 0x000000100b027824 */ /* 0x000fe200078e0202 */
[----:B------:R-:W-:Y:S01]  /*6710*/  LOP3.LUT R8, R13, 0x8, R8, 0xf8, !PT ;  /* 0x000000080d087812 */ /* 0x000fe200078ef808 */
[----:B------:R-:W-:Y:S01]  /*6720*/  IMAD.U32 R11, RZ, RZ, UR5 ;  /* 0x00000005ff0b7e24 */ /* 0x000fe2000f8e00ff */
[----:B------:R-:W-:Y:S01]  /*6730*/  SHF.R.U32.HI R13, RZ, 0x3, R13 ;  /* 0x00000003ff0d7819 */ /* 0x000fe2000001160d */
[----:B------:R-:W-:Y:S01]  /*6740*/  ULDC.64 UR4, c[0x0][0x360] ;  /* 0x0000d80000047ab9 */ /* 0x000fe20000000a00 */
[----:B------:R-:W-:-:S02]  /*6750*/  F2FP.PACK_AB R64, R65, R64 ;  /* 0x000000404140723e */ /* 0x000fc400000000ff */
[----:B------:R-:W-:Y:S02]  /*6760*/  LOP3.LUT R13, R8, R13, RZ, 0x3c, !PT ;  /* 0x0000000d080d7212 */ /* 0x000fe400078e3cff */
[----:B------:R-:W-:Y:S02]  /*6770*/  F2FP.PACK_AB R66, R67, R66 ;  /* 0x000000424342723e */ /* 0x000fe400000000ff */
[----:B------:R-:W-:Y:S01]  /*6780*/  F2FP.PACK_AB R68, R69, R68 ;  /* 0x000000444544723e */ /* 0x000fe200000000ff */
[----:B------:R-:W-:Y:S01]  /*6790*/  IMAD.U32 R2, R2, 0x2, R13 ;  /* 0x0000000202027824 */ /* 0x000fe200078e000d */
[----:B------:R-:W-:Y:S02]  /*67a0*/  F2FP.PACK_AB R70, R71, R70 ;  /* 0x000000464746723e */ /* 0x000fe400000000ff */
[----:B------:R-:W-:Y:S01]  /*67b0*/  F2FP.PACK_AB R76, R77, R76 ;  /* 0x0000004c4d4c723e */ /* 0x000fe200000000ff */
[----:B------:R-:W-:Y:S01]  /*67c0*/  IMAD.SHL.U32 R7, R2, 0x2, RZ ;  /* 0x0000000202077824 */ /* 0x000fe200078e00ff */
[----:B------:R-:W-:-:S02]  /*67d0*/  F2FP.PACK_AB R78, R79, R78 ;  /* 0x0000004e4f4e723e */ /* 0x000fc400000000ff */
[----:B------:R-:W-:Y:S02]  /*67e0*/  F2FP.PACK_AB R88, R89, R88 ;  /* 0x000000585958723e */ /* 0x000fe400000000ff */
[C---:B------:R-:W-:Y:S01]  /*67f0*/  IADD3 R9, R7.reuse, 0x20, RZ ;  /* 0x0000002007097810 */ /* 0x040fe20007ffe0ff */
[----:B------:R1:W-:Y:S01]  /*6800*/  STS [R7+0x6080], R60 ;  /* 0x0060803c07007388 */ /* 0x0003e20000000800 */
[----:B------:R-:W-:Y:S02]  /*6810*/  @P0 IADD3 R9, R7, -0x20, RZ ;  /* 0xffffffe007090810 */ /* 0x000fe40007ffe0ff */
        /* <DEDUP_REMOVED lines=56> */
[----:B------:R-:W-:-:S03]  /*6ba0*/  PLOP3.LUT P1, PT, PT, PT, UP1, 0x80, 0x0 ;  /* 0x000000000000781c */ /* 0x000fc60003f2f018 */
        /* <DEDUP_REMOVED lines=29> */
[----:B------:R-:W-:-:S04]  /*6d80*/  UISETP.NE.U32.AND UP0, UPT, URZ, UR4, UPT ;  /* 0x000000043f00728c */ /* 0x000fc8000bf05070 */
[----:B------:R-:W-:Y:S01]  /*6d90*/  UISETP.NE.AND.EX UP0, UPT, URZ, UR5, UPT, UP0 ;  /* 0x000000053f00728c */ /* 0x000fe2000bf05300 */
[----:B------:R-:W2:Y:S02]  /*6da0*/  @P1 LDG.E R4, [R10.64] ;  /* 0x000000120a041981 */ /* 0x000ea4000c1e1900 */
[----:B------:R-:W-:-:S03]  /*6db0*/  ULDC.64 UR4, c[0x0][0x360] ;  /* 0x0000d80000047ab9 */ /* 0x000fc60000000a00 */
[----:B------:R-:W-:-:S05]  /*6dc0*/  PLOP3.LUT P0, PT, PT, PT, UP0, 0x80, 0x0 ;  /* 0x000000000000781c */ /* 0x000fca0003f0f008 */
[----:B------:R-:W-:Y:S01]  /*6dd0*/  @UP0 UIMAD.WIDE UR4, UR10, UR7, UR4 ;  /* 0x000000070a0402a5 */ /* 0x000fe2000f8e0204 */
[----:B------:R-:W-:-:S05]  /*6de0*/  IMAD.MOV.U32 R2, RZ, RZ, c[0x0][0x2f0] ;  /* 0x0000bc00ff027624 */ /* 0x000fca00078e00ff */
[----:B------:R-:W-:Y:S02]  /*6df0*/  IMAD.U32 R12, RZ, RZ, UR4 ;  /* 0x00000004ff0c7e24 */ /* 0x000fe4000f8e00ff */
[----:B------:R-:W-:-:S05]  /*6e00*/  IMAD.U32 R13, RZ, RZ, UR5 ;  /* 0x00000005ff0d7e24 */ /* 0x000fca000f8e00ff */
[----:B------:R1:W5:Y:S01]  /*6e10*/  @P0 LDG.E R2, [R12.64] ;  /* 0x000000120c020981 */ /* 0x000362000c1e1900 */
[----:B------:R-:W-:Y:S02]  /*6e20*/  UMOV UR14, URZ ;  /* 0x0000003f000e7c82 */ /* 0x000fe40008000000 */
[----:B------:R-:W-:Y:S01]  /*6e30*/  UMOV UR15, URZ ;  /* 0x0000003f000f7c82 */ /* 0x000fe20008000000 */
[----:B--2---:R-:W2:Y:S02]  /*6e40*/  @P1 R2UR UR5, R4 ;  /* 0x00000000040513c2 */ /* 0x004ea400000e0000 */
[----:B--2---:R-:W-:Y:S02]  /*6e50*/  @UP1 USHF.R.S32.HI UR4, URZ, 0x1f, UR5 ;  /* 0x0000001f3f041899 */ /* 0x004fe40008011405 */
[----:B------:R-:W-:-:S05]  /*6e60*/  @UP1 UMOV UR14, UR5 ;  /* 0x00000005000e1c82 */ /* 0x000fca0008000000 */
[----:B------:R-:W-:Y:S01]  /*6e70*/  @UP1 UMOV UR15, UR4 ;  /* 0x00000004000f1c82 */ /* 0x000fe20008000000 */
[----:B------:R-:W-:Y:S05]  /*6e80*/  @P0 BRA `(.L_x_552) ;  /* 0x0000004000000947 */ /* 0x000fea0003800000 */
[----:B-1----:R-:W-:Y:S05]  /*6e90*/  @!P1 BRA `(.L_x_552) ;  /* 0x0000003000009947 */ /* 0x002fea0003800000 */
[----:B-----5:R-:W2:Y:S04]  /*6ea0*/  LDG.E R2, [R10.64] ;  /* 0x000000120a027981 */ /* 0x020ea8000c1e1900 */
[----:B------:R-:W2:Y:S02]  /*6eb0*/  LDG.E R7, [R10.64+0x4] ;  /* 0x000004120a077981 */ /* 0x000ea4000c1e1900 */
[----:B--2---:R-:W-:Y:S02]  /*6ec0*/  IADD3 R2, -R2, R7, RZ ;  /* 0x0000000702027210 */ /* 0x004fe40007ffe1ff */
.L_x_552:
[----:B-1----:R-:W-:Y:S01]  /*6ed0*/  LEA.HI R9, R3, R236, RZ, 0x3 ;  /* 0x000000ec03097211 */ /* 0x002fe200078f18ff */
[----:B------:R-:W-:Y:S01]  /*6ee0*/  IMAD.SHL.U32 R56, R0, 0x8, RZ ;  /* 0x0000000800387824 */ /* 0x000fe200078e00ff */
[----:B------:R-:W-:Y:S01]  /*6ef0*/  LEA.HI R3, R5, R5, RZ, 0x1 ;  /* 0x0000000505037211 */ /* 0x000fe200078f08ff */
[----:B------:R-:W-:Y:S01]  /*6f00*/  USHF.R.S32.HI UR7, URZ, 0x1f, UR11 ;  /* 0x0000001f3f077899 */ /* 0x000fe2000801140b */
[----:B-----5:R-:W-:Y:S01]  /*6f10*/  IADD3 R2, R2, -UR6, RZ ;  /* 0x8000000602027c10 */ /* 0x020fe2000fffe0ff */
[----:B------:R-:W-:Y:S01]  /*6f20*/  IMAD.SHL.U32 R9, R9, 0x8, RZ ;  /* 0x0000000809097824 */ /* 0x000fe200078e00ff */
[----:B------:R-:W-:Y:S01]  /*6f30*/  LOP3.LUT R0, R3, 0x3fffffe, RZ, 0xc0, !PT ;  /* 0x03fffffe03007812 */ /* 0x000fe200078ec0ff */
[----:B------:R-:W-:Y:S01]  /*6f40*/  ULDC.64 UR4, c[0x0][0x338] ;  /* 0x0000ce0000047ab9 */ /* 0x000fe20000000a00 */
[----:B------:R-:W-:Y:S01]  /*6f50*/  SHF.R.S32.HI R57, RZ, 0x1f, R56 ;  /* 0x0000001fff397819 */ /* 0x000fe20000011438 */
[----:B------:R-:W-:Y:S01]  /*6f60*/  UIMAD UR4, UR7, UR4, URZ ;  /* 0x00000004070472a4 */ /* 0x000fe2000f8e023f */
[----:B------:R-:W-:Y:S01]  /*6f70*/  LOP3.LUT R9, R9, 0xc0, RZ, 0xc0, !PT ;  /* 0x000000c009097812 */ /* 0x000fe200078ec0ff */
[----:B------:R-:W-:Y:S01]  /*6f80*/  IMAD.IADD R7, R5, 0x1, -R0 ;  /* 0x0000000105077824 */ /* 0x000fe200078e0a00 */
[----:B------:R-:W-:Y:S01]  /*6f90*/  USHF.R.S32.HI UR8, URZ, 0x1f, UR10 ;  /* 0x0000001f3f087899 */ /* 0x000fe2000801140a */
[----:B------:R-:W-:Y:S01]  /*6fa0*/  IMNMX R4, R2, 0x80, PT ;  /* 0x0000008002047817 */ /* 0x000fe20003800200 */
[----:B------:R-:W-:Y:S01]  /*6fb0*/  UIMAD UR5, UR11, UR5, UR4 ;  /* 0x000000050b0572a4 */ /* 0x000fe2000f8e0204 */
[----:B------:R-:W-:Y:S01]  /*6fc0*/  LOP3.LUT R3, R9, 0x18, R56, 0xf8, !PT ;  /* 0x0000001809037812 */ /* 0x000fe200078ef838 */
[----:B------:R-:W-:Y:S01]  /*6fd0*/  IMAD R7, R6, 0x8, R7 ;  /* 0x0000000806077824 */ /* 0x000fe200078e0207 */
[----:B------:R-:W-:Y:S01]  /*6fe0*/  SHF.R.U32.HI R0, RZ, 0x3, R9 ;  /* 0x00000003ff007819 */ /* 0x000fe20000011609 */
[----:B------:R-:W-:Y:S01]  /*6ff0*/  USEL UR10, UR10, URZ, !UP1 ;  /* 0x0000003f0a0a7287 */ /* 0x000fe2000c800000 */
[----:B------:R-:W-:Y:S01]  /*7000*/  ISETP.GE.AND P4, PT, R5, R4, PT ;  /* 0x000000040500720c */ /* 0x000fe20003f86270 */
[----:B------:R-:W-:Y:S01]  /*7010*/  USEL UR8, UR8, URZ, !UP1 ;  /* 0x0000003f08087287 */ /* 0x000fe2000c800000 */
[----:B------:R-:W-:Y:S01]  /*7020*/  LOP3.LUT R0, R3, R0, RZ, 0x3c, !PT ;  /* 0x0000000003007212 */ /* 0x000fe200078e3cff */
[----:B------:R-:W-:Y:S01]  /*7030*/  IMAD.U32 R2, RZ, RZ, UR12 ;  /* 0x0000000cff027e24 */ /* 0x000fe2000f8e00ff */
[----:B------:R-:W-:Y:S01]  /*7040*/  IADD3 R58, P0, R5, UR14, RZ ;  /* 0x0000000e053a7c10 */ /* 0x000fe2000ff1e0ff */
[----:B------:R-:W-:Y:S01]  /*7050*/  BSSY B0, `(.L_x_553) ;  /* 0x000002a000007945 */ /* 0x000fe20003800000 */
[----:B------:R-:W-:Y:S01]  /*7060*/  IADD3 R3, R56, 0x20, RZ ;  /* 0x0000002038037810 */ /* 0x000fe20007ffe0ff */
[----:B------:R-:W-:Y:S01]  /*7070*/  IMAD.U32 R7, R7, 0x20, R0 ;  /* 0x0000002007077824 */ /* 0x000fe200078e0000 */
[----:B------:R-:W-:Y:S01]  /*7080*/  LEA.HI.X.SX32 R59, R5, UR15, 0x1, P0 ;  /* 0x0000000f053b7c11 */ /* 0x000fe200080f0eff */
[----:B------:R-:W-:-:S02]  /*7090*/  IMAD.U32 R0, RZ, RZ, UR11 ;  /* 0x0000000bff007e24 */ /* 0x000fc4000f8e00ff */
[----:B------:R-:W-:Y:S02]  /*70a0*/  IMAD.SHL.U32 R7, R7, 0x2, RZ ;  /* 0x0000000207077824 */ /* 0x000fe400078e00ff */
[----:B------:R-:W-:-:S03]  /*70b0*/  IMAD.WIDE.U32 R60, R0, c[0x0][0x338], R56 ;  /* 0x0000ce00003c7a25 */ /* 0x000fc600078e0038 */
[----:B------:R1:W2:Y:S01]  /*70c0*/  LDS.128 R52, [R7+0x7080] ;  /* 0x0070800007347984 */ /* 0x0002a20000000c00 */
[----:B------:R-:W-:Y:S01]  /*70d0*/  IMAD.U32 R0, RZ, RZ, UR10 ;  /* 0x0000000aff007e24 */ /* 0x000fe2000f8e00ff */
[----:B------:R-:W-:Y:S01]  /*70e0*/  IADD3 R61, R61, UR5, RZ ;  /* 0x000000053d3d7c10 */ /* 0x000fe2000fffe0ff */
[----:B------:R-:W-:Y:S01]  /*70f0*/  ULDC.64 UR4, c[0x0][0x340] ;  /* 0x0000d00000047ab9 */ /* 0x000fe20000000a00 */
[----:B------:R1:W3:Y:S01]  /*7100*/  LDS.128 R48, [R7+0x9080] ;  /* 0x0090800007307984 */ /* 0x0002e20000000c00 */
[----:B------:R-:W-:Y:S01]  /*7110*/  UIMAD UR4, UR8, UR4, URZ ;  /* 0x00000004080472a4 */ /* 0x000fe2000f8e023f */
[----:B------:R-:W-:Y:S02]  /*7120*/  IMAD.WIDE R58, R2, 0x80, R58 ;  /* 0x00000080023a7825 */ /* 0x000fe400078e023a */
[----:B------:R1:W4:Y:S01]  /*7130*/  LDS.128 R44, [R7+0xb080] ;  /* 0x00b08000072c7984 */ /* 0x0003220000000c00 */
[----:B------:R-:W-:Y:S01]  /*7140*/  UIMAD UR4, UR10, UR5, UR4 ;  /* 0x000000050a0472a4 */ /* 0x000fe2000f8e0204 */
[----:B------:R-:W-:-:S02]  /*7150*/  IMAD.WIDE.U32 R60, R0, c[0x0][0x340], R60 ;  /* 0x0000d000003c7a25 */ /* 0x000fc400078e003c */
[----:B------:R1:W1:Y:S03]  /*7160*/  LDS.128 R40, [R7+0x80] ;  /* 0x0000800007287984 */ /* 0x0002660000000c00 */
[----:B------:R-:W-:Y:S01]  /*7170*/  IADD3 R63, R61, UR4, RZ ;  /* 0x000000043d3f7c10 */ /* 0x000fe2000fffe0ff */
        /* <DEDUP_REMOVED lines=12> */
[C---:B------:R-:W-:Y:S01]  /*7240*/  IMAD R6, R58.reuse, c[0x0][0x334], R6 ;  /* 0x0000cd003a067a24 */ /* 0x040fe200078e0206 */
        /* <DEDUP_REMOVED lines=10> */
.L_x_554:
[----:B------:R-:W-:Y:S05]  /*72f0*/  BSYNC B0 ;  /* 0x0000000000007941 */ /* 0x000fea0003800000 */
.L_x_553:
[----:B------:R-:W-:Y:S01]  /*7300*/  IADD3 R5, R5, 0x40, RZ ;  /* 0x0000004005057810 */ /* 0x000fe20007ffe0ff */
[----:B------:R-:W-:Y:S03]  /*7310*/  BSSY B0, `(.L_x_555) ;  /* 0x0000014000007945 */ /* 0x000fe60003800000 */
[----:B------:R-:W-:-:S13]  /*7320*/  ISETP.GE.AND P3, PT, R5, R4, PT ;  /* 0x000000040500720c */ /* 0x000fda0003f66270 */
[----:B------:R-:W-:Y:S05]  /*7330*/  @P3 BRA `(.L_x_556) ;  /* 0x0000011000003947 */ /* 0x000fea0003800000 */
[----:B------:R-:W-:Y:S01]  /*7340*/  IADD3 R5, P0, R58, 0x40, RZ ;  /* 0x000000403a057810 */ /* 0x000fe20007f1e0ff */
[----:B------:R-:W-:Y:S01]  /*7350*/  IMAD.MOV.U32 R6, RZ, RZ, R60 ;  /* 0x000000ffff067224 */ /* 0x000fe200078e003c */
[C---:B------:R-:W-:Y:S01]  /*7360*/  IADD3 R2, R56.reuse, 0x40, RZ ;  /* 0x0000004038027810 */ /* 0x040fe20007ffe0ff */
[----:B-1----:R-:W-:Y:S01]  /*7370*/  IMAD.MOV.U32 R7, RZ, RZ, R63 ;  /* 0x000000ffff077224 */ /* 0x002fe200078e003f */
[----:B------:R-:W-:Y:S01]  /*7380*/  ISETP.GE.AND P2, PT, R56, c[0x0][0x324], PT ;  /* 0x0000c90038007a0c */ /* 0x000fe20003f46270 */
[----:B------:R-:W-:Y:S01]  /*7390*/  IMAD.X R4, RZ, RZ, R59, P0 ;  /* 0x000000ffff047224 */ /* 0x000fe200000e063b */
[----:B------:R-:W-:Y:S01]  /*73a0*/  ISETP.GE.AND P0, PT, R2, c[0x0][0x324], PT ;  /* 0x0000c90002007a0c */ /* 0x000fe20003f06270 */
[----:B------:R-:W-:Y:S01]  /*73b0*/  IMAD.WIDE.U32 R6, R5, c[0x0][0x330], R6 ;  /* 0x0000cc0005067a25 */ /* 0x000fe200078e0006 */
[----:B------:R-:W-:-:S03]  /*73c0*/  ISETP.GE.AND P1, PT, R3, c[0x0][0x324], PT ;  /* 0x0000c90003007a0c */ /* 0x000fc60003f26270 */
[----:B------:R-:W-:Y:S01]  /*73d0*/  IMAD R4, R4, c[0x0][0x330], RZ ;  /* 0x0000cc0004047a24 */ /* 0x000fe200078e02ff */
[----:B--2---:R-:W-:-:S03]  /*73e0*/  LEA R8, P5, R6, c[0x0][0x318], 0x1 ;  /* 0x0000c60006087a11 */ /* 0x004fc600078a08ff */
[----:B------:R-:W-:-:S04]  /*73f0*/  IMAD R4, R5, c[0x0][0x334], R4 ;  /* 0x0000cd0005047a24 */ /* 0x000fc800078e0204 */
[----:B------:R-:W-:-:S05]  /*7400*/  IMAD.IADD R4, R7, 0x1, R4 ;  /* 0x0000000107047824 */ /* 0x000fca00078e0204 */
[----:B------:R-:W-:-:S05]  /*7410*/  LEA.HI.X R9, R6, c[0x0][0x31c], R4, 0x1, P5 ;  /* 0x0000c70006097a11 */ /* 0x000fca00028f0c04 */
[----:B------:R1:W-:Y:S04]  /*7420*/  @!P2 STG.E.128 [R8.64], R52 ;  /* 0x000000340800a986 */ /* 0x0003e8000c101d12 */
[----:B---3--:R1:W-:Y:S04]  /*7430*/  @!P1 STG.E.128 [R8.64+0x40], R48 ;  /* 0x0000403008009986 */ /* 0x0083e8000c101d12 */
[----:B----4-:R1:W-:Y:S02]  /*7440*/  @!P0 STG.E.128 [R8.64+0x80], R44 ;  /* 0x0000802c08008986 */ /* 0x0103e4000c101d12 */
.L_x_556:
[----:B------:R-:W-:Y:S05]  /*7450*/  BSYNC B0 ;  /* 0x0000000000007941 */ /* 0x000fea0003800000 */
.L_x_555:
[----:B------:R-:W-:Y:S01]  /*7460*/  ULDC.64 UR4, c[0x0][0x308] ;  /* 0x0000c20000047ab9 */ /* 0x000fe20000000a00 */
[----:B------:R-:W-:Y:S01]  /*7470*/  MOV R5, UR11 ;  /* 0x0000000b00057c02 */ /* 0x000fe20008000f00 */
[----:B------:R-:W-:Y:S01]  /*7480*/  UIMAD UR4, UR7, UR4, URZ ;  /* 0x00000004070472a4 */ /* 0x000fe2000f8e023f */
[----:B------:R-:W-:Y:S03]  /*7490*/  BSSY B0, `(.L_x_557) ;  /* 0x0000018000007945 */ /* 0x000fe60003800000 */
[----:B------:R-:W-:Y:S01]  /*74a0*/  UIMAD UR11, UR11, UR5, UR4 ;  /* 0x000000050b0b72a4 */ /* 0x000fe2000f8e0204 */
[----:B-1----:R-:W-:-:S02]  /*74b0*/  IMAD.WIDE.U32 R6, R5, c[0x0][0x308], R56 ;  /* 0x0000c20005067a25 */ /* 0x002fc400078e0038 */
[----:B------:R-:W-:Y:S02]  /*74c0*/  ULDC.64 UR4, c[0x0][0x310] ;  /* 0x0000c40000047ab9 */ /* 0x000fe40000000a00 */
[----:B------:R-:W-:Y:S01]  /*74d0*/  UIMAD UR4, UR8, UR4, URZ ;  /* 0x00000004080472a4 */ /* 0x000fe2000f8e023f */
[----:B------:R-:W-:-:S03]  /*74e0*/  IADD3 R7, R7, UR11, RZ ;  /* 0x0000000b07077c10 */ /* 0x000fc6000fffe0ff */
[----:B------:R-:W-:Y:S02]  /*74f0*/  UIMAD UR4, UR10, UR5, UR4 ;  /* 0x000000050a0472a4 */ /* 0x000fe4000f8e0204 */
[----:B------:R-:W-:-:S05]  /*7500*/  IMAD.WIDE.U32 R6, R0, c[0x0][0x310], R6 ;  /* 0x0000c40000067a25 */ /* 0x000fca00078e0006 */
[----:B--2---:R-:W-:Y:S01]  /*7510*/  IADD3 R9, R7, UR4, RZ ;  /* 0x0000000407097c10 */ /* 0x004fe2000fffe0ff */
        /* <DEDUP_REMOVED lines=15> */
.L_x_558:
[----:B------:R-:W-:Y:S05]  /*7610*/  BSYNC B0 ;  /* 0x0000000000007941 */ /* 0x000fea0003800000 */
.L_x_557:
        /* <DEDUP_REMOVED lines=8> */
[----:B-1----:R-:W-:Y:S01]  /*76a0*/  IMAD R5, R58, c[0x0][0x300], RZ ;  /* 0x0000c0003a057a24 */ /* 0x002fe200078e02ff */
        /* <DEDUP_REMOVED lines=10> */
.L_x_551:
[----:B------:R-:W-:Y:S02]  /*7750*/  ULDC.64 UR4, c[0x0][0x358] ;  /* 0x0000d60000047ab9 */ /* 0x000fe40000000a00 */
[----:B------:R-:W-:-:S02]  /*7760*/  UISETP.NE.U32.AND UP1, UPT, URZ, UR4, UPT ;  /* 0x000000043f00728c */ /* 0x000fc4000bf25070 */
[----:B------:R-:W-:Y:S02]  /*7770*/  UMOV UR7, 0x4 ;  /* 0x0000000400077882 */ /* 0x000fe40000000000 */
[----:B------:R-:W-:-:S03]  /*7780*/  UISETP.NE.AND.EX UP1, UPT, URZ, UR5, UPT, UP1 ;  /* 0x000000053f00728c */ /* 0x000fc6000bf25310 */
[----:B------:R-:W-:Y:S02]  /*7790*/  ULDC.64 UR4, c[0x0][0x358] ;  /* 0x0000d60000047ab9 */ /* 0x000fe40000000a00 */
[----:B------:R-:W-:Y:S01]  /*77a0*/  UIMAD.WIDE UR4, UR10, UR7, UR4 ;  /* 0x000000070a0472a5 */ /* 0x000fe2000f8e0204 */
[----:B------:R-:W-:-:S05]  /*77b0*/  PLOP3.LUT P1, PT, PT, PT, UP1, 0x80, 0x0 ;  /* 0x000000000000781c */ /* 0x000fca0003f2f018 */
[----:B------:R-:W-:Y:S01]  /*77c0*/  IMAD.U32 R6, RZ, RZ, UR4 ;  /* 0x00000004ff067e24 */ /* 0x000fe2000f8e00ff */
[----:B------:R-:W-:Y:S01]  /*77d0*/  MOV R7, UR5 ;  /* 0x0000000500077c02 */ /* 0x000fe20008000f00 */
[----:B------:R-:W-:-:S06]  /*77e0*/  ULDC.64 UR4, c[0x0][0x360] ;  /* 0x0000d80000047ab9 */ /* 0x000fcc0000000a00 */
[----:B-----5:R-:W2:Y:S01]  /*77f0*/  @P1 LDG.E R0, [R6.64] ;  /* 0x0000001206001981 */ /* 0x020ea2000c1e1900 */
[----:B------:R-:W-:Y:S01]  /*7800*/  UISETP.NE.U32.AND UP0, UPT, URZ, UR4, UPT ;  /* 0x000000043f00728c */ /* 0x000fe2000bf05070 */
[----:B------:R-:W-:-:S03]  /*7810*/  IMAD.MOV.U32 R3, RZ, RZ, c[0x0][0x2f0] ;  /* 0x0000bc00ff037624 */ /* 0x000fc600078e00ff */
[----:B------:R-:W-:-:S03]  /*7820*/  UISETP.NE.AND.EX UP0, UPT, URZ, UR5, UPT, UP0 ;  /* 0x000000053f00728c */ /* 0x000fc6000bf05300 */
[----:B------:R-:W-:-:S03]  /*7830*/  ULDC.64 UR4, c[0x0][0x360] ;  /* 0x0000d80000047ab9 */ /* 0x000fc60000000a00 */
[----:B------:R-:W-:-:S05]  /*7840*/  PLOP3.LUT P0, PT, PT, PT, UP0, 0x80, 0x0 ;  /* 0x000000000000781c */ /* 0x000fca0003f0f008 */
[----:B------:R-:W-:-:S06]  /*7850*/  @UP0 UIMAD.WIDE UR4, UR10, UR7, UR4 ;  /* 0x000000070a0402a5 */ /* 0x000fcc000f8e0204 */
[----:B------:R-:W-:Y:S01]  /*7860*/  MOV R4, UR4 ;  /* 0x0000000400047c02 */ /* 0x000fe20008000f00 */
        /* <DEDUP_REMOVED lines=13> */
.L_x_559:
[----:B-1----:R-:W-:Y:S01]  /*7940*/  SHF.R.S32.HI R5, RZ, 0x1f, R236 ;  /* 0x0000001fff057819 */ /* 0x002fe200000114ec */
[----:B------:R-:W-:Y:S01]  /*7950*/  USHF.R.S32.HI UR7, URZ, 0x1f, UR11 ;  /* 0x0000001f3f077899 */ /* 0x000fe2000801140b */
[----:B-----5:R-:W-:Y:S01]  /*7960*/  IADD3 R3, R3, -UR6, RZ ;  /* 0x8000000603037c10 */ /* 0x020fe2000fffe0ff */
[----:B------:R-:W-:Y:S01]  /*7970*/  ULDC.64 UR4, c[0x0][0x308] ;  /* 0x0000c20000047ab9 */ /* 0x000fe20000000a00 */
[----:B------:R-:W-:Y:S01]  /*7980*/  LEA.HI R2, R5, R236, RZ, 0x2 ;  /* 0x000000ec05027211 */ /* 0x000fe200078f10ff */
[----:B------:R-:W-:Y:S01]  /*7990*/  UIMAD UR4, UR7, UR4, URZ ;  /* 0x00000004070472a4 */ /* 0x000fe2000f8e023f */
[----:B------:R-:W-:Y:S01]  /*79a0*/  IMAD.U32 R10, RZ, RZ, UR12 ;  /* 0x0000000cff0a7e24 */ /* 0x000fe2000f8e00ff */
[----:B------:R-:W-:Y:S01]  /*79b0*/  USHF.R.S32.HI UR8, URZ, 0x1f, UR10 ;  /* 0x0000001f3f087899 */ /* 0x000fe2000801140a */
[----:B------:R-:W-:Y:S01]  /*79c0*/  LOP3.LUT R5, R2, 0x1ffffffc, RZ, 0xc0, !PT ;  /* 0x1ffffffc02057812 */ /* 0x000fe200078ec0ff */
[----:B------:R-:W-:Y:S01]  /*79d0*/  UIMAD UR5, UR11, UR5, UR4 ;  /* 0x000000050b0572a4 */ /* 0x000fe2000f8e0204 */
[----:B------:R-:W-:Y:S01]  /*79e0*/  SHF.R.S32.HI R2, RZ, 0x2, R2 ;  /* 0x00000002ff027819 */ /* 0x000fe20000011402 */
[----:B------:R-:W-:Y:S01]  /*79f0*/  USEL UR10, UR10, URZ, !UP1 ;  /* 0x0000003f0a0a7287 */ /* 0x000fe2000c800000 */
[----:B------:R-:W-:Y:S01]  /*7a00*/  BSSY B0, `(.L_x_560) ;  /* 0x0000022000007945 */ /* 0x000fe20003800000 */
[----:B------:R-:W-:Y:S01]  /*7a10*/  IMAD.IADD R5, R236, 0x1, -R5 ;  /* 0x00000001ec057824 */ /* 0x000fe200078e0a05 */
[----:B------:R-:W-:Y:S01]  /*7a20*/  USEL UR8, UR8, URZ, !UP1 ;  /* 0x0000003f08087287 */ /* 0x000fe2000c800000 */
[----:B------:R-:W-:-:S02]  /*7a30*/  ISETP.GE.AND P4, PT, R2, R3, PT ;  /* 0x000000030200720c */ /* 0x000fc40003f86270 */
[----:B------:R-:W-:Y:S01]  /*7a40*/  IMAD.SHL.U32 R14, R5, 0x8, RZ ;  /* 0x00000008050e7824 */ /* 0x000fe200078e00ff */
[----:B------:R-:W-:Y:S01]  /*7a50*/  IADD3 R4, P0, R2, UR14, RZ ;  /* 0x0000000e02047c10 */ /* 0x000fe2000ff1e0ff */
[----:B------:R-:W-:Y:S02]  /*7a60*/  IMAD.U32 R5, RZ, RZ, UR11 ;  /* 0x0000000bff057e24 */ /* 0x000fe4000f8e00ff */
[----:B------:R-:W-:Y:S01]  /*7a70*/  IMAD.U32 R0, RZ, RZ, UR10 ;  /* 0x0000000aff007e24 */ /* 0x000fe2000f8e00ff */
[----:B------:R-:W-:Y:S02]  /*7a80*/  SHF.R.S32.HI R15, RZ, 0x1f, R14 ;  /* 0x0000001fff0f7819 */ /* 0x000fe4000001140e */
[----:B------:R-:W-:-:S03]  /*7a90*/  IADD3 R6, R14, 0x20, RZ ;  /* 0x000000200e067810 */ /* 0x000fc60007ffe0ff */
[----:B------:R-:W-:Y:S01]  /*7aa0*/  IMAD.WIDE.U32 R8, R5, c[0x0][0x308], R14 ;  /* 0x0000c20005087a25 */ /* 0x000fe200078e000e */
[----:B------:R-:W-:-:S04]  /*7ab0*/  LEA.HI.X.SX32 R5, R2, UR15, 0x1, P0 ;  /* 0x0000000f02057c11 */ /* 0x000fc800080f0eff */
[----:B------:R-:W-:Y:S01]  /*7ac0*/  IADD3 R9, R9, UR5, RZ ;  /* 0x0000000509097c10 */ /* 0x000fe2000fffe0ff */
[----:B------:R-:W-:Y:S01]  /*7ad0*/  ULDC.64 UR4, c[0x0][0x310] ;  /* 0x0000c40000047ab9 */ /* 0x000fe20000000a00 */
[----:B------:R-:W-:Y:S01]  /*7ae0*/  IMAD.WIDE R10, R10, 0x80, R4 ;  /* 0x000000800a0a7825 */ /* 0x000fe200078e0204 */
[----:B------:R-:W-:Y:S01]  /*7af0*/  UIMAD UR4, UR8, UR4, URZ ;  /* 0x00000004080472a4 */ /* 0x000fe2000f8e023f */
[----:B------:R-:W-:Y:S02]  /*7b00*/  IADD3 R5, R14, 0x40, RZ ;  /* 0x000000400e057810 */ /* 0x000fe40007ffe0ff */
[----:B------:R-:W-:Y:S01]  /*7b10*/  IMAD.WIDE.U32 R8, R0, c[0x0][0x310], R8 ;  /* 0x0000c40000087a25 */ /* 0x000fe200078e0008 */
[----:B------:R-:W-:-:S06]  /*7b20*/  UIMAD UR4, UR10, UR5, UR4 ;  /* 0x000000050a0472a4 */ /* 0x000fcc000f8e0204 */
        /* <DEDUP_REMOVED lines=15> */
.L_x_561:
[----:B------:R-:W-:Y:S05]  /*7c20*/  BSYNC B0 ;  /* 0x0000000000007941 */ /* 0x000fea0003800000 */
.L_x_560:
        /* <DEDUP_REMOVED lines=19> */
.L_x_563:
[----:B------:R-:W-:Y:S05]  /*7d60*/  BSYNC B0 ;  /* 0x0000000000007941 */ /* 0x000fea0003800000 */
.L_x_562:
[----:B------:R-:W-:Y:S01]  /*7d70*/  ULDC.64 UR4, c[0x0][0x338] ;  /* 0x0000ce0000047ab9 */ /* 0x000fe20000000a00 */
[----:B------:R-:W-:Y:S01]  /*7d80*/  MOV R3, UR11 ;  /* 0x0000000b00037c02 */ /* 0x000fe20008000f00 */
[----:B------:R-:W-:Y:S01]  /*7d90*/  UIMAD UR4, UR7, UR4, URZ ;  /* 0x00000004070472a4 */ /* 0x000fe2000f8e023f */
[----:B------:R-:W-:Y:S03]  /*7da0*/  BSSY B0, `(.L_x_564) ;  /* 0x0000017000007945 */ /* 0x000fe60003800000 */
[----:B------:R-:W-:Y:S01]  /*7db0*/  UIMAD UR11, UR11, UR5, UR4 ;  /* 0x000000050b0b72a4 */ /* 0x000fe2000f8e0204 */
[----:B------:R-:W-:-:S02]  /*7dc0*/  IMAD.WIDE.U32 R8, R3, c[0x0][0x338], R14 ;  /* 0x0000ce0003087a25 */ /* 0x000fc400078e000e */
        /* <DEDUP_REMOVED lines=20> */
.L_x_565:
[----:B------:R-:W-:Y:S05]  /*7f10*/  BSYNC B0 ;  /* 0x0000000000007941 */ /* 0x000fea0003800000 */
.L_x_564:
[----:B------:R-:W-:Y:S05]  /*7f20*/  @P3 EXIT ;  /* 0x000000000000394d */ /* 0x000fea0003800000 */
[----:B------:R-:W-:Y:S01]  /*7f30*/  IADD3 R0, P0, R10, 0x40, RZ ;  /* 0x000000400a007810 */ /* 0x000fe20007f1e0ff */
[----:B------:R-:W-:Y:S01]  /*7f40*/  IMAD.MOV.U32 R9, RZ, RZ, R13 ;  /* 0x000000ffff097224 */ /* 0x000fe200078e000d */
[----:B------:R-:W-:-:S03]  /*7f50*/  ISETP.GE.AND P1, PT, R14, c[0x0][0x324], PT ;  /* 0x0000c9000e007a0c */ /* 0x000fc60003f26270 */
[----:B------:R-:W-:Y:S01]  /*7f60*/  IMAD.X R10, RZ, RZ, R11, P0 ;  /* 0x000000ffff0a7224 */ /* 0x000fe200000e060b */
[----:B------:R-:W-:Y:S01]  /*7f70*/  ISETP.GE.AND P0, PT, R6, c[0x0][0x324], PT ;  /* 0x0000c90006007a0c */ /* 0x000fe20003f06270 */
[----:B------:R-:W-:-:S04]  /*7f80*/  IMAD.WIDE.U32 R8, R0, c[0x0][0x330], R8 ;  /* 0x0000cc0000087a25 */ /* 0x000fc800078e0008 */
[----:B--2---:R-:W-:Y:S01]  /*7f90*/  IMAD R3, R10, c[0x0][0x330], RZ ;  /* 0x0000cc000a037a24 */ /* 0x004fe200078e02ff */
        /* <DEDUP_REMOVED lines=10> */
.L_x_566:
        /* <DEDUP_REMOVED lines=12> */
.L_x_1406:


//--------------------- .text._ZN7cutlass13device_kernelIN5flash19enable_sm80_to_sm89INS1_16FlashAttnBwdSm80INS1_25CollectiveMainloopBwdSm80ILi2ELi1EN4cute5tupleIJNS5_1CILi64EEENS7_ILi128EEENS7_ILi96EEEEEENS_6half_tEfNS_4arch4Sm80ELb1ELb0ELb0ELb1ELb1ELb0ELb0ELb0ELi2ELi2ELi4ELi2ELb1EEENS1_21CollectiveEpilogueBwdISB_SC_SE_Li256ELb1ELb0ELi2EEENS1_25SingleTileBwdLPTSchedulerILb1ELi128ELb1EEEEEEEEEvNT_6ParamsE --------------------------
	.section	.text._ZN7cutlass13device_kernelIN5flash19enable_sm80_to_sm89INS1_16FlashAttnBwdSm80INS1_25CollectiveMainloopBwdSm80ILi2ELi1EN4cute5tupleIJNS5_1CILi64EEENS7_ILi128EEENS7_ILi96EEEEEENS_6half_tEfNS_4arch4Sm80ELb1ELb0ELb0ELb1ELb1ELb0ELb0ELb0ELi2ELi2ELi4ELi2ELb1EEENS1_21CollectiveEpilogueBwdISB_SC_SE_Li256ELb1ELb0ELi2EEENS1_25SingleTileBwdLPTSchedulerILb1ELi128ELb1EEEEEEEEEvNT_6ParamsE,"ax",@progbits
	.sectioninfo	@"SHI_REGISTERS=255"
	.align	128
.text._ZN7cutlass13device_kernelIN5flash19enable_sm80_to_sm89INS1_16FlashAttnBwdSm80INS1_25CollectiveMainloopBwdSm80ILi2ELi1EN4cute5tupleIJNS5_1CILi64EEENS7_ILi128EEENS7_ILi96EEEEEENS_6half_tEfNS_4arch4Sm80ELb1ELb0ELb0ELb1ELb1ELb0ELb0ELb0ELi2ELi2ELi4ELi2ELb1EEENS1_21CollectiveEpilogueBwdISB_SC_SE_Li256ELb1ELb0ELi2EEENS1_25SingleTileBwdLPTSchedulerILb1ELi128ELb1EEEEEEEEEvNT_6ParamsE:
        .type           _ZN7cutlass13device_kernelIN5flash19enable_sm80_to_sm89INS1_16FlashAttnBwdSm80INS1_25CollectiveMainloopBwdSm80ILi2ELi1EN4cute5tupleIJNS5_1CILi64EEENS7_ILi128EEENS7_ILi96EEEEEENS_6half_tEfNS_4arch4Sm80ELb1ELb0ELb0ELb1ELb1ELb0ELb0ELb0ELi2ELi2ELi4ELi2ELb1EEENS1_21CollectiveEpilogueBwdISB_SC_SE_Li256ELb1ELb0ELi2EEENS1_25SingleTileBwdLPTSchedulerILb1ELi128ELb1EEEEEEEEEvNT_6ParamsE,@function
        .size           _ZN7cutlass13device_kernelIN5flash19enable_sm80_to_sm89INS1_16FlashAttnBwdSm80INS1_25CollectiveMainloopBwdSm80ILi2ELi1EN4cute5tupleIJNS5_1CILi64EEENS7_ILi128EEENS7_ILi96EEEEEENS_6half_tEfNS_4arch4Sm80ELb1ELb0ELb0ELb1ELb1ELb0ELb0ELb0ELi2ELi2ELi4ELi2ELb1EEENS1_21CollectiveEpilogueBwdISB_SC_SE_Li256ELb1ELb0ELi2EEENS1_25SingleTileBwdLPTSchedulerILb1ELi128ELb1EEEEEEEEEvNT_6ParamsE,(.L_x_1407 - _ZN7cutlass13device_kernelIN5flash19enable_sm80_to_sm89INS1_16FlashAttnBwdSm80INS1_25CollectiveMainloopBwdSm80ILi2ELi1EN4cute5tupleIJNS5_1CILi64EEENS7_ILi128EEENS7_ILi96EEEEEENS_6half_tEfNS_4arch4Sm80ELb1ELb0ELb0ELb1ELb1ELb0ELb0ELb0ELi2ELi2ELi4ELi2ELb1EEENS1_21CollectiveEpilogueBwdISB_SC_SE_Li256ELb1ELb0ELi2EEENS1_25SingleTileBwdLPTSchedulerILb1ELi128ELb1EEEEEEEEEvNT_6ParamsE)
        .other          _ZN7cutlass13device_kernelIN5flash19enable_sm80_to_sm89INS1_16FlashAttnBwdSm80INS1_25CollectiveMainloopBwdSm80ILi2ELi1EN4cute5tupleIJNS5_1CILi64EEENS7_ILi128EEENS7_ILi96EEEEEENS_6half_tEfNS_4arch4Sm80ELb1ELb0ELb0ELb1ELb1ELb0ELb0ELb0ELi2ELi2ELi4ELi2ELb1EEENS1_21CollectiveEpilogueBwdISB_SC_SE_Li256ELb1ELb0ELi2EEENS1_25SingleTileBwdLPTSchedulerILb1ELi128ELb1EEEEEEEEEvNT_6ParamsE,@"STO_CUDA_ENTRY STV_DEFAULT"
_ZN7cutlass13device_kernelIN5flash19enable_sm80_to_sm89INS1_16FlashAttnBwdSm80INS1_25CollectiveMainloopBwdSm80ILi2ELi1EN4cute5tupleIJNS5_1CILi64EEENS7_ILi128EEENS7_ILi96EEEEEENS_6half_tEfNS_4arch4Sm80ELb1ELb0ELb0ELb1ELb1ELb0ELb0ELb0ELi2ELi2ELi4ELi2ELb1EEENS1_21CollectiveEpilogueBwdISB_SC_SE_Li256ELb1ELb0ELi2EEENS1_25SingleTileBwdLPTSchedulerILb1ELi128ELb1EEEEEEEEEvNT_6ParamsE:
        /* <DEDUP_REMOVED lines=30> */
.L_x_568:
[----:B------:R-:W-:Y:S02]  /*01e0*/  ULDC UR7, c[0x0][0x3ac] ;  /* 0x0000eb0000077ab9 */ /* 0x000fe40000000800 */
[----:B------:R-:W-:Y:S02]  /*01f0*/  UISETP.NE.AND UP0, UPT, UR7, 0x1, UPT ;  /* 0x000000010700788c */ /* 0x000fe4000bf05270 */
[----:B------:R-:W-:Y:S02]  /*0200*/  ULDC.64 UR4, c[0x0][0x3b0] ;  /* 0x0000ec0000047ab9 */ /* 0x000fe40000000a00 */
[----:B------:R-:W-:Y:S02]  /*0210*/  UIMAD.WIDE.U32 UR10, UR6, UR4, URZ ;  /* 0x00000004060a72a5 */ /* 0x000fe4000f8e003f */
[----:B------:R-:W-:-:S05]  /*0220*/  UMOV UR9, UR6 ;  /* 0x0000000600097c82 */ /* 0x000fca0008000000 */
[----:B------:R-:W-:-:S04]  /*0230*/  @UP0 USHF.R.U32.HI UR9, URZ, UR5, UR11 ;  /* 0x000000053f090299 */ /* 0x000fc8000801160b */
[----:B------:R-:W-:-:S04]  /*0240*/  UIMAD UR7, UR9, UR7, URZ ;  /* 0x00000007090772a4 */ /* 0x000fc8000f8e023f */
.L_x_569:
        /* <DEDUP_REMOVED lines=12> */
[----:B------:R-:W-:-:S06]  /*0310*/  UIMAD UR4, UR4, UR6, UR5 ;  /* 0x00000006040472a4 */ /* 0x000fcc000f8e0205 */
[----:B------:R-:W-:-:S05]  /*0320*/  IMAD.U32 R0, RZ, RZ, UR4 ;  /* 0x00000004ff007e24 */ /* 0x000fca000f8e00ff */
[----:B------:R1:W-:Y:S01]  /*0330*/  STL [R1+0xc], R0 ;  /* 0x00000c0001007387 */ /* 0x0003e20000100800 */
[----:B------:R-:W-:Y:S05]  /*0340*/  @!P0 BRA `(.L_x_570) ;  /* 0x0000008000008947 */ /* 0x000fea0003800000 */
[----:B------:R-:W-:Y:S02]  /*0350*/  UMOV UR4, 0x4 ;  /* 0x0000000400047882 */ /* 0x000fe40000000000 */
[----:B------:R-:W-:Y:S02]  /*0360*/  ULDC.64 UR6, c[0x0][0x3e0] ;  /* 0x0000f80000067ab9 */ /* 0x000fe40000000a00 */
[----:B------:R-:W-:-:S06]  /*0370*/  UIMAD.WIDE UR4, UR13, UR4, UR6 ;  /* 0x000000040d0472a5 */ /* 0x000fcc000f8e0206 */
[----:B------:R-:W-:Y:S02]  /*0380*/  MOV R2, UR4 ;  /* 0x0000000400027c02 */ /* 0x000fe40008000f00 */
[----:B------:R-:W-:-:S05]  /*0390*/  MOV R3, UR5 ;  /* 0x0000000500037c02 */ /* 0x000fca0008000f00 */
[----:B-1----:R-:W2:Y:S02]  /*03a0*/  LDG.E R0, [R2.64] ;  /* 0x0000001202007981 */ /* 0x002ea4000c1e1900 */
[----:B--2---:R1:W2:Y:S02]  /*03b0*/  R2UR UR5, R0 ;  /* 0x00000000000573c2 */ /* 0x0042a400000e0000 */
[----:B-12---:R-:W-:Y:S05]  /*03c0*/  BRA `(.L_x_571) ;  /* 0x000000f000007947 */ /* 0x006fea0003800000 */
.L_x_570:
        /* <DEDUP_REMOVED lines=9> */
[----:B-1----:R-:W3:Y:S01]  /*0460*/  LDG.E R0, [R2.64+0x4] ;  /* 0x0000041202007981 */ /* 0x002ee2000c1e1900 */
[----:B--2---:R-:W1:Y:S08]  /*0470*/  R2UR UR5, R4 ;  /* 0x00000000040573c2 */ /* 0x004e7000000e0000 */
[----:B---3--:R-:W1:Y:S02]  /*0480*/  R2UR UR4, R0 ;  /* 0x00000000000473c2 */ /* 0x008e6400000e0000 */
[----:B-1----:R-:W-:Y:S01]  /*0490*/  UIADD3 UR5, -UR5, UR4, URZ ;  /* 0x0000000405057290 */ /* 0x002fe2000fffe13f */
[----:B------:R-:W-:Y:S05]  /*04a0*/  BRA `(.L_x_571) ;  /* 0x0000001000007947 */ /* 0x000fea0003800000 */
.L_x_572:
[----:B------:R-:W-:Y:S02]  /*04b0*/  ULDC UR5, c[0x0][0x3d4] ;  /* 0x0000f50000057ab9 */ /* 0x000fe40000000800 */
.L_x_571:
[----:B------:R-:W-:Y:S02]  /*04c0*/  UIADD3 UR5, UR5, 0x7f, URZ ;  /* 0x0000007f05057890 */ /* 0x000fe4000fffe03f */
[----:B------:R-:W-:-:S02]  /*04d0*/  ULOP3.LUT UR14, URZ, UR9, URZ, 0x33, !UPT ;  /* 0x000000093f0e7292 */ /* 0x000fc4000f8e333f */
[----:B------:R-:W-:-:S04]  /*04e0*/  USHF.R.S32.HI UR4, URZ, 0x1f, UR5 ;  /* 0x0000001f3f047899 */ /* 0x000fc80008011405 */
[----:B------:R-:W-:-:S04]  /*04f0*/  ULEA.HI UR4, UR4, UR5, URZ, 0x7 ;  /* 0x0000000504047291 */ /* 0x000fc8000f8f383f */
[----:B------:R-:W-:-:S04]  /*0500*/  USHF.R.S32.HI UR4, URZ, 0x7, UR4 ;  /* 0x000000073f047899 */ /* 0x000fc80008011404 */
[----:B------:R-:W-:Y:S02]  /*0510*/  UISETP.GT.AND UP0, UPT, UR4, UR9, UPT ;  /* 0x000000090400728c */ /* 0x000fe4000bf04270 */
[----:B------:R-:W-:Y:S02]  /*0520*/  UIADD3 UR14, UR4, UR14, URZ ;  /* 0x0000000e040e7290 */ /* 0x000fe4000fffe03f */
[----:B------:R-:W-:Y:S01]  /*0530*/  USEL UR13, UR13, 0xffffffff, UP0 ;  /* 0xffffffff0d0d7887 */ /* 0x000fe20008000000 */
[----:B------:R-:W-:Y:S05]  /*0540*/  BRA `(.L_x_573) ;  /* 0x000004b000007947 */ /* 0x000fea0003800000 */
.L_x_567:
[----:B------:R-:W-:Y:S02]  /*0550*/  ULDC.64 UR6, c[0x0][0x3b8] ;  /* 0x0000ee0000067ab9 */ /* 0x000fe40000000a00 */
[----:B------:R-:W-:Y:S02]  /*0560*/  UISETP.NE.AND UP0, UPT, UR6, 0x1, UPT ;  /* 0x000000010600788c */ /* 0x000fe4000bf05270 */
[----:B------:R-:W-:Y:S02]  /*0570*/  UIMAD.WIDE.U32 UR10, UR4, UR7, URZ ;  /* 0x00000007040a72a5 */ /* 0x000fe4000f8e003f */
[----:B------:R-:W-:-:S02]  /*0580*/  ULDC UR5, c[0x0][0x3c0] ;  /* 0x0000f00000057ab9 */ /* 0x000fc40000000800 */
        /* <DEDUP_REMOVED lines=17> */
.L_x_574:
[----:B------:R-:W-:Y:S02]  /*06a0*/  ULDC UR7, c[0x0][0x3ac] ;  /* 0x0000eb0000077ab9 */ /* 0x000fe40000000800 */
[----:B------:R-:W-:Y:S02]  /*06b0*/  UISETP.NE.AND UP0, UPT, UR7, 0x1, UPT ;  /* 0x000000010700788c */ /* 0x000fe4000bf05270 */
[----:B------:R-:W-:Y:S02]  /*06c0*/  ULDC.64 UR4, c[0x0][0x3b0] ;  /* 0x0000ec0000047ab9 */ /* 0x000fe40000000a00 */
[----:B------:R-:W-:Y:S02]  /*06d0*/  UIMAD.WIDE.U32 UR10, UR6, UR4, URZ ;  /* 0x00000004060a72a5 */ /* 0x000fe4000f8e003f */
[----:B------:R-:W-:-:S05]  /*06e0*/  UMOV UR9, UR6 ;  /* 0x0000000600097c82 */ /* 0x000fca0008000000 */
[----:B------:R-:W-:-:S04]  /*06f0*/  @UP0 USHF.R.U32.HI UR9, URZ, UR5, UR11 ;  /* 0x000000053f090299 */ /* 0x000fc8000801160b */
[----:B------:R-:W-:-:S04]  /*0700*/  UIMAD UR7, UR9, UR7, URZ ;  /* 0x00000007090772a4 */ /* 0x000fc8000f8e023f */
.L_x_575:
        /* <DEDUP_REMOVED lines=24> */
.L_x_576:
        /* <DEDUP_REMOVED lines=14> */
.L_x_578:
[----:B------:R-:W-:Y:S02]  /*0970*/  ULDC UR5, c[0x0][0x3d4] ;  /* 0x0000f50000057ab9 */ /* 0x000fe40000000800 */
.L_x_577:
[----:B------:R-:W-:Y:S02]  /*0980*/  UIADD3 UR5, UR5, 0x7f, URZ ;  /* 0x0000007f05057890 */ /* 0x000fe4000fffe03f */
[----:B------:R-:W-:-:S02]  /*0990*/  ULOP3.LUT UR14, URZ, UR9, URZ, 0x33, !UPT ;  /* 0x000000093f0e7292 */ /* 0x000fc4000f8e333f */
[----:B------:R-:W-:-:S04]  /*09a0*/  USHF.R.S32.HI UR4, URZ, 0x1f, UR5 ;  /* 0x0000001f3f047899 */ /* 0x000fc80008011405 */
[----:B------:R-:W-:-:S04]  /*09b0*/  ULEA.HI UR4, UR4, UR5, URZ, 0x7 ;  /* 0x0000000504047291 */ /* 0x000fc8000f8f383f */
[----:B------:R-:W-:-:S04]  /*09c0*/  USHF.R.S32.HI UR4, URZ, 0x7, UR4 ;  /* 0x000000073f047899 */ /* 0x000fc80008011404 */
[----:B------:R-:W-:Y:S02]  /*09d0*/  UISETP.GT.AND UP0, UPT, UR4, UR9, UPT ;  /* 0x000000090400728c */ /* 0x000fe4000bf04270 */
[----:B------:R-:W-:Y:S02]  /*09e0*/  UIADD3 UR14, UR4, UR14, URZ ;  /* 0x0000000e040e7290 */ /* 0x000fe4000fffe03f */
[----:B------:R-:W-:-:S06]  /*09f0*/  USEL UR13, UR13, 0xffffffff, UP0 ;  /* 0xffffffff0d0d7887 */ /* 0x000fcc0008000000 */
.L_x_573:
        /* <DEDUP_REMOVED lines=23> */
[----:B-1----:R1:W3:Y:S01]  /*0b70*/  @P0 LDG.E R0, [R2.64] ;  /* 0x0000001202000981 */ /* 0x0022e2000c1e1900 */
[----:B------:R-:W-:Y:S01]  /*0b80*/  IMAD.MOV.U32 R11, RZ, RZ, RZ ;  /* 0x000000ffff0b7224 */ /* 0x000fe200078e00ff */
[----:B------:R-:W-:-:S03]  /*0b90*/  UISETP.NE.AND.EX UP1, UPT, URZ, UR5, UPT, UP1 ;  /* 0x000000053f00728c */ /* 0x000fc6000bf25310 */
[----:B------:R-:W-:Y:S01]  /*0ba0*/  ULDC.64 UR4, c[0x0][0x2d0] ;  /* 0x0000b40000047ab9 */ /* 0x000fe20000000a00 */
[----:B------:R4:W5:Y:S01]  /*0bb0*/  @P2 LDG.E R15, [R6.64] ;  /* 0x00000012060f2981 */ /* 0x000962000c1e1900 */
[----:B------:R-:W-:Y:S01]  /*0bc0*/  UIMAD.WIDE UR4, UR13, UR7, UR4 ;  /* 0x000000070d0472a5 */ /* 0x000fe2000f8e0204 */
[----:B------:R-:W-:-:S05]  /*0bd0*/  PLOP3.LUT P1, PT, PT, PT, UP1, 0x80, 0x0 ;  /* 0x000000000000781c */ /* 0x000fca0003f2f018 */
[----:B-1----:R-:W-:Y:S01]  /*0be0*/  MOV R2, UR4 ;  /* 0x0000000400027c02 */ /* 0x002fe20008000f00 */
[----:B------:R-:W-:-:S07]  /*0bf0*/  IMAD.U32 R3, RZ, RZ, UR5 ;  /* 0x00000005ff037e24 */ /* 0x000fce000f8e00ff */
[----:B------:R4:W5:Y:S01]  /*0c00*/  @P1 LDG.E R11, [R2.64] ;  /* 0x00000012020b1981 */ /* 0x000962000c1e1900 */
[----:B------:R-:W-:Y:S02]  /*0c10*/  ULDC UR12, c[0x0][0x168] ;  /* 0x00005a00000c7ab9 */ /* 0x000fe40000000800 */
[----:B------:R-:W-:Y:S02]  /*0c20*/  UMOV UR6, URZ ;  /* 0x0000003f00067c82 */ /* 0x000fe40008000000 */
[----:B------:R-:W-:Y:S01]  /*0c30*/  ULDC UR11, c[0x0][0x198] ;  /* 0x00006600000b7ab9 */ /* 0x000fe20000000800 */
[----:B--2---:R-:W1:Y:S02]  /*0c40*/  @P2 R2UR UR5, R4 ;  /* 0x00000000040523c2 */ /* 0x004e6400000e0000 */
[----:B-1----:R-:W-:-:S04]  /*0c50*/  @UP2 ULEA UR5, UR13, UR5, 0x6 ;  /* 0x000000050d052291 */ /* 0x002fc8000f8e303f */
[----:B------:R-:W-:-:S04]  /*0c60*/  @UP2 USHF.R.S32.HI UR4, URZ, 0x1f, UR5 ;  /* 0x0000001f3f042899 */ /* 0x000fc80008011405 */
[----:B------:R-:W-:Y:S01]  /*0c70*/  @UP2 ULEA.HI UR4, UR4, UR5, URZ, 0x6 ;  /* 0x0000000504042291 */ /* 0x000fe2000f8f303f */
[----:B---3--:R4:W1:Y:S03]  /*0c80*/  @P0 R2UR UR12, R0 ;  /* 0x00000000000c03c2 */ /* 0x00886600000e0000 */
[----:B------:R-:W-:Y:S01]  /*0c90*/  @UP2 ULOP3.LUT UR6, UR4, 0xffffffc0, URZ, 0xc0, !UPT ;  /* 0xffffffc004062892 */ /* 0x000fe2000f8ec03f */
[----:B-1--4-:R-:W-:Y:S06]  /*0ca0*/  @P0 BRA `(.L_x_579) ;  /* 0x0000006000000947 */ /* 0x012fec0003800000 */
[----:B------:R-:W-:Y:S05]  /*0cb0*/  @!P2 BRA `(.L_x_579) ;  /* 0x000000500000a947 */ /* 0x000fea0003800000 */
[----:B------:R-:W2:Y:S04]  /*0cc0*/  LDG.E R4, [R6.64] ;  /* 0x0000001206047981 */ /* 0x000ea8000c1e1900 */
[----:B------:R-:W3:Y:S01]  /*0cd0*/  LDG.E R0, [R6.64+0x4] ;  /* 0x0000041206007981 */ /* 0x000ee2000c1e1900 */
[----:B--2---:R-:W1:Y:S08]  /*0ce0*/  R2UR UR12, R4 ;  /* 0x00000000040c73c2 */ /* 0x004e7000000e0000 */
[----:B---3--:R-:W1:Y:S02]  /*0cf0*/  R2UR UR4, R0 ;  /* 0x00000000000473c2 */ /* 0x008e6400000e0000 */
[----:B-1----:R-:W-:-:S06]  /*0d00*/  UIADD3 UR12, -UR12, UR4, URZ ;  /* 0x000000040c0c7290 */ /* 0x002fcc000fffe13f */
.L_x_579:
        /* <DEDUP_REMOVED lines=10> */
.L_x_580:
[----:B------:R-:W-:Y:S05]  /*0db0*/  @!P1 BRA `(.L_x_581) ;  /* 0x0000005000009947 */ /* 0x000fea0003800000 */
[----:B------:R1:W2:Y:S04]  /*0dc0*/  LDG.E R0, [R2.64] ;  /* 0x0000001202007981 */ /* 0x0002a8000c1e1900 */
[----:B-1----:R-:W3:Y:S01]  /*0dd0*/  LDG.E R2, [R2.64+0x4] ;  /* 0x0000041202027981 */ /* 0x002ee2000c1e1900 */
[----:B--2---:R-:W1:Y:S08]  /*0de0*/  R2UR UR11, R0 ;  /* 0x00000000000b73c2 */ /* 0x004e7000000e0000 */
[----:B---3--:R-:W1:Y:S02]  /*0df0*/  R2UR UR4, R2 ;  /* 0x00000000020473c2 */ /* 0x008e6400000e0000 */
[----:B-1----:R-:W-:-:S06]  /*0e00*/  UIADD3 UR11, -UR11, UR4, URZ ;  /* 0x000000040b0b7290 */ /* 0x002fcc000fffe13f */
.L_x_581:
        /* <DEDUP_REMOVED lines=13> */
[----:B------:R-:W-:Y:S01]  /*0ee0*/  IMAD.MOV.U32 R120, RZ, RZ, RZ ;  /* 0x000000ffff787224 */ /* 0x000fe200078e00ff */
[----:B------:R-:W-:Y:S01]  /*0ef0*/  MOV R10, RZ ;  /* 0x000000ff000a7202 */ /* 0x000fe20000000f00 */
[----:B------:R-:W-:Y:S01]  /*0f00*/  IMAD.MOV.U32 R118, RZ, RZ, RZ ;  /* 0x000000ffff767224 */ /* 0x000fe200078e00ff */
[----:B------:R-:W-:Y:S01]  /*0f10*/  ULEA.HI UR10, UR10, UR4, URZ, 0x6 ;  /* 0x000000040a0a7291 */ /* 0x000fe2000f8f303f */
[----:B------:R-:W-:Y:S01]  /*0f20*/  IMAD.MOV.U32 R116, RZ, RZ, RZ ;  /* 0x000000ffff747224 */ /* 0x000fe200078e00ff */
[----:B------:R-:W-:Y:S01]  /*0f30*/  USHF.R.S32.HI UR4, URZ, 0x1f, UR5 ;  /* 0x0000001f3f047899 */ /* 0x000fe20008011405 */
[----:B------:R-:W-:Y:S01]  /*0f40*/  CS2R R110, SRZ ;  /* 0x00000000006e7805 */ /* 0x000fe2000001ff00 */
[----:B------:R-:W-:Y:S01]  /*0f50*/  USHF.R.S32.HI UR10, URZ, 0x6, UR10 ;  /* 0x000000063f0a7899 */ /* 0x000fe2000801140a */
[----:B------:R-:W-:Y:S01]  /*0f60*/  CS2R R12, SRZ ;  /* 0x00000000000c7805 */ /* 0x000fe2000001ff00 */
[----:B------:R-:W-:Y:S01]  /*0f70*/  ULEA.HI UR4, UR4, UR5, URZ, 0x6 ;  /* 0x0000000504047291 */ /* 0x000fe2000f8f303f */
[----:B------:R-:W-:Y:S01]  /*0f80*/  MOV R108, RZ ;  /* 0x000000ff006c7202 */ /* 0x000fe20000000f00 */
[----:B------:R-:W-:Y:S01]  /*0f90*/  UISETP.LT.AND UP0, UPT, URZ, UR10, UPT ;  /* 0x0000000a3f00728c */ /* 0x000fe2000bf01270 */
[----:B------:R-:W-:Y:S01]  /*0fa0*/  IMAD.MOV.U32 R114, RZ, RZ, RZ ;  /* 0x000000ffff727224 */ /* 0x000fe200078e00ff */
[----:B------:R-:W-:Y:S01]  /*0fb0*/  USHF.R.S32.HI UR9, URZ, 0x6, UR4 ;  /* 0x000000063f097899 */ /* 0x000fe20008011404 */
[----:B------:R-:W-:Y:S01]  /*0fc0*/  MOV R14, RZ ;  /* 0x000000ff000e7202 */ /* 0x000fe20000000f00 */
[----:B------:R-:W-:Y:S01]  /*0fd0*/  USEL UR10, URZ, UR10, !UP0 ;  /* 0x0000000a3f0a7287 */ /* 0x000fe2000c000000 */
[----:B------:R-:W-:Y:S01]  /*0fe0*/  IMAD.MOV.U32 R112, RZ, RZ, RZ ;  /* 0x000000ffff707224 */ /* 0x000fe200078e00ff */
[----:B------:R-:W-:Y:S01]  /*0ff0*/  CS2R R106, SRZ ;  /* 0x00000000006a7805 */ /* 0x000fe2000001ff00 */
[----:B------:R-:W-:Y:S01]  /*1000*/  CS2R R16, SRZ ;  /* 0x0000000000107805 */ /* 0x000fe2000001ff00 */
[----:B------:R-:W-:Y:S01]  /*1010*/  UISETP.GT.AND UP0, UPT, UR9, UR10, UPT ;  /* 0x0000000a0900728c */ /* 0x000fe2000bf04270 */
[----:B------:R-:W-:Y:S01]  /*1020*/  MOV R104, RZ ;  /* 0x000000ff00687202 */ /* 0x000fe20000000f00 */
[----:B------:R-:W-:Y:S01]  /*1030*/  IMAD.MOV.U32 R102, RZ, RZ, RZ ;  /* 0x000000ffff667224 */ /* 0x000fe200078e00ff */
[----:B------:R-:W-:Y:S01]  /*1040*/  CS2R R18, SRZ ;  /* 0x0000000000127805 */ /* 0x000fe2000001ff00 */
[----:B------:R-:W-:Y:S01]  /*1050*/  MOV R100, RZ ;  /* 0x000000ff00647202 */ /* 0x000fe20000000f00 */
[----:B------:R-:W-:Y:S01]  /*1060*/  IMAD.MOV.U32 R94, RZ, RZ, RZ ;  /* 0x000000ffff5e7224 */ /* 0x000fe200078e00ff */
[----:B------:R-:W-:Y:S01]  /*1070*/  PLOP3.LUT P0, PT, PT, PT, UP0, 0x80, 0x0 ;  /* 0x000000000000781c */ /* 0x000fe20003f0f008 */
        /* <DEDUP_REMOVED lines=36> */
[----:B------:R-:W2:Y:S01]  /*12c0*/  LDL R33, [R1+0xc] ;  /* 0x00000c0001217983 */ /* 0x000ea20000100800 */
[----:B------:R-:W-:Y:S01]  /*12d0*/  IMAD.MOV.U32 R0, RZ, RZ, c[0x0][0x248] ;  /* 0x00009200ff007624 */ /* 0x000fe200078e00ff */
[--C-:B------:R-:W-:Y:S01]  /*12e0*/  SHF.R.S32.HI R31, RZ, 0x1f, R35.reuse ;  /* 0x0000001fff1f7819 */ /* 0x100fe20000011423 */
[----:B------:R-:W-:Y:S01]  /*12f0*/  USHF.R.S32.HI UR15, URZ, 0x1f, UR13 ;  /* 0x0000001f3f0f7899 */ /* 0x000fe2000801140d */
[----:B------:R-:W-:Y:S01]  /*1300*/  SHF.R.S32.HI R19, RZ, 0x1f, R35 ;  /* 0x0000001fff137819 */ /* 0x000fe20000011423 */
[----:B------:R-:W-:Y:S01]  /*1310*/  USEL UR16, UR13, URZ, !UP1 ;  /* 0x0000003f0d107287 */ /* 0x000fe2000c800000 */
[----:B------:R-:W-:Y:S01]  /*1320*/  ISETP.NE.AND P0, PT, R0, 0x1, PT ;  /* 0x000000010000780c */ /* 0x000fe20003f05270 */
[----:B------:R-:W-:Y:S01]  /*1330*/  USEL UR7, UR15, URZ, !UP1 ;  /* 0x0000003f0f077287 */ /* 0x000fe2000c800000 */
[CC--:B------:R-:W-:Y:S01]  /*1340*/  LEA.HI R17, R31.reuse, R35.reuse, RZ, 0x2 ;  /* 0x000000231f117211 */ /* 0x0c0fe200078f10ff */
[----:B------:R-:W-:Y:S01]  /*1350*/  ULDC.64 UR4, c[0x0][0x1e8] ;  /* 0x00007a0000047ab9 */ /* 0x000fe20000000a00 */
[-C--:B------:R-:W-:Y:S01]  /*1360*/  LEA.HI R34, R31, R35.reuse, RZ, 0x3 ;  /* 0x000000231f227211 */ /* 0x080fe200078f18ff */
[----:B------:R-:W-:Y:S01]  /*1370*/  UIMAD UR4, UR7, UR4, URZ ;  /* 0x00000004070472a4 */ /* 0x000fe2000f8e023f */
[----:B------:R-:W-:Y:S01]  /*1380*/  LOP3.LUT R3, R17, 0xfffffffc, RZ, 0xc0, !PT ;  /* 0xfffffffc11037812 */ /* 0x000fe200078ec0ff */
[----:B------:R-:W-:Y:S01]  /*1390*/  UIADD3 UR8, -UR8, UR11, URZ ;  /* 0x0000000b08087290 */ /* 0x000fe2000fffe13f */
[----:B------:R-:W-:Y:S01]  /*13a0*/  SHF.R.S32.HI R250, RZ, 0x2, R17 ;  /* 0x00000002fffa7819 */ /* 0x000fe20000011411 */
[----:B------:R-:W-:Y:S01]  /*13b0*/  UIMAD UR17, UR16, UR5, UR4 ;  /* 0x00000005101172a4 */ /* 0x000fe2000f8e0204 */
[-C--:B------:R-:W-:Y:S01]  /*13c0*/  LEA.HI R29, R31, R35.reuse, RZ, 0x5 ;  /* 0x000000231f1d7211 */ /* 0x080fe200078f28ff */
[----:B------:R-:W-:Y:S01]  /*13d0*/  IMAD.IADD R18, R35, 0x1, -R3 ;  /* 0x0000000123127824 */ /* 0x000fe200078e0a03 */
[----:B------:R-:W-:Y:S01]  /*13e0*/  SHF.R.S32.HI R23, RZ, 0x1f, R250 ;  /* 0x0000001fff177819 */ /* 0x000fe200000114fa */
[----:B------:R-:W-:Y:S01]  /*13f0*/  ULDC.64 UR4, c[0x0][0x1b8] ;  /* 0x00006e0000047ab9 */ /* 0x000fe20000000a00 */
[----:B------:R-:W-:Y:S01]  /*1400*/  SHF.R.S32.HI R28, RZ, 0x5, R29 ;  /* 0x00000005ff1c7819 */ /* 0x000fe2000001141d */
[----:B------:R-:W-:Y:S01]  /*1410*/  IMAD.SHL.U32 R8, R18, 0x8, RZ ;  /* 0x0000000812087824 */ /* 0x000fe200078e00ff */
[----:B------:R-:W-:Y:S01]  /*1420*/  UIMAD UR4, UR7, UR4, URZ ;  /* 0x00000004070472a4 */ /* 0x000fe2000f8e023f */
[----:B------:R-:W-:Y:S01]  /*1430*/  LEA.HI R25, R31, R35, RZ, 0x4 ;  /* 0x000000231f197211 */ /* 0x000fe200078f20ff */
[----:B------:R-:W-:Y:S01]  /*1440*/  USEL UR15, UR15, URZ, !UP2 ;  /* 0x0000003f0f0f7287 */ /* 0x000fe2000d000000 */
[----:B------:R-:W-:Y:S01]  /*1450*/  IMAD.MOV.U32 R222, RZ, RZ, 0x20 ;  /* 0x00000020ffde7424 */ /* 0x000fe200078e00ff */
[----:B------:R-:W-:Y:S01]  /*1460*/  SHF.R.S32.HI R9, RZ, 0x1f, R8 ;  /* 0x0000001fff097819 */ /* 0x000fe20000011408 */
[----:B------:R-:W-:Y:S01]  /*1470*/  UIMAD UR4, UR16, UR5, UR4 ;  /* 0x00000005100472a4 */ /* 0x000fe2000f8e0204 */
[C---:B------:R-:W-:Y:S01]  /*1480*/  IADD3 R22, R8.reuse, 0x20, RZ ;  /* 0x0000002008167810 */ /* 0x040fe20007ffe0ff */
[----:B------:R-:W-:Y:S01]  /*1490*/  USHF.R.S32.HI UR21, URZ, 0x1f, UR10 ;  /* 0x0000001f3f157899 */ /* 0x000fe2000801140a */
[C---:B------:R-:W-:Y:S01]  /*14a0*/  IADD3 R36, R8.reuse, 0x40, RZ ;  /* 0x0000004008247810 */ /* 0x040fe20007ffe0ff */
[----:B------:R-:W-:Y:S01]  /*14b0*/  IMAD.MOV.U32 R225, RZ, RZ, 0x10 ;  /* 0x00000010ffe17424 */ /* 0x000fe200078e00ff */
[----:B------:R-:W-:Y:S01]  /*14c0*/  ISETP.GE.AND P3, PT, R8, c[0x0][0x1cc], PT ;  /* 0x0000730008007a0c */ /* 0x000fe20003f66270 */
[----:B------:R-:W-:Y:S01]  /*14d0*/  CS2R R130, SRZ ;  /* 0x0000000000827805 */ /* 0x000fe2000001ff00 */
[----:B------:R-:W-:Y:S01]  /*14e0*/  ISETP.GE.AND P2, PT, R22, c[0x0][0x1cc], PT ;  /* 0x0000730016007a0c */ /* 0x000fe20003f46270 */
[----:B------:R-:W-:Y:S01]  /*14f0*/  STL [R1+0x8], R36 ;  /* 0x0000082401007387 */ /* 0x000fe20000100800 */
[----:B------:R-:W-:Y:S01]  /*1500*/  SHF.R.S32.HI R16, RZ, 0x4, R25 ;  /* 0x00000004ff107819 */ /* 0x000fe20000011419 */
        /* <DEDUP_REMOVED lines=44> */
[----:B--2---:R-:W-:Y:S01]  /*17d0*/  @P0 IMAD.HI.U32 R2, R33, c[0x0][0x24c], RZ ;  /* 0x0000930021020a27 */ /* 0x004fe200078e00ff */
[----:B------:R-:W-:-:S03]  /*17e0*/  SHF.R.S32.HI R24, RZ, 0x1f, R33 ;  /* 0x0000001fff187819 */ /* 0x000fc60000011421 */
[----:B------:R-:W-:Y:S01]  /*17f0*/  IMAD.MOV.U32 R0, RZ, RZ, R33 ;  /* 0x000000ffff007224 */ /* 0x000fe200078e0021 */
[----:B------:R-:W-:Y:S02]  /*1800*/  @P0 SHF.R.U32.HI R0, RZ, c[0x0][0x250], R2 ;  /* 0x00009400ff000a19 */ /* 0x000fe40000011602 */
[----:B-----5:R-:W-:Y:S02]  /*1810*/  IADD3 R10, P0, R250, R11, RZ ;  /* 0x0000000bfa0a7210 */ /* 0x020fe40007f1e0ff */
[----:B------:R-:W-:Y:S01]  /*1820*/  SHF.R.S32.HI R2, RZ, 0x1f, R0 ;  /* 0x0000001fff027819 */ /* 0x000fe20000011400 */
[----:B------:R-:W-:Y:S01]  /*1830*/  IMAD.WIDE.U32 R4, R0, c[0x0][0x1e0], R8 ;  /* 0x0000780000047a25 */ /* 0x000fe200078e0008 */
[----:B------:R-:W-:Y:S02]  /*1840*/  LEA.HI.X.SX32 R11, R11, R23, 0x1, P0 ;  /* 0x000000170b0b7211 */ /* 0x000fe400000f0eff */
[----:B------:R-:W-:Y:S01]  /*1850*/  IADD3 R20, P0, R250, R15, RZ ;  /* 0x0000000ffa147210 */ /* 0x000fe20007f1e0ff */
[----:B------:R-:W-:-:S02]  /*1860*/  IMAD R3, R2, c[0x0][0x1e0], RZ ;  /* 0x0000780002037a24 */ /* 0x000fc400078e02ff */
[----:B------:R-:W-:Y:S01]  /*1870*/  IMAD R2, R2, c[0x0][0x1b0], RZ ;  /* 0x00006c0002027a24 */ /* 0x000fe200078e02ff */
[----:B------:R-:W-:Y:S01]  /*1880*/  LEA.HI.X.SX32 R23, R15, R23, 0x1, P0 ;  /* 0x000000170f177211 */ /* 0x000fe200000f0eff */
[C---:B------:R-:W-:Y:S01]  /*1890*/  IMAD R6, R0.reuse, c[0x0][0x1e4], R3 ;  /* 0x0000790000067a24 */ /* 0x040fe200078e0203 */
[----:B------:R-:W-:Y:S01]  /*18a0*/  LEA.HI R15, R25, R16, RZ, 0x1 ;  /* 0x00000010190f7211 */ /* 0x000fe200078f08ff */
[C---:B------:R-:W-:Y:S02]  /*18b0*/  IMAD R7, R0.reuse, c[0x0][0x1b4], R2 ;  /* 0x00006d0000077a24 */ /* 0x040fe400078e0202 */
[----:B------:R-:W-:Y:S01]  /*18c0*/  IMAD.WIDE.U32 R2, R0, c[0x0][0x1b0], R8 ;  /* 0x00006c0000027a25 */ /* 0x000fe200078e0008 */
[----:B------:R-:W-:-:S03]  /*18d0*/  LOP3.LUT R15, R15, 0xfffffffe, RZ, 0xc0, !PT ;  /* 0xfffffffe0f0f7812 */ /* 0x000fc600078ec0ff */
[----:B------:R-:W-:Y:S02]  /*18e0*/  IMAD.IADD R5, R5, 0x1, R6 ;  /* 0x0000000105057824 */ /* 0x000fe400078e0206 */
[----:B------:R-:W-:Y:S01]  /*18f0*/  IMAD.U32 R0, RZ, RZ, UR16 ;  /* 0x00000010ff007e24 */ /* 0x000fe2000f8e00ff */
[----:B------:R-:W-:Y:S01]  /*1900*/  USEL UR16, UR13, URZ, !UP2 ;  /* 0x0000003f0d107287 */ /* 0x000fe2000d000000 */
[----:B------:R-:W-:Y:S02]  /*1910*/  IMAD.IADD R3, R3, 0x1, R7 ;  /* 0x0000000103037824 */ /* 0x000fe400078e0207 */
[----:B------:R-:W-:-:S04]  /*1920*/  IMAD.WIDE.U32 R6, R0, c[0x0][0x1e8], R4 ;  /* 0x00007a0000067a25 */ /* 0x000fc800078e0004 */
[----:B------:R-:W-:Y:S01]  /*1930*/  IMAD.WIDE.U32 R4, R0, c[0x0][0x1b8], R2 ;  /* 0x00006e0000047a25 */ /* 0x000fe200078e0002 */
[----:B------:R-:W-:Y:S01]  /*1940*/  IADD3 R7, R7, UR17, RZ ;  /* 0x0000001107077c10 */ /* 0x000fe2000fffe0ff */
[----:B------:R-:W-:Y:S02]  /*1950*/  USHF.L.U32 UR17, UR10, 0x6, URZ ;  /* 0x000000060a117899 */ /* 0x000fe4000800063f */
[----:B------:R-:W-:Y:S01]  /*1960*/  IMAD.U32 R2, RZ, RZ, UR14 ;  /* 0x0000000eff027e24 */ /* 0x000fe2000f8e00ff */
[----:B------:R-:W-:Y:S01]  /*1970*/  IADD3 R5, R5, UR4, RZ ;  /* 0x0000000405057c10 */ /* 0x000fe2000fffe0ff */
[----:B------:R-:W-:Y:S01]  /*1980*/  IMAD.SHL.U32 R0, R34, 0x8, RZ ;  /* 0x0000000822007824 */ /* 0x000fe200078e00ff */
[----:B------:R-:W-:Y:S01]  /*1990*/  UIMAD UR4, UR6, 0x60, URZ ;  /* 0x00000060060478a4 */ /* 0x000fe2000f8e023f */
[----:B------:R-:W-:Y:S01]  /*19a0*/  IMAD.WIDE R2, R2, 0x80, R10 ;  /* 0x0000008002027825 */ /* 0x000fe200078e020a */
[----:B------:R-:W-:Y:S02]  /*19b0*/  UIADD3 UR20, -UR17, UR12, URZ ;  /* 0x0000000c11147290 */ /* 0x000fe4000fffe13f */
[----:B------:R-:W-:Y:S01]  /*19c0*/  LOP3.LUT R0, R0, 0xc0, RZ, 0xc0, !PT ;  /* 0x000000c000007812 */ /* 0x000fe200078ec0ff */
[----:B------:R-:W-:-:S02]  /*19d0*/  IMAD R10, R3, c[0x0][0x1d8], RZ ;  /* 0x00007600030a7a24 */ /* 0x000fc400078e02ff */
[----:B------:R-:W-:Y:S01]  /*19e0*/  IMAD R3, R3, c[0x0][0x1a8], RZ ;  /* 0x00006a0003037a24 */ /* 0x000fe200078e02ff */
[----:B------:R-:W-:Y:S01]  /*19f0*/  SHF.R.U32.HI R14, RZ, 0x3, R0 ;  /* 0x00000003ff0e7819 */ /* 0x000fe20000011600 */
[----:B------:R-:W-:Y:S01]  /*1a00*/  IMAD R12, R2, c[0x0][0x1dc], R10 ;  /* 0x00007700020c7a24 */ /* 0x000fe200078e020a */
[----:B------:R-:W-:Y:S01]  /*1a10*/  LOP3.LUT R13, R0, 0x18, R8, 0xf8, !PT ;  /* 0x00000018000d7812 */ /* 0x000fe200078ef808 */
[----:B------:R-:W-:-:S03]  /*1a20*/  IMAD.WIDE.U32 R10, R2, c[0x0][0x1d8], R6 ;  /* 0x00007600020a7a25 */ /* 0x000fc600078e0006 */
[----:B------:R-:W-:Y:S01]  /*1a30*/  LOP3.LUT R14, R13, R14, RZ, 0x3c, !PT ;  /* 0x0000000e0d0e7212 */ /* 0x000fe200078e3cff */
[C---:B------:R-:W-:Y:S02]  /*1a40*/  IMAD R0, R2.reuse, c[0x0][0x1ac], R3 ;  /* 0x00006b0002007a24 */ /* 0x040fe400078e0203 */
[----:B------:R-:W-:Y:S01]  /*1a50*/  IMAD.WIDE.U32 R6, R2, c[0x0][0x1a8], R4 ;  /* 0x00006a0002067a25 */ /* 0x000fe200078e0004 */
[----:B------:R-:W-:Y:S02]  /*1a60*/  LEA.HI R5, R17, R250, RZ, 0x1 ;  /* 0x000000fa11057211 */ /* 0x000fe400078f08ff */
[----:B------:R-:W-:Y:S01]  /*1a70*/  LEA R4, P1, R10, c[0x0][0x1c0], 0x1 ;  /* 0x000070000a047a11 */ /* 0x000fe200078208ff */
[----:B------:R-:W-:Y:S01]  /*1a80*/  IMAD.IADD R3, R11, 0x1, R12 ;  /* 0x000000010b037824 */ /* 0x000fe200078e020c */
[----:B------:R-:W-:Y:S01]  /*1a90*/  LEA R2, P0, R6, c[0x0][0x190], 0x1 ;  /* 0x0000640006027a11 */ /* 0x000fe200078008ff */
[----:B------:R-:W-:Y:S01]  /*1aa0*/  IMAD.IADD R0, R7, 0x1, R0 ;  /* 0x0000000107007824 */ /* 0x000fe200078e0200 */
[----:B------:R-:W-:Y:S01]  /*1ab0*/  LOP3.LUT R7, R5, 0x7fffffe, RZ, 0xc0, !PT ;  /* 0x07fffffe05077812 */ /* 0x000fe200078ec0ff */
[----:B------:R-:W-:Y:S01]  /*1ac0*/  IMAD.MOV.U32 R13, RZ, RZ, c[0x0][0x1dc] ;  /* 0x00007700ff0d7624 */ /* 0x000fe200078e00ff */
[----:B------:R-:W-:Y:S01]  /*1ad0*/  LEA.HI.X R5, R10, c[0x0][0x1c4], R3, 0x1, P1 ;  /* 0x000071000a057a11 */ /* 0x000fe200008f0c03 */
[----:B------:R-:W-:Y:S01]  /*1ae0*/  IMAD.MOV.U32 R11, RZ, RZ, c[0x0][0x1a8] ;  /* 0x00006a00ff0b7624 */ /* 0x000fe200078e00ff */
[----:B------:R-:W-:Y:S01]  /*1af0*/  LEA.HI.X R3, R6, c[0x0][0x194], R0, 0x1, P0 ;  /* 0x0000650006037a11 */ /* 0x000fe200000f0c00 */
[----:B------:R-:W-:-:S02]  /*1b00*/  IMAD.IADD R0, R250, 0x1, -R7 ;  /* 0x00000001fa007824 */ /* 0x000fc400078e0a07 */
[----:B------:R-:W-:Y:S01]  /*1b10*/  IMAD.MOV.U32 R7, RZ, RZ, c[0x0][0x1d8] ;  /* 0x00007600ff077624 */ /* 0x000fe200078e00ff */
[----:B------:R-:W-:Y:S01]  /*1b20*/  LEA R10, P0, R11, R2, 0x7 ;  /* 0x000000020b0a7211 */ /* 0x000fe200078038ff */
[----:B------:R-:W-:Y:S02]  /*1b30*/  IMAD R0, R28, 0x8, R0 ;  /* 0x000000081c007824 */ /* 0x000fe400078e0200 */
[----:B------:R-:W-:Y:S01]  /*1b40*/  IMAD.MOV.U32 R12, RZ, RZ, c[0x0][0x1ac] ;  /* 0x00006b00ff0c7624 */ /* 0x000fe200078e00ff */
[C---:B------:R-:W-:Y:S01]  /*1b50*/  LEA R6, P1, R7.reuse, R4, 0x7 ;  /* 0x0000000407067211 */ /* 0x040fe200078238ff */
[----:B------:R-:W-:Y:S01]  /*1b60*/  IMAD.U32 R14, R0, 0x20, R14 ;  /* 0x00000020000e7824 */ /* 0x000fe200078e000e */
[----:B------:R-:W-:Y:S01]  /*1b70*/  IADD3 R0, -R250, UR8, RZ ;  /* 0x00000008fa007c10 */ /* 0x000fe2000fffe1ff */
[----:B------:R-:W-:Y:S01]  /*1b80*/  IMAD.IADD R26, R16, 0x1, -R15 ;  /* 0x00000001101a7824 */ /* 0x000fe200078e0a0f */
[----:B------:R-:W-:Y:S01]  /*1b90*/  LEA.HI.X R7, R7, R5, R13, 0x7, P1 ;  /* 0x0000000507077211 */ /* 0x000fe200008f3c0d */
[----:B------:R-:W-:Y:S01]  /*1ba0*/  IMAD.SHL.U32 R251, R14, 0x2, RZ ;  /* 0x000000020efb7824 */ /* 0x000fe200078e00ff */
[----:B------:R-:W-:Y:S01]  /*1bb0*/  ISETP.GE.AND P1, PT, R36, c[0x0][0x1cc], PT ;  /* 0x0000730024007a0c */ /* 0x000fe20003f26270 */
[----:B------:R-:W-:Y:S01]  /*1bc0*/  IMAD.U32 R13, RZ, RZ, UR4 ;  /* 0x00000004ff0d7e24 */ /* 0x000fe2000f8e00ff */
[----:B------:R-:W-:-:S02]  /*1bd0*/  ISETP.LT.OR P6, PT, R0, 0x1, P3 ;  /* 0x000000010000780c */ /* 0x000fc40001fc1670 */
[C---:B------:R-:W-:Y:S02]  /*1be0*/  ISETP.LT.OR P5, PT, R0.reuse, 0x1, P2 ;  /* 0x000000010000780c */ /* 0x040fe400017a1670 */
[C---:B------:R-:W-:Y:S02]  /*1bf0*/  ISETP.LT.OR P4, PT, R0.reuse, 0x1, P1 ;  /* 0x000000010000780c */ /* 0x040fe40000f81670 */
[C---:B------:R-:W-:Y:S02]  /*1c00*/  ISETP.LT.OR P3, PT, R0.reuse, 0x41, P3 ;  /* 0x000000410000780c */ /* 0x040fe40001f61670 */
[----:B------:R-:W-:Y:S02]  /*1c10*/  SHF.R.S32.HI R14, RZ, 0x1f, R17 ;  /* 0x0000001fff0e7819 */ /* 0x000fe40000011411 */
[C---:B------:R-:W-:Y:S02]  /*1c20*/  ISETP.LT.OR P2, PT, R0.reuse, 0x41, P2 ;  /* 0x000000410000780c */ /* 0x040fe40001741670 */
[----:B------:R-:W-:Y:S01]  /*1c30*/  ISETP.LT.OR P1, PT, R0, 0x41, P1 ;  /* 0x000000410000780c */ /* 0x000fe20000f21670 */
[----:B------:R-:W-:Y:S01]  /*1c40*/  @!PT LDS RZ, [RZ] ;  /* 0x00000000fffff984 */ /* 0x000fe20000000800 */
[----:B------:R-:W-:Y:S01]  /*1c50*/  @!PT LDS RZ, [RZ] ;  /* 0x00000000fffff984 */ /* 0x000fe20000000800 */
[----:B------:R-:W-:Y:S01]  /*1c60*/  @!PT LDS RZ, [RZ] ;  /* 0x00000000fffff984 */ /* 0x000fe20000000800 */
[----:B------:R1:W-:Y:S01]  /*1c70*/  LDGSTS.E.BYPASS.LTC128B.128 [R251+0x6080], [R4.64], !P6 ;  /* 0x0608000004fb7fae */ /* 0x0003e2000f101d52 */
[----:B------:R-:W-:-:S02]  /*1c80*/  LEA.HI.X R11, R11, R3, R12, 0x7, P0 ;  /* 0x000000030b0b7211 */ /* 0x000fc400000f3c0c */
[----:B------:R-:W-:Y:S01]  /*1c90*/  IADD3 R12, P0, R35, UR4, RZ ;  /* 0x00000004230c7c10 */ /* 0x000fe2000ff1e0ff */
[----:B------:R1:W-:Y:S01]  /*1ca0*/  LDGSTS.E.BYPASS.LTC128B.128 [R251+0x8080], [R4.64+0x40], !P5 ;  /* 0x0808004004fb7fae */ /* 0x0003e2000e901d52 */
[----:B------:R-:W-:Y:S01]  /*1cb0*/  ISETP.GE.AND P6, PT, R22, c[0x0][0x19c], PT ;  /* 0x0000670016007a0c */ /* 0x000fe20003fc6270 */
[----:B------:R-:W-:Y:S01]  /*1cc0*/  USHF.R.S32.HI UR4, URZ, 0x1f, UR6 ;  /* 0x0000001f3f047899 */ /* 0x000fe20008011406 */
[----:B------:R-:W-:Y:S01]  /*1cd0*/  LEA.HI.X.SX32 R13, R13, R19, 0x1, P0 ;  /* 0x000000130d0d7211 */ /* 0x000fe200000f0eff */
[----:B------:R1:W-:Y:S01]  /*1ce0*/  LDGSTS.E.BYPASS.LTC128B.128 [R251+0xa080], [R4.64+0x80], !P4 ;  /* 0x0a08008004fb7fae */ /* 0x0003e2000e101d52 */
[----:B------:R-:W-:Y:S02]  /*1cf0*/  ISETP.GE.AND P0, PT, R8, c[0x0][0x19c], PT ;  /* 0x0000670008007a0c */ /* 0x000fe40003f06270 */
[----:B------:R-:W-:Y:S01]  /*1d00*/  ISETP.GE.AND P4, PT, R36, c[0x0][0x19c], PT ;  /* 0x0000670024007a0c */ /* 0x000fe20003f86270 */
[----:B------:R2:W-:Y:S01]  /*1d10*/  LDGSTS.E.BYPASS.LTC128B.128 [R251+0x7080], [R6.64], !P3 ;  /* 0x0708000006fb7fae */ /* 0x0005e2000d901d52 */
[----:B------:R-:W-:-:S02]  /*1d20*/  ISETP.LT.OR P3, PT, R0, 0x1, P6 ;  /* 0x000000010000780c */ /* 0x000fc40003761670 */
[C---:B------:R-:W-:Y:S01]  /*1d30*/  ISETP.LT.OR P6, PT, R0.reuse, 0x41, P6 ;  /* 0x000000410000780c */ /* 0x040fe200037c1670 */
[----:B------:R2:W-:Y:S01]  /*1d40*/  LDGSTS.E.BYPASS.LTC128B.128 [R251+0x9080], [R6.64+0x40], !P2 ;  /* 0x0908004006fb7fae */ /* 0x0005e2000d101d52 */
[C---:B------:R-:W-:Y:S02]  /*1d50*/  ISETP.LT.OR P2, PT, R0.reuse, 0x1, P0 ;  /* 0x000000010000780c */ /* 0x040fe40000741670 */
[C---:B------:R-:W-:Y:S01]  /*1d60*/  ISETP.LT.OR P0, PT, R0.reuse, 0x41, P0 ;  /* 0x000000410000780c */ /* 0x040fe20000701670 */
[----:B------:R2:W-:Y:S01]  /*1d70*/  LDGSTS.E.BYPASS.LTC128B.128 [R251+0xb080], [R6.64+0x80], !P1 ;  /* 0x0b08008006fb7fae */ /* 0x0005e2000c901d52 */
[C---:B------:R-:W-:Y:S02]  /*1d80*/  ISETP.LT.OR P1, PT, R0.reuse, 0x1, P4 ;  /* 0x000000010000780c */ /* 0x040fe40002721670 */
[----:B------:R-:W-:Y:S01]  /*1d90*/  ISETP.LT.OR P4, PT, R0, 0x41, P4 ;  /* 0x000000410000780c */ /* 0x000fe20002781670 */
[----:B------:R-:W0:Y:S01]  /*1da0*/  LDGDEPBAR ;  /* 0x00000000000079af */ /* 0x000e220000000000 */
[----:B------:R-:W-:Y:S01]  /*1db0*/  IMAD R0, R24, c[0x0][0x288], RZ ;  /* 0x0000a20018007a24 */ /* 0x000fe200078e02ff */
[----:B------:R-:W-:-:S03]  /*1dc0*/  ISETP.GE.AND P5, PT, R8, c[0x0][0x1fc], PT ;  /* 0x00007f0008007a0c */ /* 0x000fc60003fa6270 */
[----:B------:R-:W-:Y:S01]  /*1dd0*/  IMAD R15, R33, c[0x0][0x28c], R0 ;  /* 0x0000a300210f7a24 */ /* 0x000fe200078e0200 */
[----:B------:R3:W-:Y:S04]  /*1de0*/  LDGSTS.E.BYPASS.LTC128B.128 [R251+0x80], [R2.64], !P2 ;  /* 0x0008000002fb7fae */ /* 0x0007e8000d101d52 */
[----:B------:R3:W-:Y:S01]  /*1df0*/  LDGSTS.E.BYPASS.LTC128B.128 [R251+0x2080], [R2.64+0x40], !P3 ;  /* 0x0208004002fb7fae */ /* 0x0007e2000d901d52 */
[----:B-1----:R-:W-:Y:S02]  /*1e00*/  LEA.HI R4, R31, R35, RZ, 0x6 ;  /* 0x000000231f047211 */ /* 0x002fe400078f30ff */
[----:B------:R-:W-:Y:S01]  /*1e10*/  LEA.HI R5, R14, R250, RZ, 0x3 ;  /* 0x000000fa0e057211 */ /* 0x000fe200078f18ff */
[----:B------:R3:W-:Y:S01]  /*1e20*/  LDGSTS.E.BYPASS.LTC128B.128 [R251+0x4080], [R2.64+0x80], !P1 ;  /* 0x0408008002fb7fae */ /* 0x0007e2000c901d52 */
[----:B------:R-:W-:-:S02]  /*1e30*/  SHF.R.S32.HI R14, RZ, 0x6, R4 ;  /* 0x00000006ff0e7819 */ /* 0x000fc40000011404 */
[----:B------:R-:W-:Y:S01]  /*1e40*/  LOP3.LUT R5, R5, 0xfffffff8, RZ, 0xc0, !PT ;  /* 0xfffffff805057812 */ /* 0x000fe200078ec0ff */
[----:B------:R1:W-:Y:S01]  /*1e50*/  LDGSTS.E.BYPASS.LTC128B.128 [R251+0x1080], [R10.64], !P0 ;  /* 0x010800000afb7fae */ /* 0x0003e2000c101d52 */
[----:B------:R-:W-:Y:S01]  /*1e60*/  ISETP.GE.AND P3, PT, R8, c[0x0][0x16c], PT ;  /* 0x00005b0008007a0c */ /* 0x000fe20003f66270 */
[----:B------:R-:W-:Y:S02]  /*1e70*/  IMAD.SHL.U32 R4, R14, 0x8, RZ ;  /* 0x000000080e047824 */ /* 0x000fe400078e00ff */
[----:B------:R-:W-:Y:S01]  /*1e80*/  IMAD.IADD R5, R250, 0x1, -R5 ;  /* 0x00000001fa057824 */ /* 0x000fe200078e0a05 */
[----:B--2---:R-:W-:Y:S01]  /*1e90*/  LEA.HI R6, R29, R28, RZ, 0x1 ;  /* 0x0000001c1d067211 */ /* 0x004fe200078f08ff */
[----:B------:R1:W-:Y:S01]  /*1ea0*/  LDGSTS.E.BYPASS.LTC128B.128 [R251+0x3080], [R10.64+0x40], !P6 ;  /* 0x030800400afb7fae */ /* 0x0003e2000f101d52 */
[----:B------:R-:W-:Y:S01]  /*1eb0*/  LOP3.LUT R212, R4, 0x18, RZ, 0xc0, !PT ;  /* 0x0000001804d47812 */ /* 0x000fe200078ec0ff */
[C---:B------:R-:W-:Y:S01]  /*1ec0*/  IMAD.SHL.U32 R4, R5.reuse, 0x40, RZ ;  /* 0x0000004005047824 */ /* 0x040fe200078e00ff */
[----:B------:R-:W-:Y:S01]  /*1ed0*/  LOP3.LUT R6, R6, 0xfffffffe, RZ, 0xc0, !PT ;  /* 0xfffffffe06067812 */ /* 0x000fe200078ec0ff */
[----:B------:R1:W-:Y:S01]  /*1ee0*/  LDGSTS.E.BYPASS.LTC128B.128 [R251+0x5080], [R10.64+0x80], !P4 ;  /* 0x050800800afb7fae */ /* 0x0003e2000e101d52 */
[----:B------:R-:W-:-:S02]  /*1ef0*/  LOP3.LUT P2, RZ, R5, 0x4, RZ, 0xc0, !PT ;  /* 0x0000000405ff7812 */ /* 0x000fc4000784c0ff */
[----:B------:R-:W-:Y:S01]  /*1f00*/  LOP3.LUT R4, R4, 0x1c0, RZ, 0xc0, !PT ;  /* 0x000001c004047812 */ /* 0x000fe200078ec0ff */
[----:B------:R-:W-:Y:S01]  /*1f10*/  IMAD.IADD R27, R28, 0x1, -R6 ;  /* 0x000000011c1b7824 */ /* 0x000fe200078e0a06 */
[----:B------:R-:W-:Y:S01]  /*1f20*/  ISETP.GE.AND P4, PT, R22, c[0x0][0x16c], PT ;  /* 0x00005b0016007a0c */ /* 0x000fe20003f86270 */
[----:B------:R-:W0:Y:S01]  /*1f30*/  LDGDEPBAR ;  /* 0x00000000000079af */ /* 0x000e220000000000 */
[----:B------:R-:W-:Y:S01]  /*1f40*/  SHF.R.U32.HI R6, RZ, 0x3, R4 ;  /* 0x00000003ff067819 */ /* 0x000fe20000011604 */
[----:B------:R-:W-:-:S03]  /*1f50*/  IMAD.SHL.U32 R21, R27, 0x400, RZ ;  /* 0x000004001b157824 */ /* 0x000fc600078e00ff */
[----:B------:R-:W-:Y:S01]  /*1f60*/  LOP3.LUT R4, R6, R4, R212, 0x1e, !PT ;  /* 0x0000000406047212 */ /* 0x000fe200078e1ed4 */
[----:B------:R-:W-:Y:S02]  /*1f70*/  IMAD.SHL.U32 R6, R35, 0x4, RZ ;  /* 0x0000000423067824 */ /* 0x000fe400078e00ff */
[----:B------:R-:W-:-:S03]  /*1f80*/  IMAD R5, R18, 0x2, R21 ;  /* 0x0000000212057824 */ /* 0x000fc600078e0215 */
[----:B---3--:R-:W-:Y:S01]  /*1f90*/  IADD3 R2, P1, R6, UR6, RZ ;  /* 0x0000000606027c10 */ /* 0x008fe2000ff3e0ff */
[----:B------:R-:W-:Y:S01]  /*1fa0*/  IMAD.IADD R227, R5, 0x1, R4 ;  /* 0x0000000105e37824 */ /* 0x000fe200078e0204 */
[----:B------:R-:W-:Y:S01]  /*1fb0*/  ULDC.64 UR6, c[0x0][0x218] ;  /* 0x0000860000067ab9 */ /* 0x000fe20000000a00 */
[----:B------:R-:W-:Y:S01]  /*1fc0*/  IMAD R4, R24, c[0x0][0x270], RZ ;  /* 0x00009c0018047a24 */ /* 0x000fe200078e02ff */
[----:B------:R-:W-:Y:S01]  /*1fd0*/  LEA.HI.X.SX32 R3, R6, UR4, 0x1, P1 ;  /* 0x0000000406037c11 */ /* 0x000fe200088f0eff */
[----:B------:R-:W-:Y:S01]  /*1fe0*/  IMAD R5, R24, c[0x0][0x238], RZ ;  /* 0x00008e0018057a24 */ /* 0x000fe200078e02ff */
[----:B------:R-:W-:Y:S01]  /*1ff0*/  ISETP.LT.AND P1, PT, R250, UR20, PT ;  /* 0x00000014fa007c0c */ /* 0x000fe2000bf21270 */
[C---:B------:R-:W-:Y:S01]  /*2000*/  IMAD R16, R33.reuse, c[0x0][0x274], R4 ;  /* 0x00009d0021107a24 */ /* 0x040fe200078e0204 */
[----:B------:R-:W-:Y:S01]  /*2010*/  ULDC.64 UR4, c[0x0][0x188] ;  /* 0x0000620000047ab9 */ /* 0x000fe20000000a00 */
[C-C-:B------:R-:W-:Y:S01]  /*2020*/  IMAD.WIDE.U32 R6, R33.reuse, c[0x0][0x270], R2.reuse ;  /* 0x00009c0021067a25 */ /* 0x140fe200078e0002 */
[----:B------:R-:W-:Y:S01]  /*2030*/  ISETP.GE.OR P6, PT, R22, c[0x0][0x1fc], !P1 ;  /* 0x00007f0016007a0c */ /* 0x000fe20004fc6670 */
[----:B------:R-:W-:Y:S01]  /*2040*/  UIMAD UR4, UR15, UR4, URZ ;  /* 0x000000040f0472a4 */ /* 0x000fe2000f8e023f */
[----:B------:R-:W-:Y:S01]  /*2050*/  ISETP.GE.OR P0, PT, R8, c[0x0][0x1fc], !P1 ;  /* 0x00007f0008007a0c */ /* 0x000fe20004f06670 */
[----:B------:R-:W-:Y:S01]  /*2060*/  IMAD.WIDE.U32 R2, R33, c[0x0][0x288], R2 ;  /* 0x0000a20021027a25 */ /* 0x000fe200078e0002 */
[----:B------:R-:W-:Y:S01]  /*2070*/  UIMAD UR6, UR15, UR6, URZ ;  /* 0x000000060f0672a4 */ /* 0x000fe2000f8e023f */
[----:B------:R-:W-:-:S04]  /*2080*/  DEPBAR.LE SB0, 0x1 ;  /* 0x000080400000791a */ /* 0x000fc80000000000 */
[C---:B------:R-:W-:Y:S01]  /*2090*/  IMAD R0, R33.reuse, c[0x0][0x23c], R5 ;  /* 0x00008f0021007a24 */ /* 0x040fe200078e0205 */
[----:B------:R-:W-:Y:S01]  /*20a0*/  UIMAD UR22, UR16, UR5, UR4 ;  /* 0x00000005101672a4 */ /* 0x000fe2000f8e0204 */
[----:B------:R-:W-:Y:S01]  /*20b0*/  IMAD.WIDE.U32 R4, R33, c[0x0][0x238], R12 ;  /* 0x00008e0021047a25 */ /* 0x000fe200078e000c */
[----:B------:R-:W-:Y:S01]  /*20c0*/  UIMAD UR23, UR16, UR7, UR6 ;  /* 0x00000007101772a4 */ /* 0x000fe2000f8e0206 */
[----:B------:R-:W-:Y:S01]  /*20d0*/  ISETP.GE.OR P1, PT, R36, c[0x0][0x1fc], !P1 ;  /* 0x00007f0024007a0c */ /* 0x000fe20004f26670 */
[----:B------:R-:W-:Y:S01]  /*20e0*/  ULDC.64 UR4, c[0x0][0x178] ;  /* 0x00005e0000047ab9 */ /* 0x000fe20000000a00 */
[----:B------:R-:W-:Y:S01]  /*20f0*/  IMAD.SHL.U32 R227, R227, 0x2, RZ ;  /* 0x00000002e3e37824 */ /* 0x000fe200078e00ff */
[----:B------:R-:W-:Y:S01]  /*2100*/  UIMAD.WIDE.U32 UR24, UR10, UR4, URZ ;  /* 0x000000040a1872a5 */ /* 0x000fe2000f8e003f */
[----:B------:R-:W-:Y:S01]  /*2110*/  IMAD.MOV.U32 R12, RZ, RZ, R2 ;  /* 0x000000ffff0c7224 */ /* 0x000fe200078e0002 */
[----:B------:R-:W-:Y:S01]  /*2120*/  LOP3.LUT R2, R34, 0xfffffff8, RZ, 0xc0, !PT ;  /* 0xfffffff822027812 */ /* 0x000fe200078ec0ff */
[----:B------:R-:W-:Y:S01]  /*2130*/  IMAD.IADD R19, R5, 0x1, R0 ;  /* 0x0000000105137824 */ /* 0x000fe200078e0200 */
[----:B------:R-:W-:Y:S01]  /*2140*/  IADD3 R0, R227, 0xf480, RZ ;  /* 0x0000f480e3007810 */ /* 0x000fe20007ffe0ff */
[----:B------:R-:W-:Y:S01]  /*2150*/  IMAD.IADD R13, R3, 0x1, R15 ;  /* 0x00000001030d7824 */ /* 0x000fe200078e020f */
[----:B------:R-:W-:Y:S01]  /*2160*/  IADD3 R228, R227, 0xf4c0, RZ ;  /* 0x0000f4c0e3e47810 */ /* 0x000fe20007ffe0ff */
[----:B------:R-:W-:Y:S01]  /*2170*/  IMAD.IADD R17, R7, 0x1, R16 ;  /* 0x0000000107117824 */ /* 0x000fe200078e0210 */
[----:B------:R-:W-:Y:S01]  /*2180*/  @P2 IADD3 R228, R0, -0x40, RZ ;  /* 0xffffffc000e42810 */ /* 0x000fe20007ffe0ff */
[----:B------:R-:W-:Y:S01]  /*2190*/  IMAD.IADD R15, R35, 0x1, -R2 ;  /* 0x00000001230f7824 */ /* 0x000fe200078e0a02 */
[----:B------:R-:W-:Y:S01]  /*21a0*/  LOP3.LUT R0, R25, 0xfffffff0, RZ, 0xc0, !PT ;  /* 0xfffffff019007812 */ /* 0x000fe200078ec0ff */
[----:B------:R-:W-:Y:S01]  /*21b0*/  IMAD.MOV.U32 R16, RZ, RZ, R6 ;  /* 0x000000ffff107224 */ /* 0x000fe200078e0006 */
[----:B------:R-:W-:Y:S01]  /*21c0*/  SHF.R.S32.HI R6, RZ, 0x1f, R14 ;  /* 0x0000001fff067819 */ /* 0x000fe2000001140e */
[C---:B------:R-:W-:Y:S01]  /*21d0*/  IMAD R3, R23.reuse, c[0x0][0x178], RZ ;  /* 0x00005e0017037a24 */ /* 0x040fe200078e02ff */
[----:B------:R-:W-:Y:S01]  /*21e0*/  ISETP.GE.AND P2, PT, R22, c[0x0][0x1fc], PT ;  /* 0x00007f0016007a0c */ /* 0x000fe20003f46270 */
[----:B------:R-:W-:Y:S01]  /*21f0*/  IMAD R2, R23, c[0x0][0x208], RZ ;  /* 0x0000820017027a24 */ /* 0x000fe200078e02ff */
[----:B------:R-:W-:Y:S01]  /*2200*/  LEA.HI R22, R15, R15, RZ, 0x1 ;  /* 0x0000000f0f167211 */ /* 0x000fe200078f08ff */
[----:B------:R-:W-:Y:S01]  /*2210*/  IMAD.IADD R0, R35, 0x1, -R0 ;  /* 0x0000000123007824 */ /* 0x000fe200078e0a00 */
[----:B------:R-:W-:Y:S01]  /*2220*/  LEA.HI R6, R6, R14, RZ, 0x2 ;  /* 0x0000000e06067211 */ /* 0x000fe200078f10ff */
[----:B------:R-:W-:Y:S01]  /*2230*/  IMAD.MOV.U32 R18, RZ, RZ, R4 ;  /* 0x000000ffff127224 */ /* 0x000fe200078e0004 */
[----:B------:R-:W-:Y:S01]  /*2240*/  LOP3.LUT R7, R22, 0x7fffffe, RZ, 0xc0, !PT ;  /* 0x07fffffe16077812 */ /* 0x000fe200078ec0ff */
[----:B-1----:R-:W-:Y:S01]  /*2250*/  IMAD R10, R20, c[0x0][0x17c], R3 ;  /* 0x00005f00140a7a24 */ /* 0x002fe200078e0203 */
[----:B------:R-:W-:Y:S01]  /*2260*/  LOP3.LUT R6, R6, 0x1ffffffc, RZ, 0xc0, !PT ;  /* 0x1ffffffc06067812 */ /* 0x000fe200078ec0ff */
[C---:B------:R-:W-:Y:S01]  /*2270*/  IMAD R11, R20.reuse, c[0x0][0x20c], R2 ;  /* 0x00008300140b7a24 */ /* 0x040fe200078e0202 */
[----:B------:R-:W-:Y:S01]  /*2280*/  UIMAD UR4, UR21, UR4, URZ ;  /* 0x00000004150472a4 */ /* 0x000fe2000f8e023f */
[----:B------:R-:W-:Y:S01]  /*2290*/  IMAD.WIDE.U32 R4, R20, c[0x0][0x178], R8 ;  /* 0x00005e0014047a25 */ /* 0x000fe200078e0008 */
[----:B------:R-:W-:-:S02]  /*22a0*/  ULDC.64 UR6, c[0x0][0x208] ;  /* 0x0000820000067ab9 */ /* 0x000fc40000000a00 */
[----:B------:R-:W-:Y:S01]  /*22b0*/  UIMAD UR4, UR10, UR5, UR4 ;  /* 0x000000050a0472a4 */ /* 0x000fe2000f8e0204 */
[----:B------:R-:W-:Y:S01]  /*22c0*/  IMAD.WIDE.U32 R2, R20, c[0x0][0x208], R8 ;  /* 0x0000820014027a25 */ /* 0x000fe200078e0008 */
[----:B------:R-:W-:Y:S02]  /*22d0*/  SHF.R.S32.HI R8, RZ, 0x1f, R0 ;  /* 0x0000001fff087819 */ /* 0x000fe40000011400 */
[-C--:B------:R-:W-:Y:S01]  /*22e0*/  LEA.HI R20, R0, R0.reuse, RZ, 0x1 ;  /* 0x0000000000147211 */ /* 0x080fe200078f08ff */
[----:B------:R-:W-:Y:S01]  /*22f0*/  IMAD.IADD R9, R15, 0x1, -R7 ;  /* 0x000000010f097824 */ /* 0x000fe200078e0a07 */
[----:B------:R-:W-:Y:S01]  /*2300*/  UIADD3 UR4, UR25, UR4, URZ ;  /* 0x0000000419047290 */ /* 0x000fe2000fffe03f */
[----:B------:R-:W-:Y:S01]  /*2310*/  IMAD.IADD R30, R14, 0x1, -R6 ;  /* 0x000000010e1e7824 */ /* 0x000fe200078e0a06 */
[----:B------:R-:W-:Y:S01]  /*2320*/  LEA.HI R6, R8, R0, RZ, 0x3 ;  /* 0x0000000008067211 */ /* 0x000fe200078f18ff */
[----:B------:R-:W-:Y:S01]  /*2330*/  IMAD R7, R26, 0x4, R14 ;  /* 0x000000041a077824 */ /* 0x000fe200078e020e */
[----:B------:R-:W-:Y:S01]  /*2340*/  LOP3.LUT R8, R20, 0x7fffffe, RZ, 0xc0, !PT ;  /* 0x07fffffe14087812 */ /* 0x000fe200078ec0ff */
[----:B------:R-:W-:Y:S01]  /*2350*/  IMAD.IADD R5, R5, 0x1, R10 ;  /* 0x0000000105057824 */ /* 0x000fe200078e020a */
[----:B------:R-:W-:Y:S01]  /*2360*/  SEL R14, RZ, 0x2, P4 ;  /* 0x00000002ff0e7807 */ /* 0x000fe20002000000 */
[----:B------:R-:W-:Y:S01]  /*2370*/  IMAD R25, R7, 0x8, R9 ;  /* 0x0000000807197824 */ /* 0x000fe200078e0209 */
[----:B------:R-:W-:Y:S01]  /*2380*/  LOP3.LUT R9, R6, 0xfffffff8, RZ, 0xc0, !PT ;  /* 0xfffffff806097812 */ /* 0x000fe200078ec0ff */
[----:B------:R-:W-:Y:S01]  /*2390*/  IMAD.IADD R7, R0, 0x1, -R8 ;  /* 0x0000000100077824 */ /* 0x000fe200078e0a08 */
[----:B------:R-:W-:Y:S01]  /*23a0*/  SHF.R.S32.HI R6, RZ, 0x3, R6 ;  /* 0x00000003ff067819 */ /* 0x000fe20000011406 */
[----:B------:R-:W-:-:S04]  /*23b0*/  IMAD.WIDE.U32 R4, R33, c[0x0][0x180], R4 ;  /* 0x0000600021047a25 */ /* 0x000fc800078e0004 */
[----:B------:R-:W-:Y:S01]  /*23c0*/  IMAD.IADD R23, R0, 0x1, -R9 ;  /* 0x0000000100177824 */ /* 0x000fe200078e0a09 */
[----:B------:R-:W-:Y:S01]  /*23d0*/  LOP3.LUT R0, R29, 0xffffffe0, RZ, 0xc0, !PT ;  /* 0xffffffe01d007812 */ /* 0x000fe200078ec0ff */
[C---:B------:R-:W-:Y:S01]  /*23e0*/  IMAD R32, R6.reuse, 0x8, R7 ;  /* 0x0000000806207824 */ /* 0x040fe200078e0207 */
[----:B------:R-:W-:Y:S01]  /*23f0*/  SEL R29, RZ, 0xffffffff, P4 ;  /* 0xffffffffff1d7807 */ /* 0x000fe20002000000 */
[----:B------:R-:W-:Y:S02]  /*2400*/  IMAD R218, R6, 0x200, R21 ;  /* 0x0000020006da7824 */ /* 0x000fe400078e0215 */
[----:B------:R-:W-:Y:S02]  /*2410*/  IMAD.IADD R0, R35, 0x1, -R0 ;  /* 0x0000000123007824 */ /* 0x000fe400078e0a00 */
[C---:B------:R-:W-:Y:S02]  /*2420*/  IMAD R6, R24.reuse, c[0x0][0x180], RZ ;  /* 0x0000600018067a24 */ /* 0x040fe400078e02ff */
[----:B------:R-:W-:Y:S01]  /*2430*/  IMAD R8, R24, c[0x0][0x210], RZ ;  /* 0x0000840018087a24 */ /* 0x000fe200078e02ff */
[----:B------:R-:W-:Y:S01]  /*2440*/  SHF.R.S32.HI R7, RZ, 0x1f, R0 ;  /* 0x0000001fff077819 */ /* 0x000fe20000011400 */
[----:B------:R-:W-:-:S03]  /*2450*/  IMAD.IADD R3, R3, 0x1, R11 ;  /* 0x0000000103037824 */ /* 0x000fc600078e020b */
[----:B------:R-:W-:Y:S01]  /*2460*/  LEA.HI R249, R7, R0, RZ, 0x2 ;  /* 0x0000000007f97211 */ /* 0x000fe200078f10ff */
[C---:B------:R-:W-:Y:S02]  /*2470*/  IMAD R7, R33.reuse, c[0x0][0x184], R6 ;  /* 0x0000610021077a24 */ /* 0x040fe400078e0206 */
[----:B------:R-:W-:Y:S01]  /*2480*/  IMAD R6, R33, c[0x0][0x214], R8 ;  /* 0x0000850021067a24 */ /* 0x000fe200078e0208 */
[----:B------:R-:W-:Y:S01]  /*2490*/  LOP3.LUT R8, R249, 0x7ffffffc, RZ, 0xc0, !PT ;  /* 0x7ffffffcf9087812 */ /* 0x000fe200078ec0ff */
[----:B------:R-:W-:Y:S01]  /*24a0*/  IMAD.IADD R5, R5, 0x1, R7 ;  /* 0x0000000105057824 */ /* 0x000fe200078e0207 */
[----:B------:R-:W-:Y:S01]  /*24b0*/  SHF.R.S32.HI R249, RZ, 0x2, R249 ;  /* 0x00000002fff97819 */ /* 0x000fe200000114f9 */
[----:B------:R-:W-:Y:S02]  /*24c0*/  IMAD.U32 R7, RZ, RZ, UR16 ;  /* 0x00000010ff077e24 */ /* 0x000fe4000f8e00ff */
[----:B------:R-:W-:Y:S01]  /*24d0*/  IMAD.WIDE.U32 R2, R33, c[0x0][0x210], R2 ;  /* 0x0000840021027a25 */ /* 0x000fe200078e0002 */
[----:B------:R-:W-:Y:S01]  /*24e0*/  SEL R33, RZ, 0x1, P3 ;  /* 0x00000001ff217807 */ /* 0x000fe20001800000 */
[----:B------:R-:W-:Y:S01]  /*24f0*/  BAR.SYNC.DEFER_BLOCKING 0x0 ;  /* 0x0000000000007b1d */ /* 0x000fe20000010000 */
[----:B------:R-:W-:Y:S01]  /*2500*/  ISETP.GE.AND P3, PT, R36, c[0x0][0x16c], PT ;  /* 0x00005b0024007a0c */ /* 0x000fe20003f66270 */
[----:B------:R-:W-:-:S03]  /*2510*/  IMAD.WIDE.U32 R40, R7, c[0x0][0x188], R4 ;  /* 0x0000620007287a25 */ /* 0x000fc600078e0004 */
[----:B------:R-:W-:Y:S01]  /*2520*/  SEL R9, RZ, 0x4, P3 ;  /* 0x00000004ff097807 */ /* 0x000fe20001800000 */
[----:B------:R-:W-:Y:S01]  /*2530*/  IMAD.U32 R4, RZ, RZ, UR24 ;  /* 0x00000018ff047e24 */ /* 0x000fe2000f8e00ff */
[----:B------:R-:W-:Y:S01]  /*2540*/  IADD3 R10, R41, UR22, RZ ;  /* 0x00000016290a7c10 */ /* 0x000fe2000fffe0ff */
[----:B------:R-:W-:Y:S01]  /*2550*/  IMAD.IADD R24, R0, 0x1, -R8 ;  /* 0x0000000100187824 */ /* 0x000fe200078e0a08 */
[----:B------:R1:W-:Y:S01]  /*2560*/  STL.64 [R1+0x30], R40 ;  /* 0x0000302801007387 */ /* 0x0003e20000100a00 */
[----:B------:R-:W-:Y:S01]  /*2570*/  IMAD.U32 R5, RZ, RZ, UR25 ;  /* 0x00000019ff057e24 */ /* 0x000fe2000f8e00ff */
[C---:B------:R-:W-:Y:S01]  /*2580*/  LEA R5, P3, R4.reuse, R40, 0x6 ;  /* 0x0000002804057211 */ /* 0x040fe200078630ff */
[----:B------:R-:W-:Y:S01]  /*2590*/  IMAD.U32 R0, RZ, RZ, UR4 ;  /* 0x00000004ff007e24 */ /* 0x000fe2000f8e00ff */
[----:B------:R2:W-:Y:S01]  /*25a0*/  STL [R1+0x4c], R10 ;  /* 0x00004c0a01007387 */ /* 0x0005e20000100800 */
[----:B------:R-:W-:Y:S01]  /*25b0*/  IMAD.IADD R3, R3, 0x1, R6 ;  /* 0x0000000103037824 */ /* 0x000fe200078e0206 */
[----:B------:R-:W-:Y:S01]  /*25c0*/  UMOV UR22, 0x6 ;  /* 0x0000000600167882 */ /* 0x000fe20000000000 */
[----:B------:R-:W-:Y:S01]  /*25d0*/  IMAD.WIDE.U32 R16, R7, c[0x0][0x278], R16 ;  /* 0x00009e0007107a25 */ /* 0x000fe200078e0010 */
[----:B------:R-:W-:Y:S01]  /*25e0*/  LEA.HI.X R0, R4, R10, R0, 0x6, P3 ;  /* 0x0000000a04007211 */ /* 0x000fe200018f3400 */
[----:B------:R-:W-:-:S02]  /*25f0*/  USHF.L.U32 UR24, UR6, 0x6, URZ ;  /* 0x0000000606187899 */ /* 0x000fc4000800063f */
[----:B------:R-:W-:Y:S01]  /*2600*/  IMAD.SHL.U32 R4, R15, 0x40, RZ ;  /* 0x000000400f047824 */ /* 0x000fe200078e00ff */
[----:B------:R-:W-:Y:S01]  /*2610*/  USHF.L.U64.HI UR7, UR6, UR22, UR7 ;  /* 0x0000001606077299 */ /* 0x000fe20008010207 */
[----:B------:R-:W-:Y:S01]  /*2620*/  IMAD.WIDE.U32 R18, R7, c[0x0][0x240], R18 ;  /* 0x0000900007127a25 */ /* 0x000fe200078e0012 */
[----:B------:R-:W-:Y:S02]  /*2630*/  ULDC.64 UR4, c[0x0][0x278] ;  /* 0x00009e0000047ab9 */ /* 0x000fe40000000a00 */
[----:B------:R-:W-:Y:S01]  /*2640*/  LOP3.LUT R15, R4, 0x1c0, RZ, 0xc0, !PT ;  /* 0x000001c0040f7812 */ /* 0x000fe200078ec0ff */
[----:B------:R-:W-:Y:S01]  /*2650*/  UIMAD UR7, UR7, UR10, URZ ;  /* 0x0000000a070772a4 */ /* 0x000fe2000f8e023f */
[----:B------:R-:W-:Y:S01]  /*2660*/  IMAD R24, R30, 0x4, R24 ;  /* 0x000000041e187824 */ /* 0x000fe200078e0218 */
[----:B------:R-:W-:Y:S01]  /*2670*/  UIMAD UR4, UR15, UR4, URZ ;  /* 0x000000040f0472a4 */ /* 0x000fe2000f8e023f */
[----:B------:R-:W-:Y:S01]  /*2680*/  IMAD R249, R27, 0x10, R249 ;  /* 0x000000101bf97824 */ /* 0x000fe200078e02f9 */
[----:B------:R-:W-:-:S02]  /*2690*/  UIMAD UR7, UR21, UR24, UR7 ;  /* 0x00000018150772a4 */ /* 0x000fc4000f8e0207 */
[----:B------:R-:W-:Y:S02]  /*26a0*/  UIMAD UR4, UR16, UR5, UR4 ;  /* 0x00000005100472a4 */ /* 0x000fe4000f8e0204 */
[----:B------:R-:W-:Y:S01]  /*26b0*/  USHF.R.S32.HI UR6, URZ, 0x1f, UR17 ;  /* 0x0000001f3f067899 */ /* 0x000fe20008011411 */
[----:B-1----:R-:W-:Y:S01]  /*26c0*/  IMAD.WIDE.U32 R40, R7, c[0x0][0x218], R2 ;  /* 0x0000860007287a25 */ /* 0x002fe200078e0002 */
[----:B--2---:R-:W-:-:S03]  /*26d0*/  LEA R10, P3, R5, c[0x0][0x160], 0x1 ;  /* 0x00005800050a7a11 */ /* 0x004fc600078608ff */
[----:B------:R-:W-:Y:S01]  /*26e0*/  IMAD.U32 R2, RZ, RZ, UR24 ;  /* 0x00000018ff027e24 */ /* 0x000fe2000f8e00ff */
[----:B------:R-:W-:Y:S01]  /*26f0*/  IADD3 R39, R41, UR23, RZ ;  /* 0x0000001729277c10 */ /* 0x000fe2000fffe0ff */
[----:B------:R-:W-:Y:S01]  /*2700*/  IMAD.MOV.U32 R38, RZ, RZ, R40 ;  /* 0x000000ffff267224 */ /* 0x000fe200078e0028 */
[----:B------:R-:W-:Y:S01]  /*2710*/  LEA.HI.X R11, R5, c[0x0][0x164], R0, 0x1, P3 ;  /* 0x00005900050b7a11 */ /* 0x000fe200018f0c00 */
[----:B------:R-:W-:Y:S01]  /*2720*/  IMAD.SHL.U32 R5, R28, 0x10, RZ ;  /* 0x000000101c057824 */ /* 0x000fe200078e00ff */
[----:B------:R-:W-:Y:S01]  /*2730*/  SHF.R.S32.HI R0, RZ, 0x1, R22 ;  /* 0x00000001ff007819 */ /* 0x000fe20000011416 */
[----:B------:R-:W-:Y:S01]  /*2740*/  IMAD.WIDE.U32 R2, R2, UR10, R38 ;  /* 0x0000000a02027c25 */ /* 0x000fe2000f8e0026 */
[----:B------:R1:W-:Y:S01]  /*2750*/  STL.64 [R1+0x28], R40 ;  /* 0x0000282801007387 */ /* 0x0003e20000100a00 */
[----:B------:R-:W-:Y:S02]  /*2760*/  ISETP.GT.AND P3, PT, R35, 0xf, PT ;  /* 0x0000000f2300780c */ /* 0x000fe40003f64270 */
[C---:B------:R-:W-:Y:S01]  /*2770*/  IMAD.SHL.U32 R4, R0.reuse, 0x40, RZ ;  /* 0x0000004000047824 */ /* 0x040fe200078e00ff */
[----:B------:R-:W-:Y:S01]  /*2780*/  LOP3.LUT P4, RZ, R0, 0x2, RZ, 0xc0, !PT ;  /* 0x0000000200ff7812 */ /* 0x000fe2000788c0ff */
[----:B------:R2:W-:Y:S01]  /*2790*/  STL.64 [R1+0x10], R38 ;  /* 0x0000102601007387 */ /* 0x0005e20000100a00 */
[----:B------:R-:W-:-:S02]  /*27a0*/  LOP3.LUT R0, R15, 0x30, R5, 0xf8, !PT ;  /* 0x000000300f007812 */ /* 0x000fc400078ef805 */
[----:B------:R-:W-:Y:S01]  /*27b0*/  LOP3.LUT R4, R4, 0xc0, RZ, 0xc0, !PT ;  /* 0x000000c004047812 */ /* 0x000fe200078ec0ff */
[----:B------:R-:W-:Y:S01]  /*27c0*/  STL.64 [R1+0x20], R16 ;  /* 0x0000201001007387 */ /* 0x000fe20000100a00 */
[--C-:B------:R-:W-:Y:S02]  /*27d0*/  LOP3.LUT R21, R0, 0x8, R34.reuse, 0xf8, !PT ;  /* 0x0000000800157812 */ /* 0x100fe400078ef822 */
[----:B------:R-:W-:Y:S02]  /*27e0*/  LOP3.LUT R6, R4, 0x8, R34, 0xf8, !PT ;  /* 0x0000000804067812 */ /* 0x000fe400078ef822 */
[----:B------:R-:W-:Y:S02]  /*27f0*/  SHF.R.U32.HI R4, RZ, 0x3, R4 ;  /* 0x00000003ff047819 */ /* 0x000fe40000011604 */
[----:B------:R-:W-:Y:S02]  /*2800*/  SEL R0, R222, 0xffffffe0, !P4 ;  /* 0xffffffe0de007807 */ /* 0x000fe40006000000 */
[----:B------:R-:W-:-:S02]  /*2810*/  IADD3 R5, R3, UR7, RZ ;  /* 0x0000000703057c10 */ /* 0x000fc4000fffe0ff */
[----:B------:R-:W-:Y:S02]  /*2820*/  LEA R8, P4, R2, c[0x0][0x1f0], 0x1 ;  /* 0x00007c0002087a11 */ /* 0x000fe400078808ff */
[----:B------:R-:W-:Y:S02]  /*2830*/  LOP3.LUT R3, R6, R4, RZ, 0x3c, !PT ;  /* 0x0000000406037212 */ /* 0x000fe400078e3cff */
[----:B------:R-:W-:Y:S01]  /*2840*/  IADD3 R37, R17, UR4, RZ ;  /* 0x0000000411257c10 */ /* 0x000fe2000fffe0ff */
[----:B------:R-:W-:Y:S01]  /*2850*/  ULDC.64 UR4, c[0x0][0x290] ;  /* 0x0000a40000047ab9 */ /* 0x000fe20000000a00 */
[----:B------:R-:W-:Y:S01]  /*2860*/  SHF.R.S32.HI R4, RZ, 0x1f, R20 ;  /* 0x0000001fff047819 */ /* 0x000fe20000011414 */
[----:B------:R-:W-:Y:S01]  /*2870*/  UIMAD UR4, UR15, UR4, URZ ;  /* 0x000000040f0472a4 */ /* 0x000fe2000f8e023f */
[----:B------:R-:W-:Y:S01]  /*2880*/  SHF.R.U32.HI R15, RZ, 0x3, R15 ;  /* 0x00000003ff0f7819 */ /* 0x000fe2000001160f */
[----:B-1----:R-:W-:Y:S02]  /*2890*/  CS2R R40, SRZ ;  /* 0x0000000000287805 */ /* 0x002fe4000001ff00 */
[----:B------:R-:W-:Y:S01]  /*28a0*/  UIMAD UR4, UR16, UR5, UR4 ;  /* 0x00000005100472a4 */ /* 0x000fe2000f8e0204 */
[----:B--2---:R-:W-:Y:S01]  /*28b0*/  IMAD.WIDE.U32 R38, R7, c[0x0][0x290], R12 ;  /* 0x0000a40007267a25 */ /* 0x004fe200078e000c */
[----:B------:R-:W-:-:S02]  /*28c0*/  IADD3 R7, R9, R14, R33 ;  /* 0x0000000e09077210 */ /* 0x000fc40007ffe021 */
[----:B------:R-:W-:Y:S01]  /*28d0*/  LEA.HI.X R9, R2, c[0x0][0x1f4], R5, 0x1, P4 ;  /* 0x00007d0002097a11 */ /* 0x000fe200020f0c05 */
[----:B------:R-:W-:Y:S01]  /*28e0*/  IMAD.U32 R2, R25, 0x20, R3 ;  /* 0x0000002019027824 */ /* 0x000fe200078e0003 */
[----:B------:R-:W-:Y:S01]  /*28f0*/  @!P3 IADD3 R5, P4, R16, UR17, RZ ;  /* 0x000000111005bc10 */ /* 0x000fe2000ff9e0ff */
[----:B------:R-:W-:Y:S01]  /*2900*/  STL.64 [R1+0x18], R38 ;  /* 0x0000182601007387 */ /* 0x000fe20000100a00 */
[----:B------:R-:W-:Y:S01]  /*2910*/  SHF.R.S32.HI R3, RZ, 0x1, R20 ;  /* 0x00000001ff037819 */ /* 0x000fe20000011414 */
[----:B------:R-:W-:Y:S01]  /*2920*/  IMAD.SHL.U32 R214, R2, 0x2, RZ ;  /* 0x0000000202d67824 */ /* 0x000fe200078e00ff */
[----:B------:R-:W-:Y:S01]  /*2930*/  @!P3 IADD3.X R6, R37, UR6, RZ, P4, !PT ;  /* 0x000000062506bc10 */ /* 0x000fe2000a7fe4ff */
[----:B------:R-:W-:Y:S01]  /*2940*/  STL.64 [R1+0x40], R18 ;  /* 0x0000401201007387 */ /* 0x000fe20000100a00 */
[----:B------:R-:W-:Y:S01]  /*2950*/  LOP3.LUT P4, RZ, R7, 0x1, RZ, 0xc0, !PT ;  /* 0x0000000107ff7812 */ /* 0x000fe2000788c0ff */
[----:B------:R-:W-:Y:S01]  /*2960*/  IMAD.IADD R215, R214, 0x1, R0 ;  /* 0x00000001d6d77824 */ /* 0x000fe200078e0200 */
[----:B------:R-:W-:Y:S01]  /*2970*/  LEA.HI R4, R4, R3, RZ, 0x2 ;  /* 0x0000000304047211 */ /* 0x000fe200078f10ff */
[----:B------:R-:W1:Y:S01]  /*2980*/  LDSM.16.M88.4 R164, [R214+0x6080] ;  /* 0x00608000d6a4783b */ /* 0x000e620000000200 */
[----:B------:R-:W-:Y:S01]  /*2990*/  ISETP.GE.OR P4, PT, R250, UR20, !P4 ;  /* 0x00000014fa007c0c */ /* 0x000fe2000e786670 */
[----:B------:R-:W-:Y:S01]  /*29a0*/  IMAD.SHL.U32 R0, R26, 0x10, RZ ;  /* 0x000000101a007824 */ /* 0x000fe200078e00ff */
[----:B------:R-:W-:Y:S01]  /*29b0*/  SEL R14, RZ, 0x1, P5 ;  /* 0x00000001ff0e7807 */ /* 0x000fe20002800000 */
[----:B------:R-:W2:Y:S01]  /*29c0*/  LDSM.16.M88.4 R168, [R214+0x7080] ;  /* 0x00708000d6a8783b */ /* 0x000ea20000000200 */
[----:B------:R-:W-:-:S02]  /*29d0*/  LEA.HI R12, R31, R35, RZ, 0x7 ;  /* 0x000000231f0c7211 */ /* 0x000fc400078f38ff */
[----:B------:R-:W-:Y:S01]  /*29e0*/  LOP3.LUT P5, RZ, R7, 0x2, RZ, 0xc0, !PT ;  /* 0x0000000207ff7812 */ /* 0x000fe200078ac0ff */
[----:B------:R-:W3:Y:S01]  /*29f0*/  LDSM.16.M88.4 R172, [R215+0x6080] ;  /* 0x00608000d7ac783b */ /* 0x000ee20000000200 */
[----:B------:R-:W-:Y:S02]  /*2a00*/  LOP3.LUT R4, R4, 0xfffffffc, RZ, 0xc0, !PT ;  /* 0xfffffffc04047812 */ /* 0x000fe400078ec0ff */
[----:B------:R-:W-:Y:S01]  /*2a10*/  SHF.R.U32.HI R2, RZ, 0x4, R12 ;  /* 0x00000004ff027819 */ /* 0x000fe2000001160c */
[----:B------:R-:W4:Y:S01]  /*2a20*/  LDSM.16.M88.4 R176, [R215+0x7080] ;  /* 0x00708000d7b0783b */ /* 0x000f220000000200 */
[----:B------:R-:W-:Y:S01]  /*2a30*/  LOP3.LUT R0, R0, 0x10, RZ, 0xc0, !PT ;  /* 0x0000001000007812 */ /* 0x000fe200078ec0ff */
[----:B------:R-:W-:Y:S01]  /*2a40*/  IMAD.IADD R4, R3, 0x1, -R4 ;  /* 0x0000000103047824 */ /* 0x000fe200078e0a04 */
[----:B------:R-:W-:Y:S01]  /*2a50*/  ISETP.GE.OR P5, PT, R250, UR20, !P5 ;  /* 0x00000014fa007c0c */ /* 0x000fe2000efa6670 */
[----:B------:R-:W1:Y:S01]  /*2a60*/  LDSM.16.M88.4 R180, [R214+0x8080] ;  /* 0x00808000d6b4783b */ /* 0x000e620000000200 */
[----:B------:R-:W-:Y:S01]  /*2a70*/  IMAD.SHL.U32 R3, R29, 0x2, RZ ;  /* 0x000000021d037824 */ /* 0x000fe200078e00ff */
[----:B------:R-:W-:-:S02]  /*2a80*/  LOP3.LUT R13, R0, 0x8, R2, 0xf8, !PT ;  /* 0x00000008000d7812 */ /* 0x000fc400078ef802 */
[----:B------:R-:W1:Y:S01]  /*2a90*/  LDSM.16.M88.4 R184, [R214+0x9080] ;  /* 0x00908000d6b8783b */ /* 0x000e620000000200 */
[----:B------:R-:W-:Y:S01]  /*2aa0*/  IADD3 R12, R39, UR4, RZ ;  /* 0x00000004270c7c10 */ /* 0x000fe2000fffe0ff */
[----:B------:R-:W-:Y:S01]  /*2ab0*/  ULDC.64 UR4, c[0x0][0x240] ;  /* 0x0000900000047ab9 */ /* 0x000fe20000000a00 */
[----:B------:R-:W-:Y:S01]  /*2ac0*/  LOP3.LUT R15, R21, R15, RZ, 0x3c, !PT ;  /* 0x0000000f150f7212 */ /* 0x000fe200078e3cff */
[----:B------:R-:W1:Y:S01]  /*2ad0*/  LDSM.16.M88.4 R188, [R215+0x8080] ;  /* 0x00808000d7bc783b */ /* 0x000e620000000200 */
[----:B------:R-:W-:-:S03]  /*2ae0*/  UIMAD UR4, UR15, UR4, URZ ;  /* 0x000000040f0472a4 */ /* 0x000fc6000f8e023f */
[----:B------:R-:W1:Y:S01]  /*2af0*/  LDSM.16.M88.4 R192, [R215+0x9080] ;  /* 0x00908000d7c0783b */ /* 0x000e620000000200 */
[----:B------:R-:W-:Y:S01]  /*2b00*/  UIMAD UR5, UR16, UR5, UR4 ;  /* 0x00000005100572a4 */ /* 0x000fe2000f8e0204 */
[----:B------:R-:W-:Y:S02]  /*2b10*/  IMAD R213, R26, 0x200, R15 ;  /* 0x000002001ad57824 */ /* 0x000fe400078e020f */
[----:B------:R-:W1:Y:S01]  /*2b20*/  LDSM.16.M88.4 R196, [R214+0xa080] ;  /* 0x00a08000d6c4783b */ /* 0x000e620000000200 */
[----:B------:R-:W-:Y:S01]  /*2b30*/  UMOV UR4, URZ ;  /* 0x0000003f00047c82 */ /* 0x000fe20008000000 */
[----:B------:R-:W-:Y:S02]  /*2b40*/  IMAD.SHL.U32 R213, R213, 0x2, RZ ;  /* 0x00000002d5d57824 */ /* 0x000fe400078e00ff */
[----:B------:R-:W1:Y:S04]  /*2b50*/  LDSM.16.M88.4 R200, [R214+0xb080] ;  /* 0x00b08000d6c8783b */ /* 0x000e680000000200 */
[----:B------:R-:W1:Y:S04]  /*2b60*/  LDSM.16.M88.4 R204, [R215+0xa080] ;  /* 0x00a08000d7cc783b */ /* 0x000e680000000200 */
[----:B------:R-:W1:Y:S04]  /*2b70*/  LDSM.16.M88.4 R208, [R215+0xb080] ;  /* 0x00b08000d7d0783b */ /* 0x000e680000000200 */
[----:B------:R-:W-:Y:S06]  /*2b80*/  BAR.SYNC.DEFER_BLOCKING 0x0 ;  /* 0x0000000000007b1d */ /* 0x000fec0000010000 */
[----:B------:R1:W-:Y:S04]  /*2b90*/  STL [R1+0x48], R37 ;  /* 0x0000482501007387 */ /* 0x0003e80000100800 */
        /* <DEDUP_REMOVED lines=8> */
[----:B------:R-:W-:Y:S01]  /*2c20*/  @!P3 LEA R2, P2, R5, c[0x0][0x258], 0x2 ;  /* 0x000096000502ba11 */ /* 0x000fe200078410ff */
[----:B------:R-:W-:Y:S01]  /*2c30*/  IMAD.SHL.U32 R0, R7, 0x2, RZ ;  /* 0x0000000207007824 */ /* 0x000fe200078e00ff */
[----:B------:R-:W-:Y:S02]  /*2c40*/  LOP3.LUT R7, R3, 0x2, R33, 0xe2, !PT ;  /* 0x0000000203077812 */ /* 0x000fe400078ee221 */
[----:B------:R-:W-:Y:S01]  /*2c50*/  @!P3 LEA.HI.X R3, R5, c[0x0][0x25c], R6, 0x2, P2 ;  /* 0x000097000503ba11 */ /* 0x000fe200010f1406 */
[----:B------:R-:W-:Y:S01]  /*2c60*/  @!P3 IMAD.SHL.U32 R5, R35, 0x10, RZ ;  /* 0x000000102305b824 */ /* 0x000fe200078e00ff */
[----:B------:R-:W-:Y:S01]  /*2c70*/  LOP3.LUT R14, R0, 0x2, R14, 0xe2, !PT ;  /* 0x00000002000e7812 */ /* 0x000fe200078ee20e */
[----:B------:R-:W-:Y:S01]  /*2c80*/  IMAD.SHL.U32 R0, R26, 0x8, RZ ;  /* 0x000000081a007824 */ /* 0x000fe200078e00ff */
[----:B------:R-:W-:Y:S01]  /*2c90*/  ISETP.GE.AND P2, PT, R36, c[0x0][0x1fc], PT ;  /* 0x00007f0024007a0c */ /* 0x000fe20003f46270 */
[----:B------:R2:W-:Y:S01]  /*2ca0*/  STL [R1+0x4], R7 ;  /* 0x0000040701007387 */ /* 0x0005e20000100800 */
[----:B------:R-:W-:Y:S01]  /*2cb0*/  LOP3.LUT P5, RZ, R23, 0x4, RZ, 0xc0, !PT ;  /* 0x0000000417ff7812 */ /* 0x000fe200078ac0ff */
[----:B-1----:R-:W-:-:S02]  /*2cc0*/  CS2R R36, SRZ ;  /* 0x0000000000247805 */ /* 0x002fc4000001ff00 */
[----:B------:R1:W-:Y:S01]  /*2cd0*/  LDGSTS.E.BYPASS.LTC128B.128 [R251+0x8080], [R10.64+0x80], !P4 ;  /* 0x080800800afb7fae */ /* 0x0003e2000e101d52 */
[----:B------:R-:W-:Y:S02]  /*2ce0*/  LOP3.LUT P4, RZ, R23, 0x2, RZ, 0xc0, !PT ;  /* 0x0000000217ff7812 */ /* 0x000fe4000788c0ff */
[----:B------:R-:W-:Y:S01]  /*2cf0*/  SEL R222, R222, 0xffffffe0, !P5 ;  /* 0xffffffe0dede7807 */ /* 0x000fe20006800000 */
[----:B------:R1:W-:Y:S01]  /*2d00*/  @!P3 LDGSTS.E.BYPASS.LTC128B.128 [R5+0xf080], [R2.64] ;  /* 0x0f0800000205bfae */ /* 0x0003e2000b901d52 */
[----:B------:R-:W-:-:S03]  /*2d10*/  SEL R223, R225, 0xfffffff0, !P4 ;  /* 0xfffffff0e1df7807 */ /* 0x000fc60006000000 */
[----:B------:R-:W0:Y:S04]  /*2d20*/  LDGDEPBAR ;  /* 0x00000000000079af */ /* 0x000e280000000000 */
[----:B------:R3:W-:Y:S01]  /*2d30*/  LDGSTS.E.BYPASS.LTC128B.128 [R251+0xc080], [R8.64], !P0 ;  /* 0x0c08000008fb7fae */ /* 0x0007e2000c101d52 */
[----:B------:R-:W-:-:S03]  /*2d40*/  LOP3.LUT P0, RZ, R4, 0x2, RZ, 0xc0, !PT ;  /* 0x0000000204ff7812 */ /* 0x000fc6000780c0ff */
[----:B------:R3:W-:Y:S01]  /*2d50*/  STL [R1+0x3c], R12 ;  /* 0x00003c0c01007387 */ /* 0x0007e20000100800 */
[----:B------:R-:W-:-:S03]  /*2d60*/  SEL R225, R225, 0xfffffff0, !P0 ;  /* 0xfffffff0e1e17807 */ /* 0x000fc60004000000 */
[----:B------:R3:W-:Y:S01]  /*2d70*/  LDGSTS.E.BYPASS.LTC128B.128 [R251+0xd080], [R8.64+0x40], !P6 ;  /* 0x0d08004008fb7fae */ /* 0x0007e2000f101d52 */
[----:B--2---:R-:W-:-:S03]  /*2d80*/  SEL R7, RZ, 0x4, P2 ;  /* 0x00000004ff077807 */ /* 0x004fc60001000000 */
[----:B------:R2:W-:Y:S01]  /*2d90*/  LDGSTS.E.BYPASS.LTC128B.128 [R251+0xe080], [R8.64+0x80], !P1 ;  /* 0x0e08008008fb7fae */ /* 0x0005e2000c901d52 */
[----:B-1----:R-:W-:Y:S01]  /*2da0*/  LOP3.LUT R3, R0, 0x8, RZ, 0xc0, !PT ;  /* 0x0000000800037812 */ /* 0x002fe200078ec0ff */
[----:B------:R-:W-:Y:S01]  /*2db0*/  IMAD.SHL.U32 R2, R23, 0x40, RZ ;  /* 0x0000004017027824 */ /* 0x000fe200078e00ff */
[----:B------:R-:W-:Y:S01]  /*2dc0*/  IADD3 R0, P2, R38, UR17, RZ ;  /* 0x0000001126007c10 */ /* 0x000fe2000ff5e0ff */
[----:B------:R-:W-:Y:S01]  /*2dd0*/  IMAD.SHL.U32 R5, R4, 0x40, RZ ;  /* 0x0000004004057824 */ /* 0x000fe200078e00ff */
[----:B------:R-:W-:Y:S01]  /*2de0*/  LOP3.LUT R4, R14, R7, RZ, 0xfc, !PT ;  /* 0x000000070e047212 */ /* 0x000fe200078efcff */
[----:B------:R-:W-:Y:S01]  /*2df0*/  CS2R R38, SRZ ;  /* 0x0000000000267805 */ /* 0x000fe2000001ff00 */
[----:B------:R-:W-:Y:S02]  /*2e00*/  IADD3.X R6, R12, UR6, RZ, P2, !PT ;  /* 0x000000060c067c10 */ /* 0x000fe400097fe4ff */
[----:B------:R-:W-:Y:S01]  /*2e10*/  LEA R10, P2, R0, c[0x0][0x280], 0x2 ;  /* 0x0000a000000a7a11 */ /* 0x000fe200078410ff */
[----:B------:R1:W-:Y:S01]  /*2e20*/  STL [R1], R4 ;  /* 0x0000000401007387 */ /* 0x0003e20000100800 */
[----:B------:R-:W-:-:S02]  /*2e30*/  LOP3.LUT R2, R2, 0x1c0, RZ, 0xc0, !PT ;  /* 0x000001c002027812 */ /* 0x000fc400078ec0ff */
[----:B------:R-:W-:Y:S01]  /*2e40*/  LEA.HI.X R11, R0, c[0x0][0x284], R6, 0x2, P2 ;  /* 0x0000a100000b7a11 */ /* 0x000fe200010f1406 */
[----:B------:R-:W-:Y:S01]  /*2e50*/  IMAD.SHL.U32 R0, R32, 0x20, RZ ;  /* 0x0000002020007824 */ /* 0x000fe200078e00ff */
[----:B------:R-:W-:Y:S02]  /*2e60*/  LOP3.LUT R5, R5, 0xc0, RZ, 0xc0, !PT ;  /* 0x000000c005057812 */ /* 0x000fe400078ec0ff */
[----:B------:R-:W-:Y:S02]  /*2e70*/  ISETP.GE.AND P2, PT, R35, 0x10, PT ;  /* 0x000000102300780c */ /* 0x000fe40003f46270 */
[----:B---3--:R-:W-:Y:S02]  /*2e80*/  SHF.R.U32.HI R12, RZ, 0x3, R2 ;  /* 0x00000003ff0c7819 */ /* 0x008fe40000011602 */
[----:B------:R-:W-:Y:S02]  /*2e90*/  SHF.R.U32.HI R6, RZ, 0x3, R5 ;  /* 0x00000003ff067819 */ /* 0x000fe40000011605 */
[----:B------:R-:W-:-:S02]  /*2ea0*/  LOP3.LUT R12, R12, R2, R3, 0x1e, !PT ;  /* 0x000000020c0c7212 */ /* 0x000fc400078e1e03 */
[C---:B------:R-:W-:Y:S02]  /*2eb0*/  LOP3.LUT R3, R6.reuse, R5, R3, 0x1e, !PT ;  /* 0x0000000506037212 */ /* 0x040fe400078e1e03 */
[----:B------:R-:W-:Y:S01]  /*2ec0*/  LOP3.LUT R2, R6, R13, R5, 0x1e, !PT ;  /* 0x0000000d06027212 */ /* 0x000fe200078e1e05 */
[----:B------:R-:W-:Y:S01]  /*2ed0*/  IMAD.IADD R218, R218, 0x1, R12 ;  /* 0x00000001dada7824 */ /* 0x000fe200078e020c */
[----:B------:R-:W-:-:S03]  /*2ee0*/  LOP3.LUT R212, R6, R5, R212, 0x1e, !PT ;  /* 0x0000000506d47212 */ /* 0x000fc600078e1ed4 */
[C---:B------:R-:W-:Y:S01]  /*2ef0*/  IMAD.IADD R224, R0.reuse, 0x1, R2 ;  /* 0x0000000100e07824 */ /* 0x040fe200078e0202 */
[----:B------:R-:W-:Y:S01]  /*2f00*/  IADD3 R2, R19, UR5, RZ ;  /* 0x0000000513027c10 */ /* 0x000fe2000fffe0ff */
[----:B------:R-:W-:Y:S01]  /*2f10*/  IMAD.IADD R212, R0, 0x1, R212 ;  /* 0x0000000100d47824 */ /* 0x000fe200078e02d4 */
[----:B------:R-:W-:Y:S01]  /*2f20*/  LEA R218, R218, 0x13480, 0x1 ;  /* 0x00013480dada7811 */ /* 0x000fe200078e08ff */
[----:B-1----:R-:W-:Y:S01]  /*2f30*/  IMAD R4, R27, 0x200, R0 ;  /* 0x000002001b047824 */ /* 0x002fe200078e0200 */
[----:B------:R-:W-:Y:S01]  /*2f40*/  UMOV UR5, 0x1 ;  /* 0x0000000100057882 */ /* 0x000fe20000000000 */
[----:B------:R-:W-:Y:S01]  /*2f50*/  IMAD.SHL.U32 R0, R24, 0x2, RZ ;  /* 0x0000000218007824 */ /* 0x000fe200078e00ff */
[----:B------:R2:W-:Y:S01]  /*2f60*/  STL [R1+0x50], R2 ;  /* 0x0000500201007387 */ /* 0x0005e20000100800 */
[----:B------:R-:W-:Y:S01]  /*2f70*/  IMAD.IADD R221, R4, 0x1, R3 ;  /* 0x0000000104dd7824 */ /* 0x000fe200078e0203 */
[----:B------:R-:W-:Y:S01]  /*2f80*/  LEA R212, R212, 0x80, 0x1 ;  /* 0x00000080d4d47811 */ /* 0x000fe200078e08ff */
[----:B------:R-:W-:Y:S01]  /*2f90*/  @!P2 IMAD.SHL.U32 R3, R35, 0x10, RZ ;  /* 0x000000102303a824 */ /* 0x000fe200078e00ff */
[----:B------:R2:W-:Y:S01]  /*2fa0*/  STL [R1+0x38], R0 ;  /* 0x0000380001007387 */ /* 0x0005e20000100800 */
[----:B------:R-:W-:Y:S01]  /*2fb0*/  IMAD.SHL.U32 R216, R221, 0x2, RZ ;  /* 0x00000002ddd87824 */ /* 0x000fe200078e00ff */
[----:B------:R-:W-:Y:S01]  /*2fc0*/  IADD3 R252, -R0, UR8, RZ ;  /* 0x0000000800fc7c10 */ /* 0x000fe2000fffe1ff */
        /* <DEDUP_REMOVED lines=9> */
[----:B----4-:R-:W-:-:S03]  /*3060*/  IMAD.IADD R226, R221, 0x1, R225 ;  /* 0x00000001dde27824 */ /* 0x010fc600078e02e1 */
.L_x_585:
[----:B------:R-:W-:Y:S04]  /*3070*/  DEPBAR.LE SB0, 0x1 ;  /* 0x000080400000791a */ /* 0x000fe80000000000 */
[----:B------:R-:W-:Y:S01]  /*3080*/  BAR.SYNC.DEFER_BLOCKING 0x0 ;  /* 0x0000000000007b1d */ /* 0x000fe20000010000 */
[----:B--2---:R-:W-:Y:S01]  /*3090*/  MOV R0, UR4 ;  /* 0x0000000400007c02 */ /* 0x004fe20008000f00 */
[----:B------:R-:W-:Y:S01]  /*30a0*/  IMAD.U32 R2, RZ, RZ, UR4 ;  /* 0x00000004ff027e24 */ /* 0x000fe2000f8e00ff */
[----:B------:R-:W-:Y:S01]  /*30b0*/  MOV R3, UR4 ;  /* 0x0000000400037c02 */ /* 0x000fe20008000f00 */
[----:B------:R-:W-:Y:S02]  /*30c0*/  UIADD3 UR16, UR10, 0x1, URZ ;  /* 0x000000010a107890 */ /* 0x000fe4000fffe03f */
[----:B------:R-:W-:Y:S02]  /*30d0*/  IMAD R0, R0, 0x1800, R221 ;  /* 0x0000180000007824 */ /* 0x000fe400078e02dd */
[----:B------:R-:W-:Y:S01]  /*30e0*/  IMAD R2, R2, 0x1800, R225 ;  /* 0x0000180002027824 */ /* 0x000fe200078e02e1 */
[----:B------:R-:W-:Y:S01]  /*30f0*/  UISETP.GE.AND UP0, UPT, UR16, UR9, UPT ;  /* 0x000000091000728c */ /* 0x000fe2000bf06270 */
[----:B------:R-:W-:Y:S01]  /*3100*/  IMAD R3, R3, 0x1800, R226 ;  /* 0x0000180003037824 */ /* 0x000fe200078e02e2 */
[----:B------:R-:W-:Y:S02]  /*3110*/  SHF.L.U32 R0, R0, 0x1, RZ ;  /* 0x0000000100007819 */ /* 0x000fe400000006ff */
[----:B------:R-:W-:Y:S01]  /*3120*/  IADD3 R2, R221, R2, RZ ;  /* 0x00000002dd027210 */ /* 0x000fe20007ffe0ff */
[----:B------:R-:W-:Y:S01]  /*3130*/  IMAD.SHL.U32 R3, R3, 0x2, RZ ;  /* 0x0000000203037824 */ /* 0x000fe200078e00ff */
        /* <DEDUP_REMOVED lines=13> */
[----:B------:R-:W1:Y:S05]  /*3210*/  LDSM.16.M88.4 R152, [R0+0x7080] ;  /* 0x007080000098783b */ /* 0x000e6a0000000200 */
[----:B------:R-:W-:Y:S01]  /*3220*/  LDSM.16.M88.4 R160, [R215+0x5080] ;  /* 0x00508000d7a0783b */ /* 0x000fe20000000200 */
[C---:B--2---:R-:W-:Y:S08]  /*3230*/  HMMA.16816.F32 R8, R28.reuse, R16, RZ ;  /* 0x000000101c08723c */ /* 0x044ff000000018ff */
[-C--:B------:R-:W-:Y:S08]  /*3240*/  HMMA.16816.F32 R12, R28, R18.reuse, RZ ;  /* 0x000000121c0c723c */ /* 0x080ff000000018ff */
[C---:B------:R-:W-:Y:S08]  /*3250*/  HMMA.16816.F32 R16, R32.reuse, R18, RZ ;  /* 0x000000122010723c */ /* 0x040ff000000018ff */
[-C--:B---3--:R-:W-:Y:S08]  /*3260*/  HMMA.16816.F32 R20, R32, R132.reuse, RZ ;  /* 0x000000842014723c */ /* 0x088ff000000018ff */
[C---:B------:R-:W-:Y:S08]  /*3270*/  HMMA.16816.F32 R24, R28.reuse, R132, RZ ;  /* 0x000000841c18723c */ /* 0x040ff000000018ff */
[-C--:B------:R-:W-:Y:S08]  /*3280*/  HMMA.16816.F32 R28, R28, R134.reuse, RZ ;  /* 0x000000861c1c723c */ /* 0x080ff000000018ff */
[----:B------:R-:W-:Y:S01]  /*3290*/  HMMA.16816.F32 R32, R32, R134, RZ ;  /* 0x000000862020723c */ /* 0x000fe200000018ff */
[----:B------:R-:W2:Y:S07]  /*32a0*/  LDSM.16.M88.4 R132, [R0+0x7880] ;  /* 0x007880000084783b */ /* 0x000eae0000000200 */
[-C--:B----4-:R-:W-:Y:S08]  /*32b0*/  HMMA.16816.F32 R4, R136, R140.reuse, R4 ;  /* 0x0000008c8804723c */ /* 0x090ff00000001804 */
[C---:B-----5:R-:W-:Y:S08]  /*32c0*/  HMMA.16816.F32 R8, R144.reuse, R140, R8 ;  /* 0x0000008c9008723c */ /* 0x060ff00000001808 */
[-C--:B------:R-:W-:Y:S08]  /*32d0*/  HMMA.16816.F32 R12, R144, R142.reuse, R12 ;  /* 0x0000008e900c723c */ /* 0x080ff0000000180c */
[C---:B------:R-:W-:Y:S01]  /*32e0*/  HMMA.16816.F32 R16, R136.reuse, R142, R16 ;  /* 0x0000008e8810723c */ /* 0x040fe20000001810 */
[----:B------:R-:W3:Y:S07]  /*32f0*/  LDSM.16.M88.4 R140, [R214+0x3080] ;  /* 0x00308000d68c783b */ /* 0x000eee0000000200 */
[-C--:B------:R-:W-:Y:S08]  /*3300*/  HMMA.16816.F32 R20, R136, R148.reuse, R20 ;  /* 0x000000948814723c */ /* 0x080ff00000001814 */
[C---:B------:R-:W-:Y:S08]  /*3310*/  HMMA.16816.F32 R24, R144.reuse, R148, R24 ;  /* 0x000000949018723c */ /* 0x040ff00000001818 */
[-C--:B------:R-:W-:Y:S01]  /*3320*/  HMMA.16816.F32 R28, R144, R150.reuse, R28 ;  /* 0x00000096901c723c */ /* 0x080fe2000000181c */
[----:B------:R-:W-:Y:S07]  /*3330*/  LDSM.16.M88.4 R144, [R215+0x2080] ;  /* 0x00208000d790783b */ /* 0x000fee0000000200 */
[----:B------:R-:W-:Y:S01]  /*3340*/  HMMA.16816.F32 R32, R136, R150, R32 ;  /* 0x000000968820723c */ /* 0x000fe20000001820 */
[----:B------:R-:W4:Y:S05]  /*3350*/  LDSM.16.M88.4 R136, [R3+0x7080] ;  /* 0x007080000388783b */ /* 0x000f2a0000000200 */
[----:B------:R-:W5:Y:S02]  /*3360*/  LDSM.16.M88.4 R148, [R2+0x7880] ;  /* 0x007880000294783b */ /* 0x000f640000000200 */
        /* <DEDUP_REMOVED lines=8> */
[----:B------:R-:W-:Y:S07]  /*33f0*/  LDSM.16.M88.4 R132, [R0+0x8080] ;  /* 0x008080000084783b */ /* 0x000fee0000000200 */
[----:B------:R-:W-:Y:S01]  /*3400*/  HMMA.16816.F32 R32, R152, R142, R32 ;  /* 0x0000008e9820723c */ /* 0x000fe20000001820 */
[----:B------:R-:W2:Y:S05]  /*3410*/  LDSM.16.M88.4 R140, [R214+0x4080] ;  /* 0x00408000d68c783b */ /* 0x000eaa0000000200 */
[----:B------:R-:W3:Y:S02]  /*3420*/  LDSM.16.M88.4 R152, [R0+0x8880] ;  /* 0x008880000098783b */ /* 0x000ee40000000200 */
[-C--:B----4-:R-:W-:Y:S08]  /*3430*/  HMMA.16816.F32 R4, R136, R144.reuse, R4 ;  /* 0x000000908804723c */ /* 0x090ff00000001804 */
[C---:B-----5:R-:W-:Y:S08]  /*3440*/  HMMA.16816.F32 R8, R148.reuse, R144, R8 ;  /* 0x000000909408723c */ /* 0x060ff00000001808 */
[-C--:B------:R-:W-:Y:S08]  /*3450*/  HMMA.16816.F32 R12, R148, R146.reuse, R12 ;  /* 0x00000092940c723c */ /* 0x080ff0000000180c */
[C---:B------:R-:W-:Y:S01]  /*3460*/  HMMA.16816.F32 R16, R136.reuse, R146, R16 ;  /* 0x000000928810723c */ /* 0x040fe20000001810 */
[----:B------:R-:W4:Y:S07]  /*3470*/  LDSM.16.M88.4 R144, [R214+0x5080] ;  /* 0x00508000d690783b */ /* 0x000f2e0000000200 */
[-C--:B-1----:R-:W-:Y:S08]  /*3480*/  HMMA.16816.F32 R20, R136, R156.reuse, R20 ;  /* 0x0000009c8814723c */ /* 0x082ff00000001814 */
[C---:B------:R-:W-:Y:S08]  /*3490*/  HMMA.16816.F32 R24, R148.reuse, R156, R24 ;  /* 0x0000009c9418723c */ /* 0x040ff00000001818 */
[-C--:B------:R-:W-:Y:S01]  /*34a0*/  HMMA.16816.F32 R28, R148, R158.reuse, R28 ;  /* 0x0000009e941c723c */ /* 0x080fe2000000181c */
[----:B------:R-:W-:Y:S07]  /*34b0*/  LDSM.16.M88.4 R148, [R215+0x4080] ;  /* 0x00408000d794783b */ /* 0x000fee0000000200 */
[----:B------:R-:W-:Y:S01]  /*34c0*/  HMMA.16816.F32 R32, R136, R158, R32 ;  /* 0x0000009e8820723c */ /* 0x000fe20000001820 */
[----:B------:R-:W1:Y:S05]  /*34d0*/  LDSM.16.M88.4 R136, [R3+0x8080] ;  /* 0x008080000388783b */ /* 0x000e6a0000000200 */
[----:B------:R-:W5:Y:S02]  /*34e0*/  LDSM.16.M88.4 R156, [R2+0x8880] ;  /* 0x00888000029c783b */ /* 0x000f640000000200 */
[-C--:B--2---:R-:W-:Y:S08]  /*34f0*/  HMMA.16816.F32 R4, R132, R140.reuse, R4 ;  /* 0x0000008c8404723c */ /* 0x084ff00000001804 */
[C---:B---3--:R-:W-:Y:S08]  /*3500*/  HMMA.16816.F32 R8, R152.reuse, R140, R8 ;  /* 0x0000008c9808723c */ /* 0x048ff00000001808 */
[-C--:B------:R-:W-:Y:S08]  /*3510*/  HMMA.16816.F32 R12, R152, R142.reuse, R12 ;  /* 0x0000008e980c723c */ /* 0x080ff0000000180c */
[C---:B------:R-:W-:Y:S08]  /*3520*/  HMMA.16816.F32 R16, R132.reuse, R142, R16 ;  /* 0x0000008e8410723c */ /* 0x040ff00000001810 */
[-C--:B----4-:R-:W-:Y:S08]  /*3530*/  HMMA.16816.F32 R20, R132, R144.reuse, R20 ;  /* 0x000000908414723c */ /* 0x090ff00000001814 */
[C---:B------:R-:W-:Y:S08]  /*3540*/  HMMA.16816.F32 R24, R152.reuse, R144, R24 ;  /* 0x000000909818723c */ /* 0x040ff00000001818 */
[-C--:B------:R-:W-:Y:S07]  /*3550*/  HMMA.16816.F32 R28, R152, R146.reuse, R28 ;  /* 0x00000092981c723c */ /* 0x080fee000000181c */
[----:B------:R-:W-:Y:S01]  /*3560*/  MOV R154, UR4 ;  /* 0x00000004009a7c02 */ /* 0x000fe20008000f00 */
[----:B------:R-:W-:Y:S04]  /*3570*/  HMMA.16816.F32 R32, R132, R146, R32 ;  /* 0x000000928420723c */ /* 0x000fe80000001820 */
[----:B------:R-:W-:Y:S04]  /*3580*/  LEA R154, R154, R249, 0x6 ;  /* 0x000000f99a9a7211 */ /* 0x000fe800078e30ff */
[-C--:B-1----:R-:W-:Y:S01]  /*3590*/  HMMA.16816.F32 R4, R136, R148.reuse, R4 ;  /* 0x000000948804723c */ /* 0x082fe20000001804 */
[----:B------:R1:W2:Y:S05]  /*35a0*/  LDS R3, [R154.X4+0xf080] ;  /* 0x00f080009a037984 */ /* 0x0002aa0000004800 */
[----:B------:R1:W3:Y:S02]  /*35b0*/  LDS R152, [R154.X4+0xf0a0] ;  /* 0x00f0a0009a987984 */ /* 0x0002e40000004800 */
[C---:B-----5:R-:W-:Y:S03]  /*35c0*/  HMMA.16816.F32 R8, R156.reuse, R148, R8 ;  /* 0x000000949c08723c */ /* 0x060fe60000001808 */
[----:B------:R1:W4:Y:S05]  /*35d0*/  LDS R153, [R154.X4+0xf100] ;  /* 0x00f100009a997984 */ /* 0x00032a0000004800 */
[-C--:B------:R-:W-:Y:S01]  /*35e0*/  HMMA.16816.F32 R12, R156, R150.reuse, R12 ;  /* 0x000000969c0c723c */ /* 0x080fe2000000180c */
[----:B------:R-:W1:Y:S01]  /*35f0*/  LDS R154, [R154.X4+0xf120] ;  /* 0x00f120009a9a7984 */ /* 0x000e620000004800 */
[----:B------:R-:W-:Y:S04]  /*3600*/  DEPBAR.LE SB0, 0x0 ;  /* 0x000080000000791a */ /* 0x000fe80000000000 */
[----:B------:R-:W-:Y:S02]  /*3610*/  BAR.SYNC.DEFER_BLOCKING 0x0 ;  /* 0x0000000000007b1d */ /* 0x000fe40000010000 */
[C---:B------:R-:W-:Y:S08]  /*3620*/  HMMA.16816.F32 R16, R136.reuse, R150, R16 ;  /* 0x000000968810723c */ /* 0x040ff00000001810 */
[-C--:B------:R-:W-:Y:S08]  /*3630*/  HMMA.16816.F32 R20, R136, R160.reuse, R20 ;  /* 0x000000a08814723c */ /* 0x080ff00000001814 */
[C---:B------:R-:W-:Y:S01]  /*3640*/  HMMA.16816.F32 R24, R156.reuse, R160, R24 ;  /* 0x000000a09c18723c */ /* 0x040fe20000001818 */
[----:B------:R1:W1:Y:S07]  /*3650*/  LDSM.16.M88.4 R132, [R216+0xc080] ;  /* 0x00c08000d884783b */ /* 0x00026e0000000200 */
[-C--:B------:R-:W-:Y:S01]  /*3660*/  HMMA.16816.F32 R28, R156, R162.reuse, R28 ;  /* 0x000000a29c1c723c */ /* 0x080fe2000000181c */
[----:B------:R1:W1:Y:S05]  /*3670*/  LDSM.16.M88.4 R140, [R216+0xc880] ;  /* 0x00c88000d88c783b */ /* 0x00026a0000000200 */
[----:B------:R1:W1:Y:S02]  /*3680*/  LDSM.16.M88.4 R144, [R217] ;  /* 0x00000000d990783b */ /* 0x0002640000000200 */
[----:B------:R-:W-:Y:S03]  /*3690*/  HMMA.16816.F32 R32, R136, R162, R32 ;  /* 0x000000a28820723c */ /* 0x000fe60000001820 */
[----:B------:R1:W1:Y:S05]  /*36a0*/  LDSM.16.M88.4 R148, [R217+0x800] ;  /* 0x00080000d994783b */ /* 0x00026a0000000200 */
[----:B------:R-:W-:-:S05]  /*36b0*/  @P0 BRA `(.L_x_583) ;  /* 0x000002f000000947 */ /* 0x000fca0003800000 */
[----:B--234-:R-:W2:Y:S01]  /*36c0*/  LDL R234, [R1+0x4] ;  /* 0x0000040001ea7983 */ /* 0x01cea20000100800 */
[----:B------:R-:W-:Y:S01]  /*36d0*/  ULDC.64 UR6, c[0x0][0x178] ;  /* 0x00005e0000067ab9 */ /* 0x000fe20000000a00 */
[----:B------:R-:W-:Y:S01]  /*36e0*/  IMAD.U32 R156, RZ, RZ, UR5 ;  /* 0x00000005ff9c7e24 */ /* 0x000fe2000f8e00ff */
[----:B------:R-:W-:Y:S01]  /*36f0*/  USHF.R.S32.HI UR15, URZ, 0x1f, UR16 ;  /* 0x0000001f3f0f7899 */ /* 0x000fe20008011410 */
[----:B------:R-:W3:Y:S01]  /*3700*/  LDL.64 R236, [R1+0x30] ;  /* 0x0000300001ec7983 */ /* 0x000ee20000100a00 */
[----:B------:R-:W-:Y:S01]  /*3710*/  UIMAD.WIDE.U32 UR20, UR16, UR6, URZ ;  /* 0x00000006101472a5 */ /* 0x000fe2000f8e003f */
[----:B------:R-:W-:Y:S01]  /*3720*/  IMAD.U32 R155, RZ, RZ, UR5 ;  /* 0x00000005ff9b7e24 */ /* 0x000fe2000f8e00ff */
[----:B------:R-:W-:Y:S01]  /*3730*/  UIMAD UR15, UR15, UR6, URZ ;  /* 0x000000060f0f72a4 */ /* 0x000fe2000f8e023f */
[----:B------:R-:W4:Y:S01]  /*3740*/  LDL R235, [R1+0x4c] ;  /* 0x00004c0001eb7983 */ /* 0x000f220000100800 */
[----:B------:R-:W-:Y:S02]  /*3750*/  IMAD.U32 R2, RZ, RZ, UR10 ;  /* 0x0000000aff027e24 */ /* 0x000fe4000f8e00ff */
[----:B------:R-:W-:Y:S01]  /*3760*/  UIMAD UR15, UR16, UR7, UR15 ;  /* 0x00000007100f72a4 */ /* 0x000fe2000f8e020f */
[----:B------:R-:W5:Y:S01]  /*3770*/  LDL R230, [R1+0x8] ;  /* 0x0000080001e67983 */ /* 0x000f620000100800 */
[----:B------:R-:W-:Y:S01]  /*3780*/  UIMAD UR16, UR16, -0x40, UR12 ;  /* 0xffffffc0101078a4 */ /* 0x000fe2000f8e020c */
[----:B------:R-:W-:Y:S01]  /*3790*/  @!P3 LEA R2, R2, 0x40, 0x6 ;  /* 0x000000400202b811 */ /* 0x000fe200078e30ff */
[----:B------:R-:W-:Y:S01]  /*37a0*/  UIADD3 UR15, UR21, UR15, URZ ;  /* 0x0000000f150f7290 */ /* 0x000fe2000fffe03f */
[----:B------:R-:W5:Y:S01]  /*37b0*/  LDL.64 R232, [R1+0x20] ;  /* 0x0000200001e87983 */ /* 0x000f620000100a00 */
[----:B------:R-:W-:Y:S02]  /*37c0*/  IMAD.U32 R137, RZ, RZ, UR20 ;  /* 0x00000014ff897e24 */ /* 0x000fe4000f8e00ff */
[----:B------:R-:W-:Y:S01]  /*37d0*/  ISETP.LT.AND P4, PT, R250, UR16, PT ;  /* 0x00000010fa007c0c */ /* 0x000fe2000bf81270 */
[----:B------:R-:W5:Y:S01]  /*37e0*/  LDL R229, [R1+0x48] ;  /* 0x0000480001e57983 */ /* 0x000f620000100800 */
[----:B------:R-:W-:Y:S02]  /*37f0*/  IMAD.U32 R157, RZ, RZ, UR20 ;  /* 0x00000014ff9d7e24 */ /* 0x000fe4000f8e00ff */
[----:B------:R-:W-:Y:S01]  /*3800*/  IMAD.U32 R0, RZ, RZ, UR15 ;  /* 0x0000000fff007e24 */ /* 0x000fe2000f8e00ff */
[----:B------:R-:W1:Y:S01]  /*3810*/  S2R R231, SR_TID.X ;  /* 0x0000000000e77919 */ /* 0x000e620000002100 */
[C---:B--2---:R-:W-:Y:S01]  /*3820*/  LOP3.LUT P6, RZ, R234.reuse, 0x1, RZ, 0xc0, !PT ;  /* 0x00000001eaff7812 */ /* 0x044fe200078cc0ff */
[----:B-1----:R-:W-:Y:S01]  /*3830*/  IMAD.SHL.U32 R158, R231, 0x4, RZ ;  /* 0x00000004e79e7824 */ /* 0x002fe200078e00ff */
[----:B------:R-:W-:Y:S02]  /*3840*/  LOP3.LUT P5, RZ, R234, 0x2, RZ, 0xc0, !PT ;  /* 0x00000002eaff7812 */ /* 0x000fe400078ac0ff */
[----:B---3--:R-:W-:Y:S01]  /*3850*/  LEA R137, P1, R137, R236, 0x6 ;  /* 0x000000ec89897211 */ /* 0x008fe200078230ff */
[----:B------:R-:W-:Y:S01]  /*3860*/  @!P3 IMAD R155, R155, 0x40, R158 ;  /* 0x000000409b9bb824 */ /* 0x000fe200078e029e */
[C---:B------:R-:W-:Y:S02]  /*3870*/  ISETP.GE.OR P6, PT, R250.reuse, UR16, !P6 ;  /* 0x00000010fa007c0c */ /* 0x040fe4000f7c6670 */
[----:B----4-:R-:W-:Y:S02]  /*3880*/  LEA.HI.X R157, R157, R235, R0, 0x6, P1 ;  /* 0x000000eb9d9d7211 */ /* 0x010fe400008f3400 */
[----:B------:R-:W-:Y:S02]  /*3890*/  IADD3 R0, R251, 0x6080, RZ ;  /* 0x00006080fb007810 */ /* 0x000fe40007ffe0ff */
[----:B------:R-:W-:Y:S02]  /*38a0*/  ISETP.GE.OR P5, PT, R250, UR16, !P5 ;  /* 0x00000010fa007c0c */ /* 0x000fe4000efa6670 */
[C---:B------:R-:W-:Y:S01]  /*38b0*/  LEA R136, P2, R137.reuse, c[0x0][0x160], 0x1 ;  /* 0x0000580089887a11 */ /* 0x040fe200078408ff */
[----:B------:R-:W-:Y:S01]  /*38c0*/  IMAD R0, R156, 0x3000, R0 ;  /* 0x000030009c007824 */ /* 0x000fe200078e0200 */
[----:B-----5:R-:W-:Y:S02]  /*38d0*/  ISETP.GE.OR P4, PT, R230, c[0x0][0x16c], !P4 ;  /* 0x00005b00e6007a0c */ /* 0x020fe40006786670 */
[----:B------:R-:W-:Y:S02]  /*38e0*/  LEA.HI.X R137, R137, c[0x0][0x164], R157, 0x1, P2 ;  /* 0x0000590089897a11 */ /* 0x000fe400010f0c9d */
[C---:B------:R-:W-:Y:S03]  /*38f0*/  @!P3 IADD3 R139, P1, R2.reuse, R232, RZ ;  /* 0x000000e8028bb210 */ /* 0x040fe60007f3e0ff */
        /* <DEDUP_REMOVED lines=8> */
[----:B------:R1:W-:Y:S01]  /*3980*/  LDGSTS.E.BYPASS.LTC128B.128 [R0+0x2000], [R136.64+0x80], !P4 ;  /* 0x0200008088007fae */ /* 0x0003e2000e101d52 */
[----:B------:R-:W-:Y:S05]  /*3990*/  @!P3 IMAD.SHL.U32 R2, R155, 0x4, RZ ;  /* 0x000000049b02b824 */ /* 0x000fea00078e00ff */
[----:B------:R1:W-:Y:S02]  /*39a0*/  @!P3 LDGSTS.E.BYPASS.LTC128B.128 [R2+0xf080], [R138.64] ;  /* 0x0f0800008a02bfae */ /* 0x0003e4000b901d52 */
.L_x_583:
[----:B-1234-:R-:W2:Y:S01]  /*39b0*/  LDL R2, [R1+0x38] ;  /* 0x0000380001027983 */ /* 0x01eea20000100800 */
[----:B------:R-:W-:Y:S01]  /*39c0*/  ULEA UR7, UR10, 0x1, 0x6 ;  /* 0x000000010a077891 */ /* 0x000fe2000f8e303f */
[----:B------:R-:W-:Y:S01]  /*39d0*/  IMAD.U32 R0, RZ, RZ, UR12 ;  /* 0x0000000cff007e24 */ /* 0x000fe2000f8e00ff */
[----:B------:R-:W-:Y:S01]  /*39e0*/  USHF.L.U32 UR6, UR14, 0x7, URZ ;  /* 0x000000070e067899 */ /* 0x000fe2000800063f */
[----:B------:R-:W0:Y:S01]  /*39f0*/  LDGDEPBAR ;  /* 0x00000000000079af */ /* 0x000e220000000000 */
[----:B------:R-:W-:Y:S02]  /*3a00*/  UIADD3 UR10, UR10, 0x1, URZ ;  /* 0x000000010a0a7890 */ /* 0x000fe4000fffe03f */
[----:B------:R-:W-:Y:S06]  /*3a10*/  UIADD3 UR6, UR11, UR7, -UR6 ;  /* 0x000000070b067290 */ /* 0x000fec000fffe806 */
[----:B------:R-:W-:Y:S05]  /*3a20*/  IADD3 R0, R249, UR6, -R0 ;  /* 0x00000006f9007c10 */ /* 0x000fea000fffe800 */
[----:B--2---:R-:W-:Y:S05]  /*3a30*/  IMAD.IADD R136, R0, 0x1, -R2 ;  /* 0x0000000100887824 */ /* 0x004fea00078e0a02 */
[----:B------:R-:W-:Y:S02]  /*3a40*/  IADD3 R0, R136, 0x8, RZ ;  /* 0x0000000888007810 */ /* 0x000fe40007ffe0ff */
[C---:B------:R-:W-:Y:S02]  /*3a50*/  IMNMX R2, R252.reuse, R136, PT ;  /* 0x00000088fc027217 */ /* 0x040fe40003800200 */
[----:B------:R-:W-:Y:S02]  /*3a60*/  IMNMX R0, R252, R0, PT ;  /* 0x00000000fc007217 */ /* 0x000fe40003800200 */
[----:B------:R-:W-:Y:S02]  /*3a70*/  ISETP.GT.AND P5, PT, R2, RZ, PT ;  /* 0x000000ff0200720c */ /* 0x000fe40003fa4270 */
[----:B------:R-:W-:Y:S02]  /*3a80*/  ISETP.GT.AND P1, PT, R0, 0x1, PT ;  /* 0x000000010000780c */ /* 0x000fe40003f24270 */
[----:B------:R-:W-:Y:S02]  /*3a90*/  FSEL R157, R4, -INF , P5 ;  /* 0xff800000049d7808 */ /* 0x000fe40002800000 */
[----:B------:R-:W-:Y:S02]  /*3aa0*/  FSEL R160, R7, -INF , P1 ;  /* 0xff80000007a07808 */ /* 0x000fe40000800000 */
[C---:B------:R-:W-:Y:S01]  /*3ab0*/  ISETP.GT.AND P1, PT, R2.reuse, 0x20, PT ;  /* 0x000000200200780c */ /* 0x040fe20003f24270 */
[--C-:B------:R-:W-:Y:S01]  /*3ac0*/  FFMA.FTZ R157, R157, c[0x0][0x29c], -R3.reuse ;  /* 0x0000a7009d9d7a23 */ /* 0x100fe20000010803 */
[----:B------:R-:W-:Y:S01]  /*3ad0*/  ISETP.GT.AND P6, PT, R2, 0x21, PT ;  /* 0x000000210200780c */ /* 0x000fe20003fc4270 */
[--C-:B------:R-:W-:Y:S01]  /*3ae0*/  FFMA.FTZ R230, R160, c[0x0][0x29c], -R152.reuse ;  /* 0x0000a700a0e67a23 */ /* 0x100fe20000010898 */
[----:B------:R-:W-:Y:S02]  /*3af0*/  FSEL R139, R16, -INF , P1 ;  /* 0xff800000108b7808 */ /* 0x000fe40000800000 */
[----:B------:R-:W-:Y:S02]  /*3b00*/  ISETP.GT.AND P4, PT, R2, 0x1, PT ;  /* 0x000000010200780c */ /* 0x000fe40003f84270 */
[C---:B------:R-:W-:Y:S01]  /*3b10*/  ISETP.GT.AND P2, PT, R0.reuse, RZ, PT ;  /* 0x000000ff0000720c */ /* 0x040fe20003f44270 */
[--C-:B------:R-:W-:Y:S01]  /*3b20*/  FFMA.FTZ R162, R139, c[0x0][0x29c], -R3.reuse ;  /* 0x0000a7008ba27a23 */ /* 0x100fe20000010803 */
[C---:B------:R-:W-:Y:S02]  /*3b30*/  ISETP.GT.AND P5, PT, R0.reuse, 0x20, PT ;  /* 0x000000200000780c */ /* 0x040fe40003fa4270 */
[----:B------:R-:W-:Y:S02]  /*3b40*/  ISETP.GT.AND P1, PT, R0, 0x21, PT ;  /* 0x000000210000780c */ /* 0x000fe40003f24270 */
[----:B------:R-:W-:Y:S02]  /*3b50*/  FSEL R138, R17, -INF , P6 ;  /* 0xff800000118a7808 */ /* 0x000fe40003000000 */
[----:B------:R-:W-:Y:S02]  /*3b60*/  FSEL R156, R5, -INF , P4 ;  /* 0xff800000059c7808 */ /* 0x000fe40002000000 */
[----:B------:R-:W-:Y:S01]  /*3b70*/  FSEL R161, R6, -INF , P2 ;  /* 0xff80000006a17808 */ /* 0x000fe20001000000 */
[--C-:B------:R-:W-:Y:S01]  /*3b80*/  FFMA.FTZ R239, R138, c[0x0][0x29c], -R3.reuse ;  /* 0x0000a7008aef7a23 */ /* 0x100fe20000010803 */
[----:B------:R-:W-:Y:S02]  /*3b90*/  IADD3 R4, R136, 0x20, RZ ;  /* 0x0000002088047810 */ /* 0x000fe40007ffe0ff */
[C---:B------:R-:W-:Y:S01]  /*3ba0*/  ISETP.GT.AND P4, PT, R2.reuse, 0x40, PT ;  /* 0x000000400200780c */ /* 0x040fe20003f84270 */
[--C-:B------:R-:W-:Y:S01]  /*3bb0*/  FFMA.FTZ R231, R161, c[0x0][0x29c], -R152.reuse ;  /* 0x0000a700a1e77a23 */ /* 0x100fe20000010898 */
        /* <DEDUP_REMOVED lines=10> */
[----:B------:R-:W-:Y:S02]  /*3c60*/  FSEL R16, R21, -INF , P2 ;  /* 0xff80000015107808 */ /* 0x000fe40001000000 */
[----:B------:R-:W-:Y:S01]  /*3c70*/  IMNMX R2, R252, R2, PT ;  /* 0x00000002fc027217 */ /* 0x000fe20003800200 */
[--C-:B------:R-:W-:Y:S01]  /*3c80*/  FFMA.FTZ R242, R18, c[0x0][0x29c], -R3.reuse ;  /* 0x0000a70012f27a23 */ /* 0x100fe20000010803 */
[----:B------:R-:W-:Y:S01]  /*3c90*/  ISETP.GT.AND P4, PT, R0, 0x41, PT ;  /* 0x000000410000780c */ /* 0x000fe20003f84270 */
[--C-:B------:R-:W-:Y:S01]  /*3ca0*/  FFMA.FTZ R241, R16, c[0x0][0x29c], -R3.reuse ;  /* 0x0000a70010f17a23 */ /* 0x100fe20000010803 */
[----:B------:R-:W-:Y:S02]  /*3cb0*/  ISETP.GT.AND P2, PT, R0, 0x60, PT ;  /* 0x000000600000780c */ /* 0x000fe40003f44270 */
[----:B------:R-:W-:Y:S02]  /*3cc0*/  FSEL R155, R22, -INF , P1 ;  /* 0xff800000169b7808 */ /* 0x000fe40000800000 */
[----:B------:R-:W-:Y:S02]  /*3cd0*/  ISETP.GT.AND P1, PT, R0, 0x61, PT ;  /* 0x000000610000780c */ /* 0x000fe40003f24270 */
[----:B------:R-:W-:Y:S01]  /*3ce0*/  IMNMX R0, R252, R4, PT ;  /* 0x00000004fc007217 */ /* 0x000fe20003800200 */
[--C-:B------:R-:W-:Y:S01]  /*3cf0*/  FFMA.FTZ R161, R155, c[0x0][0x29c], -R152.reuse ;  /* 0x0000a7009ba17a23 */ /* 0x100fe20000010898 */
[-C--:B------:R-:W-:Y:S03]  /*3d00*/  HMMA.16816.F32 R4, R132, R164.reuse, RZ ;  /* 0x000000a48404723c */ /* 0x080fe600000018ff */
[----:B------:R-:W-:Y:S02]  /*3d10*/  FSEL R19, R23, -INF , P4 ;  /* 0xff80000017137808 */ /* 0x000fe40002000000 */
[----:B------:R-:W-:Y:S02]  /*3d20*/  FSEL R33, R33, -INF , P5 ;  /* 0xff80000021217808 */ /* 0x000fe40002800000 */
[----:B------:R-:W-:Y:S01]  /*3d30*/  FSEL R17, R34, -INF , P2 ;  /* 0xff80000022117808 */ /* 0x000fe20001000000 */
[--C-:B------:R-:W-:Y:S01]  /*3d40*/  FFMA.FTZ R160, R19, c[0x0][0x29c], -R152.reuse ;  /* 0x0000a70013a07a23 */ /* 0x100fe20000010898 */
[----:B------:R-:W-:Y:S02]  /*3d50*/  FSEL R35, R35, -INF , P1 ;  /* 0xff80000023237808 */ /* 0x000fe40000800000 */
[C---:B------:R-:W-:Y:S01]  /*3d60*/  ISETP.GT.AND P5, PT, R0.reuse, RZ, PT ;  /* 0x000000ff0000720c */ /* 0x040fe20003fa4270 */
[--C-:B------:R-:W-:Y:S01]  /*3d70*/  FFMA.FTZ R159, R17, c[0x0][0x29c], -R152.reuse ;  /* 0x0000a700119f7a23 */ /* 0x100fe20000010898 */
[----:B------:R-:W-:Y:S01]  /*3d80*/  ISETP.GT.AND P4, PT, R0, 0x1, PT ;  /* 0x000000010000780c */ /* 0x000fe20003f84270 */
[----:B------:R-:W-:Y:S01]  /*3d90*/  FFMA.FTZ R238, R33, c[0x0][0x29c], -R3 ;  /* 0x0000a70021ee7a23 */ /* 0x000fe20000010803 */
[C---:B------:R-:W-:Y:S01]  /*3da0*/  ISETP.GT.AND P2, PT, R2.reuse, RZ, PT ;  /* 0x000000ff0200720c */ /* 0x040fe20003f44270 */
[----:B------:R-:W-:Y:S01]  /*3db0*/  FFMA.FTZ R152, R35, c[0x0][0x29c], -R152 ;  /* 0x0000a70023987a23 */ /* 0x000fe20000010898 */
[----:B------:R-:W-:Y:S02]  /*3dc0*/  ISETP.GT.AND P1, PT, R2, 0x1, PT ;  /* 0x000000010200780c */ /* 0x000fe40003f24270 */
[----:B------:R-:W-:Y:S02]  /*3dd0*/  FSEL R137, R10, -INF , P2 ;  /* 0xff8000000a897808 */ /* 0x000fe40001000000 */
[----:B------:R-:W-:Y:S01]  /*3de0*/  FSEL R136, R11, -INF , P1 ;  /* 0xff8000000b887808 */ /* 0x000fe20000800000 */
[----:B------:R-:W-:Y:S01]  /*3df0*/  MUFU.EX2 R152, R152 ;  /* 0x0000009800987308 */ /* 0x000fe20000000800 */
[----:B------:R-:W-:Y:S01]  /*3e00*/  FSEL R23, R8, -INF , P5 ;  /* 0xff80000008177808 */ /* 0x000fe20002800000 */
[--C-:B------:R-:W-:Y:S01]  /*3e10*/  FFMA.FTZ R232, R137, c[0x0][0x29c], -R154.reuse ;  /* 0x0000a70089e87a23 */ /* 0x100fe2000001089a */
[----:B------:R-:W-:Y:S01]  /*3e20*/  FSEL R22, R9, -INF , P4 ;  /* 0xff80000009167808 */ /* 0x000fe20002000000 */
[--C-:B------:R-:W-:Y:S01]  /*3e30*/  FFMA.FTZ R243, R136, c[0x0][0x29c], -R154.reuse ;  /* 0x0000a70088f37a23 */ /* 0x100fe2000001089a */
[C---:B------:R-:W-:Y:S01]  /*3e40*/  HMMA.16816.F32 R8, R140.reuse, R164, RZ ;  /* 0x000000a48c08723c */ /* 0x040fe200000018ff */
[----:B------:R-:W-:Y:S01]  /*3e50*/  LDSM.16.M88.4 R136, [R216+0xd880] ;  /* 0x00d88000d888783b */ /* 0x000fe20000000200 */
[----:B------:R-:W-:Y:S01]  /*3e60*/  FSEL R32, R32, -INF , P6 ;  /* 0xff80000020207808 */ /* 0x000fe20003000000 */
[--C-:B------:R-:W-:Y:S01]  /*3e70*/  FFMA.FTZ R155, R23, c[0x0][0x29c], -R153.reuse ;  /* 0x0000a700179b7a23 */ /* 0x100fe20000010899 */
[----:B------:R-:W-:Y:S01]  /*3e80*/  ISETP.GT.AND P2, PT, R0, 0x20, PT ;  /* 0x000000200000780c */ /* 0x000fe20003f44270 */
[----:B------:R-:W-:Y:S01]  /*3e90*/  FFMA.FTZ R158, R22, c[0x0][0x29c], -R153 ;  /* 0x0000a700169e7a23 */ /* 0x000fe20000010899 */
[----:B------:R-:W-:Y:S01]  /*3ea0*/  ISETP.GT.AND P6, PT, R0, 0x21, PT ;  /* 0x000000210000780c */ /* 0x000fe20003fc4270 */
[----:B------:R-:W-:Y:S01]  /*3eb0*/  FFMA.FTZ R240, R32, c[0x0][0x29c], -R3 ;  /* 0x0000a70020f07a23 */ /* 0x000fe20000010803 */
[C---:B------:R-:W-:Y:S02]  /*3ec0*/  ISETP.GT.AND P5, PT, R2.reuse, 0x20, PT ;  /* 0x000000200200780c */ /* 0x040fe40003fa4270 */
[----:B------:R-:W-:Y:S01]  /*3ed0*/  ISETP.GT.AND P1, PT, R2, 0x21, PT ;  /* 0x000000210200780c */ /* 0x000fe20003f24270 */
[----:B------:R-:W-:Y:S01]  /*3ee0*/  MUFU.EX2 R158, R158 ;  /* 0x0000009e009e7308 */ /* 0x000fe20000000800 */
[----:B------:R-:W-:Y:S02]  /*3ef0*/  ISETP.GT.AND P4, PT, R0, 0x40, PT ;  /* 0x000000400000780c */ /* 0x000fe40003f84270 */
[----:B------:R-:W-:Y:S02]  /*3f00*/  FSEL R21, R12, -INF , P2 ;  /* 0xff8000000c157808 */ /* 0x000fe40001000000 */
[C---:B------:R-:W-:Y:S02]  /*3f10*/  ISETP.GT.AND P2, PT, R0.reuse, 0x41, PT ;  /* 0x000000410000780c */ /* 0x040fe40003f44270 */
[----:B------:R-:W-:Y:S01]  /*3f20*/  FSEL R20, R13, -INF , P6 ;  /* 0xff8000000d147808 */ /* 0x000fe20003000000 */
[--C-:B------:R-:W-:Y:S01]  /*3f30*/  FFMA.FTZ R233, R21, c[0x0][0x29c], -R153.reuse ;  /* 0x0000a70015e97a23 */ /* 0x100fe20000010899 */
[----:B------:R-:W-:Y:S02]  /*3f40*/  ISETP.GT.AND P6, PT, R0, 0x60, PT ;  /* 0x000000600000780c */ /* 0x000fe40003fc4270 */
[----:B------:R-:W-:Y:S01]  /*3f50*/  FSEL R34, R14, -INF , P5 ;  /* 0xff8000000e227808 */ /* 0x000fe20002800000 */
[--C-:B------:R-:W-:Y:S01]  /*3f60*/  FFMA.FTZ R237, R20, c[0x0][0x29c], -R153.reuse ;  /* 0x0000a70014ed7a23 */ /* 0x100fe20000010899 */
[----:B------:R-:W-:Y:S02]  /*3f70*/  ISETP.GT.AND P5, PT, R0, 0x61, PT ;  /* 0x000000610000780c */ /* 0x000fe40003fa4270 */
[----:B------:R-:W-:Y:S01]  /*3f80*/  FSEL R0, R15, -INF , P1 ;  /* 0xff8000000f007808 */ /* 0x000fe20000800000 */
[--C-:B------:R-:W-:Y:S01]  /*3f90*/  FFMA.FTZ R244, R34, c[0x0][0x29c], -R154.reuse ;  /* 0x0000a70022f47a23 */ /* 0x100fe2000001089a */
[-C--:B------:R-:W-:Y:S01]  /*3fa0*/  HMMA.16816.F32 R12, R140, R166.reuse, RZ ;  /* 0x000000a68c0c723c */ /* 0x080fe200000018ff */
[----:B------:R-:W-:Y:S02]  /*3fb0*/  ISETP.GT.AND P1, PT, R2, 0x40, PT ;  /* 0x000000400200780c */ /* 0x000fe40003f24270 */
[--C-:B------:R-:W-:Y:S01]  /*3fc0*/  FFMA.FTZ R245, R0, c[0x0][0x29c], -R154.reuse ;  /* 0x0000a70000f57a23 */ /* 0x100fe2000001089a */
[----:B------:R-:W-:Y:S01]  /*3fd0*/  FSEL R24, R24, -INF , P4 ;  /* 0xff80000018187808 */ /* 0x000fe20002000000 */
[----:B------:R-:W-:Y:S01]  /*3fe0*/  LDS R0, [R249.X4+0xf2a0] ;  /* 0x00f2a000f9007984 */ /* 0x000fe20000004800 */
[----:B------:R-:W-:Y:S02]  /*3ff0*/  ISETP.GT.AND P4, PT, R2, 0x41, PT ;  /* 0x000000410200780c */ /* 0x000fe40003f84270 */
[C---:B------:R-:W-:Y:S04]  /*4000*/  HMMA.16816.F32 R16, R132.reuse, R166, RZ ;  /* 0x000000a68410723c */ /* 0x040fe800000018ff */
[--C-:B------:R-:W-:Y:S01]  /*4010*/  FFMA.FTZ R236, R24, c[0x0][0x29c], -R153.reuse ;  /* 0x0000a70018ec7a23 */ /* 0x100fe20000010899 */
[----:B------:R-:W-:Y:S02]  /*4020*/  FSEL R25, R25, -INF , P2 ;  /* 0xff80000019197808 */ /* 0x000fe40001000000 */
[----:B------:R-:W-:Y:S01]  /*4030*/  ISETP.GT.AND P2, PT, R2, 0x60, PT ;  /* 0x000000600200780c */ /* 0x000fe20003f44270 */
[-C--:B------:R-:W-:Y:S01]  /*4040*/  HMMA.16816.F32 R20, R132, R168.reuse, RZ ;  /* 0x000000a88414723c */ /* 0x080fe200000018ff */
[----:B------:R-:W-:Y:S02]  /*4050*/  FSEL R26, R26, -INF , P1 ;  /* 0xff8000001a1a7808 */ /* 0x000fe40000800000 */
[----:B------:R-:W-:Y:S01]  /*4060*/  ISETP.GT.AND P1, PT, R2, 0x61, PT ;  /* 0x000000610200780c */ /* 0x000fe20003f24270 */
[----:B------:R-:W-:Y:S01]  /*4070*/  FFMA.FTZ R235, R25, c[0x0][0x29c], -R153 ;  /* 0x0000a70019eb7a23 */ /* 0x000fe20000010899 */
[----:B------:R-:W-:Y:S01]  /*4080*/  FSEL R27, R27, -INF , P4 ;  /* 0xff8000001b1b7808 */ /* 0x000fe20002000000 */
[--C-:B------:R-:W-:Y:S01]  /*4090*/  FFMA.FTZ R246, R26, c[0x0][0x29c], -R154.reuse ;  /* 0x0000a7001af67a23 */ /* 0x100fe2000001089a */
[----:B------:R-:W-:Y:S01]  /*40a0*/  FSEL R28, R28, -INF , P6 ;  /* 0xff8000001c1c7808 */ /* 0x000fe20003000000 */
[----:B------:R-:W-:Y:S01]  /*40b0*/  FFMA.FTZ R2, R156, c[0x0][0x29c], -R3 ;  /* 0x0000a7009c027a23 */ /* 0x000fe20000010803 */
[----:B------:R-:W-:Y:S01]  /*40c0*/  FSEL R29, R29, -INF , P5 ;  /* 0xff8000001d1d7808 */ /* 0x000fe20002800000 */
[----:B------:R-:W-:Y:S01]  /*40d0*/  LDS R3, [R249.X4+0xf280] ;  /* 0x00f28000f9037984 */ /* 0x000fe20000004800 */
[----:B------:R-:W-:Y:S01]  /*40e0*/  MUFU.EX2 R156, R157 ;  /* 0x0000009d009c7308 */ /* 0x000fe20000000800 */
[--C-:B------:R-:W-:Y:S01]  /*40f0*/  FFMA.FTZ R247, R27, c[0x0][0x29c], -R154.reuse ;  /* 0x0000a7001bf77a23 */ /* 0x100fe2000001089a */
[----:B------:R-:W-:Y:S01]  /*4100*/  FSEL R30, R30, -INF , P2 ;  /* 0xff8000001e1e7808 */ /* 0x000fe20001000000 */
[C---:B------:R-:W-:Y:S02]  /*4110*/  HMMA.16816.F32 R24, R140.reuse, R168, RZ ;  /* 0x000000a88c18723c */ /* 0x040fe400000018ff */
[----:B------:R-:W-:Y:S01]  /*4120*/  FSEL R31, R31, -INF , P1 ;  /* 0xff8000001f1f7808 */ /* 0x000fe20000800000 */
[--C-:B------:R-:W-:Y:S02]  /*4130*/  FFMA.FTZ R234, R28, c[0x0][0x29c], -R153.reuse ;  /* 0x0000a7001cea7a23 */ /* 0x100fe40000010899 */
[----:B------:R-:W-:Y:S02]  /*4140*/  FFMA.FTZ R153, R29, c[0x0][0x29c], -R153 ;  /* 0x0000a7001d997a23 */ /* 0x000fe40000010899 */
[--C-:B------:R-:W-:Y:S01]  /*4150*/  FFMA.FTZ R248, R30, c[0x0][0x29c], -R154.reuse ;  /* 0x0000a7001ef87a23 */ /* 0x100fe2000001089a */
[----:B------:R-:W1:Y:S01]  /*4160*/  MUFU.EX2 R2, R2 ;  /* 0x0000000200027308 */ /* 0x000e620000000800 */
[----:B------:R-:W-:Y:S02]  /*4170*/  FFMA.FTZ R154, R31, c[0x0][0x29c], -R154 ;  /* 0x0000a7001f9a7a23 */ /* 0x000fe4000001089a */
[-C--:B------:R-:W-:Y:S07]  /*4180*/  HMMA.16816.F32 R28, R140, R170.reuse, RZ ;  /* 0x000000aa8c1c723c */ /* 0x080fee00000018ff */
[----:B------:R-:W2:Y:S01]  /*4190*/  MUFU.EX2 R142, R230 ;  /* 0x000000e6008e7308 */ /* 0x000ea20000000800 */
[----:B------:R-:W-:Y:S01]  /*41a0*/  HMMA.16816.F32 R32, R132, R170, RZ ;  /* 0x000000aa8420723c */ /* 0x000fe200000018ff */
[----:B------:R-:W3:Y:S07]  /*41b0*/  LDSM.16.M88.4 R132, [R216+0xd080] ;  /* 0x00d08000d884783b */ /* 0x000eee0000000200 */
[-C--:B------:R-:W-:Y:S01]  /*41c0*/  HMMA.16816.F32 R4, R144, R172.reuse, R4 ;  /* 0x000000ac9004723c */ /* 0x080fe20000001804 */
[----:B------:R-:W-:Y:S07]  /*41d0*/  MUFU.EX2 R143, R229 ;  /* 0x000000e5008f7308 */ /* 0x000fee0000000800 */
[C---:B------:R-:W-:Y:S03]  /*41e0*/  HMMA.16816.F32 R8, R148.reuse, R172, R8 ;  /* 0x000000ac9408723c */ /* 0x040fe60000001808 */
[----:B------:R-:W-:Y:S05]  /*41f0*/  MUFU.EX2 R141, R239 ;  /* 0x000000ef008d7308 */ /* 0x000fea0000000800 */
[-C--:B------:R-:W-:Y:S05]  /*4200*/  HMMA.16816.F32 R12, R148, R174.reuse, R12 ;  /* 0x000000ae940c723c */ /* 0x080fea000000180c */
        /* <DEDUP_REMOVED lines=8> */
[----:B------:R-:W-:Y:S05]  /*4290*/  HMMA.16816.F32 R32, R144, R178, R32 ;  /* 0x000000b29020723c */ /* 0x000fea0000001820 */
[----:B------:R-:W-:Y:S03]  /*42a0*/  MUFU.EX2 R147, R159 ;  /* 0x0000009f00937308 */ /* 0x000fe60000000800 */
[-C--:B---3--:R-:W-:Y:S07]  /*42b0*/  HMMA.16816.F32 R4, R132, R180.reuse, R4 ;  /* 0x000000b48404723c */ /* 0x088fee0000001804 */
[----:B------:R-:W-:Y:S01]  /*42c0*/  MUFU.EX2 R145, R163 ;  /* 0x000000a300917308 */ /* 0x000fe20000000800 */
[C---:B------:R-:W-:Y:S08]  /*42d0*/  HMMA.16816.F32 R8, R136.reuse, R180, R8 ;  /* 0x000000b48808723c */ /* 0x040ff00000001808 */
[-C--:B------:R-:W-:Y:S01]  /*42e0*/  HMMA.16816.F32 R12, R136, R182.reuse, R12 ;  /* 0x000000b6880c723c */ /* 0x080fe2000000180c */
[----:B------:R-:W-:Y:S07]  /*42f0*/  MUFU.EX2 R144, R161 ;  /* 0x000000a100907308 */ /* 0x000fee0000000800 */
[C---:B------:R-:W-:Y:S03]  /*4300*/  HMMA.16816.F32 R16, R132.reuse, R182, R16 ;  /* 0x000000b68410723c */ /* 0x040fe60000001810 */
[----:B------:R-:W-:Y:S05]  /*4310*/  MUFU.EX2 R150, R235 ;  /* 0x000000eb00967308 */ /* 0x000fea0000000800 */
[-C--:B------:R-:W-:Y:S05]  /*4320*/  HMMA.16816.F32 R20, R132, R184.reuse, R20 ;  /* 0x000000b88414723c */ /* 0x080fea0000001814 */
[----:B------:R-:W-:Y:S03]  /*4330*/  MUFU.EX2 R149, R234 ;  /* 0x000000ea00957308 */ /* 0x000fe60000000800 */
[C---:B------:R-:W-:Y:S07]  /*4340*/  HMMA.16816.F32 R24, R136.reuse, R184, R24 ;  /* 0x000000b88818723c */ /* 0x040fee0000001818 */
[----:B------:R-:W3:Y:S01]  /*4350*/  MUFU.EX2 R151, R162 ;  /* 0x000000a200977308 */ /* 0x000ee20000000800 */
[-C--:B------:R-:W-:Y:S01]  /*4360*/  HMMA.16816.F32 R28, R136, R186.reuse, R28 ;  /* 0x000000ba881c723c */ /* 0x080fe2000000181c */
[----:B------:R-:W-:Y:S07]  /*4370*/  LDSM.16.M88.4 R136, [R217+0x1800] ;  /* 0x00180000d988783b */ /* 0x000fee0000000200 */
[----:B------:R-:W-:Y:S01]  /*4380*/  HMMA.16816.F32 R32, R132, R186, R32 ;  /* 0x000000ba8420723c */ /* 0x000fe20000001820 */
[----:B------:R-:W4:Y:S01]  /*4390*/  LDSM.16.M88.4 R132, [R217+0x1000] ;  /* 0x00100000d984783b */ /* 0x000f220000000200 */
[----:B------:R-:W-:Y:S10]  /*43a0*/  MUFU.EX2 R146, R160 ;  /* 0x000000a000927308 */ /* 0x000ff40000000800 */
[----:B------:R-:W-:Y:S10]  /*43b0*/  MUFU.EX2 R160, R232 ;  /* 0x000000e800a07308 */ /* 0x000ff40000000800 */
[----:B------:R-:W-:Y:S10]  /*43c0*/  MUFU.EX2 R159, R243 ;  /* 0x000000f3009f7308 */ /* 0x000ff40000000800 */
[----:B------:R-:W-:Y:S01]  /*43d0*/  MUFU.EX2 R154, R154 ;  /* 0x0000009a009a7308 */ /* 0x000fe20000000800 */
        /* <DEDUP_REMOVED lines=23> */
[C---:B------:R-:W-:Y:S04]  /*4550*/  HMMA.16816.F32 R16, R132.reuse, R206, R16 ;  /* 0x000000ce8410723c */ /* 0x040fe80000001810 */
[--C-:B------:R-:W-:Y:S02]  /*4560*/  FADD.FTZ R4, R4, -R3.reuse ;  /* 0x8000000304047221 */ /* 0x100fe40000010000 */
[--C-:B------:R-:W-:Y:S02]  /*4570*/  FADD.FTZ R5, R5, -R3.reuse ;  /* 0x8000000305057221 */ /* 0x100fe40000010000 */
[-C--:B------:R-:W-:Y:S04]  /*4580*/  HMMA.16816.F32 R20, R132, R208.reuse, R20 ;  /* 0x000000d08414723c */ /* 0x080fe80000001814 */
[----:B-1----:R-:W-:Y:S02]  /*4590*/  FMUL.FTZ R5, R2, R5 ;  /* 0x0000000502057220 */ /* 0x002fe40000410000 */
[----:B------:R-:W-:Y:S01]  /*45a0*/  FMUL.FTZ R4, R156, R4 ;  /* 0x000000049c047220 */ /* 0x000fe20000410000 */
[----:B------:R-:W-:Y:S01]  /*45b0*/  F2FP.PACK_AB R156, R2, R156 ;  /* 0x0000009c029c723e */ /* 0x000fe200000000ff */
[C---:B------:R-:W-:Y:S01]  /*45c0*/  HMMA.16816.F32 R24, R136.reuse, R208, R24 ;  /* 0x000000d08818723c */ /* 0x040fe20000001818 */
[----:B------:R-:W1:Y:S03]  /*45d0*/  LDS R2, [R249.X4+0xf300] ;  /* 0x00f30000f9027984 */ /* 0x000e660000004800 */
[--C-:B------:R-:W-:Y:S02]  /*45e0*/  FADD.FTZ R6, R6, -R0.reuse ;  /* 0x8000000006067221 */ /* 0x100fe40000010000 */
[--C-:B------:R-:W-:Y:S02]  /*45f0*/  FADD.FTZ R7, R7, -R0.reuse ;  /* 0x8000000007077221 */ /* 0x100fe40000010000 */
[-C--:B------:R-:W-:Y:S01]  /*4600*/  HMMA.16816.F32 R28, R136, R210.reuse, R28 ;  /* 0x000000d2881c723c */ /* 0x080fe2000000181c */
[----:B------:R-:W-:Y:S03]  /*4610*/  MUFU.EX2 R137, R238 ;  /* 0x000000ee00897308 */ /* 0x000fe60000000800 */
[----:B--2---:R-:W-:Y:S02]  /*4620*/  FMUL.FTZ R7, R142, R7 ;  /* 0x000000078e077220 */ /* 0x004fe40000410000 */
[--C-:B------:R-:W-:Y:S02]  /*4630*/  FADD.FTZ R16, R16, -R3.reuse ;  /* 0x8000000310107221 */ /* 0x100fe40000010000 */
[----:B------:R-:W-:Y:S03]  /*4640*/  HMMA.16816.F32 R32, R132, R210, R32 ;  /* 0x000000d28420723c */ /* 0x000fe60000001820 */
[----:B------:R-:W2:Y:S01]  /*4650*/  MUFU.EX2 R139, R241 ;  /* 0x000000f1008b7308 */ /* 0x000ea20000000800 */
[--C-:B------:R-:W-:Y:S02]  /*4660*/  FADD.FTZ R17, R17, -R3.reuse ;  /* 0x8000000311117221 */ /* 0x100fe40000010000 */
[----:B---3--:R-:W-:Y:S02]  /*4670*/  FMUL.FTZ R16, R151, R16 ;  /* 0x0000001097107220 */ /* 0x008fe40000410000 */
[C---:B------:R-:W-:Y:S01]  /*4680*/  FMUL.FTZ R17, R141.reuse, R17 ;  /* 0x000000118d117220 */ /* 0x040fe20000410000 */
[----:B------:R-:W-:Y:S03]  /*4690*/  F2FP.PACK_AB R141, R141, R151 ;  /* 0x000000978d8d723e */ /* 0x000fe600000000ff */
[--C-:B------:R-:W-:Y:S01]  /*46a0*/  FADD.FTZ R20, R20, -R3.reuse ;  /* 0x8000000314147221 */ /* 0x100fe20000010000 */
[----:B------:R-:W3:Y:S01]  /*46b0*/  MUFU.EX2 R138, R240 ;  /* 0x000000f0008a7308 */ /* 0x000ee20000000800 */
[--C-:B------:R-:W-:Y:S01]  /*46c0*/  FADD.FTZ R21, R21, -R3.reuse ;  /* 0x8000000315157221 */ /* 0x100fe20000010000 */
[----:B------:R-:W-:Y:S01]  /*46d0*/  F2FP.PACK_AB R151, R17, R16 ;  /* 0x000000101197723e */ /* 0x000fe200000000ff */
[----:B------:R-:W-:Y:S01]  /*46e0*/  FMUL.FTZ R20, R140, R20 ;  /* 0x000000148c147220 */ /* 0x000fe20000410000 */
[----:B------:R-:W-:Y:S01]  /*46f0*/  F2FP.PACK_AB R17, R152, R147 ;  /* 0x000000939811723e */ /* 0x000fe200000000ff */
[--C-:B------:R-:W-:Y:S02]  /*4700*/  FADD.FTZ R18, R18, -R0.reuse ;  /* 0x8000000012127221 */ /* 0x100fe40000010000 */
[--C-:B------:R-:W-:Y:S02]  /*4710*/  FADD.FTZ R19, R19, -R0.reuse ;  /* 0x8000000013137221 */ /* 0x100fe40000010000 */
[--C-:B------:R-:W-:Y:S01]  /*4720*/  FADD.FTZ R23, R23, -R0.reuse ;  /* 0x8000000017177221 */ /* 0x100fe20000010000 */
[----:B------:R-:W4:Y:S01]  /*4730*/  MUFU.EX2 R136, R231 ;  /* 0x000000e700887308 */ /* 0x000f220000000800 */
[--C-:B------:R-:W-:Y:S02]  /*4740*/  FADD.FTZ R32, R32, -R3.reuse ;  /* 0x8000000320207221 */ /* 0x100fe40000010000 */
[--C-:B------:R-:W-:Y:S02]  /*4750*/  FADD.FTZ R34, R34, -R0.reuse ;  /* 0x8000000022227221 */ /* 0x100fe40000010000 */
[--C-:B------:R-:W-:Y:S02]  /*4760*/  FADD.FTZ R35, R35, -R0.reuse ;  /* 0x8000000023237221 */ /* 0x100fe40000010000 */
[C---:B--2---:R-:W-:Y:S01]  /*4770*/  FMUL.FTZ R21, R139.reuse, R21 ;  /* 0x000000158b157220 */ /* 0x044fe20000410000 */
[----:B------:R-:W-:Y:S01]  /*4780*/  F2FP.PACK_AB R139, R139, R140 ;  /* 0x0000008c8b8b723e */ /* 0x000fe200000000ff */
[----:B------:R-:W-:Y:S01]  /*4790*/  FADD.FTZ R33, R33, -R3 ;  /* 0x8000000321217221 */ /* 0x000fe20000010000 */
[----:B------:R-:W-:Y:S01]  /*47a0*/  F2FP.PACK_AB R140, R5, R4 ;  /* 0x00000004058c723e */ /* 0x000fe200000000ff */
[----:B------:R-:W-:Y:S01]  /*47b0*/  FADD.FTZ R4, R22, -R0 ;  /* 0x8000000016047221 */ /* 0x000fe20000010000 */
[----:B------:R-:W2:Y:S01]  /*47c0*/  MUFU.EX2 R135, R237 ;  /* 0x000000ed00877308 */ /* 0x000ea20000000800 */
[----:B------:R-:W-:Y:S01]  /*47d0*/  FMUL.FTZ R0, R147, R34 ;  /* 0x0000002293007220 */ /* 0x000fe20000410000 */
[----:B------:R-:W-:Y:S01]  /*47e0*/  F2FP.PACK_AB R155, R21, R20 ;  /* 0x00000014159b723e */ /* 0x000fe200000000ff */
[----:B---3--:R-:W-:Y:S01]  /*47f0*/  FMUL.FTZ R16, R138, R32 ;  /* 0x000000208a107220 */ /* 0x008fe20000410000 */
[----:B------:R-:W-:Y:S01]  /*4800*/  F2FP.PACK_AB R22, R145, R143 ;  /* 0x0000008f9116723e */ /* 0x000fe200000000ff */
[----:B------:R-:W-:Y:S01]  /*4810*/  FMUL.FTZ R32, R152, R35 ;  /* 0x0000002398207220 */ /* 0x000fe20000410000 */
[----:B------:R-:W-:Y:S01]  /*4820*/  F2FP.PACK_AB R138, R137, R138 ;  /* 0x0000008a898a723e */ /* 0x000fe200000000ff */
[----:B------:R-:W-:Y:S01]  /*4830*/  FMUL.FTZ R21, R145, R19 ;  /* 0x0000001391157220 */ /* 0x000fe20000410000 */
[----:B------:R-:W-:Y:S01]  /*4840*/  F2FP.PACK_AB R19, R146, R144 ;  /* 0x000000909213723e */ /* 0x000fe200000000ff */
[----:B------:R-:W-:Y:S01]  /*4850*/  FMUL.FTZ R4, R144, R4 ;  /* 0x0000000490047220 */ /* 0x000fe20000410000 */
[----:B------:R-:W-:Y:S01]  /*4860*/  F2FP.PACK_AB R32, R32, R0 ;  /* 0x000000002020723e */ /* 0x000fe200000000ff */
[----:B------:R-:W-:Y:S01]  /*4870*/  MUFU.EX2 R132, R245 ;  /* 0x000000f500847308 */ /* 0x000fe20000000800 */
[----:B----4-:R-:W-:Y:S01]  /*4880*/  F2FP.PACK_AB R3, R142, R136 ;  /* 0x000000888e03723e */ /* 0x010fe200000000ff */
[----:B------:R-:W3:Y:S01]  /*4890*/  LDS R0, [R249.X4+0xf320] ;  /* 0x00f32000f9007984 */ /* 0x000ee20000004800 */
[----:B------:R-:W-:Y:S02]  /*48a0*/  FMUL.FTZ R146, R146, R23 ;  /* 0x0000001792927220 */ /* 0x000fe40000410000 */
[----:B------:R-:W-:Y:S01]  /*48b0*/  FMUL.FTZ R6, R136, R6 ;  /* 0x0000000688067220 */ /* 0x000fe20000410000 */
[----:B------:R4:W-:Y:S01]  /*48c0*/  STS [R227+0xf880], R3 ;  /* 0x00f88003e3007388 */ /* 0x0009e20000000800 */
[--C-:B-1----:R-:W-:Y:S01]  /*48d0*/  FADD.FTZ R9, R9, -R2.reuse ;  /* 0x8000000209097221 */ /* 0x102fe20000010000 */
[----:B------:R-:W-:Y:S01]  /*48e0*/  F2FP.PACK_AB R34, R146, R4 ;  /* 0x000000049222723e */ /* 0x000fe200000000ff */
[--C-:B------:R-:W-:Y:S01]  /*48f0*/  FADD.FTZ R4, R12, -R2.reuse ;  /* 0x800000020c047221 */ /* 0x100fe20000010000 */
[----:B------:R-:W1:Y:S01]  /*4900*/  MUFU.EX2 R134, R244 ;  /* 0x000000f400867308 */ /* 0x000e620000000800 */
[----:B------:R-:W-:Y:S01]  /*4910*/  STS [R227+0xf480], R156 ;  /* 0x00f4809ce3007388 */ /* 0x000fe20000000800 */
[----:B------:R-:W-:Y:S01]  /*4920*/  F2FP.PACK_AB R12, R158, R157 ;  /* 0x0000009d9e0c723e */ /* 0x000fe200000000ff */
[--C-:B------:R-:W-:Y:S02]  /*4930*/  FADD.FTZ R13, R13, -R2.reuse ;  /* 0x800000020d0d7221 */ /* 0x100fe40000010000 */
[----:B------:R-:W-:Y:S01]  /*4940*/  STS [R228], R141 ;  /* 0x0000008de4007388 */ /* 0x000fe20000000800 */
[----:B------:R-:W-:Y:S01]  /*4950*/  FMUL.FTZ R5, R143, R18 ;  /* 0x000000128f057220 */ /* 0x000fe20000410000 */
[----:B------:R-:W-:Y:S01]  /*4960*/  F2FP.PACK_AB R18, R7, R6 ;  /* 0x000000060712723e */ /* 0x000fe200000000ff */
[--C-:B------:R-:W-:Y:S01]  /*4970*/  FADD.FTZ R25, R25, -R2.reuse ;  /* 0x8000000219197221 */ /* 0x100fe20000010000 */
[----:B------:R-:W-:Y:S01]  /*4980*/  STS [R228+0x400], R22 ;  /* 0x00040016e4007388 */ /* 0x000fe20000000800 */
[----:B------:R-:W5:Y:S01]  /*4990*/  MUFU.EX2 R133, R233 ;  /* 0x000000e900857308 */ /* 0x000f620000000800 */
[--C-:B------:R-:W-:Y:S01]  /*49a0*/  FADD.FTZ R8, R8, -R2.reuse ;  /* 0x8000000208087221 */ /* 0x100fe20000010000 */
[----:B------:R-:W-:Y:S01]  /*49b0*/  F2FP.PACK_AB R21, R21, R5 ;  /* 0x000000051515723e */ /* 0x000fe200000000ff */
[----:B------:R-:W-:Y:S01]  /*49c0*/  FMUL.FTZ R6, R158, R9 ;  /* 0x000000099e067220 */ /* 0x000fe20000410000 */
[----:B------:R-:W-:Y:S01]  /*49d0*/  STS [R227+0x10480], R12 ;  /* 0x0104800ce3007388 */ /* 0x000fe20000000800 */
[----:B--2---:R-:W-:Y:S01]  /*49e0*/  FMUL.FTZ R9, R135, R13 ;  /* 0x0000000d87097220 */ /* 0x004fe20000410000 */
[----:B------:R-:W-:Y:S01]  /*49f0*/  F2FP.PACK_AB R5, R153, R149 ;  /* 0x000000959905723e */ /* 0x000fe200000000ff */
[--C-:B------:R-:W-:Y:S02]  /*4a00*/  FADD.FTZ R13, R29, -R2.reuse ;  /* 0x800000021d0d7221 */ /* 0x100fe40000010000 */
[--C-:B------:R-:W-:Y:S01]  /*4a10*/  FADD.FTZ R24, R24, -R2.reuse ;  /* 0x8000000218187221 */ /* 0x100fe20000010000 */
[----:B------:R-:W-:Y:S01]  /*4a20*/  MUFU.EX2 R20, R247 ;  /* 0x000000f700147308 */ /* 0x000fe20000000800 */
[----:B----4-:R-:W-:Y:S01]  /*4a30*/  F2FP.PACK_AB R3, R159, R160 ;  /* 0x000000a09f03723e */ /* 0x010fe200000000ff */
[----:B------:R-:W-:Y:S01]  /*4a40*/  FADD.FTZ R28, R28, -R2 ;  /* 0x800000021c1c7221 */ /* 0x000fe20000010000 */
[----:B-1----:R-:W-:Y:S01]  /*4a50*/  F2FP.PACK_AB R2, R132, R134 ;  /* 0x000000868402723e */ /* 0x002fe200000000ff */
[----:B------:R-:W-:Y:S02]  /*4a60*/  FMUL.FTZ R33, R137, R33 ;  /* 0x0000002189217220 */ /* 0x000fe40000410000 */
[----:B------:R1:W-:Y:S01]  /*4a70*/  STS [R227+0x10880], R3 ;  /* 0x01088003e3007388 */ /* 0x0003e20000000800 */
[----:B------:R-:W-:Y:S02]  /*4a80*/  FMUL.FTZ R136, R157, R8 ;  /* 0x000000089d887220 */ /* 0x000fe40000410000 */
[----:B------:R-:W-:Y:S01]  /*4a90*/  FMUL.FTZ R24, R148, R24 ;  /* 0x0000001894187220 */ /* 0x000fe20000410000 */
[----:B------:R2:W-:Y:S01]  /*4aa0*/  STS [R228+0x1400], R2 ;  /* 0x00140002e4007388 */ /* 0x0005e20000000800 */
[----:B------:R-:W2:Y:S01]  /*4ab0*/  MUFU.EX2 R23, R246 ;  /* 0x000000f600177308 */ /* 0x000ea20000000800 */
[----:B------:R-:W-:Y:S01]  /*4ac0*/  F2FP.PACK_AB R33, R33, R16 ;  /* 0x000000102121723e */ /* 0x000fe200000000ff */
[--C-:B---3--:R-:W-:Y:S01]  /*4ad0*/  FADD.FTZ R10, R10, -R0.reuse ;  /* 0x800000000a0a7221 */ /* 0x108fe20000010000 */
[----:B-----5:R-:W-:Y:S01]  /*4ae0*/  F2FP.PACK_AB R7, R135, R133 ;  /* 0x000000858707723e */ /* 0x020fe200000000ff */
[----:B------:R-:W-:Y:S01]  /*4af0*/  FMUL.FTZ R35, R133, R4 ;  /* 0x0000000485237220 */ /* 0x000fe20000410000 */
[----:B------:R-:W-:Y:S01]  /*4b00*/  F2FP.PACK_AB R4, R150, R148 ;  /* 0x000000949604723e */ /* 0x000fe200000000ff */
[--C-:B------:R-:W-:Y:S01]  /*4b10*/  FADD.FTZ R11, R11, -R0.reuse ;  /* 0x800000000b0b7221 */ /* 0x100fe20000010000 */
[----:B------:R-:W-:Y:S01]  /*4b20*/  F2FP.PACK_AB R6, R6, R136 ;  /* 0x000000880606723e */ /* 0x000fe200000000ff */
[----:B------:R-:W-:Y:S01]  /*4b30*/  STS [R228+0x1000], R7 ;  /* 0x00100007e4007388 */ /* 0x000fe20000000800 */
[----:B------:R-:W-:Y:S01]  /*4b40*/  FMUL.FTZ R10, R160, R10 ;  /* 0x0000000aa00a7220 */ /* 0x000fe20000410000 */
[----:B------:R-:W3:Y:S01]  /*4b50*/  MUFU.EX2 R16, R248 ;  /* 0x000000f800107308 */ /* 0x000ee20000000800 */
[----:B------:R-:W-:Y:S01]  /*4b60*/  FMUL.FTZ R11, R159, R11 ;  /* 0x0000000b9f0b7220 */ /* 0x000fe20000410000 */
[----:B------:R-:W-:Y:S01]  /*4b70*/  STS [R227+0x11480], R139 ;  /* 0x0114808be3007388 */ /* 0x000fe20000000800 */
[--C-:B------:R-:W-:Y:S01]  /*4b80*/  FADD.FTZ R14, R14, -R0.reuse ;  /* 0x800000000e0e7221 */ /* 0x100fe20000010000 */
[----:B------:R-:W-:Y:S01]  /*4b90*/  F2FP.PACK_AB R9, R9, R35 ;  /* 0x000000230909723e */ /* 0x000fe200000000ff */
[--C-:B------:R-:W-:Y:S01]  /*4ba0*/  FADD.FTZ R26, R26, -R0.reuse ;  /* 0x800000001a1a7221 */ /* 0x100fe20000010000 */
[----:B------:R-:W-:Y:S01]  /*4bb0*/  STS [R227+0x11880], R19 ;  /* 0x01188013e3007388 */ /* 0x000fe20000000800 */
[----:B------:R-:W-:Y:S02]  /*4bc0*/  FMUL.FTZ R134, R134, R14 ;  /* 0x0000000e86867220 */ /* 0x000fe40000410000 */
[----:B------:R-:W-:Y:S01]  /*4bd0*/  FMUL.FTZ R8, R150, R25 ;  /* 0x0000001996087220 */ /* 0x000fe20000410000 */
[----:B------:R-:W-:Y:S01]  /*4be0*/  STS [R228+0x2000], R138 ;  /* 0x0020008ae4007388 */ /* 0x000fe20000000800 */
[--C-:B-1----:R-:W-:Y:S02]  /*4bf0*/  FADD.FTZ R3, R27, -R0.reuse ;  /* 0x800000001b037221 */ /* 0x102fe40000010000 */
[--C-:B------:R-:W-:Y:S01]  /*4c00*/  FADD.FTZ R30, R30, -R0.reuse ;  /* 0x800000001e1e7221 */ /* 0x100fe20000010000 */
[----:B--2---:R-:W-:Y:S01]  /*4c10*/  F2FP.PACK_AB R2, R20, R23 ;  /* 0x000000171402723e */ /* 0x004fe200000000ff */
[----:B------:R-:W-:Y:S01]  /*4c20*/  STS [R228+0x2400], R17 ;  /* 0x00240011e4007388 */ /* 0x000fe20000000800 */
[--C-:B------:R-:W-:Y:S01]  /*4c30*/  FADD.FTZ R31, R31, -R0.reuse ;  /* 0x800000001f1f7221 */ /* 0x100fe20000010000 */
[----:B------:R-:W-:Y:S01]  /*4c40*/  F2FP.PACK_AB R8, R8, R24 ;  /* 0x000000180808723e */ /* 0x000fe200000000ff */
[----:B------:R-:W-:Y:S01]  /*4c50*/  FMUL.FTZ R23, R23, R26 ;  /* 0x0000001a17177220 */ /* 0x000fe20000410000 */
[----:B------:R3:W-:Y:S01]  /*4c60*/  STS [R227+0x12880], R2 ;  /* 0x01288002e3007388 */ /* 0x0007e20000000800 */
[----:B------:R-:W-:Y:S02]  /*4c70*/  FMUL.FTZ R3, R20, R3 ;  /* 0x0000000314037220 */ /* 0x000fe40000410000 */
[----:B------:R-:W-:Y:S01]  /*4c80*/  FMUL.FTZ R28, R149, R28 ;  /* 0x0000001c951c7220 */ /* 0x000fe20000410000 */
[----:B------:R1:W-:Y:S01]  /*4c90*/  STS [R227+0x12480], R4 ;  /* 0x01248004e3007388 */ /* 0x0003e20000000800 */
[----:B------:R-:W-:Y:S01]  /*4ca0*/  FMUL.FTZ R13, R153, R13 ;  /* 0x0000000d990d7220 */ /* 0x000fe20000410000 */
[----:B------:R-:W-:Y:S02]  /*4cb0*/  F2FP.PACK_AB R3, R3, R23 ;  /* 0x000000170303723e */ /* 0x000fe400000000ff */
[----:B------:R-:W-:Y:S02]  /*4cc0*/  STS [R228+0x3000], R5 ;  /* 0x00300005e4007388 */ /* 0x000fe40000000800 */
[----:B------:R-:W-:Y:S02]  /*4cd0*/  F2FP.PACK_AB R13, R13, R28 ;  /* 0x0000001c0d0d723e */ /* 0x000fe400000000ff */
[----:B---3--:R-:W-:Y:S01]  /*4ce0*/  F2FP.PACK_AB R2, R154, R16 ;  /* 0x000000109a02723e */ /* 0x008fe200000000ff */
[----:B------:R-:W-:Y:S02]  /*4cf0*/  FMUL.FTZ R16, R16, R30 ;  /* 0x0000001e10107220 */ /* 0x000fe40000410000 */
[----:B------:R-:W-:Y:S02]  /*4d00*/  FMUL.FTZ R154, R154, R31 ;  /* 0x0000001f9a9a7220 */ /* 0x000fe40000410000 */
[----:B------:R2:W-:Y:S01]  /*4d10*/  STS [R228+0x3400], R2 ;  /* 0x00340002e4007388 */ /* 0x0005e20000000800 */
[----:B-1----:R-:W-:Y:S02]  /*4d20*/  FADD.FTZ R4, R15, -R0 ;  /* 0x800000000f047221 */ /* 0x002fe40000010000 */
[----:B------:R-:W-:Y:S01]  /*4d30*/  IMAD.SHL.U32 R0, R224, 0x2, RZ ;  /* 0x00000002e0007824 */ /* 0x000fe200078e00ff */
[----:B------:R-:W-:Y:S01]  /*4d40*/  BAR.SYNC.DEFER_BLOCKING 0x0 ;  /* 0x0000000000007b1d */ /* 0x000fe20000010000 */
[----:B------:R-:W-:Y:S05]  /*4d50*/  FMUL.FTZ R4, R132, R4 ;  /* 0x0000000484047220 */ /* 0x000fea0000410000 */
[----:B------:R-:W-:Y:S02]  /*4d60*/  F2FP.PACK_AB R4, R4, R134 ;  /* 0x000000860404723e */ /* 0x000fe400000000ff */
[----:B--2---:R-:W-:Y:S01]  /*4d70*/  F2FP.PACK_AB R2, R11, R10 ;  /* 0x0000000a0b02723e */ /* 0x004fe200000000ff */
        /* <DEDUP_REMOVED lines=100> */
[----:B------:R-:W3:Y:S01]  /*53c0*/  LDL R162, [R1+0x3c] ;  /* 0x00003c0001a27983 */ /* 0x000ee20000100800 */
[----:B------:R-:W-:Y:S03]  /*53d0*/  USHF.R.S32.HI UR15, URZ, 0x1f, UR10 ;  /* 0x0000001f3f0f7899 */ /* 0x000fe6000801140a */
[----:B------:R-:W4:Y:S01]  /*53e0*/  LDL R239, [R1] ;  /* 0x0000000001ef7983 */ /* 0x000f220000100800 */
[----:B------:R-:W-:Y:S01]  /*53f0*/  IMAD.U32 R4, RZ, RZ, UR16 ;  /* 0x00000010ff047e24 */ /* 0x000fe2000f8e00ff */
[----:B------:R-:W-:Y:S01]  /*5400*/  UIMAD UR15, UR15, UR6, URZ ;  /* 0x000000060f0f72a4 */ /* 0x000fe2000f8e023f */
[----:B------:R-:W-:Y:S01]  /*5410*/  IMAD.U32 R0, RZ, RZ, UR16 ;  /* 0x00000010ff007e24 */ /* 0x000fe2000f8e00ff */
[----:B------:R-:W5:Y:S01]  /*5420*/  LDL.64 R236, [R1+0x28] ;  /* 0x0000280001ec7983 */ /* 0x000f620000100a00 */
[----:B------:R-:W-:Y:S02]  /*5430*/  USHF.L.U32 UR6, UR10, 0x6, URZ ;  /* 0x000000060a067899 */ /* 0x000fe4000800063f */
[----:B------:R-:W-:Y:S01]  /*5440*/  UIMAD UR15, UR10, UR7, UR15 ;  /* 0x000000070a0f72a4 */ /* 0x000fe2000f8e020f */
[----:B------:R-:W5:Y:S01]  /*5450*/  LDL.64 R240, [R1+0x10] ;  /* 0x0000100001f07983 */ /* 0x000f620000100a00 */
[----:B------:R-:W-:Y:S02]  /*5460*/  UIADD3 UR7, -UR6, UR12, URZ ;  /* 0x0000000c06077290 */ /* 0x000fe4000fffe13f */
[----:B------:R-:W-:Y:S01]  /*5470*/  IMAD.U32 R7, RZ, RZ, UR6 ;  /* 0x00000006ff077e24 */ /* 0x000fe2000f8e00ff */
[----:B------:R-:W-:Y:S06]  /*5480*/  UIADD3 UR15, UR17, UR15, URZ ;  /* 0x0000000f110f7290 */ /* 0x000fec000fffe03f */
[----:B------:R-:W-:Y:S01]  /*5490*/  IMAD.U32 R8, RZ, RZ, UR15 ;  /* 0x0000000fff087e24 */ /* 0x000fe2000f8e00ff */
[----:B--2---:R-:W-:Y:S04]  /*54a0*/  IADD3 R5, P0, R230, UR6, RZ ;  /* 0x00000006e6057c10 */ /* 0x004fe8000ff1e0ff */
[----:B---3--:R-:W-:Y:S02]  /*54b0*/  LEA.HI.X.SX32 R7, R7, R162, 0x1, P0 ;  /* 0x000000a207077211 */ /* 0x008fe400000f0eff */
[----:B------:R-:W-:Y:S01]  /*54c0*/  LEA R6, P0, R5, c[0x0][0x280], 0x2 ;  /* 0x0000a00005067a11 */ /* 0x000fe200078010ff */
[----:B------:R-:W1:Y:S01]  /*54d0*/  S2R R162, SR_TID.X ;  /* 0x0000000000a27919 */ /* 0x000e620000002100 */
[C---:B----4-:R-:W-:Y:S02]  /*54e0*/  LOP3.LUT P5, RZ, R239.reuse, 0x1, RZ, 0xc0, !PT ;  /* 0x00000001efff7812 */ /* 0x050fe400078ac0ff */
[C---:B------:R-:W-:Y:S02]  /*54f0*/  LOP3.LUT P4, RZ, R239.reuse, 0x2, RZ, 0xc0, !PT ;  /* 0x00000002efff7812 */ /* 0x040fe4000788c0ff */
[----:B-----5:R-:W-:Y:S02]  /*5500*/  LEA R0, P1, R0, R236, 0x6 ;  /* 0x000000ec00007211 */ /* 0x020fe400078230ff */
[C---:B------:R-:W-:Y:S02]  /*5510*/  ISETP.GE.OR P5, PT, R250.reuse, UR7, !P5 ;  /* 0x00000007fa007c0c */ /* 0x040fe4000efa6670 */
[----:B------:R-:W-:Y:S02]  /*5520*/  ISETP.GE.OR P4, PT, R250, UR7, !P4 ;  /* 0x00000007fa007c0c */ /* 0x000fe4000e786670 */
[----:B------:R-:W-:Y:S02]  /*5530*/  LEA.HI.X R8, R4, R241, R8, 0x6, P1 ;  /* 0x000000f104087211 */ /* 0x000fe400008f3408 */
[----:B------:R-:W-:Y:S02]  /*5540*/  LEA R4, P1, R0, c[0x0][0x1f0], 0x1 ;  /* 0x00007c0000047a11 */ /* 0x000fe400078208ff */
[----:B------:R-:W-:Y:S02]  /*5550*/  LOP3.LUT P2, RZ, R239, 0x4, RZ, 0xc0, !PT ;  /* 0x00000004efff7812 */ /* 0x000fe4000784c0ff */
[----:B------:R-:W-:Y:S02]  /*5560*/  LEA.HI.X R7, R5, c[0x0][0x284], R7, 0x2, P0 ;  /* 0x0000a10005077a11 */ /* 0x000fe400000f1407 */
[----:B------:R-:W-:Y:S02]  /*5570*/  ISETP.GE.OR P2, PT, R250, UR7, !P2 ;  /* 0x00000007fa007c0c */ /* 0x000fe4000d746670 */
[----:B------:R-:W-:Y:S01]  /*5580*/  LEA.HI.X R5, R0, c[0x0][0x1f4], R8, 0x1, P1 ;  /* 0x00007d0000057a11 */ /* 0x000fe200008f0c08 */
[----:B-1----:R-:W-:Y:S04]  /*5590*/  @!P3 IMAD.SHL.U32 R0, R162, 0x10, RZ ;  /* 0x00000010a200b824 */ /* 0x002fe800078e00ff */
[----:B------:R-:W-:Y:S01]  /*55a0*/  @!PT LDS RZ, [RZ] ;  /* 0x00000000fffff984 */ /* 0x000fe20000000800 */
[----:B------:R-:W-:Y:S01]  /*55b0*/  @!PT LDS RZ, [RZ] ;  /* 0x00000000fffff984 */ /* 0x000fe20000000800 */
[----:B------:R-:W-:Y:S01]  /*55c0*/  @!PT LDS RZ, [RZ] ;  /* 0x00000000fffff984 */ /* 0x000fe20000000800 */
[----:B------:R1:W-:Y:S04]  /*55d0*/  LDGSTS.E.BYPASS.LTC128B.128 [R251+0xc080], [R4.64], !P5 ;  /* 0x0c08000004fb7fae */ /* 0x0003e8000e901d52 */
[----:B------:R1:W-:Y:S04]  /*55e0*/  LDGSTS.E.BYPASS.LTC128B.128 [R251+0xd080], [R4.64+0x40], !P4 ;  /* 0x0d08004004fb7fae */ /* 0x0003e8000e101d52 */
[----:B------:R1:W-:Y:S04]  /*55f0*/  LDGSTS.E.BYPASS.LTC128B.128 [R251+0xe080], [R4.64+0x80], !P2 ;  /* 0x0e08008004fb7fae */ /* 0x0003e8000d101d52 */
[----:B------:R1:W-:Y:S02]  /*5600*/  @!P3 LDGSTS.E.BYPASS.LTC128B.128 [R0+0xf280], [R6.64] ;  /* 0x0f2800000600bfae */ /* 0x0003e4000b901d52 */
.L_x_584:
        /* <DEDUP_REMOVED lines=80> */
[-C--:B------:R-:W-:Y:S04]  /*5b10*/  HMMA.16816.F32 R12, R148, R152.reuse, R12 ;  /* 0x00000098940c723c */ /* 0x080fe8000000180c */
        /* <DEDUP_REMOVED lines=159> */
.L_x_582:
[----:B------:R-:W-:Y:S01]  /*6510*/  USHF.L.U32 UR6, UR14, 0x7, URZ ;  /* 0x000000070e067899 */ /* 0x000fe2000800063f */
[----:B------:R-:W-:Y:S05]  /*6520*/  @P1 BRA `(.L_x_586) ;  /* 0x0000128000001947 */ /* 0x000fea0003800000 */
[----:B------:R-:W1:Y:S01]  /*6530*/  S2R R32, SR_TID.X ;  /* 0x0000000000207919 */ /* 0x000e620000002100 */
[----:B------:R-:W-:Y:S01]  /*6540*/  F2FP.PACK_AB R36, R37, R36 ;  /* 0x000000242524723e */ /* 0x000fe200000000ff */
[----:B------:R-:W-:Y:S01]  /*6550*/  ULDC.64 UR4, c[0x0][0x358] ;  /* 0x0000d60000047ab9 */ /* 0x000fe20000000a00 */
[----:B------:R-:W-:Y:S01]  /*6560*/  F2FP.PACK_AB R38, R39, R38 ;  /* 0x000000262726723e */ /* 0x000fe200000000ff */
[----:B------:R-:W-:Y:S01]  /*6570*/  UISETP.NE.U32.AND UP1, UPT, URZ, UR4, UPT ;  /* 0x000000043f00728c */ /* 0x000fe2000bf25070 */
[----:B------:R-:W-:Y:S01]  /*6580*/  F2FP.PACK_AB R48, R49, R48 ;  /* 0x000000303130723e */ /* 0x000fe200000000ff */
[----:B------:R-:W-:Y:S01]  /*6590*/  UMOV UR7, 0x4 ;  /* 0x0000000400077882 */ /* 0x000fe20000000000 */
[----:B------:R-:W-:Y:S01]  /*65a0*/  F2FP.PACK_AB R50, R51, R50 ;  /* 0x000000323332723e */ /* 0x000fe200000000ff */
[----:B------:R-:W-:Y:S01]  /*65b0*/  UISETP.NE.AND.EX UP1, UPT, URZ, UR5, UPT, UP1 ;  /* 0x000000053f00728c */ /* 0x000fe2000bf25310 */
[----:B------:R-:W-:-:S02]  /*65c0*/  F2FP.PACK_AB R40, R41, R40 ;  /* 0x000000282928723e */ /* 0x000fc400000000ff */
[----:B------:R-:W-:Y:S01]  /*65d0*/  F2FP.PACK_AB R42, R43, R42 ;  /* 0x0000002a2b2a723e */ /* 0x000fe200000000ff */
[----:B------:R-:W-:Y:S01]  /*65e0*/  ULDC.64 UR4, c[0x0][0x358] ;  /* 0x0000d60000047ab9 */ /* 0x000fe20000000a00 */
[----:B------:R-:W-:Y:S01]  /*65f0*/  F2FP.PACK_AB R44, R45, R44 ;  /* 0x0000002c2d2c723e */ /* 0x000fe200000000ff */
[----:B------:R-:W-:Y:S01]  /*6600*/  UIMAD.WIDE UR4, UR13, UR7, UR4 ;  /* 0x000000070d0472a5 */ /* 0x000fe2000f8e0204 */
[----:B------:R-:W-:Y:S02]  /*6610*/  F2FP.PACK_AB R46, R47, R46 ;  /* 0x0000002e2f2e723e */ /* 0x000fe400000000ff */
[----:B------:R-:W-:Y:S02]  /*6620*/  F2FP.PACK_AB R52, R53, R52 ;  /* 0x000000343534723e */ /* 0x000fe400000000ff */
[----:B------:R-:W-:Y:S02]  /*6630*/  F2FP.PACK_AB R54, R55, R54 ;  /* 0x000000363736723e */ /* 0x000fe400000000ff */
[----:B------:R-:W-:-:S02]  /*6640*/  F2FP.PACK_AB R64, R65, R64 ;  /* 0x000000404140723e */ /* 0x000fc400000000ff */
[----:B------:R-:W-:Y:S02]  /*6650*/  F2FP.PACK_AB R66, R67, R66 ;  /* 0x000000424342723e */ /* 0x000fe400000000ff */
[----:B-1----:R-:W-:Y:S02]  /*6660*/  SHF.R.S32.HI R30, RZ, 0x1f, R32 ;  /* 0x0000001fff1e7819 */ /* 0x002fe40000011420 */
[----:B------:R-:W-:Y:S02]  /*6670*/  F2FP.PACK_AB R56, R57, R56 ;  /* 0x000000383938723e */ /* 0x000fe400000000ff */
[CC--:B------:R-:W-:Y:S02]  /*6680*/  LEA.HI R3, R30.reuse, R32.reuse, RZ, 0x2 ;  /* 0x000000201e037211 */ /* 0x0c0fe400078f10ff */
[----:B------:R-:W-:Y:S02]  /*6690*/  LEA.HI R2, R30, R32, RZ, 0x5 ;  /* 0x000000201e027211 */ /* 0x000fe400078f28ff */
[----:B------:R-:W-:-:S02]  /*66a0*/  SHF.R.S32.HI R28, RZ, 0x2, R3 ;  /* 0x00000002ff1c7819 */ /* 0x000fc40000011403 */
[----:B------:R-:W-:Y:S02]  /*66b0*/  SHF.R.S32.HI R0, RZ, 0x1f, R3 ;  /* 0x0000001fff007819 */ /* 0x000fe40000011403 */
[----:B------:R-:W-:Y:S02]  /*66c0*/  SHF.R.S32.HI R24, RZ, 0x5, R2 ;  /* 0x00000005ff187819 */ /* 0x000fe40000011402 */
        /* <DEDUP_REMOVED lines=72> */
[----:B------:R-:W-:Y:S01]  /*6b50*/  PLOP3.LUT P1, PT, PT, PT, UP1, 0x80, 0x0 ;  /* 0x000000000000781c */ /* 0x000fe20003f2f018 */
        /* <DEDUP_REMOVED lines=36> */
[----:B------:R3:W-:Y:S04]  /*6da0*/  STS [R0+0x5280], R7 ;  /* 0x0052800700007388 */ /* 0x0007e80000000800 */
[----:B------:R-:W-:Y:S04]  /*6db0*/  STS [R2+0x5080], R4 ;  /* 0x0050800402007388 */ /* 0x000fe80000000800 */
[----:B------:R4:W-:Y:S01]  /*6dc0*/  STS [R2+0x5280], R3 ;  /* 0x0052800302007388 */ /* 0x0009e20000000800 */
[----:B-1----:R-:W-:-:S02]  /*6dd0*/  IMAD.U32 R9, RZ, RZ, UR5 ;  /* 0x00000005ff097e24 */ /* 0x002fc4000f8e00ff */
[----:B--2---:R-:W-:Y:S01]  /*6de0*/  IMAD.U32 R8, RZ, RZ, UR4 ;  /* 0x00000004ff087e24 */ /* 0x004fe2000f8e00ff */
[----:B------:R-:W-:Y:S06]  /*6df0*/  BAR.SYNC.DEFER_BLOCKING 0x1, 0x100 ;  /* 0x0044000000007b1d */ /* 0x000fec0000010000 */
[----:B------:R-:W-:Y:S02]  /*6e00*/  ULDC.64 UR4, c[0x0][0x360] ;  /* 0x0000d80000047ab9 */ /* 0x000fe40000000a00 */
[----:B------:R-:W-:Y:S01]  /*6e10*/  UISETP.NE.U32.AND UP0, UPT, URZ, UR4, UPT ;  /* 0x000000043f00728c */ /* 0x000fe2000bf05070 */
[----:B---3--:R-:W2:Y:S03]  /*6e20*/  @P1 LDG.E R0, [R8.64] ;  /* 0x0000001208001981 */ /* 0x008ea6000c1e1900 */
[----:B------:R-:W-:Y:S01]  /*6e30*/  UISETP.NE.AND.EX UP0, UPT, URZ, UR5, UPT, UP0 ;  /* 0x000000053f00728c */ /* 0x000fe2000bf05300 */
[----:B------:R-:W-:-:S02]  /*6e40*/  IMAD.MOV.U32 R5, RZ, RZ, c[0x0][0x2f0] ;  /* 0x0000bc00ff057624 */ /* 0x000fc400078e00ff */
[----:B------:R-:W-:-:S03]  /*6e50*/  ULDC.64 UR4, c[0x0][0x360] ;  /* 0x0000d80000047ab9 */ /* 0x000fc60000000a00 */
[----:B------:R-:W-:-:S05]  /*6e60*/  PLOP3.LUT P0, PT, PT, PT, UP0, 0x80, 0x0 ;  /* 0x000000000000781c */ /* 0x000fca0003f0f008 */
[----:B------:R-:W-:-:S06]  /*6e70*/  @UP0 UIMAD.WIDE UR4, UR13, UR7, UR4 ;  /* 0x000000070d0402a5 */ /* 0x000fcc000f8e0204 */
[----:B----4-:R-:W-:Y:S02]  /*6e80*/  IMAD.U32 R2, RZ, RZ, UR4 ;  /* 0x00000004ff027e24 */ /* 0x010fe4000f8e00ff */
        /* <DEDUP_REMOVED lines=10> */
[----:B------:R-:W2:Y:S04]  /*6f30*/  LDG.E R0, [R8.64] ;  /* 0x0000001208007981 */ /* 0x000ea8000c1e1900 */
[----:B------:R-:W2:Y:S02]  /*6f40*/  LDG.E R2, [R8.64+0x4] ;  /* 0x0000041208027981 */ /* 0x000ea4000c1e1900 */
[----:B--2--5:R-:W-:Y:S02]  /*6f50*/  IADD3 R5, -R0, R2, RZ ;  /* 0x0000000200057210 */ /* 0x024fe40007ffe1ff */
.L_x_587:
[----:B-1----:R-:W2:Y:S01]  /*6f60*/  LDL R31, [R1+0xc] ;  /* 0x00000c00011f7983 */ /* 0x002ea20000100800 */
[----:B------:R-:W-:Y:S01]  /*6f70*/  LEA.HI R0, R30, R32, RZ, 0x3 ;  /* 0x000000201e007211 */ /* 0x000fe200078f18ff */
[----:B------:R-:W-:Y:S01]  /*6f80*/  IMAD.SHL.U32 R12, R29, 0x8, RZ ;  /* 0x000000081d0c7824 */ /* 0x000fe200078e00ff */
[----:B------:R-:W-:Y:S01]  /*6f90*/  LEA.HI R2, R28, R28, RZ, 0x1 ;  /* 0x0000001c1c027211 */ /* 0x000fe200078f08ff */
[----:B------:R-:W-:Y:S01]  /*6fa0*/  USHF.R.S32.HI UR7, URZ, 0x1f, UR13 ;  /* 0x0000001f3f077899 */ /* 0x000fe2000801140d */
[----:B-----5:R-:W-:Y:S01]  /*6fb0*/  IADD3 R5, R5, -UR6, RZ ;  /* 0x8000000605057c10 */ /* 0x020fe2000fffe0ff */
[----:B------:R-:W-:Y:S01]  /*6fc0*/  IMAD.SHL.U32 R0, R0, 0x8, RZ ;  /* 0x0000000800007824 */ /* 0x000fe200078e00ff */
[----:B------:R-:W-:Y:S01]  /*6fd0*/  LOP3.LUT R2, R2, 0x3fffffe, RZ, 0xc0, !PT ;  /* 0x03fffffe02027812 */ /* 0x000fe200078ec0ff */
[----:B------:R-:W-:Y:S01]  /*6fe0*/  USEL UR13, UR13, URZ, !UP1 ;  /* 0x0000003f0d0d7287 */ /* 0x000fe2000c800000 */
[----:B------:R-:W-:Y:S01]  /*6ff0*/  SHF.R.S32.HI R13, RZ, 0x1f, R12 ;  /* 0x0000001fff0d7819 */ /* 0x000fe2000001140c */
[----:B------:R-:W-:Y:S01]  /*7000*/  USEL UR7, UR7, URZ, !UP1 ;  /* 0x0000003f07077287 */ /* 0x000fe2000c800000 */
[----:B------:R-:W-:Y:S01]  /*7010*/  LOP3.LUT R0, R0, 0xc0, RZ, 0xc0, !PT ;  /* 0x000000c000007812 */ /* 0x000fe200078ec0ff */
[----:B------:R-:W-:Y:S01]  /*7020*/  IMAD.IADD R2, R28, 0x1, -R2 ;  /* 0x000000011c027824 */ /* 0x000fe200078e0a02 */
[----:B------:R-:W-:Y:S01]  /*7030*/  IMNMX R14, R5, 0x80, PT ;  /* 0x00000080050e7817 */ /* 0x000fe20003800200 */
[----:B------:R-:W-:Y:S01]  /*7040*/  ULDC.64 UR4, c[0x0][0x340] ;  /* 0x0000d00000047ab9 */ /* 0x000fe20000000a00 */
[----:B------:R-:W-:Y:S01]  /*7050*/  LOP3.LUT R3, R0, 0x18, R12, 0xf8, !PT ;  /* 0x0000001800037812 */ /* 0x000fe200078ef80c */
[----:B------:R-:W-:Y:S01]  /*7060*/  IMAD R2, R24, 0x8, R2 ;  /* 0x0000000818027824 */ /* 0x000fe200078e0202 */
[----:B------:R-:W-:Y:S01]  /*7070*/  SHF.R.U32.HI R0, RZ, 0x3, R0 ;  /* 0x00000003ff007819 */ /* 0x000fe20000011600 */
[----:B------:R-:W-:Y:S01]  /*7080*/  UIMAD UR4, UR7, UR4, URZ ;  /* 0x00000004070472a4 */ /* 0x000fe2000f8e023f */
[----:B------:R-:W-:Y:S01]  /*7090*/  ISETP.GE.AND P4, PT, R28, R14, PT ;  /* 0x0000000e1c00720c */ /* 0x000fe20003f86270 */
[----:B------:R-:W-:Y:S01]  /*70a0*/  IMAD.U32 R30, RZ, RZ, UR13 ;  /* 0x0000000dff1e7e24 */ /* 0x000fe2000f8e00ff */
[----:B------:R-:W-:Y:S01]  /*70b0*/  LOP3.LUT R0, R3, R0, RZ, 0x3c, !PT ;  /* 0x0000000003007212 */ /* 0x000fe200078e3cff */
[----:B------:R-:W-:Y:S01]  /*70c0*/  UIMAD UR4, UR13, UR5, UR4 ;  /* 0x000000050d0472a4 */ /* 0x000fe2000f8e0204 */
[----:B------:R-:W-:Y:S01]  /*70d0*/  IMAD.U32 R6, RZ, RZ, UR14 ;  /* 0x0000000eff067e24 */ /* 0x000fe2000f8e00ff */
[----:B------:R-:W-:Y:S01]  /*70e0*/  BSSY B0, `(.L_x_588) ;  /* 0x0000029000007945 */ /* 0x000fe20003800000 */
[----:B------:R-:W-:Y:S01]  /*70f0*/  IADD3 R15, R12, 0x20, RZ ;  /* 0x000000200c0f7810 */ /* 0x000fe20007ffe0ff */
[----:B------:R-:W-:-:S04]  /*7100*/  IMAD.U32 R0, R2, 0x20, R0 ;  /* 0x0000002002007824 */ /* 0x000fc800078e0000 */
[----:B------:R-:W-:-:S05]  /*7110*/  IMAD.SHL.U32 R0, R0, 0x2, RZ ;  /* 0x0000000200007824 */ /* 0x000fca00078e00ff */
[----:B------:R1:W3:Y:S04]  /*7120*/  LDS.128 R40, [R0+0x7080] ;  /* 0x0070800000287984 */ /* 0x0002e80000000c00 */
[----:B------:R1:W4:Y:S04]  /*7130*/  LDS.128 R36, [R0+0x9080] ;  /* 0x0090800000247984 */ /* 0x0003280000000c00 */
[----:B------:R1:W1:Y:S04]  /*7140*/  LDS.128 R32, [R0+0xb080] ;  /* 0x00b0800000207984 */ /* 0x0002680000000c00 */
[----:B------:R1:W1:Y:S04]  /*7150*/  LDS.128 R52, [R0+0x80] ;  /* 0x0000800000347984 */ /* 0x0002680000000c00 */
[----:B------:R1:W1:Y:S04]  /*7160*/  LDS.128 R48, [R0+0x2080] ;  /* 0x0020800000307984 */ /* 0x0002680000000c00 */
[----:B------:R1:W1:Y:S04]  /*7170*/  LDS.128 R44, [R0+0x4080] ;  /* 0x00408000002c7984 */ /* 0x0002680000000c00 */
[----:B------:R1:W1:Y:S04]  /*7180*/  LDS.128 R60, [R0+0x1080] ;  /* 0x00108000003c7984 */ /* 0x0002680000000c00 */
[----:B------:R1:W1:Y:S04]  /*7190*/  LDS.128 R56, [R0+0x3080] ;  /* 0x0030800000387984 */ /* 0x0002680000000c00 */
[----:B------:R1:W1:Y:S01]  /*71a0*/  LDS.128 R64, [R0+0x5080] ;  /* 0x0050800000407984 */ /* 0x0002620000000c00 */
[----:B--2---:R-:W-:-:S05]  /*71b0*/  SHF.R.S32.HI R29, RZ, 0x1f, R31 ;  /* 0x0000001fff1d7819 */ /* 0x004fca000001141f */
[----:B------:R-:W-:-:S04]  /*71c0*/  IMAD R2, R29, c[0x0][0x338], RZ ;  /* 0x0000ce001d027a24 */ /* 0x000fc800078e02ff */
[C---:B------:R-:W-:Y:S02]  /*71d0*/  IMAD R4, R31.reuse, c[0x0][0x33c], R2 ;  /* 0x0000cf001f047a24 */ /* 0x040fe400078e0202 */
[----:B------:R-:W-:-:S04]  /*71e0*/  IMAD.WIDE.U32 R2, R31, c[0x0][0x338], R12 ;  /* 0x0000ce001f027a25 */ /* 0x000fc800078e000c */
[----:B------:R-:W-:Y:S01]  /*71f0*/  IMAD.IADD R3, R3, 0x1, R4 ;  /* 0x0000000103037824 */ /* 0x000fe200078e0204 */
[----:B------:R-:W-:-:S03]  /*7200*/  IADD3 R4, P0, R28, UR8, RZ ;  /* 0x000000081c047c10 */ /* 0x000fc6000ff1e0ff */
[----:B------:R-:W-:Y:S01]  /*7210*/  IMAD.WIDE.U32 R10, R30, c[0x0][0x340], R2 ;  /* 0x0000d0001e0a7a25 */ /* 0x000fe200078e0002 */
[----:B------:R-:W-:-:S04]  /*7220*/  LEA.HI.X.SX32 R5, R28, UR9, 0x1, P0 ;  /* 0x000000091c057c11 */ /* 0x000fc800080f0eff */
[----:B------:R-:W-:Y:S01]  /*7230*/  IADD3 R7, R11, UR4, RZ ;  /* 0x000000040b077c10 */ /* 0x000fe2000fffe0ff */
[----:B------:R-:W-:Y:S01]  /*7240*/  IMAD.WIDE R8, R6, 0x80, R4 ;  /* 0x0000008006087825 */ /* 0x000fe200078e0204 */
[----:B------:R-:W-:Y:S05]  /*7250*/  @P4 BRA `(.L_x_589) ;  /* 0x0000011000004947 */ /* 0x000fea0003800000 */
[C---:B-1-34-:R-:W-:Y:S01]  /*7260*/  ISETP.GE.AND P3, PT, R12.reuse, c[0x0][0x324], PT ;  /* 0x0000c9000c007a0c */ /* 0x05afe20003f66270 */
[----:B------:R-:W1:Y:S01]  /*7270*/  LDS.128 R24, [R0+0x8080] ;  /* 0x0080800000187984 */ /* 0x000e620000000c00 */
[----:B------:R-:W-:Y:S01]  /*7280*/  IMAD.MOV.U32 R6, RZ, RZ, R10 ;  /* 0x000000ffff067224 */ /* 0x000fe200078e000a */
[----:B------:R-:W-:Y:S02]  /*7290*/  IADD3 R2, R12, 0x40, RZ ;  /* 0x000000400c027810 */ /* 0x000fe40007ffe0ff */
[----:B------:R-:W-:Y:S01]  /*72a0*/  LDS.128 R16, [R0+0xa080] ;  /* 0x00a0800000107984 */ /* 0x000fe20000000c00 */
[----:B------:R-:W-:Y:S01]  /*72b0*/  IMAD.WIDE.U32 R4, R8, c[0x0][0x330], R6 ;  /* 0x0000cc0008047a25 */ /* 0x000fe200078e0006 */
[----:B------:R-:W-:Y:S02]  /*72c0*/  ISETP.GE.AND P2, PT, R15, c[0x0][0x324], PT ;  /* 0x0000c9000f007a0c */ /* 0x000fe40003f46270 */
[----:B------:R-:W-:-:S02]  /*72d0*/  ISETP.GE.AND P1, PT, R2, c[0x0][0x324], PT ;  /* 0x0000c90002007a0c */ /* 0x000fc40003f26270 */
[----:B------:R-:W-:Y:S02]  /*72e0*/  LEA R2, P0, R4, c[0x0][0x318], 0x1 ;  /* 0x0000c60004027a11 */ /* 0x000fe400078008ff */
[----:B------:R2:W3:Y:S02]  /*72f0*/  @!P3 LDS.128 R20, [R0+0x6080] ;  /* 0x006080000014b984 */ /* 0x0004e40000000c00 */
[----:B--2---:R-:W-:-:S04]  /*7300*/  IMAD R0, R9, c[0x0][0x330], RZ ;  /* 0x0000cc0009007a24 */ /* 0x004fc800078e02ff */
[----:B------:R-:W-:-:S04]  /*7310*/  IMAD R0, R8, c[0x0][0x334], R0 ;  /* 0x0000cd0008007a24 */ /* 0x000fc800078e0200 */
[----:B------:R-:W-:-:S05]  /*7320*/  IMAD.IADD R0, R5, 0x1, R0 ;  /* 0x0000000105007824 */ /* 0x000fca00078e0200 */
[----:B------:R-:W-:-:S05]  /*7330*/  LEA.HI.X R3, R4, c[0x0][0x31c], R0, 0x1, P0 ;  /* 0x0000c70004037a11 */ /* 0x000fca00000f0c00 */
[----:B-1----:R1:W-:Y:S04]  /*7340*/  @!P2 STG.E.128 [R2.64+0x40], R24 ;  /* 0x000040180200a986 */ /* 0x0023e8000c101d12 */
[----:B---3--:R1:W-:Y:S04]  /*7350*/  @!P3 STG.E.128 [R2.64], R20 ;  /* 0x000000140200b986 */ /* 0x0083e8000c101d12 */
[----:B------:R1:W-:Y:S02]  /*7360*/  @!P1 STG.E.128 [R2.64+0x80], R16 ;  /* 0x0000801002009986 */ /* 0x0003e4000c101d12 */
.L_x_589:
[----:B-1-34-:R-:W-:Y:S05]  /*7370*/  BSYNC B0 ;  /* 0x0000000000007941 */ /* 0x01afea0003800000 */
.L_x_588:
[----:B------:R-:W-:Y:S01]  /*7380*/  IADD3 R28, R28, 0x40, RZ ;  /* 0x000000401c1c7810 */ /* 0x000fe20007ffe0ff */
[----:B------:R-:W-:Y:S03]  /*7390*/  BSSY B0, `(.L_x_590) ;  /* 0x0000014000007945 */ /* 0x000fe60003800000 */
[----:B------:R-:W-:-:S13]  /*73a0*/  ISETP.GE.AND P3, PT, R28, R14, PT ;  /* 0x0000000e1c00720c */ /* 0x000fda0003f66270 */
        /* <DEDUP_REMOVED lines=15> */
[----:B------:R1:W-:Y:S04]  /*74a0*/  @!P2 STG.E.128 [R2.64], R40 ;  /* 0x000000280200a986 */ /* 0x0003e8000c101d12 */
[----:B------:R1:W-:Y:S04]  /*74b0*/  @!P1 STG.E.128 [R2.64+0x40], R36 ;  /* 0x0000402402009986 */ /* 0x0003e8000c101d12 */
[----:B------:R1:W-:Y:S02]  /*74c0*/  @!P0 STG.E.128 [R2.64+0x80], R32 ;  /* 0x0000802002008986 */ /* 0x0003e4000c101d12 */
.L_x_591:
[----:B------:R-:W-:Y:S05]  /*74d0*/  BSYNC B0 ;  /* 0x0000000000007941 */ /* 0x000fea0003800000 */
.L_x_590:
[----:B------:R-:W-:Y:S01]  /*74e0*/  IMAD R0, R29, c[0x0][0x308], RZ ;  /* 0x0000c2001d007a24 */ /* 0x000fe200078e02ff */
[----:B------:R-:W-:Y:S01]  /*74f0*/  ULDC.64 UR4, c[0x0][0x310] ;  /* 0x0000c40000047ab9 */ /* 0x000fe20000000a00 */
[C---:B-1----:R-:W-:Y:S01]  /*7500*/  IMAD.WIDE.U32 R2, R31.reuse, c[0x0][0x308], R12 ;  /* 0x0000c2001f027a25 */ /* 0x042fe200078e000c */
[----:B------:R-:W-:Y:S01]  /*7510*/  UIMAD UR4, UR7, UR4, URZ ;  /* 0x00000004070472a4 */ /* 0x000fe2000f8e023f */
[----:B------:R-:W-:Y:S02]  /*7520*/  BSSY B0, `(.L_x_592) ;  /* 0x0000015000007945 */ /* 0x000fe40003800000 */
[----:B------:R-:W-:Y:S01]  /*7530*/  IMAD R0, R31, c[0x0][0x30c], R0 ;  /* 0x0000c3001f007a24 */ /* 0x000fe200078e0200 */
[----:B------:R-:W-:-:S04]  /*7540*/  UIMAD UR4, UR13, UR5, UR4 ;  /* 0x000000050d0472a4 */ /* 0x000fc8000f8e0204 */
[----:B------:R-:W-:-:S05]  /*7550*/  IADD3 R3, R3, R0, RZ ;  /* 0x0000000003037210 */ /* 0x000fca0007ffe0ff */
        /* <DEDUP_REMOVED lines=17> */
.L_x_593:
[----:B------:R-:W-:Y:S05]  /*7670*/  BSYNC B0 ;  /* 0x0000000000007941 */ /* 0x000fea0003800000 */
.L_x_592:
        /* <DEDUP_REMOVED lines=19> */
.L_x_586:
        /* <DEDUP_REMOVED lines=10> */
[----:B------:R-:W2:Y:S01]  /*7850*/  @P1 LDG.E R0, [R4.64] ;  /* 0x0000001204001981 */ /* 0x000ea2000c1e1900 */
        /* <DEDUP_REMOVED lines=20> */
.L_x_594:
[----:B-1----:R-:W2:Y:S01]  /*79a0*/  LDL R0, [R1+0xc] ;  /* 0x00000c0001007983 */ /* 0x002ea20000100800 */
[----:B------:R-:W-:Y:S01]  /*79b0*/  USHF.R.S32.HI UR7, URZ, 0x1f, UR13 ;  /* 0x0000001f3f077899 */ /* 0x000fe2000801140d */
[----:B-----5:R-:W-:Y:S01]  /*79c0*/  IADD3 R14, R6, -UR6, RZ ;  /* 0x80000006060e7c10 */ /* 0x020fe2000fffe0ff */
[----:B------:R-:W-:Y:S01]  /*79d0*/  USEL UR13, UR13, URZ, !UP1 ;  /* 0x0000003f0d0d7287 */ /* 0x000fe2000c800000 */
[----:B------:R-:W1:Y:S01]  /*79e0*/  S2R R2, SR_TID.X ;  /* 0x0000000000027919 */ /* 0x000e620000002100 */
[----:B------:R-:W-:Y:S01]  /*79f0*/  USEL UR7, UR7, URZ, !UP1 ;  /* 0x0000003f07077287 */ /* 0x000fe2000c800000 */
[----:B------:R-:W-:Y:S01]  /*7a00*/  IMAD.U32 R6, RZ, RZ, UR14 ;  /* 0x0000000eff067e24 */ /* 0x000fe2000f8e00ff */
[----:B------:R-:W-:Y:S01]  /*7a10*/  ULDC.64 UR4, c[0x0][0x310] ;  /* 0x0000c40000047ab9 */ /* 0x000fe20000000a00 */
[----:B------:R-:W-:Y:S01]  /*7a20*/  BSSY B0, `(.L_x_595) ;  /* 0x0000027000007945 */ /* 0x000fe20003800000 */
[----:B------:R-:W-:Y:S01]  /*7a30*/  UIMAD UR4, UR7, UR4, URZ ;  /* 0x00000004070472a4 */ /* 0x000fe2000f8e023f */
[----:B------:R-:W-:-:S03]  /*7a40*/  IMAD.U32 R17, RZ, RZ, UR13 ;  /* 0x0000000dff117e24 */ /* 0x000fc6000f8e00ff */
[----:B------:R-:W-:Y:S01]  /*7a50*/  UIMAD UR4, UR13, UR5, UR4 ;  /* 0x000000050d0472a4 */ /* 0x000fe2000f8e0204 */
[----:B-1----:R-:W-:-:S04]  /*7a60*/  SHF.R.S32.HI R4, RZ, 0x1f, R2 ;  /* 0x0000001fff047819 */ /* 0x002fc80000011402 */
[----:B------:R-:W-:Y:S01]  /*7a70*/  LEA.HI R4, R4, R2, RZ, 0x2 ;  /* 0x0000000204047211 */ /* 0x000fe200078f10ff */
[----:B--2---:R-:W-:-:S03]  /*7a80*/  IMAD.MOV.U32 R19, RZ, RZ, R0 ;  /* 0x000000ffff137224 */ /* 0x004fc600078e0000 */
[----:B------:R-:W-:Y:S02]  /*7a90*/  LOP3.LUT R0, R4, 0x1ffffffc, RZ, 0xc0, !PT ;  /* 0x1ffffffc04007812 */ /* 0x000fe400078ec0ff */
[----:B------:R-:W-:-:S03]  /*7aa0*/  SHF.R.S32.HI R18, RZ, 0x1f, R19 ;  /* 0x0000001fff127819 */ /* 0x000fc60000011413 */
[----:B------:R-:W-:-:S04]  /*7ab0*/  IMAD.IADD R0, R2, 0x1, -R0 ;  /* 0x0000000102007824 */ /* 0x000fc800078e0a00 */
[----:B------:R-:W-:Y:S02]  /*7ac0*/  IMAD.SHL.U32 R12, R0, 0x8, RZ ;  /* 0x00000008000c7824 */ /* 0x000fe400078e00ff */
[----:B------:R-:W-:-:S03]  /*7ad0*/  IMAD R0, R18, c[0x0][0x308], RZ ;  /* 0x0000c20012007a24 */ /* 0x000fc600078e02ff */
[----:B------:R-:W-:Y:S01]  /*7ae0*/  SHF.R.S32.HI R13, RZ, 0x1f, R12 ;  /* 0x0000001fff0d7819 */ /* 0x000fe2000001140c */
[C---:B------:R-:W-:Y:S01]  /*7af0*/  IMAD R0, R19.reuse, c[0x0][0x30c], R0 ;  /* 0x0000c30013007a24 */ /* 0x040fe200078e0200 */
[C---:B------:R-:W-:Y:S02]  /*7b00*/  IADD3 R15, R12.reuse, 0x20, RZ ;  /* 0x000000200c0f7810 */ /* 0x040fe40007ffe0ff */
[----:B------:R-:W-:Y:S01]  /*7b10*/  IADD3 R16, R12, 0x40, RZ ;  /* 0x000000400c107810 */ /* 0x000fe20007ffe0ff */
[----:B------:R-:W-:-:S04]  /*7b20*/  IMAD.WIDE.U32 R2, R19, c[0x0][0x308], R12 ;  /* 0x0000c20013027a25 */ /* 0x000fc800078e000c */
[----:B------:R-:W-:Y:S01]  /*7b30*/  IMAD.IADD R3, R3, 0x1, R0 ;  /* 0x0000000103037824 */ /* 0x000fe200078e0200 */
[----:B------:R-:W-:-:S03]  /*7b40*/  SHF.R.S32.HI R0, RZ, 0x2, R4 ;  /* 0x00000002ff007819 */ /* 0x000fc60000011404 */
[----:B------:R-:W-:Y:S01]  /*7b50*/  IMAD.WIDE.U32 R10, R17, c[0x0][0x310], R2 ;  /* 0x0000c400110a7a25 */ /* 0x000fe200078e0002 */
[C---:B------:R-:W-:Y:S02]  /*7b60*/  ISETP.GE.AND P4, PT, R0.reuse, R14, PT ;  /* 0x0000000e0000720c */ /* 0x040fe40003f86270 */
[C---:B------:R-:W-:Y:S02]  /*7b70*/  IADD3 R4, P0, R0.reuse, UR8, RZ ;  /* 0x0000000800047c10 */ /* 0x040fe4000ff1e0ff */
[----:B------:R-:W-:Y:S02]  /*7b80*/  IADD3 R3, R11, UR4, RZ ;  /* 0x000000040b037c10 */ /* 0x000fe4000fffe0ff */
[----:B------:R-:W-:-:S05]  /*7b90*/  LEA.HI.X.SX32 R5, R0, UR9, 0x1, P0 ;  /* 0x0000000900057c11 */ /* 0x000fca00080f0eff */
[----:B------:R-:W-:Y:S02]  /*7ba0*/  IMAD.WIDE R6, R6, 0x80, R4 ;  /* 0x0000008006067825 */ /* 0x000fe400078e0204 */
        /* <DEDUP_REMOVED lines=14> */
.L_x_596:
[----:B------:R-:W-:Y:S05]  /*7c90*/  BSYNC B0 ;  /* 0x0000000000007941 */ /* 0x000fea0003800000 */
.L_x_595:
        /* <DEDUP_REMOVED lines=19> */
.L_x_598:
[----:B------:R-:W-:Y:S05]  /*7dd0*/  BSYNC B0 ;  /* 0x0000000000007941 */ /* 0x000fea0003800000 */
.L_x_597:
        /* <DEDUP_REMOVED lines=24> */
.L_x_600:
[----:B------:R-:W-:Y:S05]  /*7f60*/  BSYNC B0 ;  /* 0x0000000000007941 */ /* 0x000fea0003800000 */
.L_x_599:
        /* <DEDUP_REMOVED lines=18> */
.L_x_601:
        /* <DEDUP_REMOVED lines=15> */
.L_x_1407:


//--------------------- .text._ZN7cutlass13device_kernelIN5flash19enable_sm80_to_sm89INS1_16FlashAttnBwdSm80INS1_25CollectiveMainloopBwdSm80ILi2ELi1EN4cute5tupleIJNS5_1CILi64EEENS7_ILi128EEENS7_ILi96EEEEEENS_6half_tEfNS_4arch4Sm80ELb1ELb0ELb0ELb1ELb0ELb0ELb0ELb0ELi2ELi2ELi4ELi2ELb1EEENS1_24CollectiveEpilogueBwdGQAISB_fSE_Li256ELb1ELb0EEENS1_25SingleTileBwdLPTSchedulerILb1ELi128ELb0EEEEEEEEEvNT_6ParamsE --------------------------
	.section	.text._ZN7cutlass13device_kernelIN5flash19enable_sm80_to_sm89INS1_16FlashAttnBwdSm80INS1_25CollectiveMainloopBwdSm80ILi2ELi1EN4cute5tupleIJNS5_1CILi64EEENS7_ILi128EEENS7_ILi96EEEEEENS_6half_tEfNS_4arch4Sm80ELb1ELb0ELb0ELb1ELb0ELb0ELb0ELb0ELi2ELi2ELi4ELi2ELb1EEENS1_24CollectiveEpilogueBwdGQAISB_fSE_Li256ELb1ELb0EEENS1_25SingleTileBwdLPTSchedulerILb1ELi128ELb0EEEEEEEEEvNT_6ParamsE,"ax",@progbits
	.sectioninfo	@"SHI_REGISTERS=255"
	.align	128
.text._ZN7cutlass13device_kernelIN5flash19enable_sm80_to_sm89INS1_16FlashAttnBwdSm80INS1_25CollectiveMainloopBwdSm80ILi2ELi1EN4cute5tupleIJNS5_1CILi64EEENS7_ILi128EEENS7_ILi96EEEEEENS_6half_tEfNS_4arch4Sm80ELb1ELb0ELb0ELb1ELb0ELb0ELb0ELb0ELi2ELi2ELi4ELi2ELb1EEENS1_24CollectiveEpilogueBwdGQAISB_fSE_Li256ELb1ELb0EEENS1_25SingleTileBwdLPTSchedulerILb1ELi128ELb0EEEEEEEEEvNT_6ParamsE:
        .type           _ZN7cutlass13device_kernelIN5flash19enable_sm80_to_sm89INS1_16FlashAttnBwdSm80INS1_25CollectiveMainloopBwdSm80ILi2ELi1EN4cute5tupleIJNS5_1CILi64EEENS7_ILi128EEENS7_ILi96EEEEEENS_6half_tEfNS_4arch4Sm80ELb1ELb0ELb0ELb1ELb0ELb0ELb0ELb0ELi2ELi2ELi4ELi2ELb1EEENS1_24CollectiveEpilogueBwdGQAISB_fSE_Li256ELb1ELb0EEENS1_25SingleTileBwdLPTSchedulerILb1ELi128ELb0EEEEEEEEEvNT_6ParamsE,@function
        .size           _ZN7cutlass13device_kernelIN5flash19enable_sm80_to_sm89INS1_16FlashAttnBwdSm80INS1_25CollectiveMainloopBwdSm80ILi2ELi1EN4cute5tupleIJNS5_1CILi64EEENS7_ILi128EEENS7_ILi96EEEEEENS_6half_tEfNS_4arch4Sm80ELb1ELb0ELb0ELb1ELb0ELb0ELb0ELb0ELi2ELi2ELi4ELi2ELb1EEENS1_24CollectiveEpilogueBwdGQAISB_fSE_Li256ELb1ELb0EEENS1_25SingleTileBwdLPTSchedulerILb1ELi128ELb0EEEEEEEEEvNT_6ParamsE,(.L_x_1408 - _ZN7cutlass13device_kernelIN5flash19enable_sm80_to_sm89INS1_16FlashAttnBwdSm80INS1_25CollectiveMainloopBwdSm80ILi2ELi1EN4cute5tupleIJNS5_1CILi64EEENS7_ILi128EEENS7_ILi96EEEEEENS_6half_tEfNS_4arch4Sm80ELb1ELb0ELb0ELb1ELb0ELb0ELb0ELb0ELi2ELi2ELi4ELi2ELb1EEENS1_24CollectiveEpilogueBwdGQAISB_fSE_Li256ELb1ELb0EEENS1_25SingleTileBwdLPTSchedulerILb1ELi128ELb0EEEEEEEEEvNT_6ParamsE)
        .other          _ZN7cutlass13device_kernelIN5flash19enable_sm80_to_sm89INS1_16FlashAttnBwdSm80INS1_25CollectiveMainloopBwdSm80ILi2ELi1EN4cute5tupleIJNS5_1CILi64EEENS7_ILi128EEENS7_ILi96EEEEEENS_6half_tEfNS_4arch4Sm80ELb1ELb0ELb0ELb1ELb0ELb0ELb0ELb0ELi2ELi2ELi4ELi2ELb1EEENS1_24CollectiveEpilogueBwdGQAISB_fSE_Li256ELb1ELb0EEENS1_25SingleTileBwdLPTSchedulerILb1ELi128ELb0EEEEEEEEEvNT_6ParamsE,@"STO_CUDA_ENTRY STV_DEFAULT"
_ZN7cutlass13device_kernelIN5flash19enable_sm80_to_sm89INS1_16FlashAttnBwdSm80INS1_25CollectiveMainloopBwdSm80ILi2ELi1EN4cute5tupleIJNS5_1CILi64EEENS7_ILi128EEENS7_ILi96EEEEEENS_6half_tEfNS_4arch4Sm80ELb1ELb0ELb0ELb1ELb0ELb0ELb0ELb0ELi2ELi2ELi4ELi2ELb1EEENS1_24CollectiveEpilogueBwdGQAISB_fSE_Li256ELb1ELb0EEENS1_25SingleTileBwdLPTSchedulerILb1ELi128ELb0EEEEEEEEEvNT_6ParamsE:
        /* <DEDUP_REMOVED lines=31> */
.L_x_603:
        /* <DEDUP_REMOVED lines=8> */
.L_x_604:
        /* <DEDUP_REMOVED lines=8> */
[----:B------:R-:W-:Y:S02]  /*02f0*/  UMOV UR7, UR5 ;  /* 0x0000000500077c82 */ /* 0x000fe40008000000 */
        /* <DEDUP_REMOVED lines=12> */
.L_x_605:
        /* <DEDUP_REMOVED lines=14> */
.L_x_607:
[----:B------:R-:W-:Y:S02]  /*04a0*/  ULDC UR5, c[0x0][0x3dc] ;  /* 0x0000f70000057ab9 */ /* 0x000fe40000000800 */
.L_x_606:
[----:B------:R-:W-:-:S04]  /*04b0*/  UIADD3 UR5, UR5, 0x7f, URZ ;  /* 0x0000007f05057890 */ /* 0x000fc8000fffe03f */
[----:B------:R-:W-:-:S04]  /*04c0*/  USHF.R.S32.HI UR4, URZ, 0x1f, UR5 ;  /* 0x0000001f3f047899 */ /* 0x000fc80008011405 */
[----:B------:R-:W-:-:S04]  /*04d0*/  ULEA.HI UR4, UR4, UR5, URZ, 0x7 ;  /* 0x0000000504047291 */ /* 0x000fc8000f8f383f */
[----:B------:R-:W-:-:S04]  /*04e0*/  USHF.R.S32.HI UR4, URZ, 0x7, UR4 ;  /* 0x000000073f047899 */ /* 0x000fc80008011404 */
[----:B------:R-:W-:-:S04]  /*04f0*/  UISETP.GE.AND UP0, UPT, UR14, UR4, UPT ;  /* 0x000000040e00728c */ /* 0x000fc8000bf06270 */
[----:B------:R-:W-:-:S06]  /*0500*/  USEL UR7, UR7, 0xffffffff, !UP0 ;  /* 0xffffffff07077887 */ /* 0x000fcc000c000000 */
[----:B------:R-:W-:-:S05]  /*0510*/  MOV R0, UR7 ;  /* 0x0000000700007c02 */ /* 0x000fca0008000f00 */
[----:B------:R1:W-:Y:S01]  /*0520*/  STL [R1+0x50], R0 ;  /* 0x0000500001007387 */ /* 0x0003e20000100800 */
[----:B------:R-:W-:Y:S05]  /*0530*/  BRA `(.L_x_608) ;  /* 0x000004a000007947 */ /* 0x000fea0003800000 */
.L_x_602:
        /* <DEDUP_REMOVED lines=22> */
.L_x_609:
        /* <DEDUP_REMOVED lines=8> */
.L_x_610:
        /* <DEDUP_REMOVED lines=21> */
.L_x_611:
        /* <DEDUP_REMOVED lines=14> */
.L_x_613:
[----:B------:R-:W-:Y:S02]  /*0950*/  ULDC UR5, c[0x0][0x3dc] ;  /* 0x0000f70000057ab9 */ /* 0x000fe40000000800 */
.L_x_612:
[----:B------:R-:W-:-:S04]  /*0960*/  UIADD3 UR5, UR5, 0x7f, URZ ;  /* 0x0000007f05057890 */ /* 0x000fc8000fffe03f */
[----:B------:R-:W-:-:S04]  /*0970*/  USHF.R.S32.HI UR4, URZ, 0x1f, UR5 ;  /* 0x0000001f3f047899 */ /* 0x000fc80008011405 */
[----:B------:R-:W-:-:S04]  /*0980*/  ULEA.HI UR4, UR4, UR5, URZ, 0x7 ;  /* 0x0000000504047291 */ /* 0x000fc8000f8f383f */
[----:B------:R-:W-:-:S04]  /*0990*/  USHF.R.S32.HI UR4, URZ, 0x7, UR4 ;  /* 0x000000073f047899 */ /* 0x000fc80008011404 */
[----:B------:R-:W-:-:S04]  /*09a0*/  UISETP.GE.AND UP0, UPT, UR14, UR4, UPT ;  /* 0x000000040e00728c */ /* 0x000fc8000bf06270 */
[----:B------:R-:W-:-:S06]  /*09b0*/  USEL UR7, UR7, 0xffffffff, !UP0 ;  /* 0xffffffff07077887 */ /* 0x000fcc000c000000 */
[----:B------:R-:W-:-:S05]  /*09c0*/  MOV R0, UR7 ;  /* 0x0000000700007c02 */ /* 0x000fca0008000f00 */
[----:B------:R1:W-:Y:S02]  /*09d0*/  STL [R1+0x50], R0 ;  /* 0x0000500001007387 */ /* 0x0003e40000100800 */
.L_x_608:
[----:B------:R-:W2:Y:S02]  /*09e0*/  LDL R23, [R1+0x50] ;  /* 0x0000500001177983 */ /* 0x000ea40000100800 */
[----:B--2---:R-:W-:-:S13]  /*09f0*/  ISETP.GE.AND P0, PT, R23, RZ, PT ;  /* 0x000000ff1700720c */ /* 0x004fda0003f06270 */
[----:B------:R-:W-:Y:S05]  /*0a00*/  @!P0 EXIT ;  /* 0x000000000000894d */ /* 0x000fea0003800000 */
[----:B------:R-:W-:Y:S01]  /*0a10*/  ISETP.NE.U32.AND P1, PT, RZ, c[0x0][0x2d8], PT ;  /* 0x0000b600ff007a0c */ /* 0x000fe20003f25070 */
[----:B------:R-:W-:Y:S01]  /*0a20*/  IMAD.MOV.U32 R9, RZ, RZ, 0x4 ;  /* 0x00000004ff097424 */ /* 0x000fe200078e00ff */
[----:B------:R-:W-:Y:S02]  /*0a30*/  ISETP.NE.U32.AND P0, PT, RZ, c[0x0][0x2c8], PT ;  /* 0x0000b200ff007a0c */ /* 0x000fe40003f05070 */
[----:B------:R-:W-:Y:S01]  /*0a40*/  ISETP.NE.AND.EX P1, PT, RZ, c[0x0][0x2dc], PT, P1 ;  /* 0x0000b700ff007a0c */ /* 0x000fe20003f25310 */
[----:B------:R-:W-:Y:S01]  /*0a50*/  IMAD.WIDE R4, R23, R9, c[0x0][0x2c8] ;  /* 0x0000b20017047625 */ /* 0x000fe200078e0209 */
[----:B------:R-:W-:Y:S02]  /*0a60*/  ISETP.NE.AND.EX P0, PT, RZ, c[0x0][0x2cc], PT, P0 ;  /* 0x0000b300ff007a0c */ /* 0x000fe40003f05300 */
[----:B------:R-:W-:-:S04]  /*0a70*/  ISETP.NE.U32.AND P2, PT, RZ, c[0x0][0x2d0], PT ;  /* 0x0000b400ff007a0c */ /* 0x000fc80003f45070 */
[----:B------:R-:W-:-:S05]  /*0a80*/  ISETP.NE.AND.EX P2, PT, RZ, c[0x0][0x2d4], PT, P2 ;  /* 0x0000b500ff007a0c */ /* 0x000fca0003f45320 */
[CC--:B------:R-:W-:Y:S02]  /*0a90*/  @P1 IMAD.WIDE R2, R23.reuse, R9.reuse, c[0x0][0x2d8] ;  /* 0x0000b60017021625 */ /* 0x0c0fe400078e0209 */
[----:B-1----:R-:W2:Y:S04]  /*0aa0*/  @P0 LDG.E R0, [R4.64] ;  /* 0x0000001004000981 */ /* 0x002ea8000c1e1900 */
[----:B------:R1:W3:Y:S04]  /*0ab0*/  @P1 LDG.E R8, [R2.64] ;  /* 0x0000001002081981 */ /* 0x0002e8000c1e1900 */
[----:B------:R-:W4:Y:S01]  /*0ac0*/  @P0 LDG.E R7, [R4.64] ;  /* 0x0000001004070981 */ /* 0x000f22000c1e1900 */
[----:B-1----:R-:W-:-:S05]  /*0ad0*/  IMAD.WIDE R2, R23, R9, c[0x0][0x2d0] ;  /* 0x0000b40017027625 */ /* 0x002fca00078e0209 */
[----:B------:R-:W5:Y:S01]  /*0ae0*/  @P2 LDG.E R6, [R2.64] ;  /* 0x0000001002062981 */ /* 0x000f62000c1e1900 */
[----:B------:R-:W-:Y:S01]  /*0af0*/  ULDC UR12, c[0x0][0x168] ;  /* 0x00005a00000c7ab9 */ /* 0x000fe20000000800 */
[----:B------:R-:W-:Y:S01]  /*0b00*/  CS2R R16, SRZ ;  /* 0x0000000000107805 */ /* 0x000fe2000001ff00 */
[----:B------:R-:W-:Y:S01]  /*0b10*/  ULDC UR11, c[0x0][0x198] ;  /* 0x00006600000b7ab9 */ /* 0x000fe20000000800 */
[----:B------:R-:W-:Y:S01]  /*0b20*/  CS2R R10, SRZ ;  /* 0x00000000000a7805 */ /* 0x000fe2000001ff00 */
[----:B------:R-:W-:Y:S02]  /*0b30*/  IMAD.MOV.U32 R18, RZ, RZ, RZ ;  /* 0x000000ffff127224 */ /* 0x000fe400078e00ff */
[----:B--2---:R-:W-:Y:S01]  /*0b40*/  @P0 IMAD R0, R23, 0x40, R0 ;  /* 0x0000004017000824 */ /* 0x004fe200078e0200 */
[----:B---3--:R1:W2:Y:S01]  /*0b50*/  @P1 R2UR UR12, R8 ;  /* 0x00000000080c13c2 */ /* 0x0082a200000e0000 */
[--C-:B----4-:R-:W-:Y:S01]  /*0b60*/  @P0 SHF.R.S32.HI R17, RZ, 0x1f, R7.reuse ;  /* 0x0000001fff110819 */ /* 0x110fe20000011407 */
[----:B------:R-:W-:-:S02]  /*0b70*/  @P0 IMAD.MOV.U32 R16, RZ, RZ, R7 ;  /* 0x000000ffff100224 */ /* 0x000fc400078e0007 */
[----:B-1----:R-:W-:-:S04]  /*0b80*/  @P0 SHF.R.S32.HI R8, RZ, 0x1f, R0 ;  /* 0x0000001fff080819 */ /* 0x002fc80000011400 */
[----:B------:R-:W-:Y:S02]  /*0b90*/  @P0 LEA.HI R0, R8, R0, RZ, 0x6 ;  /* 0x0000000008000211 */ /* 0x000fe400078f30ff */
[--C-:B-----5:R-:W-:Y:S01]  /*0ba0*/  @P2 SHF.R.S32.HI R11, RZ, 0x1f, R6.reuse ;  /* 0x0000001fff0b2819 */ /* 0x120fe20000011406 */
[----:B------:R-:W-:Y:S01]  /*0bb0*/  @P2 IMAD.MOV.U32 R10, RZ, RZ, R6 ;  /* 0x000000ffff0a2224 */ /* 0x000fe200078e0006 */
[----:B------:R-:W-:Y:S01]  /*0bc0*/  @P0 LOP3.LUT R18, R0, 0xffffffc0, RZ, 0xc0, !PT ;  /* 0xffffffc000120812 */ /* 0x000fe200078ec0ff */
[----:B--2---:R-:W-:Y:S05]  /*0bd0*/  @P1 BRA `(.L_x_614) ;  /* 0x0000006000001947 */ /* 0x004fea0003800000 */
[----:B------:R-:W-:Y:S05]  /*0be0*/  @!P0 BRA `(.L_x_614) ;  /* 0x0000005000008947 */ /* 0x000fea0003800000 */
[----:B------:R1:W2:Y:S04]  /*0bf0*/  LDG.E R0, [R4.64] ;  /* 0x0000001004007981 */ /* 0x0002a8000c1e1900 */
[----:B-1----:R-:W3:Y:S01]  /*0c00*/  LDG.E R4, [R4.64+0x4] ;  /* 0x0000041004047981 */ /* 0x002ee2000c1e1900 */
[----:B--2---:R-:W1:Y:S08]  /*0c10*/  R2UR UR12, R0 ;  /* 0x00000000000c73c2 */ /* 0x004e7000000e0000 */
[----:B---3--:R-:W1:Y:S02]  /*0c20*/  R2UR UR4, R4 ;  /* 0x00000000040473c2 */ /* 0x008e6400000e0000 */
[----:B-1----:R-:W-:-:S06]  /*0c30*/  UIADD3 UR12, -UR12, UR4, URZ ;  /* 0x000000040c0c7290 */ /* 0x002fcc000fffe13f */
.L_x_614:
[----:B------:R-:W-:-:S04]  /*0c40*/  ISETP.NE.U32.AND P1, PT, RZ, c[0x0][0x2e0], PT ;  /* 0x0000b800ff007a0c */ /* 0x000fc80003f25070 */
[----:B------:R-:W-:-:S13]  /*0c50*/  ISETP.NE.AND.EX P1, PT, RZ, c[0x0][0x2e4], PT, P1 ;  /* 0x0000b900ff007a0c */ /* 0x000fda0003f25310 */
[----:B------:R-:W-:Y:S05]  /*0c60*/  @!P1 BRA `(.L_x_615) ;  /* 0x0000004000009947 */ /* 0x000fea0003800000 */
[----:B------:R-:W-:-:S05]  /*0c70*/  IMAD.WIDE R2, R23, R9, c[0x0][0x2e0] ;  /* 0x0000b80017027625 */ /* 0x000fca00078e0209 */
[----:B------:R-:W2:Y:S02]  /*0c80*/  LDG.E R0, [R2.64] ;  /* 0x0000001002007981 */ /* 0x000ea4000c1e1900 */
[----:B--2---:R1:W2:Y:S02]  /*0c90*/  R2UR UR11, R0 ;  /* 0x00000000000b73c2 */ /* 0x0042a400000e0000 */
[----:B-12---:R-:W-:Y:S05]  /*0ca0*/  BRA `(.L_x_616) ;  /* 0x0000006000007947 */ /* 0x006fea0003800000 */
.L_x_615:
[----:B------:R-:W-:Y:S05]  /*0cb0*/  @!P2 BRA `(.L_x_616) ;  /* 0x000000500000a947 */ /* 0x000fea0003800000 */
[----:B------:R1:W2:Y:S04]  /*0cc0*/  LDG.E R0, [R2.64] ;  /* 0x0000001002007981 */ /* 0x0002a8000c1e1900 */
[----:B-1----:R-:W3:Y:S01]  /*0cd0*/  LDG.E R2, [R2.64+0x4] ;  /* 0x0000041002027981 */ /* 0x002ee2000c1e1900 */
[----:B--2---:R-:W1:Y:S08]  /*0ce0*/  R2UR UR11, R0 ;  /* 0x00000000000b73c2 */ /* 0x004e7000000e0000 */
[----:B---3--:R-:W1:Y:S02]  /*0cf0*/  R2UR UR4, R2 ;  /* 0x00000000020473c2 */ /* 0x008e6400000e0000 */
[----:B-1----:R-:W-:-:S06]  /*0d00*/  UIADD3 UR11, -UR11, UR4, URZ ;  /* 0x000000040b0b7290 */ /* 0x002fcc000fffe13f */
.L_x_616:
        /* <DEDUP_REMOVED lines=68> */
[----:B------:R-:W-:Y:S01]  /*1150*/  SHF.R.S32.HI R20, RZ, 0x1f, R23 ;  /* 0x0000001fff147819 */ /* 0x000fe20000011417 */
[----:B------:R-:W-:Y:S01]  /*1160*/  UIMAD.WIDE.U32 UR6, UR13, UR5, URZ ;  /* 0x000000050d0672a5 */ /* 0x000fe2000f8e003f */
[-C--:B------:R-:W-:Y:S01]  /*1170*/  LEA.HI R21, R36, R132.reuse, RZ, 0x2 ;  /* 0x0000008424157211 */ /* 0x080fe200078f10ff */
[----:B------:R-:W-:Y:S01]  /*1180*/  ULDC UR4, c[0x0][0x250] ;  /* 0x0000940000047ab9 */ /* 0x000fe20000000800 */
[----:B------:R-:W-:Y:S01]  /*1190*/  SEL R12, R20, RZ, !P2 ;  /* 0x000000ff140c7207 */ /* 0x000fe20005000000 */
[----:B------:R-:W-:Y:S01]  /*11a0*/  UMOV UR18, UR13 ;  /* 0x0000000d00127c82 */ /* 0x000fe20008000000 */
[----:B------:R-:W-:Y:S01]  /*11b0*/  LOP3.LUT R0, R21, 0xfffffffc, RZ, 0xc0, !PT ;  /* 0xfffffffc15007812 */ /* 0x000fe200078ec0ff */
[----:B------:R-:W-:Y:S01]  /*11c0*/  IMAD.U32 R14, RZ, RZ, UR14 ;  /* 0x0000000eff0e7e24 */ /* 0x000fe2000f8e00ff */
[----:B------:R-:W-:Y:S01]  /*11d0*/  SHF.R.S32.HI R250, RZ, 0x2, R21 ;  /* 0x00000002fffa7819 */ /* 0x000fe20000011415 */
[----:B------:R-:W-:Y:S01]  /*11e0*/  UIADD3 UR8, -UR8, UR11, URZ ;  /* 0x0000000b08087290 */ /* 0x000fe2000fffe13f */
[----:B------:R-:W-:Y:S01]  /*11f0*/  LEA.HI R39, R36, R132, RZ, 0x3 ;  /* 0x0000008424277211 */ /* 0x000fe200078f18ff */
[----:B------:R-:W-:Y:S01]  /*1200*/  @UP0 UMOV UR5, UR7 ;  /* 0x0000000700050c82 */ /* 0x000fe20008000000 */
[----:B------:R-:W-:Y:S01]  /*1210*/  IMAD.IADD R27, R132, 0x1, -R0 ;  /* 0x00000001841b7824 */ /* 0x000fe200078e0a00 */
[----:B------:R-:W-:Y:S01]  /*1220*/  @UP0 USHF.R.U32.HI UR18, URZ, UR4, UR5 ;  /* 0x000000043f120299 */ /* 0x000fe20008011605 */
[----:B------:R-:W-:Y:S01]  /*1230*/  SHF.R.S32.HI R24, RZ, 0x1f, R250 ;  /* 0x0000001fff187819 */ /* 0x000fe200000114fa */
[----:B------:R-:W-:Y:S01]  /*1240*/  ULDC.64 UR6, c[0x0][0x1e0] ;  /* 0x0000780000067ab9 */ /* 0x000fe20000000a00 */
[----:B------:R-:W-:Y:S01]  /*1250*/  IMAD.SHL.U32 R8, R27, 0x8, RZ ;  /* 0x000000081b087824 */ /* 0x000fe200078e00ff */
[----:B------:R-:W-:Y:S01]  /*1260*/  USHF.R.S32.HI UR15, URZ, 0x1f, UR18 ;  /* 0x0000001f3f0f7899 */ /* 0x000fe20008011412 */
[----:B------:R-:W-:Y:S01]  /*1270*/  IADD3 R10, P1, R250, R10, RZ ;  /* 0x0000000afa0a7210 */ /* 0x000fe20007f3e0ff */
[----:B------:R-:W-:Y:S01]  /*1280*/  ULDC.64 UR4, c[0x0][0x1b0] ;  /* 0x00006c0000047ab9 */ /* 0x000fe20000000a00 */
[----:B------:R-:W-:Y:S01]  /*1290*/  IMAD.U32 R6, RZ, RZ, UR18 ;  /* 0x00000012ff067e24 */ /* 0x000fe2000f8e00ff */
[----:B------:R-:W-:Y:S01]  /*12a0*/  UIMAD UR6, UR15, UR6, URZ ;  /* 0x000000060f0672a4 */ /* 0x000fe2000f8e023f */
[--C-:B------:R-:W-:Y:S01]  /*12b0*/  SHF.R.S32.HI R9, RZ, 0x1f, R8.reuse ;  /* 0x0000001fff097819 */ /* 0x100fe20000011408 */
[----:B------:R-:W-:Y:S01]  /*12c0*/  UIMAD UR4, UR15, UR4, URZ ;  /* 0x000000040f0472a4 */ /* 0x000fe2000f8e023f */
[----:B------:R-:W-:Y:S01]  /*12d0*/  SEL R0, R23, RZ, !P2 ;  /* 0x000000ff17007207 */ /* 0x000fe20005000000 */
[----:B------:R-:W-:Y:S01]  /*12e0*/  UIMAD UR6, UR18, UR7, UR6 ;  /* 0x00000007120672a4 */ /* 0x000fe2000f8e0206 */
[----:B------:R-:W-:Y:S01]  /*12f0*/  IMAD.X R11, R24, 0x1, R11, P1 ;  /* 0x00000001180b7824 */ /* 0x000fe200008e060b */
[----:B------:R-:W-:Y:S01]  /*1300*/  UIMAD UR4, UR18, UR5, UR4 ;  /* 0x00000005120472a4 */ /* 0x000fe2000f8e0204 */
[--C-:B------:R-:W-:Y:S01]  /*1310*/  IMAD.WIDE.U32 R2, R6, c[0x0][0x1e0], R8.reuse ;  /* 0x0000780006027a25 */ /* 0x100fe200078e0008 */
[----:B------:R-:W-:Y:S01]  /*1320*/  IADD3 R22, P1, R250, R16, RZ ;  /* 0x00000010fa167210 */ /* 0x000fe20007f3e0ff */
[----:B------:R-:W-:Y:S01]  /*1330*/  USHF.R.S32.HI UR19, URZ, 0x1f, UR13 ;  /* 0x0000001f3f137899 */ /* 0x000fe2000801140d */
[-C--:B------:R-:W-:Y:S01]  /*1340*/  LEA.HI R31, R36, R132.reuse, RZ, 0x5 ;  /* 0x00000084241f7211 */ /* 0x080fe200078f28ff */
[----:B------:R-:W-:Y:S01]  /*1350*/  IMAD.WIDE.U32 R6, R6, c[0x0][0x1b0], R8 ;  /* 0x00006c0006067a25 */ /* 0x000fe200078e0008 */
[----:B------:R-:W-:Y:S01]  /*1360*/  IADD3 R5, R3, UR6, RZ ;  /* 0x0000000603057c10 */ /* 0x000fe2000fffe0ff */
[----:B------:R-:W-:Y:S01]  /*1370*/  ULDC.64 UR6, c[0x0][0x180] ;  /* 0x0000600000067ab9 */ /* 0x000fe20000000a00 */
[----:B------:R-:W-:Y:S01]  /*1380*/  SHF.R.S32.HI R32, RZ, 0x5, R31 ;  /* 0x00000005ff207819 */ /* 0x000fe2000001141f */
[----:B------:R-:W-:Y:S01]  /*1390*/  IMAD.MOV.U32 R4, RZ, RZ, R2 ;  /* 0x000000ffff047224 */ /* 0x000fe200078e0002 */
[----:B------:R-:W-:Y:S01]  /*13a0*/  IADD3 R3, R7, UR4, RZ ;  /* 0x0000000407037c10 */ /* 0x000fe2000fffe0ff */
[----:B------:R-:W-:Y:S01]  /*13b0*/  IMAD R7, R12, c[0x0][0x1e8], RZ ;  /* 0x00007a000c077a24 */ /* 0x000fe200078e02ff */
[C---:B------:R-:W-:Y:S01]  /*13c0*/  IADD3 R25, R8.reuse, 0x20, RZ ;  /* 0x0000002008197810 */ /* 0x040fe20007ffe0ff */
[----:B------:R-:W-:Y:S01]  /*13d0*/  IMAD.MOV.U32 R2, RZ, RZ, R6 ;  /* 0x000000ffff027224 */ /* 0x000fe200078e0006 */
[----:B------:R-:W-:Y:S01]  /*13e0*/  IADD3 R40, R8, 0x40, RZ ;  /* 0x0000004008287810 */ /* 0x000fe20007ffe0ff */
[----:B------:R-:W-:Y:S01]  /*13f0*/  IMAD R13, R0, c[0x0][0x1ec], R7 ;  /* 0x00007b00000d7a24 */ /* 0x000fe200078e0207 */
[----:B------:R-:W-:Y:S01]  /*1400*/  ISETP.GE.AND P4, PT, R8, c[0x0][0x1cc], PT ;  /* 0x0000730008007a0c */ /* 0x000fe20003f86270 */
[----:B------:R-:W-:Y:S01]  /*1410*/  IMAD R12, R12, c[0x0][0x1b8], RZ ;  /* 0x00006e000c0c7a24 */ /* 0x000fe200078e02ff */
[----:B------:R-:W-:Y:S01]  /*1420*/  LEA.HI R29, R36, R132, RZ, 0x4 ;  /* 0x00000084241d7211 */ /* 0x000fe200078f20ff */
[C---:B------:R-:W-:Y:S01]  /*1430*/  IMAD.WIDE.U32 R6, R0.reuse, c[0x0][0x1e8], R4 ;  /* 0x00007a0000067a25 */ /* 0x040fe200078e0004 */
[----:B------:R-:W-:Y:S01]  /*1440*/  ULDC.64 UR4, c[0x0][0x270] ;  /* 0x00009c0000047ab9 */ /* 0x000fe20000000a00 */
[----:B------:R-:W-:Y:S01]  /*1450*/  SEL R26, R23, RZ, !P0 ;  /* 0x000000ff171a7207 */ /* 0x000fe20004000000 */
[----:B------:R-:W-:Y:S01]  /*1460*/  UIMAD UR4, UR19, UR4, URZ ;  /* 0x00000004130472a4 */ /* 0x000fe2000f8e023f */
[----:B------:R-:W-:Y:S01]  /*1470*/  IMAD.WIDE.U32 R4, R0, c[0x0][0x1b8], R2 ;  /* 0x00006e0000047a25 */ /* 0x000fe200078e0002 */
[----:B------:R-:W-:Y:S01]  /*1480*/  UIMAD UR20, UR19, UR6, URZ ;  /* 0x00000006131472a4 */ /* 0x000fe2000f8e023f */
[----:B------:R-:W-:Y:S01]  /*1490*/  STL [R1+0x8], R40 ;  /* 0x0000082801007387 */ /* 0x000fe20000100800 */
[----:B------:R-:W-:Y:S01]  /*14a0*/  UIMAD UR5, UR13, UR5, UR4 ;  /* 0x000000050d0572a4 */ /* 0x000fe2000f8e0204 */
[----:B------:R-:W-:Y:S01]  /*14b0*/  IMAD.WIDE R2, R14, 0x80, R10 ;  /* 0x000000800e027825 */ /* 0x000fe200078e020a */
[----:B------:R-:W-:Y:S01]  /*14c0*/  USHF.L.U32 UR15, UR10, 0x6, URZ ;  /* 0x000000060a0f7899 */ /* 0x000fe2000800063f */
[----:B------:R-:W-:Y:S01]  /*14d0*/  CS2R R130, SRZ ;  /* 0x0000000000827805 */ /* 0x000fe2000001ff00 */
[----:B------:R-:W-:Y:S01]  /*14e0*/  CS2R R128, SRZ ;  /* 0x0000000000807805 */ /* 0x000fe2000001ff00 */
[----:B------:R-:W-:Y:S01]  /*14f0*/  IMAD R12, R0, c[0x0][0x1bc], R12 ;  /* 0x00006f00000c7a24 */ /* 0x000fe200078e020c */
[----:B------:R-:W-:Y:S01]  /*1500*/  UIADD3 UR18, -UR15, UR12, URZ ;  /* 0x0000000c0f127290 */ /* 0x000fe2000fffe13f */
[----:B------:R-:W-:Y:S01]  /*1510*/  IMAD.SHL.U32 R0, R39, 0x8, RZ ;  /* 0x0000000827007824 */ /* 0x000fe200078e00ff */
[----:B------:R-:W-:Y:S01]  /*1520*/  CS2R R126, SRZ ;  /* 0x00000000007e7805 */ /* 0x000fe2000001ff00 */
[----:B------:R-:W-:Y:S01]  /*1530*/  IMAD R10, R3, c[0x0][0x1d8], RZ ;  /* 0x00007600030a7a24 */ /* 0x000fe200078e02ff */
[----:B------:R-:W-:Y:S01]  /*1540*/  CS2R R124, SRZ ;  /* 0x00000000007c7805 */ /* 0x000fe2000001ff00 */
[----:B------:R-:W-:Y:S01]  /*1550*/  IMAD.IADD R7, R7, 0x1, R13 ;  /* 0x0000000107077824 */ /* 0x000fe200078e020d */
[----:B------:R-:W-:Y:S01]  /*1560*/  LOP3.LUT R0, R0, 0xc0, RZ, 0xc0, !PT ;  /* 0x000000c000007812 */ /* 0x000fe200078ec0ff */
[----:B------:R-:W-:Y:S01]  /*1570*/  IMAD.IADD R5, R5, 0x1, R12 ;  /* 0x0000000105057824 */ /* 0x000fe200078e020c */
[----:B------:R-:W-:Y:S01]  /*1580*/  CS2R R122, SRZ ;  /* 0x00000000007a7805 */ /* 0x000fe2000001ff00 */
[C---:B------:R-:W-:Y:S01]  /*1590*/  IMAD R13, R2.reuse, c[0x0][0x1dc], R10 ;  /* 0x00007700020d7a24 */ /* 0x040fe200078e020a */
[----:B------:R-:W-:Y:S01]  /*15a0*/  SHF.R.U32.HI R12, RZ, 0x3, R0 ;  /* 0x00000003ff0c7819 */ /* 0x000fe20000011600 */
[C---:B------:R-:W-:Y:S01]  /*15b0*/  IMAD.WIDE.U32 R10, R2.reuse, c[0x0][0x1d8], R6 ;  /* 0x00007600020a7a25 */ /* 0x040fe200078e0006 */
[----:B------:R-:W-:Y:S01]  /*15c0*/  CS2R R120, SRZ ;  /* 0x0000000000787805 */ /* 0x000fe2000001ff00 */
[----:B------:R-:W-:Y:S01]  /*15d0*/  CS2R R118, SRZ ;  /* 0x0000000000767805 */ /* 0x000fe2000001ff00 */
[----:B------:R-:W-:Y:S01]  /*15e0*/  CS2R R116, SRZ ;  /* 0x0000000000747805 */ /* 0x000fe2000001ff00 */
[----:B------:R-:W-:Y:S01]  /*15f0*/  IMAD.WIDE.U32 R6, R2, c[0x0][0x1a8], R4 ;  /* 0x00006a0002067a25 */ /* 0x000fe200078e0004 */
[----:B------:R-:W-:Y:S01]  /*1600*/  LOP3.LUT R5, R0, 0x18, R8, 0xf8, !PT ;  /* 0x0000001800057812 */ /* 0x000fe200078ef808 */
[----:B------:R-:W-:Y:S01]  /*1610*/  CS2R R114, SRZ ;  /* 0x0000000000727805 */ /* 0x000fe2000001ff00 */
[----:B------:R-:W-:Y:S01]  /*1620*/  LEA R4, P2, R10, c[0x0][0x1c0], 0x1 ;  /* 0x000070000a047a11 */ /* 0x000fe200078408ff */
[----:B------:R-:W-:Y:S01]  /*1630*/  IMAD.IADD R0, R11, 0x1, R13 ;  /* 0x000000010b007824 */ /* 0x000fe200078e020d */
[----:B------:R-:W-:Y:S01]  /*1640*/  LOP3.LUT R12, R5, R12, RZ, 0x3c, !PT ;  /* 0x0000000c050c7212 */ /* 0x000fe200078e3cff */
[----:B------:R-:W-:Y:S01]  /*1650*/  IMAD R3, R3, c[0x0][0x1a8], RZ ;  /* 0x00006a0003037a24 */ /* 0x000fe200078e02ff */
[----:B------:R-:W-:Y:S01]  /*1660*/  CS2R R112, SRZ ;  /* 0x0000000000707805 */ /* 0x000fe2000001ff00 */
[----:B------:R-:W-:Y:S01]  /*1670*/  IMAD.X R24, R24, 0x1, R17, P1 ;  /* 0x0000000118187824 */ /* 0x000fe200008e0611 */
[----:B------:R-:W-:Y:S01]  /*1680*/  LEA.HI.X R5, R10, c[0x0][0x1c4], R0, 0x1, P2 ;  /* 0x000071000a057a11 */ /* 0x000fe200010f0c00 */
[----:B------:R-:W-:Y:S01]  /*1690*/  IMAD R3, R2, c[0x0][0x1ac], R3 ;  /* 0x00006b0002037a24 */ /* 0x000fe200078e0203 */
[----:B------:R-:W-:Y:S01]  /*16a0*/  LEA.HI R0, R21, R250, RZ, 0x1 ;  /* 0x000000fa15007211 */ /* 0x000fe200078f08ff */
[----:B------:R-:W-:Y:S01]  /*16b0*/  IMAD.MOV.U32 R13, RZ, RZ, c[0x0][0x1d8] ;  /* 0x00007600ff0d7624 */ /* 0x000fe200078e00ff */
[----:B------:R-:W-:Y:S01]  /*16c0*/  LEA R2, P1, R6, c[0x0][0x190], 0x1 ;  /* 0x0000640006027a11 */ /* 0x000fe200078208ff */
[----:B------:R-:W-:Y:S01]  /*16d0*/  IMAD.IADD R3, R7, 0x1, R3 ;  /* 0x0000000107037824 */ /* 0x000fe200078e0203 */
[----:B------:R-:W-:Y:S01]  /*16e0*/  LOP3.LUT R0, R0, 0x7fffffe, RZ, 0xc0, !PT ;  /* 0x07fffffe00007812 */ /* 0x000fe200078ec0ff */
[----:B------:R-:W-:Y:S01]  /*16f0*/  IMAD.MOV.U32 R11, RZ, RZ, c[0x0][0x1a8] ;  /* 0x00006a00ff0b7624 */ /* 0x000fe200078e00ff */
[----:B------:R-:W-:Y:S01]  /*1700*/  CS2R R110, SRZ ;  /* 0x00000000006e7805 */ /* 0x000fe2000001ff00 */
[----:B------:R-:W-:Y:S01]  /*1710*/  IMAD.MOV.U32 R16, RZ, RZ, c[0x0][0x1dc] ;  /* 0x00007700ff107624 */ /* 0x000fe200078e00ff */
[----:B------:R-:W-:Y:S01]  /*1720*/  LEA.HI.X R3, R6, c[0x0][0x194], R3, 0x1, P1 ;  /* 0x0000650006037a11 */ /* 0x000fe200008f0c03 */
[C---:B------:R-:W-:Y:S01]  /*1730*/  IMAD.IADD R6, R250.reuse, 0x1, -R0 ;  /* 0x00000001fa067824 */ /* 0x040fe200078e0a00 */
[----:B------:R-:W-:Y:S01]  /*1740*/  LEA R14, P2, R11, R2, 0x7 ;  /* 0x000000020b0e7211 */ /* 0x000fe200078438ff */
[----:B------:R-:W-:Y:S01]  /*1750*/  IMAD.MOV.U32 R15, RZ, RZ, c[0x0][0x1ac] ;  /* 0x00006b00ff0f7624 */ /* 0x000fe200078e00ff */
[----:B------:R-:W-:Y:S01]  /*1760*/  IADD3 R0, -R250, UR8, RZ ;  /* 0x00000008fa007c10 */ /* 0x000fe2000fffe1ff */
[----:B------:R-:W-:Y:S01]  /*1770*/  IMAD R7, R32, 0x8, R6 ;  /* 0x0000000820077824 */ /* 0x000fe200078e0206 */
[----:B------:R-:W-:Y:S01]  /*1780*/  LEA R6, P3, R13, R4, 0x7 ;  /* 0x000000040d067211 */ /* 0x000fe200078638ff */
[----:B------:R-:W-:Y:S01]  /*1790*/  IMAD.MOV.U32 R222, RZ, RZ, 0x20 ;  /* 0x00000020ffde7424 */ /* 0x000fe200078e00ff */
[----:B------:R-:W-:Y:S01]  /*17a0*/  LEA.HI.X R15, R11, R3, R15, 0x7, P2 ;  /* 0x000000030b0f7211 */ /* 0x000fe200010f3c0f */
[----:B------:R-:W-:Y:S01]  /*17b0*/  IMAD.U32 R10, R7, 0x20, R12 ;  /* 0x00000020070a7824 */ /* 0x000fe200078e000c */
[----:B------:R-:W-:Y:S01]  /*17c0*/  LEA.HI.X R7, R13, R5, R16, 0x7, P3 ;  /* 0x000000050d077211 */ /* 0x000fe200018f3c10 */
[----:B------:R-:W-:Y:S01]  /*17d0*/  IMAD.SHL.U32 R12, R132, 0x4, RZ ;  /* 0x00000004840c7824 */ /* 0x000fe200078e00ff */
[----:B------:R-:W-:Y:S01]  /*17e0*/  ISETP.GE.AND P3, PT, R25, c[0x0][0x1cc], PT ;  /* 0x0000730019007a0c */ /* 0x000fe20003f66270 */
[----:B------:R-:W-:Y:S01]  /*17f0*/  IMAD.SHL.U32 R251, R10, 0x2, RZ ;  /* 0x000000020afb7824 */ /* 0x000fe200078e00ff */
[----:B------:R-:W-:Y:S01]  /*1800*/  ISETP.GE.AND P2, PT, R40, c[0x0][0x1cc], PT ;  /* 0x0000730028007a0c */ /* 0x000fe20003f46270 */
[----:B------:R-:W-:Y:S01]  /*1810*/  IMAD R13, R18, 0x60, RZ ;  /* 0x00000060120d7824 */ /* 0x000fe200078e02ff */
[C---:B------:R-:W-:Y:S01]  /*1820*/  ISETP.LT.OR P1, PT, R0.reuse, 0x1, P4 ;  /* 0x000000010000780c */ /* 0x040fe20002721670 */
[----:B------:R-:W-:Y:S01]  /*1830*/  IMAD.MOV.U32 R225, RZ, RZ, 0x10 ;  /* 0x00000010ffe17424 */ /* 0x000fe200078e00ff */
[C---:B------:R-:W-:Y:S01]  /*1840*/  ISETP.LT.OR P6, PT, R0.reuse, 0x1, P3 ;  /* 0x000000010000780c */ /* 0x040fe20001fc1670 */
[----:B------:R-:W-:Y:S01]  /*1850*/  CS2R R108, SRZ ;  /* 0x00000000006c7805 */ /* 0x000fe2000001ff00 */
[C---:B------:R-:W-:Y:S01]  /*1860*/  ISETP.LT.OR P5, PT, R0.reuse, 0x1, P2 ;  /* 0x000000010000780c */ /* 0x040fe200017a1670 */
[----:B------:R-:W-:Y:S01]  /*1870*/  CS2R R106, SRZ ;  /* 0x00000000006a7805 */ /* 0x000fe2000001ff00 */
[C---:B------:R-:W-:Y:S01]  /*1880*/  ISETP.LT.OR P4, PT, R0.reuse, 0x41, P4 ;  /* 0x000000410000780c */ /* 0x040fe20002781670 */
[----:B------:R-:W-:Y:S01]  /*1890*/  CS2R R104, SRZ ;  /* 0x0000000000687805 */ /* 0x000fe2000001ff00 */
[C---:B------:R-:W-:Y:S01]  /*18a0*/  ISETP.LT.OR P3, PT, R0.reuse, 0x41, P3 ;  /* 0x000000410000780c */ /* 0x040fe20001f61670 */
[----:B------:R-:W-:Y:S01]  /*18b0*/  CS2R R102, SRZ ;  /* 0x0000000000667805 */ /* 0x000fe2000001ff00 */
[----:B------:R-:W-:Y:S01]  /*18c0*/  ISETP.LT.OR P2, PT, R0, 0x41, P2 ;  /* 0x000000410000780c */ /* 0x000fe20001741670 */
[----:B------:R-:W-:Y:S01]  /*18d0*/  CS2R R100, SRZ ;  /* 0x0000000000647805 */ /* 0x000fe2000001ff00 */
[----:B------:R-:W-:Y:S01]  /*18e0*/  SHF.R.S32.HI R11, RZ, 0x1f, R18 ;  /* 0x0000001fff0b7819 */ /* 0x000fe20000011412 */
[----:B------:R-:W-:Y:S01]  /*18f0*/  @!PT LDS RZ, [RZ] ;  /* 0x00000000fffff984 */ /* 0x000fe20000000800 */
[----:B------:R-:W-:Y:S01]  /*1900*/  @!PT LDS RZ, [RZ] ;  /* 0x00000000fffff984 */ /* 0x000fe20000000800 */
[----:B------:R-:W-:Y:S01]  /*1910*/  @!PT LDS RZ, [RZ] ;  /* 0x00000000fffff984 */ /* 0x000fe20000000800 */
[----:B------:R1:W-:Y:S01]  /*1920*/  LDGSTS.E.BYPASS.LTC128B.128 [R251+0x6080], [R4.64], !P1 ;  /* 0x0608000004fb7fae */ /* 0x0003e2000c901d50 */
[C---:B------:R-:W-:Y:S01]  /*1930*/  IADD3 R10, P1, R12.reuse, R18, RZ ;  /* 0x000000120c0a7210 */ /* 0x040fe20007f3e0ff */
[----:B------:R-:W-:Y:S01]  /*1940*/  CS2R R98, SRZ ;  /* 0x0000000000627805 */ /* 0x000fe2000001ff00 */
[----:B------:R-:W-:Y:S01]  /*1950*/  SHF.R.S32.HI R16, RZ, 0x1f, R132 ;  /* 0x0000001fff107819 */ /* 0x000fe20000011484 */
[----:B------:R1:W-:Y:S01]  /*1960*/  LDGSTS.E.BYPASS.LTC128B.128 [R251+0x8080], [R4.64+0x40], !P6 ;  /* 0x0808004004fb7fae */ /* 0x0003e2000f101d50 */
[----:B------:R-:W-:Y:S01]  /*1970*/  LEA.HI.X.SX32 R11, R12, R11, 0x1, P1 ;  /* 0x0000000b0c0b7211 */ /* 0x000fe200008f0eff */
[----:B------:R-:W-:Y:S01]  /*1980*/  CS2R R96, SRZ ;  /* 0x0000000000607805 */ /* 0x000fe2000001ff00 */
[----:B------:R-:W-:Y:S01]  /*1990*/  IADD3 R12, P1, R13, R132, RZ ;  /* 0x000000840d0c7210 */ /* 0x000fe20007f3e0ff */
[----:B------:R1:W-:Y:S01]  /*19a0*/  LDGSTS.E.BYPASS.LTC128B.128 [R251+0xa080], [R4.64+0x80], !P5 ;  /* 0x0a08008004fb7fae */ /* 0x0003e2000e901d50 */
[----:B------:R-:W-:Y:S01]  /*19b0*/  ISETP.GE.AND P5, PT, R25, c[0x0][0x19c], PT ;  /* 0x0000670019007a0c */ /* 0x000fe20003fa6270 */
[----:B------:R-:W-:Y:S01]  /*19c0*/  CS2R R94, SRZ ;  /* 0x00000000005e7805 */ /* 0x000fe2000001ff00 */
[----:B------:R-:W-:Y:S01]  /*19d0*/  LEA.HI.X.SX32 R13, R13, R16, 0x1, P1 ;  /* 0x000000100d0d7211 */ /* 0x000fe200008f0eff */
[----:B------:R2:W-:Y:S01]  /*19e0*/  LDGSTS.E.BYPASS.LTC128B.128 [R251+0x7080], [R6.64], !P4 ;  /* 0x0708000006fb7fae */ /* 0x0005e2000e101d50 */
[----:B------:R-:W-:Y:S01]  /*19f0*/  ISETP.LT.OR P4, PT, R0, 0x1, P5 ;  /* 0x000000010000780c */ /* 0x000fe20002f81670 */
[----:B------:R-:W-:Y:S01]  /*1a00*/  CS2R R92, SRZ ;  /* 0x00000000005c7805 */ /* 0x000fe2000001ff00 */
[----:B------:R-:W-:Y:S01]  /*1a10*/  SHF.R.S32.HI R18, RZ, 0x4, R29 ;  /* 0x00000004ff127819 */ /* 0x000fe2000001141d */
[----:B------:R2:W-:Y:S01]  /*1a20*/  LDGSTS.E.BYPASS.LTC128B.128 [R251+0x9080], [R6.64+0x40], !P3 ;  /* 0x0908004006fb7fae */ /* 0x0005e2000d901d50 */
[----:B------:R-:W-:Y:S01]  /*1a30*/  ISETP.GE.AND P3, PT, R40, c[0x0][0x19c], PT ;  /* 0x0000670028007a0c */ /* 0x000fe20003f66270 */
[----:B------:R-:W-:Y:S01]  /*1a40*/  CS2R R90, SRZ ;  /* 0x00000000005a7805 */ /* 0x000fe2000001ff00 */
[----:B------:R-:W-:Y:S01]  /*1a50*/  LEA.HI R19, R29, R18, RZ, 0x1 ;  /* 0x000000121d137211 */ /* 0x000fe200078f08ff */
[----:B------:R2:W-:Y:S01]  /*1a60*/  LDGSTS.E.BYPASS.LTC128B.128 [R251+0xb080], [R6.64+0x80], !P2 ;  /* 0x0b08008006fb7fae */ /* 0x0005e2000d101d50 */
[----:B------:R-:W-:Y:S01]  /*1a70*/  ISETP.GE.AND P2, PT, R8, c[0x0][0x19c], PT ;  /* 0x0000670008007a0c */ /* 0x000fe20003f46270 */
[----:B------:R-:W-:Y:S01]  /*1a80*/  CS2R R88, SRZ ;  /* 0x0000000000587805 */ /* 0x000fe2000001ff00 */
[C---:B------:R-:W-:Y:S01]  /*1a90*/  ISETP.LT.OR P1, PT, R0.reuse, 0x1, P3 ;  /* 0x000000010000780c */ /* 0x040fe20001f21670 */
[----:B------:R-:W0:Y:S01]  /*1aa0*/  LDGDEPBAR ;  /* 0x00000000000079af */ /* 0x000e220000000000 */
        /* <DEDUP_REMOVED lines=8> */
[----:B------:R-:W-:Y:S01]  /*1b30*/  CS2R R78, SRZ ;  /* 0x00000000004e7805 */ /* 0x000fe2000001ff00 */
[----:B------:R-:W-:Y:S01]  /*1b40*/  CS2R R76, SRZ ;  /* 0x00000000004c7805 */ /* 0x000fe2000001ff00 */
[----:B-1----:R-:W-:Y:S01]  /*1b50*/  IMAD.U32 R4, RZ, RZ, UR13 ;  /* 0x0000000dff047e24 */ /* 0x002fe2000f8e00ff */
[----:B------:R-:W-:Y:S01]  /*1b60*/  CS2R R74, SRZ ;  /* 0x00000000004a7805 */ /* 0x000fe2000001ff00 */
[----:B------:R-:W-:Y:S01]  /*1b70*/  CS2R R72, SRZ ;  /* 0x0000000000487805 */ /* 0x000fe2000001ff00 */
[----:B------:R1:W-:Y:S01]  /*1b80*/  LDGSTS.E.BYPASS.LTC128B.128 [R251+0x80], [R2.64], !P6 ;  /* 0x0008000002fb7fae */ /* 0x0003e2000f101d50 */
[----:B------:R-:W-:Y:S01]  /*1b90*/  IMAD.WIDE.U32 R4, R4, c[0x0][0x270], R10 ;  /* 0x00009c0004047a25 */ /* 0x000fe200078e000a */
[----:B------:R-:W-:Y:S01]  /*1ba0*/  ISETP.GE.AND P6, PT, R8, c[0x0][0x1fc], PT ;  /* 0x00007f0008007a0c */ /* 0x000fe20003fc6270 */
[----:B------:R-:W-:Y:S01]  /*1bb0*/  CS2R R70, SRZ ;  /* 0x0000000000467805 */ /* 0x000fe2000001ff00 */
[----:B------:R1:W-:Y:S01]  /*1bc0*/  LDGSTS.E.BYPASS.LTC128B.128 [R251+0x2080], [R2.64+0x40], !P4 ;  /* 0x0208004002fb7fae */ /* 0x0003e2000e101d50 */
[----:B------:R-:W-:Y:S01]  /*1bd0*/  CS2R R68, SRZ ;  /* 0x0000000000447805 */ /* 0x000fe2000001ff00 */
[----:B------:R-:W-:Y:S01]  /*1be0*/  CS2R R66, SRZ ;  /* 0x0000000000427805 */ /* 0x000fe2000001ff00 */
[----:B------:R-:W-:Y:S01]  /*1bf0*/  CS2R R64, SRZ ;  /* 0x0000000000407805 */ /* 0x000fe2000001ff00 */
[----:B------:R1:W-:Y:S01]  /*1c00*/  LDGSTS.E.BYPASS.LTC128B.128 [R251+0x4080], [R2.64+0x80], !P1 ;  /* 0x0408008002fb7fae */ /* 0x0003e2000c901d50 */
[----:B--2---:R-:W-:Y:S01]  /*1c10*/  IMAD.U32 R7, RZ, RZ, UR13 ;  /* 0x0000000dff077e24 */ /* 0x004fe2000f8e00ff */
[----:B------:R-:W-:Y:S01]  /*1c20*/  ISETP.LT.AND P1, PT, R250, UR18, PT ;  /* 0x00000012fa007c0c */ /* 0x000fe2000bf21270 */
[----:B------:R-:W-:Y:S01]  /*1c30*/  IMAD.U32 R6, RZ, RZ, UR13 ;  /* 0x0000000dff067e24 */ /* 0x000fe2000f8e00ff */
[----:B------:R2:W-:Y:S01]  /*1c40*/  LDGSTS.E.BYPASS.LTC128B.128 [R251+0x1080], [R14.64], !P2 ;  /* 0x010800000efb7fae */ /* 0x0005e2000d101d50 */
[----:B------:R-:W-:Y:S01]  /*1c50*/  IMAD.WIDE.U32 R12, R7, c[0x0][0x238], R12 ;  /* 0x00008e00070c7a25 */ /* 0x000fe200078e000c */
[----:B------:R-:W-:Y:S01]  /*1c60*/  ISETP.GE.OR P4, PT, R8, c[0x0][0x1fc], !P1 ;  /* 0x00007f0008007a0c */ /* 0x000fe20004f86670 */
[----:B------:R-:W-:Y:S01]  /*1c70*/  CS2R R62, SRZ ;  /* 0x00000000003e7805 */ /* 0x000fe2000001ff00 */
[----:B------:R2:W-:Y:S01]  /*1c80*/  LDGSTS.E.BYPASS.LTC128B.128 [R251+0x3080], [R14.64+0x40], !P5 ;  /* 0x030800400efb7fae */ /* 0x0005e2000e901d50 */
[----:B------:R-:W-:Y:S01]  /*1c90*/  IMAD.WIDE.U32 R16, R6, c[0x0][0x288], R10 ;  /* 0x0000a20006107a25 */ /* 0x000fe200078e000a */
[----:B------:R-:W-:Y:S01]  /*1ca0*/  LOP3.LUT R6, R19, 0xfffffffe, RZ, 0xc0, !PT ;  /* 0xfffffffe13067812 */ /* 0x000fe200078ec0ff */
[----:B------:R-:W-:Y:S01]  /*1cb0*/  CS2R R60, SRZ ;  /* 0x00000000003c7805 */ /* 0x000fe2000001ff00 */
[----:B------:R-:W-:Y:S01]  /*1cc0*/  LEA.HI R10, R36, R132, RZ, 0x6 ;  /* 0x00000084240a7211 */ /* 0x000fe200078f30ff */
[----:B------:R2:W-:Y:S01]  /*1cd0*/  LDGSTS.E.BYPASS.LTC128B.128 [R251+0x5080], [R14.64+0x80], !P3 ;  /* 0x050800800efb7fae */ /* 0x0005e2000d901d50 */
[C---:B------:R-:W-:Y:S01]  /*1ce0*/  ISETP.GE.AND P5, PT, R25.reuse, c[0x0][0x1fc], PT ;  /* 0x00007f0019007a0c */ /* 0x040fe20003fa6270 */
[----:B------:R-:W-:Y:S01]  /*1cf0*/  IMAD.IADD R28, R18, 0x1, -R6 ;  /* 0x00000001121c7824 */ /* 0x000fe200078e0a06 */
[----:B------:R-:W-:Y:S01]  /*1d00*/  SEL R18, R20, RZ, !P0 ;  /* 0x000000ff14127207 */ /* 0x000fe20004000000 */
[----:B------:R-:W-:Y:S01]  /*1d10*/  IMAD.MOV.U32 R20, RZ, RZ, R4 ;  /* 0x000000ffff147224 */ /* 0x000fe200078e0004 */
[----:B------:R-:W-:Y:S01]  /*1d20*/  SHF.R.S32.HI R10, RZ, 0x6, R10 ;  /* 0x00000006ff0a7819 */ /* 0x000fe2000001140a */
[----:B------:R-:W0:Y:S01]  /*1d30*/  LDGDEPBAR ;  /* 0x00000000000079af */ /* 0x000e220000000000 */
[----:B------:R-:W-:Y:S01]  /*1d40*/  ISETP.GE.AND P0, PT, R8, c[0x0][0x16c], PT ;  /* 0x00005b0008007a0c */ /* 0x000fe20003f06270 */
[----:B------:R-:W-:Y:S01]  /*1d50*/  IMAD R0, R18, c[0x0][0x188], RZ ;  /* 0x0000620012007a24 */ /* 0x000fe200078e02ff */
[----:B------:R-:W-:Y:S01]  /*1d60*/  ISETP.GE.OR P3, PT, R25, c[0x0][0x1fc], !P1 ;  /* 0x00007f0019007a0c */ /* 0x000fe20004f66670 */
[----:B------:R-:W-:Y:S01]  /*1d70*/  CS2R R58, SRZ ;  /* 0x00000000003a7805 */ /* 0x000fe2000001ff00 */
[----:B------:R-:W-:Y:S01]  /*1d80*/  SEL R38, RZ, 0x1, P0 ;  /* 0x00000001ff267807 */ /* 0x000fe20000000000 */
[----:B------:R-:W-:Y:S01]  /*1d90*/  CS2R R56, SRZ ;  /* 0x0000000000387805 */ /* 0x000fe2000001ff00 */
[----:B------:R-:W-:Y:S01]  /*1da0*/  ISETP.GE.AND P0, PT, R40, c[0x0][0x16c], PT ;  /* 0x00005b0028007a0c */ /* 0x000fe20003f06270 */
[----:B-1----:R-:W-:Y:S01]  /*1db0*/  IMAD R2, R24, c[0x0][0x178], RZ ;  /* 0x00005e0018027a24 */ /* 0x002fe200078e02ff */
[----:B------:R-:W-:Y:S01]  /*1dc0*/  SHF.R.S32.HI R3, RZ, 0x1f, R21 ;  /* 0x0000001fff037819 */ /* 0x000fe20000011415 */
[----:B------:R-:W-:Y:S01]  /*1dd0*/  CS2R R54, SRZ ;  /* 0x0000000000367805 */ /* 0x000fe2000001ff00 */
[----:B------:R-:W-:Y:S01]  /*1de0*/  IADD3 R21, R5, UR5, RZ ;  /* 0x0000000505157c10 */ /* 0x000fe2000fffe0ff */
[C---:B------:R-:W-:Y:S01]  /*1df0*/  IMAD R6, R22.reuse, c[0x0][0x17c], R2 ;  /* 0x00005f0016067a24 */ /* 0x040fe200078e0202 */
[----:B------:R-:W-:Y:S01]  /*1e00*/  LEA.HI R7, R3, R250, RZ, 0x3 ;  /* 0x000000fa03077211 */ /* 0x000fe200078f18ff */
[----:B------:R-:W-:Y:S01]  /*1e10*/  IMAD.WIDE.U32 R2, R22, c[0x0][0x178], R8 ;  /* 0x00005e0016027a25 */ /* 0x000fe200078e0008 */
[----:B------:R-:W-:Y:S01]  /*1e20*/  ULDC.64 UR4, c[0x0][0x288] ;  /* 0x0000a20000047ab9 */ /* 0x000fe20000000a00 */
[----:B------:R-:W-:Y:S01]  /*1e30*/  ISETP.GE.OR P1, PT, R40, c[0x0][0x1fc], !P1 ;  /* 0x00007f0028007a0c */ /* 0x000fe20004f26670 */
[----:B------:R-:W-:Y:S01]  /*1e40*/  UIMAD UR6, UR19, UR4, URZ ;  /* 0x00000004130672a4 */ /* 0x000fe2000f8e023f */
[----:B------:R-:W-:Y:S01]  /*1e50*/  LOP3.LUT R5, R7, 0xfffffff8, RZ, 0xc0, !PT ;  /* 0xfffffff807057812 */ /* 0x000fe200078ec0ff */
[----:B------:R-:W-:Y:S01]  /*1e60*/  IMAD.SHL.U32 R7, R10, 0x8, RZ ;  /* 0x000000080a077824 */ /* 0x000fe200078e00ff */
[----:B------:R-:W-:Y:S01]  /*1e70*/  UIMAD UR4, UR13, UR7, UR20 ;  /* 0x000000070d0472a4 */ /* 0x000fe2000f8e0214 */
[----:B------:R-:W-:Y:S01]  /*1e80*/  IMAD.IADD R3, R3, 0x1, R6 ;  /* 0x0000000103037824 */ /* 0x000fe200078e0206 */
[----:B------:R-:W-:Y:S01]  /*1e90*/  UIMAD UR7, UR13, UR5, UR6 ;  /* 0x000000050d0772a4 */ /* 0x000fe2000f8e0206 */
[----:B------:R-:W-:Y:S01]  /*1ea0*/  IMAD.IADD R4, R250, 0x1, -R5 ;  /* 0x00000001fa047824 */ /* 0x000fe200078e0a05 */
[----:B------:R-:W-:Y:S01]  /*1eb0*/  LEA.HI R5, R31, R32, RZ, 0x1 ;  /* 0x000000201f057211 */ /* 0x000fe200078f08ff */
[----:B------:R-:W-:Y:S01]  /*1ec0*/  IMAD.U32 R6, RZ, RZ, UR13 ;  /* 0x0000000dff067e24 */ /* 0x000fe2000f8e00ff */
[----:B------:R-:W-:Y:S01]  /*1ed0*/  LOP3.LUT R212, R7, 0x18, RZ, 0xc0, !PT ;  /* 0x0000001807d47812 */ /* 0x000fe200078ec0ff */
[----:B------:R-:W-:Y:S01]  /*1ee0*/  USHF.R.S32.HI UR6, URZ, 0x1f, UR10 ;  /* 0x0000001f3f067899 */ /* 0x000fe2000801140a */
[C---:B------:R-:W-:Y:S01]  /*1ef0*/  LOP3.LUT P2, RZ, R4.reuse, 0x4, RZ, 0xc0, !PT ;  /* 0x0000000404ff7812 */ /* 0x040fe2000784c0ff */
[----:B------:R-:W-:Y:S01]  /*1f00*/  IMAD.SHL.U32 R4, R4, 0x40, RZ ;  /* 0x0000004004047824 */ /* 0x000fe200078e00ff */
[----:B------:R-:W-:Y:S01]  /*1f10*/  LOP3.LUT R5, R5, 0xfffffffe, RZ, 0xc0, !PT ;  /* 0xfffffffe05057812 */ /* 0x000fe200078ec0ff */
[----:B------:R-:W-:Y:S01]  /*1f20*/  IMAD.WIDE.U32 R2, R6, c[0x0][0x180], R2 ;  /* 0x0000600006027a25 */ /* 0x000fe200078e0002 */
[----:B--2---:R-:W-:Y:S01]  /*1f30*/  IADD3 R15, R17, UR7, RZ ;  /* 0x00000007110f7c10 */ /* 0x004fe2000fffe0ff */
[----:B------:R-:W-:Y:S01]  /*1f40*/  UMOV UR7, 0x6 ;  /* 0x0000000600077882 */ /* 0x000fe20000000000 */
[----:B------:R-:W-:Y:S01]  /*1f50*/  LOP3.LUT R4, R4, 0x1c0, RZ, 0xc0, !PT ;  /* 0x000001c004047812 */ /* 0x000fe200078ec0ff */
[----:B------:R-:W-:Y:S01]  /*1f60*/  IMAD.IADD R30, R32, 0x1, -R5 ;  /* 0x00000001201e7824 */ /* 0x000fe200078e0a05 */
[----:B------:R-:W-:Y:S01]  /*1f70*/  IADD3 R3, R3, UR4, RZ ;  /* 0x0000000403037c10 */ /* 0x000fe2000fffe0ff */
[----:B------:R-:W-:Y:S01]  /*1f80*/  ULDC.64 UR4, c[0x0][0x178] ;  /* 0x00005e0000047ab9 */ /* 0x000fe20000000a00 */
[----:B------:R-:W-:Y:S01]  /*1f90*/  SHF.R.U32.HI R5, RZ, 0x3, R4 ;  /* 0x00000003ff057819 */ /* 0x000fe20000011604 */
[----:B------:R-:W-:Y:S01]  /*1fa0*/  IMAD.SHL.U32 R23, R30, 0x400, RZ ;  /* 0x000004001e177824 */ /* 0x000fe200078e00ff */
[----:B------:R-:W-:Y:S01]  /*1fb0*/  UIMAD UR20, UR6, UR4, URZ ;  /* 0x00000004061472a4 */ /* 0x000fe2000f8e023f */
[----:B------:R-:W-:Y:S01]  /*1fc0*/  IMAD.WIDE.U32 R34, R26, c[0x0][0x188], R2 ;  /* 0x000062001a227a25 */ /* 0x000fe200078e0002 */
[----:B------:R-:W-:Y:S01]  /*1fd0*/  LOP3.LUT R4, R5, R4, R212, 0x1e, !PT ;  /* 0x0000000405047212 */ /* 0x000fe200078e1ed4 */
[----:B------:R-:W-:Y:S01]  /*1fe0*/  UIMAD.WIDE.U32 UR22, UR10, UR4, URZ ;  /* 0x000000040a1672a5 */ /* 0x000fe2000f8e003f */
[----:B------:R-:W-:-:S04]  /*1ff0*/  DEPBAR.LE SB0, 0x1 ;  /* 0x000080400000791a */ /* 0x000fc80000000000 */
[----:B------:R-:W-:Y:S01]  /*2000*/  IMAD R5, R27, 0x2, R23 ;  /* 0x000000021b057824 */ /* 0x000fe200078e0217 */
[----:B------:R-:W-:Y:S01]  /*2010*/  UIMAD UR20, UR10, UR5, UR20 ;  /* 0x000000050a1472a4 */ /* 0x000fe2000f8e0214 */
[----:B------:R-:W-:Y:S01]  /*2020*/  IMAD.U32 R2, RZ, RZ, UR22 ;  /* 0x00000016ff027e24 */ /* 0x000fe2000f8e00ff */
[----:B------:R-:W-:Y:S01]  /*2030*/  STL.64 [R1+0x30], R34 ;  /* 0x0000302201007387 */ /* 0x000fe20000100a00 */
[----:B------:R-:W-:Y:S01]  /*2040*/  IMAD.IADD R4, R5, 0x1, R4 ;  /* 0x0000000105047824 */ /* 0x000fe200078e0204 */
[----:B------:R-:W-:Y:S01]  /*2050*/  UIADD3 UR20, UR23, UR20, URZ ;  /* 0x0000001417147290 */ /* 0x000fe2000fffe03f */
[----:B------:R-:W-:Y:S01]  /*2060*/  IMAD.U32 R3, RZ, RZ, UR23 ;  /* 0x00000017ff037e24 */ /* 0x000fe2000f8e00ff */
[----:B------:R-:W-:Y:S01]  /*2070*/  ULDC.64 UR4, c[0x0][0x238] ;  /* 0x00008e0000047ab9 */ /* 0x000fe20000000a00 */
[----:B------:R-:W-:Y:S01]  /*2080*/  IMAD.SHL.U32 R227, R4, 0x2, RZ ;  /* 0x0000000204e37824 */ /* 0x000fe200078e00ff */
[----:B------:R-:W-:Y:S01]  /*2090*/  UIMAD UR4, UR19, UR4, URZ ;  /* 0x00000004130472a4 */ /* 0x000fe2000f8e023f */
[----:B------:R-:W-:Y:S01]  /*20a0*/  IMAD.MOV.U32 R14, RZ, RZ, R16 ;  /* 0x000000ffff0e7224 */ /* 0x000fe200078e0010 */
[----:B------:R-:W-:Y:S01]  /*20b0*/  CS2R R52, SRZ ;  /* 0x0000000000347805 */ /* 0x000fe2000001ff00 */
[----:B------:R-:W-:Y:S01]  /*20c0*/  IMAD.U32 R3, RZ, RZ, UR20 ;  /* 0x00000014ff037e24 */ /* 0x000fe2000f8e00ff */
[C---:B------:R-:W-:Y:S01]  /*20d0*/  IADD3 R4, R227.reuse, 0xf480, RZ ;  /* 0x0000f480e3047810 */ /* 0x040fe20007ffe0ff */
[----:B------:R-:W-:Y:S01]  /*20e0*/  UIMAD UR4, UR13, UR5, UR4 ;  /* 0x000000050d0472a4 */ /* 0x000fe2000f8e0204 */
[----:B------:R-:W-:Y:S01]  /*20f0*/  IADD3 R228, R227, 0xf4c0, RZ ;  /* 0x0000f4c0e3e47810 */ /* 0x000fe20007ffe0ff */
[----:B------:R-:W-:Y:S01]  /*2100*/  IMAD.WIDE.U32 R20, R26, c[0x0][0x278], R20 ;  /* 0x00009e001a147a25 */ /* 0x000fe200078e0014 */
[----:B------:R-:W-:Y:S01]  /*2110*/  @P2 IADD3 R228, R4, -0x40, RZ ;  /* 0xffffffc004e42810 */ /* 0x000fe20007ffe0ff */
[----:B------:R-:W-:Y:S01]  /*2120*/  CS2R R50, SRZ ;  /* 0x0000000000327805 */ /* 0x000fe2000001ff00 */
[----:B------:R-:W-:Y:S01]  /*2130*/  BAR.SYNC.DEFER_BLOCKING 0x0 ;  /* 0x0000000000007b1d */ /* 0x000fe20000010000 */
[----:B------:R-:W-:Y:S01]  /*2140*/  IMAD R4, R26, c[0x0][0x18c], R0 ;  /* 0x000063001a047a24 */ /* 0x000fe200078e0200 */
[----:B------:R-:W-:Y:S01]  /*2150*/  LEA R19, P2, R2, R34, 0x6 ;  /* 0x0000002202137211 */ /* 0x000fe200078430ff */
[----:B------:R-:W-:Y:S01]  /*2160*/  IMAD R0, R24, c[0x0][0x208], RZ ;  /* 0x0000820018007a24 */ /* 0x000fe200078e02ff */
[----:B------:R-:W-:Y:S01]  /*2170*/  IADD3 R13, R13, UR4, RZ ;  /* 0x000000040d0d7c10 */ /* 0x000fe2000fffe0ff */
[----:B------:R-:W-:Y:S01]  /*2180*/  IMAD.IADD R11, R35, 0x1, R4 ;  /* 0x00000001230b7824 */ /* 0x000fe200078e0204 */
[----:B------:R-:W-:Y:S01]  /*2190*/  ULDC.64 UR4, c[0x0][0x210] ;  /* 0x0000840000047ab9 */ /* 0x000fe20000000a00 */
[C---:B------:R-:W-:Y:S01]  /*21a0*/  IMAD R0, R22.reuse, c[0x0][0x20c], R0 ;  /* 0x0000830016007a24 */ /* 0x040fe200078e0200 */
[----:B------:R-:W-:Y:S01]  /*21b0*/  UIMAD UR4, UR19, UR4, URZ ;  /* 0x00000004130472a4 */ /* 0x000fe2000f8e023f */
[----:B------:R-:W-:Y:S01]  /*21c0*/  IMAD.WIDE.U32 R4, R22, c[0x0][0x208], R8 ;  /* 0x0000820016047a25 */ /* 0x000fe200078e0008 */
[----:B------:R-:W-:Y:S01]  /*21d0*/  LEA.HI.X R24, R2, R11, R3, 0x6, P2 ;  /* 0x0000000b02187211 */ /* 0x000fe200010f3403 */
[----:B------:R1:W-:Y:S01]  /*21e0*/  STL [R1+0x4c], R11 ;  /* 0x00004c0b01007387 */ /* 0x0003e20000100800 */
[----:B------:R-:W-:Y:S01]  /*21f0*/  LOP3.LUT R9, R39, 0xfffffff8, RZ, 0xc0, !PT ;  /* 0xfffffff827097812 */ /* 0x000fe200078ec0ff */
[----:B------:R-:W-:Y:S01]  /*2200*/  IMAD.IADD R3, R5, 0x1, R0 ;  /* 0x0000000105037824 */ /* 0x000fe200078e0200 */
[----:B------:R-:W-:Y:S01]  /*2210*/  UIMAD UR4, UR13, UR5, UR4 ;  /* 0x000000050d0472a4 */ /* 0x000fe2000f8e0204 */
[----:B------:R-:W-:Y:S01]  /*2220*/  IMAD.U32 R0, RZ, RZ, UR13 ;  /* 0x0000000dff007e24 */ /* 0x000fe2000f8e00ff */
[----:B------:R-:W-:Y:S01]  /*2230*/  ISETP.GE.AND P2, PT, R25, c[0x0][0x16c], PT ;  /* 0x00005b0019007a0c */ /* 0x000fe20003f46270 */
[----:B------:R-:W-:Y:S01]  /*2240*/  IMAD.MOV.U32 R2, RZ, RZ, R4 ;  /* 0x000000ffff027224 */ /* 0x000fe200078e0004 */
[----:B------:R-:W-:Y:S01]  /*2250*/  CS2R R48, SRZ ;  /* 0x0000000000307805 */ /* 0x000fe2000001ff00 */
[----:B------:R-:W-:Y:S01]  /*2260*/  IMAD.IADD R9, R132, 0x1, -R9 ;  /* 0x0000000184097824 */ /* 0x000fe200078e0a09 */
[----:B------:R-:W-:Y:S01]  /*2270*/  SEL R37, RZ, 0xffffffff, P2 ;  /* 0xffffffffff257807 */ /* 0x000fe20001000000 */
[----:B------:R-:W-:Y:S01]  /*2280*/  IMAD.WIDE.U32 R4, R0, c[0x0][0x210], R2 ;  /* 0x0000840000047a25 */ /* 0x000fe200078e0002 */
[----:B------:R-:W-:Y:S01]  /*2290*/  LOP3.LUT R0, R29, 0xfffffff0, RZ, 0xc0, !PT ;  /* 0xfffffff01d007812 */ /* 0x000fe200078ec0ff */
[----:B------:R-:W-:Y:S01]  /*22a0*/  CS2R R46, SRZ ;  /* 0x00000000002e7805 */ /* 0x000fe2000001ff00 */
[----:B------:R-:W-:Y:S01]  /*22b0*/  SHF.R.S32.HI R2, RZ, 0x1f, R10 ;  /* 0x0000001fff027819 */ /* 0x000fe2000001140a */
[----:B------:R-:W-:Y:S01]  /*22c0*/  IMAD.WIDE.U32 R14, R26, c[0x0][0x290], R14 ;  /* 0x0000a4001a0e7a25 */ /* 0x000fe200078e000e */
[----:B------:R-:W-:-:S02]  /*22d0*/  LEA.HI R16, R9, R9, RZ, 0x1 ;  /* 0x0000000909107211 */ /* 0x000fc400078f08ff */
[----:B------:R-:W-:Y:S01]  /*22e0*/  LEA.HI R2, R2, R10, RZ, 0x2 ;  /* 0x0000000a02027211 */ /* 0x000fe200078f10ff */
[----:B------:R-:W-:Y:S01]  /*22f0*/  IMAD.IADD R0, R132, 0x1, -R0 ;  /* 0x0000000184007824 */ /* 0x000fe200078e0a00 */
[----:B------:R-:W-:Y:S01]  /*2300*/  LOP3.LUT R6, R16, 0x7fffffe, RZ, 0xc0, !PT ;  /* 0x07fffffe10067812 */ /* 0x000fe200078ec0ff */
[----:B------:R-:W-:Y:S01]  /*2310*/  IMAD.WIDE.U32 R12, R26, c[0x0][0x240], R12 ;  /* 0x000090001a0c7a25 */ /* 0x000fe200078e000c */
[----:B------:R-:W-:Y:S02]  /*2320*/  LOP3.LUT R3, R2, 0x1ffffffc, RZ, 0xc0, !PT ;  /* 0x1ffffffc02037812 */ /* 0x000fe400078ec0ff */
[----:B------:R-:W-:Y:S02]  /*2330*/  SHF.R.S32.HI R7, RZ, 0x1f, R0 ;  /* 0x0000001fff077819 */ /* 0x000fe40000011400 */
[-C--:B-1----:R-:W-:Y:S01]  /*2340*/  LEA.HI R11, R0, R0.reuse, RZ, 0x1 ;  /* 0x00000000000b7211 */ /* 0x082fe200078f08ff */
[----:B------:R-:W-:Y:S01]  /*2350*/  IMAD.IADD R33, R10, 0x1, -R3 ;  /* 0x000000010a217824 */ /* 0x000fe200078e0a03 */
[----:B------:R-:W-:Y:S01]  /*2360*/  LEA.HI R2, R7, R0, RZ, 0x3 ;  /* 0x0000000007027211 */ /* 0x000fe200078f18ff */
[----:B------:R-:W-:Y:S01]  /*2370*/  IMAD.IADD R7, R9, 0x1, -R6 ;  /* 0x0000000109077824 */ /* 0x000fe200078e0a06 */
[----:B------:R-:W-:Y:S01]  /*2380*/  LOP3.LUT R6, R11, 0x7fffffe, RZ, 0xc0, !PT ;  /* 0x07fffffe0b067812 */ /* 0x000fe200078ec0ff */
[----:B------:R-:W-:Y:S01]  /*2390*/  IMAD R3, R28, 0x4, R10 ;  /* 0x000000041c037824 */ /* 0x000fe200078e020a */
[----:B------:R-:W-:-:S02]  /*23a0*/  LOP3.LUT R8, R2, 0xfffffff8, RZ, 0xc0, !PT ;  /* 0xfffffff802087812 */ /* 0x000fc400078ec0ff */
[----:B------:R-:W-:Y:S01]  /*23b0*/  SHF.R.S32.HI R2, RZ, 0x3, R2 ;  /* 0x00000003ff027819 */ /* 0x000fe20000011402 */
[C---:B------:R-:W-:Y:S01]  /*23c0*/  IMAD.IADD R6, R0.reuse, 0x1, -R6 ;  /* 0x0000000100067824 */ /* 0x040fe200078e0a06 */
[----:B------:R-:W-:Y:S01]  /*23d0*/  SEL R29, RZ, 0x2, P2 ;  /* 0x00000002ff1d7807 */ /* 0x000fe20001000000 */
[----:B------:R-:W-:Y:S01]  /*23e0*/  IMAD R27, R3, 0x8, R7 ;  /* 0x00000008031b7824 */ /* 0x000fe200078e0207 */
[----:B------:R-:W-:Y:S01]  /*23f0*/  IADD3 R3, R5, UR4, RZ ;  /* 0x0000000405037c10 */ /* 0x000fe2000fffe0ff */
[----:B------:R-:W-:Y:S01]  /*2400*/  IMAD.IADD R17, R0, 0x1, -R8 ;  /* 0x0000000100117824 */ /* 0x000fe200078e0a08 */
[----:B------:R-:W-:Y:S01]  /*2410*/  LOP3.LUT R5, R31, 0xffffffe0, RZ, 0xc0, !PT ;  /* 0xffffffe01f057812 */ /* 0x000fe200078ec0ff */
[C---:B------:R-:W-:Y:S01]  /*2420*/  IMAD R34, R2.reuse, 0x8, R6 ;  /* 0x0000000802227824 */ /* 0x040fe200078e0206 */
[----:B------:R-:W-:Y:S01]  /*2430*/  ULDC.64 UR4, c[0x0][0x208] ;  /* 0x0000820000047ab9 */ /* 0x000fe20000000a00 */
[----:B------:R-:W-:Y:S01]  /*2440*/  IMAD R35, R2, 0x200, R23 ;  /* 0x0000020002237824 */ /* 0x000fe200078e0217 */
[----:B------:R-:W-:Y:S01]  /*2450*/  USHF.L.U32 UR19, UR4, 0x6, URZ ;  /* 0x0000000604137899 */ /* 0x000fe2000800063f */
[----:B------:R-:W-:Y:S01]  /*2460*/  IMAD R0, R18, c[0x0][0x218], RZ ;  /* 0x0000860012007a24 */ /* 0x000fe200078e02ff */
[----:B------:R-:W-:Y:S01]  /*2470*/  USHF.L.U64.HI UR4, UR4, UR7, UR5 ;  /* 0x0000000704047299 */ /* 0x000fe20008010205 */
[----:B------:R-:W-:Y:S01]  /*2480*/  IMAD.MOV.U32 R2, RZ, RZ, R4 ;  /* 0x000000ffff027224 */ /* 0x000fe200078e0004 */
[----:B------:R-:W-:Y:S01]  /*2490*/  ISETP.GT.AND P2, PT, R132, 0xf, PT ;  /* 0x0000000f8400780c */ /* 0x000fe20003f44270 */
[C---:B------:R-:W-:Y:S01]  /*24a0*/  IMAD R4, R26.reuse, c[0x0][0x21c], R0 ;  /* 0x000087001a047a24 */ /* 0x040fe200078e0200 */
[----:B------:R-:W-:Y:S01]  /*24b0*/  UIMAD UR4, UR4, UR10, URZ ;  /* 0x0000000a040472a4 */ /* 0x000fe2000f8e023f */
[----:B------:R-:W-:Y:S01]  /*24c0*/  IMAD.WIDE.U32 R44, R26, c[0x0][0x218], R2 ;  /* 0x000086001a2c7a25 */ /* 0x000fe200078e0002 */
[----:B------:R-:W-:Y:S01]  /*24d0*/  SEL R10, RZ, 0x4, P0 ;  /* 0x00000004ff0a7807 */ /* 0x000fe20000000000 */
[----:B------:R-:W-:Y:S01]  /*24e0*/  UMOV UR5, 0x1 ;  /* 0x0000000100057882 */ /* 0x000fe20000000000 */
[----:B------:R-:W-:Y:S01]  /*24f0*/  LEA R22, P0, R19, c[0x0][0x160], 0x1 ;  /* 0x0000580013167a11 */ /* 0x000fe200078008ff */
[----:B------:R-:W-:Y:S01]  /*2500*/  IMAD.IADD R0, R132, 0x1, -R5 ;  /* 0x0000000184007824 */ /* 0x000fe200078e0a05 */
[----:B------:R-:W-:Y:S01]  /*2510*/  UIMAD UR4, UR6, UR19, UR4 ;  /* 0x00000013060472a4 */ /* 0x000fe2000f8e0204 */
[----:B------:R-:W-:Y:S01]  /*2520*/  IMAD.IADD R43, R45, 0x1, R4 ;  /* 0x000000012d2b7824 */ /* 0x000fe200078e0204 */
[----:B------:R-:W-:Y:S01]  /*2530*/  LEA.HI.X R23, R19, c[0x0][0x164], R24, 0x1, P0 ;  /* 0x0000590013177a11 */ /* 0x000fe200000f0c18 */
[----:B------:R-:W-:Y:S01]  /*2540*/  IMAD.U32 R2, RZ, RZ, UR19 ;  /* 0x00000013ff027e24 */ /* 0x000fe2000f8e00ff */
[----:B------:R-:W-:Y:S01]  /*2550*/  SHF.R.S32.HI R4, RZ, 0x1f, R0 ;  /* 0x0000001fff047819 */ /* 0x000fe20000011400 */
[----:B------:R-:W-:Y:S01]  /*2560*/  IMAD.MOV.U32 R42, RZ, RZ, R44 ;  /* 0x000000ffff2a7224 */ /* 0x000fe200078e002c */
[----:B------:R1:W-:Y:S01]  /*2570*/  STL.64 [R1+0x28], R44 ;  /* 0x0000282c01007387 */ /* 0x0003e20000100a00 */
[----:B------:R-:W-:-:S02]  /*2580*/  SHF.R.S32.HI R7, RZ, 0x1, R11 ;  /* 0x00000001ff077819 */ /* 0x000fc4000001140b */
[----:B------:R-:W-:Y:S01]  /*2590*/  LEA.HI R249, R4, R0, RZ, 0x2 ;  /* 0x0000000004f97211 */ /* 0x000fe200078f10ff */
[----:B------:R-:W-:Y:S01]  /*25a0*/  IMAD.WIDE.U32 R2, R2, UR10, R42 ;  /* 0x0000000a02027c25 */ /* 0x000fe2000f8e002a */
[----:B------:R2:W-:Y:S02]  /*25b0*/  STL.64 [R1+0x10], R42 ;  /* 0x0000102a01007387 */ /* 0x0005e40000100a00 */
[----:B------:R-:W-:Y:S01]  /*25c0*/  LOP3.LUT R5, R249, 0x7ffffffc, RZ, 0xc0, !PT ;  /* 0x7ffffffcf9057812 */ /* 0x000fe200078ec0ff */
[----:B------:R-:W-:Y:S01]  /*25d0*/  IMAD R4, R18, c[0x0][0x278], RZ ;  /* 0x00009e0012047a24 */ /* 0x000fe200078e02ff */
[----:B------:R-:W-:Y:S01]  /*25e0*/  IADD3 R3, R3, UR4, RZ ;  /* 0x0000000403037c10 */ /* 0x000fe2000fffe0ff */
[----:B------:R-:W-:Y:S01]  /*25f0*/  USHF.R.S32.HI UR4, URZ, 0x1f, UR15 ;  /* 0x0000001f3f047899 */ /* 0x000fe2000801140f */
[----:B------:R-:W-:Y:S01]  /*2600*/  LEA R24, P0, R2, c[0x0][0x1f0], 0x1 ;  /* 0x00007c0002187a11 */ /* 0x000fe200078008ff */
[----:B------:R-:W-:Y:S01]  /*2610*/  IMAD R4, R26, c[0x0][0x27c], R4 ;  /* 0x00009f001a047a24 */ /* 0x000fe200078e0204 */
[----:B------:R3:W-:Y:S01]  /*2620*/  STL.64 [R1+0x20], R20 ;  /* 0x0000201401007387 */ /* 0x0007e20000100a00 */
[----:B------:R-:W-:Y:S01]  /*2630*/  IMAD.IADD R31, R0, 0x1, -R5 ;  /* 0x00000001001f7824 */ /* 0x000fe200078e0a05 */
[----:B------:R-:W-:Y:S01]  /*2640*/  LEA.HI.X R25, R2, c[0x0][0x1f4], R3, 0x1, P0 ;  /* 0x00007d0002197a11 */ /* 0x000fe200000f0c03 */
[----:B------:R-:W-:Y:S01]  /*2650*/  IMAD R0, R18, c[0x0][0x240], RZ ;  /* 0x0000900012007a24 */ /* 0x000fe200078e02ff */
[----:B------:R-:W-:Y:S01]  /*2660*/  @!P2 IADD3 R2, P0, R20, UR15, RZ ;  /* 0x0000000f1402ac10 */ /* 0x000fe2000ff1e0ff */
[----:B------:R-:W-:Y:S01]  /*2670*/  IMAD.IADD R6, R21, 0x1, R4 ;  /* 0x0000000115067824 */ /* 0x000fe200078e0204 */
[----:B------:R-:W-:Y:S01]  /*2680*/  LEA.HI R5, R36, R132, RZ, 0x7 ;  /* 0x0000008424057211 */ /* 0x000fe200078f38ff */
[----:B------:R-:W-:Y:S01]  /*2690*/  IMAD R3, R18, c[0x0][0x290], RZ ;  /* 0x0000a40012037a24 */ /* 0x000fe200078e02ff */
[----:B------:R-:W-:Y:S01]  /*26a0*/  SHF.R.S32.HI R249, RZ, 0x2, R249 ;  /* 0x00000002fff97819 */ /* 0x000fe200000114f9 */
[----:B------:R-:W-:Y:S01]  /*26b0*/  IMAD.SHL.U32 R4, R9, 0x40, RZ ;  /* 0x0000004009047824 */ /* 0x000fe200078e00ff */
[----:B------:R-:W-:Y:S01]  /*26c0*/  SHF.R.U32.HI R9, RZ, 0x4, R5 ;  /* 0x00000004ff097819 */ /* 0x000fe20000011605 */
[----:B------:R4:W-:Y:S01]  /*26d0*/  STL [R1+0x3c], R6 ;  /* 0x00003c0601007387 */ /* 0x0009e20000100800 */
[----:B------:R-:W-:-:S02]  /*26e0*/  IMAD R31, R33, 0x4, R31 ;  /* 0x00000004211f7824 */ /* 0x000fc400078e021f */
[----:B------:R-:W-:Y:S01]  /*26f0*/  IMAD R249, R30, 0x10, R249 ;  /* 0x000000101ef97824 */ /* 0x000fe200078e02f9 */
[----:B------:R-:W-:Y:S01]  /*2700*/  STL.64 [R1+0x18], R14 ;  /* 0x0000180e01007387 */ /* 0x000fe20000100a00 */
[----:B-1----:R-:W-:-:S03]  /*2710*/  CS2R R44, SRZ ;  /* 0x00000000002c7805 */ /* 0x002fc6000001ff00 */
[----:B------:R-:W-:Y:S01]  /*2720*/  STL.64 [R1+0x40], R12 ;  /* 0x0000400c01007387 */ /* 0x000fe20000100a00 */
[----:B--2---:R-:W-:Y:S01]  /*2730*/  CS2R R42, SRZ ;  /* 0x00000000002a7805 */ /* 0x004fe2000001ff00 */
[----:B---3--:R-:W-:Y:S01]  /*2740*/  IMAD R21, R26, c[0x0][0x244], R0 ;  /* 0x000091001a157a24 */ /* 0x008fe200078e0200 */
[----:B------:R-:W-:Y:S01]  /*2750*/  @!P2 IADD3.X R0, R6, UR4, RZ, P0, !PT ;  /* 0x000000040600ac10 */ /* 0x000fe200087fe4ff */
[----:B------:R-:W-:Y:S01]  /*2760*/  IMAD R20, R26, c[0x0][0x294], R3 ;  /* 0x0000a5001a147a24 */ /* 0x000fe200078e0203 */
[----:B------:R-:W-:Y:S01]  /*2770*/  @!P2 LEA R18, P0, R2, c[0x0][0x258], 0x2 ;  /* 0x000096000212aa11 */ /* 0x000fe200078010ff */
[----:B------:R-:W-:Y:S02]  /*2780*/  IMAD.SHL.U32 R3, R32, 0x10, RZ ;  /* 0x0000001020037824 */ /* 0x000fe400078e00ff */
[----:B------:R-:W-:Y:S01]  /*2790*/  IMAD.IADD R20, R15, 0x1, R20 ;  /* 0x000000010f147824 */ /* 0x000fe200078e0214 */
[----:B------:R-:W-:Y:S02]  /*27a0*/  @!P2 LEA.HI.X R19, R2, c[0x0][0x25c], R0, 0x2, P0 ;  /* 0x000097000213aa11 */ /* 0x000fe400000f1400 */
[----:B------:R-:W-:Y:S01]  /*27b0*/  SHF.R.S32.HI R2, RZ, 0x1, R16 ;  /* 0x00000001ff027819 */ /* 0x000fe20000011410 */
[----:B----4-:R-:W-:Y:S01]  /*27c0*/  IMAD.SHL.U32 R6, R28, 0x10, RZ ;  /* 0x000000101c067824 */ /* 0x010fe200078e00ff */
[----:B------:R-:W-:Y:S01]  /*27d0*/  LOP3.LUT R0, R4, 0x1c0, RZ, 0xc0, !PT ;  /* 0x000001c004007812 */ /* 0x000fe200078ec0ff */
[----:B------:R-:W-:Y:S01]  /*27e0*/  STL [R1+0x38], R20 ;  /* 0x0000381401007387 */ /* 0x000fe20000100800 */
[C---:B------:R-:W-:Y:S01]  /*27f0*/  LOP3.LUT P0, RZ, R2.reuse, 0x2, RZ, 0xc0, !PT ;  /* 0x0000000202ff7812 */ /* 0x040fe2000780c0ff */
[----:B------:R-:W-:Y:S01]  /*2800*/  IMAD.SHL.U32 R2, R2, 0x40, RZ ;  /* 0x0000004002027824 */ /* 0x000fe200078e00ff */
[----:B------:R-:W-:-:S02]  /*2810*/  SHF.R.S32.HI R4, RZ, 0x1f, R11 ;  /* 0x0000001fff047819 */ /* 0x000fc4000001140b */
[----:B------:R-:W-:Y:S02]  /*2820*/  LOP3.LUT R5, R0, 0x30, R3, 0xf8, !PT ;  /* 0x0000003000057812 */ /* 0x000fe400078ef803 */
[----:B------:R-:W-:Y:S02]  /*2830*/  SHF.R.U32.HI R8, RZ, 0x3, R0 ;  /* 0x00000003ff087819 */ /* 0x000fe40000011600 */
[----:B------:R-:W-:Y:S02]  /*2840*/  LEA.HI R3, R4, R7, RZ, 0x2 ;  /* 0x0000000704037211 */ /* 0x000fe400078f10ff */
[----:B------:R-:W-:Y:S02]  /*2850*/  LOP3.LUT R0, R2, 0xc0, RZ, 0xc0, !PT ;  /* 0x000000c002007812 */ /* 0x000fe400078ec0ff */
[----:B------:R-:W-:Y:S02]  /*2860*/  LOP3.LUT R4, R3, 0xfffffffc, RZ, 0xc0, !PT ;  /* 0xfffffffc03047812 */ /* 0x000fe400078ec0ff */
[----:B------:R-:W-:-:S02]  /*2870*/  LOP3.LUT R3, R0, 0x8, R39, 0xf8, !PT ;  /* 0x0000000800037812 */ /* 0x000fc400078ef827 */
[----:B------:R-:W-:Y:S01]  /*2880*/  SHF.R.U32.HI R2, RZ, 0x3, R0 ;  /* 0x00000003ff027819 */ /* 0x000fe20000011600 */
[----:B------:R-:W-:Y:S01]  /*2890*/  IMAD.IADD R4, R7, 0x1, -R4 ;  /* 0x0000000107047824 */ /* 0x000fe200078e0a04 */
[----:B------:R-:W-:Y:S02]  /*28a0*/  LOP3.LUT R0, R6, 0x10, RZ, 0xc0, !PT ;  /* 0x0000001006007812 */ /* 0x000fe400078ec0ff */
[----:B------:R-:W-:Y:S02]  /*28b0*/  LOP3.LUT R2, R3, R2, RZ, 0x3c, !PT ;  /* 0x0000000203027212 */ /* 0x000fe400078e3cff */
[----:B------:R-:W-:Y:S01]  /*28c0*/  LOP3.LUT R7, R0, 0x8, R9, 0xf8, !PT ;  /* 0x0000000800077812 */ /* 0x000fe200078ef809 */
[----:B------:R-:W-:Y:S01]  /*28d0*/  IMAD.SHL.U32 R9, R37, 0x2, RZ ;  /* 0x0000000225097824 */ /* 0x000fe200078e00ff */
[----:B------:R-:W-:Y:S01]  /*28e0*/  SEL R0, R222, 0xffffffe0, !P0 ;  /* 0xffffffe0de007807 */ /* 0x000fe20004000000 */
[----:B------:R-:W-:Y:S01]  /*28f0*/  IMAD.U32 R2, R27, 0x20, R2 ;  /* 0x000000201b027824 */ /* 0x000fe200078e0002 */
[----:B------:R-:W-:Y:S01]  /*2900*/  LOP3.LUT R5, R5, 0x8, R39, 0xf8, !PT ;  /* 0x0000000805057812 */ /* 0x000fe200078ef827 */
[----:B------:R-:W-:Y:S01]  /*2910*/  CS2R R36, SRZ ;  /* 0x0000000000247805 */ /* 0x000fe2000001ff00 */
[----:B------:R-:W-:Y:S01]  /*2920*/  IADD3 R3, R10, R29, R38 ;  /* 0x0000001d0a037210 */ /* 0x000fe20007ffe026 */
[----:B------:R-:W-:Y:S01]  /*2930*/  IMAD.SHL.U32 R214, R2, 0x2, RZ ;  /* 0x0000000202d67824 */ /* 0x000fe200078e00ff */
[----:B------:R-:W-:-:S02]  /*2940*/  LOP3.LUT R5, R5, R8, RZ, 0x3c, !PT ;  /* 0x0000000805057212 */ /* 0x000fc400078e3cff */
[----:B------:R-:W-:Y:S01]  /*2950*/  SEL R8, RZ, 0x1, P6 ;  /* 0x00000001ff087807 */ /* 0x000fe20003000000 */
[----:B------:R-:W-:Y:S01]  /*2960*/  IMAD.IADD R215, R214, 0x1, R0 ;  /* 0x00000001d6d77824 */ /* 0x000fe200078e0200 */
[----:B------:R-:W1:Y:S01]  /*2970*/  LDSM.16.M88.4 R164, [R214+0x6080] ;  /* 0x00608000d6a4783b */ /* 0x000e620000000200 */
[C---:B------:R-:W-:Y:S01]  /*2980*/  LOP3.LUT P6, RZ, R3.reuse, 0x1, RZ, 0xc0, !PT ;  /* 0x0000000103ff7812 */ /* 0x040fe200078cc0ff */
[----:B------:R-:W-:Y:S01]  /*2990*/  IMAD R213, R28, 0x200, R5 ;  /* 0x000002001cd57824 */ /* 0x000fe200078e0205 */
[----:B------:R-:W-:Y:S01]  /*29a0*/  SEL R6, RZ, 0xffffffff, P5 ;  /* 0xffffffffff067807 */ /* 0x000fe20002800000 */
[----:B------:R-:W2:Y:S01]  /*29b0*/  LDSM.16.M88.4 R168, [R214+0x7080] ;  /* 0x00708000d6a8783b */ /* 0x000ea20000000200 */
[----:B------:R-:W-:Y:S01]  /*29c0*/  ISETP.GE.OR P6, PT, R250, UR18, !P6 ;  /* 0x00000012fa007c0c */ /* 0x000fe2000f7c6670 */
[----:B------:R-:W-:Y:S01]  /*29d0*/  IMAD.SHL.U32 R5, R4, 0x40, RZ ;  /* 0x0000004004057824 */ /* 0x000fe200078e00ff */
[----:B------:R-:W-:Y:S01]  /*29e0*/  LOP3.LUT P5, RZ, R3, 0x4, RZ, 0xc0, !PT ;  /* 0x0000000403ff7812 */ /* 0x000fe200078ac0ff */
[----:B------:R-:W3:Y:S01]  /*29f0*/  LDSM.16.M88.4 R172, [R215+0x6080] ;  /* 0x00608000d7ac783b */ /* 0x000ee20000000200 */
[----:B------:R-:W-:Y:S01]  /*2a00*/  IMAD.SHL.U32 R6, R6, 0x2, RZ ;  /* 0x0000000206067824 */ /* 0x000fe200078e00ff */
[----:B------:R-:W-:Y:S01]  /*2a10*/  ISETP.GE.AND P0, PT, R40, c[0x0][0x1fc], PT ;  /* 0x00007f0028007a0c */ /* 0x000fe20003f06270 */
[----:B------:R-:W-:Y:S01]  /*2a20*/  IMAD.SHL.U32 R213, R213, 0x2, RZ ;  /* 0x00000002d5d57824 */ /* 0x000fe200078e00ff */
[----:B------:R-:W4:Y:S01]  /*2a30*/  LDSM.16.M88.4 R176, [R215+0x7080] ;  /* 0x00708000d7b0783b */ /* 0x000f220000000200 */
[----:B------:R-:W-:Y:S01]  /*2a40*/  ISETP.GE.OR P5, PT, R250, UR18, !P5 ;  /* 0x00000012fa007c0c */ /* 0x000fe2000efa6670 */
[----:B------:R-:W-:Y:S01]  /*2a50*/  CS2R R40, SRZ ;  /* 0x0000000000287805 */ /* 0x000fe2000001ff00 */
[----:B------:R-:W-:Y:S01]  /*2a60*/  SEL R2, RZ, 0x4, P0 ;  /* 0x00000004ff027807 */ /* 0x000fe20000000000 */
[----:B------:R-:W1:Y:S01]  /*2a70*/  LDSM.16.M88.4 R180, [R214+0x8080] ;  /* 0x00808000d6b4783b */ /* 0x000e620000000200 */
[----:B------:R-:W-:-:S02]  /*2a80*/  LOP3.LUT R6, R6, 0x2, R8, 0xe2, !PT ;  /* 0x0000000206067812 */ /* 0x000fc400078ee208 */
[----:B------:R-:W-:Y:S01]  /*2a90*/  IADD3 R0, P0, R14, UR15, RZ ;  /* 0x0000000f0e007c10 */ /* 0x000fe2000ff1e0ff */
[----:B------:R-:W1:Y:S01]  /*2aa0*/  LDSM.16.M88.4 R184, [R214+0x9080] ;  /* 0x00908000d6b8783b */ /* 0x000e620000000200 */
[----:B------:R-:W-:Y:S01]  /*2ab0*/  LOP3.LUT R6, R6, R2, RZ, 0xfc, !PT ;  /* 0x0000000206067212 */ /* 0x000fe200078efcff */
[----:B------:R-:W-:Y:S01]  /*2ac0*/  @!P2 IMAD.SHL.U32 R2, R132, 0x10, RZ ;  /* 0x000000108402a824 */ /* 0x000fe200078e00ff */
[----:B------:R-:W-:Y:S01]  /*2ad0*/  LOP3.LUT R9, R9, 0x2, R38, 0xe2, !PT ;  /* 0x0000000209097812 */ /* 0x000fe200078ee226 */
[----:B------:R-:W1:Y:S01]  /*2ae0*/  LDSM.16.M88.4 R188, [R215+0x8080] ;  /* 0x00808000d7bc783b */ /* 0x000e620000000200 */
[----:B------:R-:W-:Y:S01]  /*2af0*/  LOP3.LUT R5, R5, 0xc0, RZ, 0xc0, !PT ;  /* 0x000000c005057812 */ /* 0x000fe200078ec0ff */
[----:B------:R-:W-:Y:S02]  /*2b00*/  CS2R R38, SRZ ;  /* 0x0000000000267805 */ /* 0x000fe4000001ff00 */
[----:B------:R-:W1:Y:S04]  /*2b10*/  LDSM.16.M88.4 R192, [R215+0x9080] ;  /* 0x00908000d7c0783b */ /* 0x000e680000000200 */
[----:B------:R-:W1:Y:S04]  /*2b20*/  LDSM.16.M88.4 R196, [R214+0xa080] ;  /* 0x00a08000d6c4783b */ /* 0x000e680000000200 */
[----:B------:R-:W1:Y:S04]  /*2b30*/  LDSM.16.M88.4 R200, [R214+0xb080] ;  /* 0x00b08000d6c8783b */ /* 0x000e680000000200 */
[----:B------:R-:W1:Y:S04]  /*2b40*/  LDSM.16.M88.4 R204, [R215+0xa080] ;  /* 0x00a08000d7cc783b */ /* 0x000e680000000200 */
[----:B------:R-:W1:Y:S04]  /*2b50*/  LDSM.16.M88.4 R208, [R215+0xb080] ;  /* 0x00b08000d7d0783b */ /* 0x000e680000000200 */
[----:B------:R-:W-:Y:S06]  /*2b60*/  BAR.SYNC.DEFER_BLOCKING 0x0 ;  /* 0x0000000000007b1d */ /* 0x000fec0000010000 */
[----:B------:R5:W-:Y:S04]  /*2b70*/  STL [R1+0x4], R9 ;  /* 0x0000040901007387 */ /* 0x000be80000100800 */
[----:B------:R1:W-:Y:S04]  /*2b80*/  STL [R1], R6 ;  /* 0x0000000601007387 */ /* 0x0003e80000100800 */
[----:B------:R-:W-:Y:S01]  /*2b90*/  @!PT LDS RZ, [RZ] ;  /* 0x00000000fffff984 */ /* 0x000fe20000000800 */
[----:B------:R-:W-:Y:S01]  /*2ba0*/  @!PT LDS RZ, [RZ] ;  /* 0x00000000fffff984 */ /* 0x000fe20000000800 */
[----:B------:R-:W-:Y:S01]  /*2bb0*/  @!PT LDS RZ, [RZ] ;  /* 0x00000000fffff984 */ /* 0x000fe20000000800 */
[----:B------:R2:W-:Y:S01]  /*2bc0*/  LDGSTS.E.BYPASS.LTC128B.128 [R251+0x6080], [R22.64], !P6 ;  /* 0x0608000016fb7fae */ /* 0x0005e2000f101d50 */
[----:B------:R-:W-:-:S02]  /*2bd0*/  LOP3.LUT P6, RZ, R3, 0x2, RZ, 0xc0, !PT ;  /* 0x0000000203ff7812 */ /* 0x000fc400078cc0ff */
[----:B------:R-:W-:Y:S01]  /*2be0*/  IADD3.X R3, R20, UR4, RZ, P0, !PT ;  /* 0x0000000414037c10 */ /* 0x000fe200087fe4ff */
[----:B------:R-:W-:Y:S01]  /*2bf0*/  UMOV UR4, URZ ;  /* 0x0000003f00047c82 */ /* 0x000fe20008000000 */
[----:B------:R-:W-:Y:S02]  /*2c00*/  ISETP.GE.OR P6, PT, R250, UR18, !P6 ;  /* 0x00000012fa007c0c */ /* 0x000fe4000f7c6670 */
[----:B------:R-:W-:-:S04]  /*2c10*/  LEA R8, P0, R0, c[0x0][0x280], 0x2 ;  /* 0x0000a00000087a11 */ /* 0x000fc800078010ff */
[----:B-----5:R-:W-:Y:S01]  /*2c20*/  LEA.HI.X R9, R0, c[0x0][0x284], R3, 0x2, P0 ;  /* 0x0000a10000097a11 */ /* 0x020fe200000f1403 */
[----:B------:R-:W-:Y:S01]  /*2c30*/  IMAD.SHL.U32 R3, R28, 0x8, RZ ;  /* 0x000000081c037824 */ /* 0x000fe200078e00ff */
[----:B------:R-:W-:Y:S01]  /*2c40*/  LOP3.LUT P0, RZ, R4, 0x2, RZ, 0xc0, !PT ;  /* 0x0000000204ff7812 */ /* 0x000fe2000780c0ff */
[----:B------:R-:W-:Y:S01]  /*2c50*/  IMAD.SHL.U32 R0, R34, 0x20, RZ ;  /* 0x0000002022007824 */ /* 0x000fe200078e00ff */
[----:B-1----:R-:W-:Y:S02]  /*2c60*/  SHF.R.U32.HI R6, RZ, 0x3, R5 ;  /* 0x00000003ff067819 */ /* 0x002fe40000011605 */
[----:B------:R-:W-:Y:S01]  /*2c70*/  LOP3.LUT R3, R3, 0x8, RZ, 0xc0, !PT ;  /* 0x0000000803037812 */ /* 0x000fe200078ec0ff */
[----:B------:R1:W-:Y:S01]  /*2c80*/  LDGSTS.E.BYPASS.LTC128B.128 [R251+0x7080], [R22.64+0x40], !P6 ;  /* 0x0708004016fb7fae */ /* 0x0003e2000f101d50 */
[----:B------:R-:W-:Y:S02]  /*2c90*/  LOP3.LUT R212, R6, R5, R212, 0x1e, !PT ;  /* 0x0000000506d47212 */ /* 0x000fe400078e1ed4 */
[C---:B------:R-:W-:Y:S01]  /*2ca0*/  LOP3.LUT P6, RZ, R17.reuse, 0x4, RZ, 0xc0, !PT ;  /* 0x0000000411ff7812 */ /* 0x040fe200078cc0ff */
[----:B------:R1:W-:Y:S01]  /*2cb0*/  LDGSTS.E.BYPASS.LTC128B.128 [R251+0x8080], [R22.64+0x80], !P5 ;  /* 0x0808008016fb7fae */ /* 0x0003e2000e901d50 */
[----:B------:R-:W-:Y:S01]  /*2cc0*/  ISETP.GE.AND P5, PT, R132, 0x10, PT ;  /* 0x000000108400780c */ /* 0x000fe20003fa6270 */
[----:B------:R-:W-:Y:S01]  /*2cd0*/  IMAD.IADD R212, R0, 0x1, R212 ;  /* 0x0000000100d47824 */ /* 0x000fe200078e02d4 */
[----:B------:R-:W-:Y:S01]  /*2ce0*/  SEL R222, R222, 0xffffffe0, !P6 ;  /* 0xffffffe0dede7807 */ /* 0x000fe20007000000 */
[----:B------:R5:W-:Y:S03]  /*2cf0*/  @!P2 LDGSTS.E.BYPASS.LTC128B.128 [R2+0xf080], [R18.64] ;  /* 0x0f0800001202afae */ /* 0x000be6000b901d50 */
[----:B------:R-:W-:Y:S01]  /*2d00*/  LEA R212, R212, 0x80, 0x1 ;  /* 0x00000080d4d47811 */ /* 0x000fe200078e08ff */
[----:B------:R-:W0:Y:S04]  /*2d10*/  LDGDEPBAR ;  /* 0x00000000000079af */ /* 0x000e280000000000 */
[----:B------:R1:W-:Y:S01]  /*2d20*/  LDGSTS.E.BYPASS.LTC128B.128 [R251+0xc080], [R24.64], !P4 ;  /* 0x0c08000018fb7fae */ /* 0x0003e2000e101d50 */
[----:B------:R-:W-:-:S03]  /*2d30*/  LOP3.LUT P4, RZ, R17, 0x2, RZ, 0xc0, !PT ;  /* 0x0000000211ff7812 */ /* 0x000fc6000788c0ff */
[----:B------:R1:W-:Y:S01]  /*2d40*/  LDGSTS.E.BYPASS.LTC128B.128 [R251+0xd080], [R24.64+0x40], !P3 ;  /* 0x0d08004018fb7fae */ /* 0x0003e2000d901d50 */
[C---:B------:R-:W-:Y:S02]  /*2d50*/  SEL R223, R225.reuse, 0xfffffff0, !P4 ;  /* 0xfffffff0e1df7807 */ /* 0x040fe40006000000 */
[----:B------:R-:W-:Y:S01]  /*2d60*/  SEL R225, R225, 0xfffffff0, !P0 ;  /* 0xfffffff0e1e17807 */ /* 0x000fe20004000000 */
[----:B------:R1:W-:Y:S01]  /*2d70*/  LDGSTS.E.BYPASS.LTC128B.128 [R251+0xe080], [R24.64+0x80], !P1 ;  /* 0x0e08008018fb7fae */ /* 0x0003e2000c901d50 */
[----:B-----5:R-:W-:-:S05]  /*2d80*/  IMAD.SHL.U32 R2, R17, 0x40, RZ ;  /* 0x0000004011027824 */ /* 0x020fca00078e00ff */
[----:B------:R-:W-:-:S04]  /*2d90*/  LOP3.LUT R2, R2, 0x1c0, RZ, 0xc0, !PT ;  /* 0x000001c002027812 */ /* 0x000fc800078ec0ff */
[----:B------:R-:W-:-:S04]  /*2da0*/  SHF.R.U32.HI R4, RZ, 0x3, R2 ;  /* 0x00000003ff047819 */ /* 0x000fc80000011602 */
[--C-:B------:R-:W-:Y:S01]  /*2db0*/  LOP3.LUT R218, R4, R2, R3.reuse, 0x1e, !PT ;  /* 0x0000000204da7212 */ /* 0x100fe200078e1e03 */
[----:B------:R-:W-:Y:S01]  /*2dc0*/  IMAD R4, R30, 0x200, R0 ;  /* 0x000002001e047824 */ /* 0x000fe200078e0200 */
[C---:B------:R-:W-:Y:S02]  /*2dd0*/  LOP3.LUT R3, R6.reuse, R5, R3, 0x1e, !PT ;  /* 0x0000000506037212 */ /* 0x040fe400078e1e03 */
[----:B------:R-:W-:Y:S01]  /*2de0*/  LOP3.LUT R2, R6, R7, R5, 0x1e, !PT ;  /* 0x0000000706027212 */ /* 0x000fe200078e1e05 */
[----:B------:R-:W-:Y:S02]  /*2df0*/  IMAD.IADD R218, R35, 0x1, R218 ;  /* 0x0000000123da7824 */ /* 0x000fe400078e02da */
[----:B------:R-:W-:Y:S02]  /*2e00*/  IMAD.IADD R221, R4, 0x1, R3 ;  /* 0x0000000104dd7824 */ /* 0x000fe400078e0203 */
[----:B------:R-:W-:Y:S01]  /*2e10*/  @!P5 IMAD.SHL.U32 R3, R132, 0x10, RZ ;  /* 0x000000108403d824 */ /* 0x000fe200078e00ff */
[----:B------:R-:W-:Y:S01]  /*2e20*/  LEA R218, R218, 0x13480, 0x1 ;  /* 0x00013480dada7811 */ /* 0x000fe200078e08ff */
[----:B------:R-:W-:-:S02]  /*2e30*/  IMAD.IADD R224, R0, 0x1, R2 ;  /* 0x0000000100e07824 */ /* 0x000fc400078e0202 */
[----:B------:R-:W-:Y:S01]  /*2e40*/  IMAD.IADD R2, R13, 0x1, R21 ;  /* 0x000000010d027824 */ /* 0x000fe200078e0215 */
[----:B------:R1:W-:Y:S01]  /*2e50*/  @!P5 LDGSTS.E.BYPASS.LTC128B.128 [R3+0xf280], [R8.64] ;  /* 0x0f2800000803dfae */ /* 0x0003e2000b901d50 */
[----:B------:R-:W-:Y:S02]  /*2e60*/  IMAD.SHL.U32 R0, R31, 0x2, RZ ;  /* 0x000000021f007824 */ /* 0x000fe400078e00ff */
[----:B------:R-:W-:Y:S01]  /*2e70*/  IMAD.SHL.U32 R216, R221, 0x2, RZ ;  /* 0x00000002ddd87824 */ /* 0x000fe200078e00ff */
[----:B------:R-:W0:Y:S01]  /*2e80*/  LDGDEPBAR ;  /* 0x00000000000079af */ /* 0x000e220000000000 */
[--C-:B------:R-:W-:Y:S01]  /*2e90*/  IMAD R219, R222, 0x2, R218.reuse ;  /* 0x00000002dedb7824 */ /* 0x100fe200078e02da */
[----:B------:R-:W-:Y:S01]  /*2ea0*/  IADD3 R252, -R0, UR8, RZ ;  /* 0x0000000800fc7c10 */ /* 0x000fe2000fffe1ff */
[C---:B------:R-:W-:Y:S01]  /*2eb0*/  IMAD R220, R223.reuse, 0x2, R218 ;  /* 0x00000002dfdc7824 */ /* 0x040fe200078e02da */
[----:B------:R1:W-:Y:S01]  /*2ec0*/  STL [R1+0x48], R2 ;  /* 0x0000480201007387 */ /* 0x0003e20000100800 */
[----:B------:R-:W-:Y:S01]  /*2ed0*/  IADD3 R217, R216, 0xc080, RZ ;  /* 0x0000c080d8d97810 */ /* 0x000fe20007ffe0ff */
[----:B------:R-:W-:-:S02]  /*2ee0*/  IMAD R223, R223, 0x2, R219 ;  /* 0x00000002dfdf7824 */ /* 0x000fc400078e02db */
[----:B------:R-:W0:Y:S01]  /*2ef0*/  LDGDEPBAR ;  /* 0x00000000000079af */ /* 0x000e220000000000 */
[----:B------:R-:W-:Y:S02]  /*2f00*/  IMAD R222, R222, 0x2, R220 ;  /* 0x00000002dede7824 */ /* 0x000fe400078e02dc */
[----:B------:R-:W-:Y:S01]  /*2f10*/  IMAD R217, R225, 0x2, R217 ;  /* 0x00000002e1d97824 */ /* 0x000fe200078e02d9 */
[----:B------:R1:W-:Y:S01]  /*2f20*/  STL [R1+0xc], R0 ;  /* 0x00000c0001007387 */ /* 0x0003e20000100800 */
[----:B--234-:R-:W-:-:S03]  /*2f30*/  IMAD.IADD R226, R221, 0x1, R225 ;  /* 0x00000001dde27824 */ /* 0x01cfc600078e02e1 */
.L_x_620:
[----:B------:R-:W-:Y:S04]  /*2f40*/  DEPBAR.LE SB0, 0x1 ;  /* 0x000080400000791a */ /* 0x000fe80000000000 */
[----:B------:R-:W-:Y:S01]  /*2f50*/  BAR.SYNC.DEFER_BLOCKING 0x0 ;  /* 0x0000000000007b1d */ /* 0x000fe20000010000 */
[----:B-1----:R-:W-:Y:S01]  /*2f60*/  MOV R0, UR4 ;  /* 0x0000000400007c02 */ /* 0x002fe20008000f00 */
        /* <DEDUP_REMOVED lines=145> */
.L_x_618:
        /* <DEDUP_REMOVED lines=454> */
.L_x_619:
        /* <DEDUP_REMOVED lines=240> */
.L_x_617:
[----:B------:R-:W-:Y:S05]  /*63e0*/  @P3 EXIT ;  /* 0x000000000000394d */ /* 0x000fea0003800000 */
[----:B------:R-:W2:Y:S01]  /*63f0*/  LDL.LU R7, [R1+0x50] ;  /* 0x0000500001077983 */ /* 0x000ea20000300800 */
[----:B------:R-:W-:Y:S01]  /*6400*/  ISETP.NE.U32.AND P2, PT, RZ, c[0x0][0x360], PT ;  /* 0x0000d800ff007a0c */ /* 0x000fe20003f45070 */
[----:B------:R-:W-:Y:S02]  /*6410*/  UMOV UR6, 0x1 ;  /* 0x0000000100067882 */ /* 0x000fe40000000000 */
[----:B------:R-:W-:Y:S01]  /*6420*/  ULDC.64 UR4, c[0x0][0x338] ;  /* 0x0000ce0000047ab9 */ /* 0x000fe20000000a00 */
[----:B------:R-:W-:-:S13]  /*6430*/  ISETP.NE.AND.EX P2, PT, RZ, c[0x0][0x364], PT, P2 ;  /* 0x0000d900ff007a0c */ /* 0x000fda0003f45320 */
[----:B------:R-:W-:-:S04]  /*6440*/  @P2 IMAD.MOV.U32 R2, RZ, RZ, 0x4 ;  /* 0x00000004ff022424 */ /* 0x000fc800078e00ff */
[----:B--2---:R-:W-:-:S05]  /*6450*/  @P2 IMAD.WIDE R2, R7, R2, c[0x0][0x360] ;  /* 0x0000d80007022625 */ /* 0x004fca00078e0202 */
[----:B------:R-:W2:Y:S01]  /*6460*/  @P2 LDG.E R0, [R2.64] ;  /* 0x0000001002002981 */ /* 0x000ea2000c1e1900 */
[----:B------:R-:W-:Y:S01]  /*6470*/  UISETP.NE.AND UP0, UPT, UR6, UR4, UPT ;  /* 0x000000040600728c */ /* 0x000fe2000bf05270 */
[----:B------:R-:W-:Y:S01]  /*6480*/  SHF.R.S32.HI R6, RZ, 0x1f, R7 ;  /* 0x0000001fff067819 */ /* 0x000fe20000011407 */
[----:B------:R-:W-:Y:S01]  /*6490*/  UIMAD.WIDE.U32 UR6, UR13, UR5, URZ ;  /* 0x000000050d0672a5 */ /* 0x000fe2000f8e003f */
[----:B------:R-:W1:Y:S01]  /*64a0*/  S2R R4, SR_TID.X ;  /* 0x0000000000047919 */ /* 0x000e620000002100 */
[----:B------:R-:W-:Y:S02]  /*64b0*/  ULDC UR4, c[0x0][0x340] ;  /* 0x0000d00000047ab9 */ /* 0x000fe40000000800 */
[----:B------:R-:W-:-:S04]  /*64c0*/  UIMAD UR14, UR14, 0x3000, URZ ;  /* 0x000030000e0e78a4 */ /* 0x000fc8000f8e023f */
[----:B------:R-:W-:Y:S02]  /*64d0*/  USHF.R.S32.HI UR6, URZ, 0x1f, UR14 ;  /* 0x0000001f3f067899 */ /* 0x000fe4000801140e */
[----:B------:R-:W-:Y:S02]  /*64e0*/  @UP0 UMOV UR5, UR7 ;  /* 0x0000000700050c82 */ /* 0x000fe40008000000 */
[----:B------:R-:W-:-:S03]  /*64f0*/  @UP0 USHF.R.U32.HI UR13, URZ, UR4, UR5 ;  /* 0x000000043f0d0299 */ /* 0x000fc60008011605 */
[----:B------:R-:W-:Y:S02]  /*6500*/  ULDC.64 UR4, c[0x0][0x328] ;  /* 0x0000ca0000047ab9 */ /* 0x000fe40000000a00 */
[----:B------:R-:W-:-:S04]  /*6510*/  USHF.R.S32.HI UR7, URZ, 0x1f, UR13 ;  /* 0x0000001f3f077899 */ /* 0x000fc8000801140d */
[----:B------:R-:W-:-:S04]  /*6520*/  UIMAD UR4, UR7, UR4, URZ ;  /* 0x00000004070472a4 */ /* 0x000fc8000f8e023f */
[----:B------:R-:W-:-:S03]  /*6530*/  UIMAD UR8, UR13, UR5, UR4 ;  /* 0x000000050d0872a4 */ /* 0x000fc6000f8e0204 */
[----:B------:R-:W-:Y:S02]  /*6540*/  ULDC.64 UR4, c[0x0][0x300] ;  /* 0x0000c00000047ab9 */ /* 0x000fe40000000a00 */
[----:B------:R-:W-:-:S04]  /*6550*/  UIMAD UR4, UR7, UR4, URZ ;  /* 0x00000004070472a4 */ /* 0x000fc8000f8e023f */
[----:B------:R-:W-:Y:S01]  /*6560*/  UIMAD UR4, UR13, UR5, UR4 ;  /* 0x000000050d0472a4 */ /* 0x000fe2000f8e0204 */
[----:B------:R-:W-:Y:S01]  /*6570*/  BAR.SYNC.DEFER_BLOCKING 0x1, 0x100 ;  /* 0x0044000000007b1d */ /* 0x000fe20000010000 */
[----:B--2---:R-:W-:-:S05]  /*6580*/  @P2 IMAD R0, R7, 0x80, R0 ;  /* 0x0000008007002824 */ /* 0x004fca00078e0200 */
[----:B------:R-:W-:-:S04]  /*6590*/  @P2 SHF.R.S32.HI R2, RZ, 0x1f, R0 ;  /* 0x0000001fff022819 */ /* 0x000fc80000011400 */
[----:B------:R-:W-:Y:S02]  /*65a0*/  @P2 LEA.HI R2, R2, R0, RZ, 0x7 ;  /* 0x0000000002022211 */ /* 0x000fe400078f38ff */
[----:B-1----:R-:W-:Y:S02]  /*65b0*/  SHF.R.S32.HI R0, RZ, 0x1f, R4 ;  /* 0x0000001fff007819 */ /* 0x002fe40000011404 */
[----:B------:R-:W-:-:S05]  /*65c0*/  @P2 SHF.R.S32.HI R2, RZ, 0x7, R2 ;  /* 0x00000007ff022819 */ /* 0x000fca0000011402 */
[----:B------:R-:W-:-:S05]  /*65d0*/  @P2 IMAD R2, R2, 0x3000, RZ ;  /* 0x0000300002022824 */ /* 0x000fca00078e02ff */
[----:B------:R-:W-:Y:S02]  /*65e0*/  @P2 SHF.R.S32.HI R3, RZ, 0x1f, R2 ;  /* 0x0000001fff032819 */ /* 0x000fe40000011402 */
[----:B------:R-:W-:-:S06]  /*65f0*/  @!P2 CS2R R2, SRZ ;  /* 0x000000000002a805 */ /* 0x000fcc000001ff00 */
[----:B------:R-:W-:Y:S01]  /*6600*/  IADD3 R2, P1, P0, R2, UR14, R4 ;  /* 0x0000000e02027c10 */ /* 0x000fe2000f83e004 */
[----:B------:R-:W-:-:S03]  /*6610*/  IMAD.U32 R4, RZ, RZ, UR13 ;  /* 0x0000000dff047e24 */ /* 0x000fc6000f8e00ff */
[----:B------:R-:W-:Y:S01]  /*6620*/  IADD3.X R3, R3, UR6, R0, P1, P0 ;  /* 0x0000000603037c10 */ /* 0x000fe20008fe0400 */
[----:B------:R-:W-:-:S04]  /*6630*/  IMAD.U32 R0, RZ, RZ, UR13 ;  /* 0x0000000dff007e24 */ /* 0x000fc8000f8e00ff */
[----:B------:R-:W-:-:S04]  /*6640*/  IMAD.WIDE.U32 R4, R4, c[0x0][0x328], R2 ;  /* 0x0000ca0004047a25 */ /* 0x000fc800078e0002 */
[----:B------:R-:W-:Y:S01]  /*6650*/  IMAD.WIDE.U32 R2, R0, c[0x0][0x300], R2 ;  /* 0x0000c00000027a25 */ /* 0x000fe200078e0002 */
[----:B------:R-:W-:Y:S02]  /*6660*/  SEL R0, R6, RZ, !P2 ;  /* 0x000000ff06007207 */ /* 0x000fe40005000000 */
[----:B------:R-:W-:Y:S02]  /*6670*/  IADD3 R5, R5, UR8, RZ ;  /* 0x0000000805057c10 */ /* 0x000fe4000fffe0ff */
[----:B------:R-:W-:Y:S01]  /*6680*/  SEL R6, R7, RZ, !P2 ;  /* 0x000000ff07067207 */ /* 0x000fe20005000000 */
[C---:B------:R-:W-:Y:S01]  /*6690*/  IMAD R10, R0.reuse, c[0x0][0x330], RZ ;  /* 0x0000cc00000a7a24 */ /* 0x040fe200078e02ff */
[----:B------:R-:W-:Y:S01]  /*66a0*/  IADD3 R3, R3, UR4, RZ ;  /* 0x0000000403037c10 */ /* 0x000fe2000fffe0ff */
[----:B------:R-:W-:Y:S02]  /*66b0*/  IMAD R0, R0, c[0x0][0x308], RZ ;  /* 0x0000c20000007a24 */ /* 0x000fe400078e02ff */
[----:B------:R-:W-:-:S02]  /*66c0*/  IMAD R10, R6, c[0x0][0x334], R10 ;  /* 0x0000cd00060a7a24 */ /* 0x000fc400078e020a */
[----:B------:R-:W-:-:S04]  /*66d0*/  IMAD.WIDE.U32 R8, R6, c[0x0][0x330], R4 ;  /* 0x0000cc0006087a25 */ /* 0x000fc800078e0004 */
[----:B------:R-:W-:Y:S01]  /*66e0*/  IMAD R0, R6, c[0x0][0x30c], R0 ;  /* 0x0000c30006007a24 */ /* 0x000fe200078e0200 */
[----:B------:R-:W-:Y:S01]  /*66f0*/  LEA R4, P1, R8, c[0x0][0x310], 0x2 ;  /* 0x0000c40008047a11 */ /* 0x000fe200078210ff */
[----:B------:R-:W-:-:S04]  /*6700*/  IMAD.WIDE.U32 R6, R6, c[0x0][0x308], R2 ;  /* 0x0000c20006067a25 */ /* 0x000fc800078e0002 */
[----:B------:R-:W-:Y:S01]  /*6710*/  IMAD.IADD R3, R9, 0x1, R10 ;  /* 0x0000000109037824 */ /* 0x000fe200078e020a */
[----:B------:R-:W-:Y:S01]  /*6720*/  LEA R2, P0, R6, c[0x0][0x2e8], 0x2 ;  /* 0x0000ba0006027a11 */ /* 0x000fe200078010ff */
[----:B------:R-:W-:-:S03]  /*6730*/  IMAD.IADD R0, R7, 0x1, R0 ;  /* 0x0000000107007824 */ /* 0x000fc600078e0200 */
        /* <DEDUP_REMOVED lines=99> */
.L_x_621:
        /* <DEDUP_REMOVED lines=9> */
.L_x_1408:


//--------------------- .text._ZN7cutlass13device_kernelIN5flash19enable_sm80_to_sm89INS1_16FlashAttnBwdSm80INS1_25CollectiveMainloopBwdSm80ILi2ELi1EN4cute5tupleIJNS5_1CILi64EEENS7_ILi128EEENS7_ILi96EEEEEENS_6half_tEfNS_4arch4Sm80ELb1ELb0ELb0ELb1ELb1ELb0ELb0ELb0ELi2ELi2ELi4ELi2ELb1EEENS1_24CollectiveEpilogueBwdGQAISB_fSE_Li256ELb1ELb1EEENS1_25SingleTileBwdLPTSchedulerILb1ELi128ELb1EEEEEEEEEvNT_6ParamsE --------------------------
	.section	.text._ZN7cutlass13device_kernelIN5flash19enable_sm80_to_sm89INS1_16FlashAttnBwdSm80INS1_25CollectiveMainloopBwdSm80ILi2ELi1EN4cute5tupleIJNS5_1CILi64EEENS7_ILi128EEENS7_ILi96EEEEEENS_6half_tEfNS_4arch4Sm80ELb1ELb0ELb0ELb1ELb1ELb0ELb0ELb0ELi2ELi2ELi4ELi2ELb1EEENS1_24CollectiveEpilogueBwdGQAISB_fSE_Li256ELb1ELb1EEENS1_25SingleTileBwdLPTSchedulerILb1ELi128ELb1EEEEEEEEEvNT_6ParamsE,"ax",@progbits
	.sectioninfo	@"SHI_REGISTERS=255"
	.align	128
.text._ZN7cutlass13device_kernelIN5flash19enable_sm80_to_sm89INS1_16FlashAttnBwdSm80INS1_25CollectiveMainloopBwdSm80ILi2ELi1EN4cute5tupleIJNS5_1CILi64EEENS7_ILi128EEENS7_ILi96EEEEEENS_6half_tEfNS_4arch4Sm80ELb1ELb0ELb0ELb1ELb1ELb0ELb0ELb0ELi2ELi2ELi4ELi2ELb1EEENS1_24CollectiveEpilogueBwdGQAISB_fSE_Li256ELb1ELb1EEENS1_25SingleTileBwdLPTSchedulerILb1ELi128ELb1EEEEEEEEEvNT_6ParamsE:
        .type           _ZN7cutlass13device_kernelIN5flash19enable_sm80_to_sm89INS1_16FlashAttnBwdSm80INS1_25CollectiveMainloopBwdSm80ILi2ELi1EN4cute5tupleIJNS5_1CILi64EEENS7_ILi128EEENS7_ILi96EEEEEENS_6half_tEfNS_4arch4Sm80ELb1ELb0ELb0ELb1ELb1ELb0ELb0ELb0ELi2ELi2ELi4ELi2ELb1EEENS1_24CollectiveEpilogueBwdGQAISB_fSE_Li256ELb1ELb1EEENS1_25SingleTileBwdLPTSchedulerILb1ELi128ELb1EEEEEEEEEvNT_6ParamsE,@function
        .size           _ZN7cutlass13device_kernelIN5flash19enable_sm80_to_sm89INS1_16FlashAttnBwdSm80INS1_25CollectiveMainloopBwdSm80ILi2ELi1EN4cute5tupleIJNS5_1CILi64EEENS7_ILi128EEENS7_ILi96EEEEEENS_6half_tEfNS_4arch4Sm80ELb1ELb0ELb0ELb1ELb1ELb0ELb0ELb0ELi2ELi2ELi4ELi2ELb1EEENS1_24CollectiveEpilogueBwdGQAISB_fSE_Li256ELb1ELb1EEENS1_25SingleTileBwdLPTSchedulerILb1ELi128ELb1EEEEEEEEEvNT_6ParamsE,(.L_x_1409 - _ZN7cutlass13device_kernelIN5flash19enable_sm80_to_sm89INS1_16FlashAttnBwdSm80INS1_25CollectiveMainloopBwdSm80ILi2ELi1EN4cute5tupleIJNS5_1CILi64EEENS7_ILi128EEENS7_ILi96EEEEEENS_6half_tEfNS_4arch4Sm80ELb1ELb0ELb0ELb1ELb1ELb0ELb0ELb0ELi2ELi2ELi4ELi2ELb1EEENS1_24CollectiveEpilogueBwdGQAISB_fSE_Li256ELb1ELb1EEENS1_25SingleTileBwdLPTSchedulerILb1ELi128ELb1EEEEEEEEEvNT_6ParamsE)
        .other          _ZN7cutlass13device_kernelIN5flash19enable_sm80_to_sm89INS1_16FlashAttnBwdSm80INS1_25CollectiveMainloopBwdSm80ILi2ELi1EN4cute5tupleIJNS5_1CILi64EEENS7_ILi128EEENS7_ILi96EEEEEENS_6half_tEfNS_4arch4Sm80ELb1ELb0ELb0ELb1ELb1ELb0ELb0ELb0ELi2ELi2ELi4ELi2ELb1EEENS1_24CollectiveEpilogueBwdGQAISB_fSE_Li256ELb1ELb1EEENS1_25SingleTileBwdLPTSchedulerILb1ELi128ELb1EEEEEEEEEvNT_6ParamsE,@"STO_CUDA_ENTRY STV_DEFAULT"
_ZN7cutlass13device_kernelIN5flash19enable_sm80_to_sm89INS1_16FlashAttnBwdSm80INS1_25CollectiveMainloopBwdSm80ILi2ELi1EN4cute5tupleIJNS5_1CILi64EEENS7_ILi128EEENS7_ILi96EEEEEENS_6half_tEfNS_4arch4Sm80ELb1ELb0ELb0ELb1ELb1ELb0ELb0ELb0ELi2ELi2ELi4ELi2ELb1EEENS1_24CollectiveEpilogueBwdGQAISB_fSE_Li256ELb1ELb1EEENS1_25SingleTileBwdLPTSchedulerILb1ELi128ELb1EEEEEEEEEvNT_6ParamsE:
        /* <DEDUP_REMOVED lines=30> */
.L_x_623:
[----:B------:R-:W-:Y:S02]  /*01e0*/  ULDC UR9, c[0x0][0x3b4] ;  /* 0x0000ed0000097ab9 */ /* 0x000fe40000000800 */
[----:B------:R-:W-:Y:S02]  /*01f0*/  UISETP.NE.AND UP0, UPT, UR9, 0x1, UPT ;  /* 0x000000010900788c */ /* 0x000fe4000bf05270 */
[----:B------:R-:W-:Y:S02]  /*0200*/  ULDC.64 UR4, c[0x0][0x3b8] ;  /* 0x0000ee0000047ab9 */ /* 0x000fe40000000a00 */
[----:B------:R-:W-:Y:S02]  /*0210*/  UIMAD.WIDE.U32 UR10, UR8, UR4, URZ ;  /* 0x00000004080a72a5 */ /* 0x000fe4000f8e003f */
[----:B------:R-:W-:-:S05]  /*0220*/  UMOV UR6, UR8 ;  /* 0x0000000800067c82 */ /* 0x000fca0008000000 */
[----:B------:R-:W-:-:S04]  /*0230*/  @UP0 USHF.R.U32.HI UR6, URZ, UR5, UR11 ;  /* 0x000000053f060299 */ /* 0x000fc8000801160b */
[----:B------:R-:W-:-:S04]  /*0240*/  UIMAD UR9, UR6, UR9, URZ ;  /* 0x00000009060972a4 */ /* 0x000fc8000f8e023f */
.L_x_624:
        /* <DEDUP_REMOVED lines=22> */
.L_x_625:
        /* <DEDUP_REMOVED lines=14> */
.L_x_627:
[----:B------:R-:W-:Y:S02]  /*0490*/  ULDC UR5, c[0x0][0x3dc] ;  /* 0x0000f70000057ab9 */ /* 0x000fe40000000800 */
.L_x_626:
        /* <DEDUP_REMOVED lines=9> */
.L_x_622:
        /* <DEDUP_REMOVED lines=21> */
.L_x_629:
[----:B------:R-:W-:Y:S02]  /*0680*/  ULDC UR9, c[0x0][0x3b4] ;  /* 0x0000ed0000097ab9 */ /* 0x000fe40000000800 */
[----:B------:R-:W-:Y:S02]  /*0690*/  UISETP.NE.AND UP0, UPT, UR9, 0x1, UPT ;  /* 0x000000010900788c */ /* 0x000fe4000bf05270 */
[----:B------:R-:W-:Y:S02]  /*06a0*/  ULDC.64 UR4, c[0x0][0x3b8] ;  /* 0x0000ee0000047ab9 */ /* 0x000fe40000000a00 */
[----:B------:R-:W-:Y:S02]  /*06b0*/  UIMAD.WIDE.U32 UR10, UR8, UR4, URZ ;  /* 0x00000004080a72a5 */ /* 0x000fe4000f8e003f */
[----:B------:R-:W-:-:S05]  /*06c0*/  UMOV UR6, UR8 ;  /* 0x0000000800067c82 */ /* 0x000fca0008000000 */
[----:B------:R-:W-:-:S04]  /*06d0*/  @UP0 USHF.R.U32.HI UR6, URZ, UR5, UR11 ;  /* 0x000000053f060299 */ /* 0x000fc8000801160b */
[----:B------:R-:W-:-:S04]  /*06e0*/  UIMAD UR9, UR6, UR9, URZ ;  /* 0x00000009060972a4 */ /* 0x000fc8000f8e023f */
.L_x_630:
        /* <DEDUP_REMOVED lines=22> */
.L_x_631:
        /* <DEDUP_REMOVED lines=14> */
.L_x_633:
[----:B------:R-:W-:Y:S02]  /*0930*/  ULDC UR5, c[0x0][0x3dc] ;  /* 0x0000f70000057ab9 */ /* 0x000fe40000000800 */
.L_x_632:
        /* <DEDUP_REMOVED lines=8> */
.L_x_628:
[----:B------:R-:W-:-:S13]  /*09c0*/  ISETP.LE.AND P0, PT, RZ, UR10, PT ;  /* 0x0000000aff007c0c */ /* 0x000fda000bf03270 */
[----:B------:R-:W-:Y:S05]  /*09d0*/  @!P0 EXIT ;  /* 0x000000000000894d */ /* 0x000fea0003800000 */
[----:B------:R-:W-:Y:S02]  /*09e0*/  ULDC.64 UR4, c[0x0][0x2c8] ;  /* 0x0000b20000047ab9 */ /* 0x000fe40000000a00 */
[----:B------:R-:W-:Y:S02]  /*09f0*/  UISETP.NE.U32.AND UP2, UPT, URZ, UR4, UPT ;  /* 0x000000043f00728c */ /* 0x000fe4000bf45070 */
[----:B------:R-:W-:Y:S02]  /*0a00*/  ULDC.64 UR6, c[0x0][0x2d0] ;  /* 0x0000b40000067ab9 */ /* 0x000fe40000000a00 */
[----:B------:R-:W-:Y:S02]  /*0a10*/  UISETP.NE.AND.EX UP2, UPT, URZ, UR5, UPT, UP2 ;  /* 0x000000053f00728c */ /* 0x000fe4000bf45320 */
[----:B------:R-:W-:Y:S02]  /*0a20*/  UISETP.NE.U32.AND UP1, UPT, URZ, UR6, UPT ;  /* 0x000000063f00728c */ /* 0x000fe4000bf25070 */
[----:B------:R-:W-:-:S02]  /*0a30*/  UMOV UR4, 0x4 ;  /* 0x0000000400047882 */ /* 0x000fc40000000000 */
[----:B------:R-:W-:Y:S01]  /*0a40*/  ULDC.64 UR8, c[0x0][0x2c8] ;  /* 0x0000b20000087ab9 */ /* 0x000fe20000000a00 */
[----:B------:R-:W-:Y:S01]  /*0a50*/  PLOP3.LUT P2, PT, PT, PT, UP2, 0x80, 0x0 ;  /* 0x000000000000781c */ /* 0x000fe20003f4f028 */
[----:B------:R-:W-:Y:S02]  /*0a60*/  UIMAD.WIDE UR8, UR10, UR4, UR8 ;  /* 0x000000040a0872a5 */ /* 0x000fe4000f8e0208 */
[----:B------:R-:W-:Y:S02]  /*0a70*/  UISETP.NE.AND.EX UP1, UPT, URZ, UR7, UPT, UP1 ;  /* 0x000000073f00728c */ /* 0x000fe4000bf25310 */
[----:B------:R-:W-:Y:S02]  /*0a80*/  ULDC.64 UR14, c[0x0][0x2d0] ;  /* 0x0000b400000e7ab9 */ /* 0x000fe40000000a00 */
[----:B------:R-:W-:Y:S01]  /*0a90*/  IMAD.U32 R8, RZ, RZ, UR8 ;  /* 0x00000008ff087e24 */ /* 0x000fe2000f8e00ff */
[----:B------:R-:W-:Y:S01]  /*0aa0*/  UIMAD.WIDE UR14, UR10, UR4, UR14 ;  /* 0x000000040a0e72a5 */ /* 0x000fe2000f8e020e */
[----:B------:R-:W-:Y:S01]  /*0ab0*/  IMAD.U32 R9, RZ, RZ, UR9 ;  /* 0x00000009ff097e24 */ /* 0x000fe2000f8e00ff */
[----:B------:R-:W-:Y:S01]  /*0ac0*/  PLOP3.LUT P1, PT, PT, PT, UP1, 0x80, 0x0 ;  /* 0x000000000000781c */ /* 0x000fe20003f2f018 */
[----:B------:R-:W-:-:S02]  /*0ad0*/  ULDC.64 UR6, c[0x0][0x2d8] ;  /* 0x0000b60000067ab9 */ /* 0x000fc40000000a00 */
[----:B------:R-:W-:Y:S01]  /*0ae0*/  UISETP.NE.U32.AND UP0, UPT, URZ, UR6, UPT ;  /* 0x000000063f00728c */ /* 0x000fe2000bf05070 */
[----:B------:R-:W2:Y:S01]  /*0af0*/  @P2 LDG.E R0, [R8.64] ;  /* 0x0000001208002981 */ /* 0x000ea2000c1e1900 */
[----:B------:R-:W-:Y:S01]  /*0b00*/  MOV R6, UR14 ;  /* 0x0000000e00067c02 */ /* 0x000fe20008000f00 */
[----:B------:R-:W-:Y:S01]  /*0b10*/  IMAD.U32 R7, RZ, RZ, UR15 ;  /* 0x0000000fff077e24 */ /* 0x000fe2000f8e00ff */
[----:B------:R-:W-:Y:S01]  /*0b20*/  UISETP.NE.AND.EX UP0, UPT, URZ, UR7, UPT, UP0 ;  /* 0x000000073f00728c */ /* 0x000fe2000bf05300 */
[----:B------:R-:W3:Y:S02]  /*0b30*/  @P2 LDG.E R3, [R8.64] ;  /* 0x0000001208032981 */ /* 0x000ee4000c1e1900 */
[----:B------:R-:W-:-:S03]  /*0b40*/  ULDC.64 UR6, c[0x0][0x2d8] ;  /* 0x0000b60000067ab9 */ /* 0x000fc60000000a00 */
[----:B------:R-:W4:Y:S01]  /*0b50*/  @P1 LDG.E R2, [R6.64] ;  /* 0x0000001206021981 */ /* 0x000f22000c1e1900 */
[----:B------:R-:W-:-:S04]  /*0b60*/  PLOP3.LUT P0, PT, PT, PT, UP0, 0x80, 0x0 ;  /* 0x000000000000781c */ /* 0x000fc80003f0f008 */
[----:B------:R-:W-:-:S06]  /*0b70*/  @UP0 UIMAD.WIDE UR6, UR10, UR4, UR6 ;  /* 0x000000040a0602a5 */ /* 0x000fcc000f8e0206 */
[----:B------:R-:W-:Y:S01]  /*0b80*/  MOV R4, UR6 ;  /* 0x0000000600047c02 */ /* 0x000fe20008000f00 */
[----:B------:R-:W-:-:S05]  /*0b90*/  IMAD.U32 R5, RZ, RZ, UR7 ;  /* 0x00000007ff057e24 */ /* 0x000fca000f8e00ff */
[----:B------:R-:W5:Y:S01]  /*0ba0*/  @P0 LDG.E R4, [R4.64] ;  /* 0x0000001204040981 */ /* 0x000f62000c1e1900 */
[----:B------:R-:W-:Y:S02]  /*0bb0*/  ULDC UR9, c[0x0][0x168] ;  /* 0x00005a0000097ab9 */ /* 0x000fe40000000800 */
[----:B------:R-:W-:Y:S02]  /*0bc0*/  UMOV UR16, URZ ;  /* 0x0000003f00107c82 */ /* 0x000fe40008000000 */
[----:B------:R-:W-:Y:S02]  /*0bd0*/  UMOV UR24, URZ ;  /* 0x0000003f00187c82 */ /* 0x000fe40008000000 */
[----:B------:R-:W-:Y:S02]  /*0be0*/  UMOV UR25, URZ ;  /* 0x0000003f00197c82 */ /* 0x000fe40008000000 */
[----:B------:R-:W-:Y:S02]  /*0bf0*/  UMOV UR20, URZ ;  /* 0x0000003f00147c82 */ /* 0x000fe40008000000 */
[----:B------:R-:W-:Y:S01]  /*0c00*/  UMOV UR21, URZ ;  /* 0x0000003f00157c82 */ /* 0x000fe20008000000 */
[----:B--2---:R-:W1:Y:S08]  /*0c10*/  @P2 R2UR UR5, R0 ;  /* 0x00000000000523c2 */ /* 0x004e7000000e0000 */
[----:B---3--:R-:W2:Y:S08]  /*0c20*/  @P2 R2UR UR13, R3 ;  /* 0x00000000030d23c2 */ /* 0x008eb000000e0000 */
[----:B----4-:R-:W3:Y:S01]  /*0c30*/  @P1 R2UR UR7, R2 ;  /* 0x00000000020713c2 */ /* 0x010ee200000e0000 */
[----:B-1----:R-:W-:-:S04]  /*0c40*/  @UP2 ULEA UR5, UR10, UR5, 0x6 ;  /* 0x000000050a052291 */ /* 0x002fc8000f8e303f */
[----:B------:R-:W-:-:S04]  /*0c50*/  @UP2 USHF.R.S32.HI UR8, URZ, 0x1f, UR5 ;  /* 0x0000001f3f082899 */ /* 0x000fc80008011405 */
[----:B------:R-:W-:Y:S02]  /*0c60*/  @UP2 ULEA.HI UR8, UR8, UR5, URZ, 0x6 ;  /* 0x0000000508082291 */ /* 0x000fe4000f8f303f */
[----:B--2---:R-:W-:Y:S02]  /*0c70*/  @UP2 USHF.R.S32.HI UR6, URZ, 0x1f, UR13 ;  /* 0x0000001f3f062899 */ /* 0x004fe4000801140d */
[----:B---3--:R-:W-:Y:S01]  /*0c80*/  @UP1 USHF.R.S32.HI UR5, URZ, 0x1f, UR7 ;  /* 0x0000001f3f051899 */ /* 0x008fe20008011407 */
[----:B-----5:R1:W2:Y:S01]  /*0c90*/  @P0 R2UR UR9, R4 ;  /* 0x00000000040903c2 */ /* 0x0202a200000e0000 */
[----:B------:R-:W-:Y:S02]  /*0ca0*/  @UP2 ULOP3.LUT UR16, UR8, 0xffffffc0, URZ, 0xc0, !UPT ;  /* 0xffffffc008102892 */ /* 0x000fe4000f8ec03f */
[----:B------:R-:W-:Y:S02]  /*0cb0*/  @UP2 UMOV UR20, UR13 ;  /* 0x0000000d00142c82 */ /* 0x000fe40008000000 */
[----:B------:R-:W-:-:S02]  /*0cc0*/  ULDC UR8, c[0x0][0x198] ;  /* 0x0000660000087ab9 */ /* 0x000fc40000000800 */
[----:B------:R-:W-:Y:S02]  /*0cd0*/  @UP2 UMOV UR21, UR6 ;  /* 0x0000000600152c82 */ /* 0x000fe40008000000 */
[----:B------:R-:W-:Y:S02]  /*0ce0*/  @UP1 UMOV UR24, UR7 ;  /* 0x0000000700181c82 */ /* 0x000fe40008000000 */
[----:B------:R-:W-:Y:S01]  /*0cf0*/  @UP1 UMOV UR25, UR5 ;  /* 0x0000000500191c82 */ /* 0x000fe20008000000 */
[----:B-12---:R-:W-:Y:S05]  /*0d00*/  @P0 BRA `(.L_x_634) ;  /* 0x0000006000000947 */ /* 0x006fea0003800000 */
[----:B------:R-:W-:Y:S05]  /*0d10*/  @!P2 BRA `(.L_x_634) ;  /* 0x000000500000a947 */ /* 0x000fea0003800000 */
[----:B------:R-:W2:Y:S04]  /*0d20*/  LDG.E R0, [R8.64] ;  /* 0x0000001208007981 */ /* 0x000ea8000c1e1900 */
[----:B------:R-:W3:Y:S01]  /*0d30*/  LDG.E R2, [R8.64+0x4] ;  /* 0x0000041208027981 */ /* 0x000ee2000c1e1900 */
[----:B--2---:R-:W1:Y:S08]  /*0d40*/  R2UR UR9, R0 ;  /* 0x00000000000973c2 */ /* 0x004e7000000e0000 */
[----:B---3--:R-:W1:Y:S02]  /*0d50*/  R2UR UR5, R2 ;  /* 0x00000000020573c2 */ /* 0x008e6400000e0000 */
[----:B-1----:R-:W-:-:S06]  /*0d60*/  UIADD3 UR9, -UR9, UR5, URZ ;  /* 0x0000000509097290 */ /* 0x002fcc000fffe13f */
.L_x_634:
        /* <DEDUP_REMOVED lines=10> */
.L_x_635:
[----:B------:R-:W-:Y:S05]  /*0e10*/  @!P1 BRA `(.L_x_636) ;  /* 0x0000005000009947 */ /* 0x000fea0003800000 */
[----:B------:R-:W2:Y:S04]  /*0e20*/  LDG.E R0, [R6.64] ;  /* 0x0000001206007981 */ /* 0x000ea8000c1e1900 */
[----:B------:R-:W3:Y:S01]  /*0e30*/  LDG.E R2, [R6.64+0x4] ;  /* 0x0000041206027981 */ /* 0x000ee2000c1e1900 */
[----:B--2---:R-:W1:Y:S08]  /*0e40*/  R2UR UR8, R0 ;  /* 0x00000000000873c2 */ /* 0x004e7000000e0000 */
[----:B---3--:R-:W1:Y:S02]  /*0e50*/  R2UR UR4, R2 ;  /* 0x00000000020473c2 */ /* 0x008e6400000e0000 */
[----:B-1----:R-:W-:-:S06]  /*0e60*/  UIADD3 UR8, -UR8, UR4, URZ ;  /* 0x0000000408087290 */ /* 0x002fcc000fffe13f */
.L_x_636:
        /* <DEDUP_REMOVED lines=66> */
[--C-:B------:R-:W-:Y:S01]  /*1290*/  SHF.R.S32.HI R3, RZ, 0x1f, R236.reuse ;  /* 0x0000001fff037819 */ /* 0x100fe200000114ec */
[----:B------:R-:W-:Y:S01]  /*12a0*/  ULDC.64 UR4, c[0x0][0x248] ;  /* 0x0000920000047ab9 */ /* 0x000fe20000000a00 */
[C---:B------:R-:W-:Y:S01]  /*12b0*/  IMAD.SHL.U32 R0, R236.reuse, 0x4, RZ ;  /* 0x00000004ec007824 */ /* 0x040fe200078e00ff */
[----:B------:R-:W-:Y:S01]  /*12c0*/  UISETP.NE.AND UP0, UPT, UR4, 0x1, UPT ;  /* 0x000000010400788c */ /* 0x000fe2000bf05270 */
[----:B------:R-:W-:Y:S01]  /*12d0*/  SHF.R.S32.HI R11, RZ, 0x1f, R236 ;  /* 0x0000001fff0b7819 */ /* 0x000fe200000114ec */
[----:B------:R-:W-:Y:S01]  /*12e0*/  IMAD.U32 R2, RZ, RZ, UR13 ;  /* 0x0000000dff027e24 */ /* 0x000fe2000f8e00ff */
[----:B------:R-:W-:Y:S01]  /*12f0*/  IADD3 R4, P0, R236, UR13, RZ ;  /* 0x0000000dec047c10 */ /* 0x000fe2000ff1e0ff */
[----:B------:R-:W-:Y:S01]  /*1300*/  UIMAD.WIDE.U32 UR22, UR12, UR5, URZ ;  /* 0x000000050c1672a5 */ /* 0x000fe2000f8e003f */
[----:B------:R-:W-:Y:S01]  /*1310*/  IMAD.U32 R24, RZ, RZ, UR12 ;  /* 0x0000000cff187e24 */ /* 0x000fe2000f8e00ff */
[----:B------:R-:W-:Y:S01]  /*1320*/  USHF.R.S32.HI UR22, URZ, 0x1f, UR16 ;  /* 0x0000001f3f167899 */ /* 0x000fe20008011410 */
[----:B------:R-:W-:Y:S01]  /*1330*/  LEA.HI.X.SX32 R5, R2, R3, 0x1, P0 ;  /* 0x0000000302057211 */ /* 0x000fe200000f0eff */
[----:B------:R-:W-:Y:S01]  /*1340*/  IMAD.U32 R22, RZ, RZ, UR12 ;  /* 0x0000000cff167e24 */ /* 0x000fe2000f8e00ff */
[C---:B------:R-:W-:Y:S01]  /*1350*/  IADD3 R2, P0, R0.reuse, UR16, RZ ;  /* 0x0000001000027c10 */ /* 0x040fe2000ff1e0ff */
[----:B------:R-:W-:Y:S01]  /*1360*/  ULDC UR4, c[0x0][0x250] ;  /* 0x0000940000047ab9 */ /* 0x000fe20000000800 */
[CC--:B------:R-:W-:Y:S01]  /*1370*/  LEA.HI R20, R11.reuse, R236.reuse, RZ, 0x2 ;  /* 0x000000ec0b147211 */ /* 0x0c0fe200078f10ff */
[----:B------:R-:W-:Y:S01]  /*1380*/  @UP0 UMOV UR5, UR23 ;  /* 0x0000001700050c82 */ /* 0x000fe20008000000 */
[----:B------:R-:W-:Y:S01]  /*1390*/  LEA.HI.X.SX32 R3, R0, UR22, 0x1, P0 ;  /* 0x0000001600037c11 */ /* 0x000fe200080f0eff */
[----:B------:R-:W-:Y:S01]  /*13a0*/  UMOV UR15, UR12 ;  /* 0x0000000c000f7c82 */ /* 0x000fe20008000000 */
[----:B------:R-:W-:Y:S01]  /*13b0*/  SHF.R.S32.HI R241, RZ, 0x2, R20 ;  /* 0x00000002fff17819 */ /* 0x000fe20000011414 */
[----:B------:R-:W-:Y:S01]  /*13c0*/  @UP0 USHF.R.U32.HI UR15, URZ, UR4, UR5 ;  /* 0x000000043f0f0299 */ /* 0x000fe20008011605 */
[----:B------:R-:W-:Y:S01]  /*13d0*/  IMAD.U32 R16, RZ, RZ, UR12 ;  /* 0x0000000cff107e24 */ /* 0x000fe2000f8e00ff */
[-C--:B------:R-:W-:Y:S01]  /*13e0*/  LEA.HI R12, R11, R236.reuse, RZ, 0x3 ;  /* 0x000000ec0b0c7211 */ /* 0x080fe200078f18ff */
[--C-:B------:R-:W-:Y:S01]  /*13f0*/  IMAD.WIDE.U32 R24, R24, c[0x0][0x270], R2.reuse ;  /* 0x00009c0018187a25 */ /* 0x100fe200078e0002 */
[----:B------:R-:W-:Y:S01]  /*1400*/  USHF.R.S32.HI UR14, URZ, 0x1f, UR15 ;  /* 0x0000001f3f0e7899 */ /* 0x000fe2000801140f */
[----:B------:R-:W-:Y:S01]  /*1410*/  IADD3 R14, P0, R241, UR24, RZ ;  /* 0x00000018f10e7c10 */ /* 0x000fe2000ff1e0ff */
[----:B------:R-:W-:Y:S01]  /*1420*/  ULDC.64 UR4, c[0x0][0x1e0] ;  /* 0x0000780000047ab9 */ /* 0x000fe20000000a00 */
[----:B------:R-:W-:Y:S01]  /*1430*/  IMAD.WIDE.U32 R22, R22, c[0x0][0x288], R2 ;  /* 0x0000a20016167a25 */ /* 0x000fe200078e0002 */
[----:B------:R-:W-:Y:S01]  /*1440*/  LOP3.LUT R3, R20, 0xfffffffc, RZ, 0xc0, !PT ;  /* 0xfffffffc14037812 */ /* 0x000fe200078ec0ff */
[----:B------:R-:W-:Y:S01]  /*1450*/  UIMAD UR4, UR14, UR4, URZ ;  /* 0x000000040e0472a4 */ /* 0x000fe2000f8e023f */
[----:B------:R-:W-:Y:S01]  /*1460*/  SHF.R.S32.HI R2, RZ, 0x1f, R241 ;  /* 0x0000001fff027819 */ /* 0x000fe200000114f1 */
[----:B------:R-:W-:Y:S01]  /*1470*/  IMAD.WIDE.U32 R16, R16, c[0x0][0x238], R4 ;  /* 0x00008e0010107a25 */ /* 0x000fe200078e0004 */
[----:B------:R-:W-:Y:S01]  /*1480*/  USHF.R.S32.HI UR22, URZ, 0x1f, UR10 ;  /* 0x0000001f3f167899 */ /* 0x000fe2000801140a */
[----:B------:R-:W-:Y:S01]  /*1490*/  CS2R R154, SRZ ;  /* 0x00000000009a7805 */ /* 0x000fe2000001ff00 */
[----:B------:R-:W-:Y:S01]  /*14a0*/  UIMAD UR13, UR15, UR5, UR4 ;  /* 0x000000050f0d72a4 */ /* 0x000fe2000f8e0204 */
[----:B------:R-:W-:Y:S01]  /*14b0*/  IMAD.IADD R6, R236, 0x1, -R3 ;  /* 0x00000001ec067824 */ /* 0x000fe200078e0a03 */
[----:B------:R-:W-:Y:S01]  /*14c0*/  IADD3.X R15, R2, UR25, RZ, P0, !PT ;  /* 0x00000019020f7c10 */ /* 0x000fe200087fe4ff */
[----:B------:R-:W-:Y:S01]  /*14d0*/  ULDC.64 UR4, c[0x0][0x1b0] ;  /* 0x00006c0000047ab9 */ /* 0x000fe20000000a00 */
[----:B------:R-:W-:Y:S01]  /*14e0*/  IMAD.U32 R5, RZ, RZ, UR15 ;  /* 0x0000000fff057e24 */ /* 0x000fe2000f8e00ff */
[----:B------:R-:W-:Y:S01]  /*14f0*/  UIMAD UR4, UR14, UR4, URZ ;  /* 0x000000040e0472a4 */ /* 0x000fe2000f8e023f */
[----:B------:R-:W-:Y:S01]  /*1500*/  IMAD.SHL.U32 R26, R6, 0x8, RZ ;  /* 0x00000008061a7824 */ /* 0x000fe200078e00ff */
[----:B------:R-:W-:Y:S01]  /*1510*/  USEL UR14, UR10, URZ, !UP1 ;  /* 0x0000003f0a0e7287 */ /* 0x000fe2000c800000 */
[----:B------:R-:W-:Y:S01]  /*1520*/  IMAD.SHL.U32 R3, R12, 0x8, RZ ;  /* 0x000000080c037824 */ /* 0x000fe200078e00ff */
[----:B------:R-:W-:Y:S01]  /*1530*/  UIMAD UR16, UR15, UR5, UR4 ;  /* 0x000000050f1072a4 */ /* 0x000fe2000f8e0204 */
[----:B------:R-:W-:Y:S01]  /*1540*/  IMAD.U32 R8, RZ, RZ, UR11 ;  /* 0x0000000bff087e24 */ /* 0x000fe2000f8e00ff */
[----:B------:R-:W-:Y:S01]  /*1550*/  SHF.R.S32.HI R27, RZ, 0x1f, R26 ;  /* 0x0000001fff1b7819 */ /* 0x000fe2000001141a */
[----:B------:R-:W-:Y:S01]  /*1560*/  USEL UR15, UR22, URZ, !UP1 ;  /* 0x0000003f160f7287 */ /* 0x000fe2000c800000 */
[----:B------:R-:W-:Y:S01]  /*1570*/  LOP3.LUT R3, R3, 0xc0, RZ, 0xc0, !PT ;  /* 0x000000c003037812 */ /* 0x000fe200078ec0ff */
[----:B------:R-:W-:Y:S01]  /*1580*/  IMAD.WIDE R8, R8, 0x80, R14 ;  /* 0x0000008008087825 */ /* 0x000fe200078e020e */
[----:B------:R-:W-:Y:S01]  /*1590*/  ULDC.64 UR4, c[0x0][0x1e8] ;  /* 0x00007a0000047ab9 */ /* 0x000fe20000000a00 */
[C---:B------:R-:W-:Y:S01]  /*15a0*/  IADD3 R240, R26.reuse, 0x40, RZ ;  /* 0x000000401af07810 */ /* 0x040fe20007ffe0ff */
[----:B------:R-:W-:Y:S01]  /*15b0*/  UIMAD UR4, UR15, UR4, URZ ;  /* 0x000000040f0472a4 */ /* 0x000fe2000f8e023f */
[--C-:B------:R-:W-:Y:S01]  /*15c0*/  IMAD.WIDE.U32 R18, R5, c[0x0][0x1e0], R26.reuse ;  /* 0x0000780005127a25 */ /* 0x100fe200078e001a */
[--C-:B------:R-:W-:Y:S01]  /*15d0*/  LOP3.LUT R0, R3, 0x18, R26.reuse, 0xf8, !PT ;  /* 0x0000001803007812 */ /* 0x100fe200078ef81a */
[----:B------:R-:W-:Y:S01]  /*15e0*/  UIADD3 UR6, -UR6, UR8, URZ ;  /* 0x0000000806067290 */ /* 0x000fe2000fffe13f */
[----:B------:R-:W-:Y:S01]  /*15f0*/  ISETP.GE.AND P3, PT, R26, c[0x0][0x1cc], PT ;  /* 0x000073001a007a0c */ /* 0x000fe20003f66270 */
[----:B------:R-:W-:Y:S01]  /*1600*/  IMAD.WIDE.U32 R14, R5, c[0x0][0x1b0], R26 ;  /* 0x00006c00050e7a25 */ /* 0x000fe200078e001a */
[----:B------:R-:W-:Y:S01]  /*1610*/  IADD3 R19, R19, UR13, RZ ;  /* 0x0000000d13137c10 */ /* 0x000fe2000fffe0ff */
[----:B------:R-:W-:Y:S01]  /*1620*/  UIMAD UR13, UR14, UR5, UR4 ;  /* 0x000000050e0d72a4 */ /* 0x000fe2000f8e0204 */
[----:B------:R-:W-:Y:S01]  /*1630*/  SHF.R.U32.HI R5, RZ, 0x3, R3 ;  /* 0x00000003ff057819 */ /* 0x000fe20000011603 */
[----:B------:R-:W-:Y:S01]  /*1640*/  IMAD.U32 R30, RZ, RZ, UR14 ;  /* 0x0000000eff1e7e24 */ /* 0x000fe2000f8e00ff */
[----:B------:R-:W-:Y:S01]  /*1650*/  ULDC.64 UR4, c[0x0][0x1b8] ;  /* 0x00006e0000047ab9 */ /* 0x000fe20000000a00 */
[----:B------:R-:W-:Y:S01]  /*1660*/  IMAD R7, R9, c[0x0][0x1d8], RZ ;  /* 0x0000760009077a24 */ /* 0x000fe200078e02ff */
[----:B------:R-:W-:Y:S01]  /*1670*/  LOP3.LUT R5, R0, R5, RZ, 0x3c, !PT ;  /* 0x0000000500057212 */ /* 0x000fe200078e3cff */
[----:B------:R-:W-:Y:S01]  /*1680*/  IMAD.WIDE.U32 R18, R30, c[0x0][0x1e8], R18 ;  /* 0x00007a001e127a25 */ /* 0x000fe200078e0012 */
[----:B------:R-:W-:Y:S01]  /*1690*/  LEA.HI R0, R20, R241, RZ, 0x1 ;  /* 0x000000f114007211 */ /* 0x000fe200078f08ff */
[----:B------:R-:W-:Y:S01]  /*16a0*/  UIMAD UR4, UR15, UR4, URZ ;  /* 0x000000040f0472a4 */ /* 0x000fe2000f8e023f */
[----:B------:R-:W-:Y:S01]  /*16b0*/  IADD3 R15, R15, UR16, RZ ;  /* 0x000000100f0f7c10 */ /* 0x000fe2000fffe0ff */
[----:B------:R-:W-:Y:S01]  /*16c0*/  IMAD.MOV.U32 R4, RZ, RZ, c[0x0][0x1dc] ;  /* 0x00007700ff047624 */ /* 0x000fe200078e00ff */
[----:B------:R-:W-:Y:S01]  /*16d0*/  LOP3.LUT R0, R0, 0x7fffffe, RZ, 0xc0, !PT ;  /* 0x07fffffe00007812 */ /* 0x000fe200078ec0ff */
[----:B------:R-:W-:Y:S01]  /*16e0*/  UIMAD UR16, UR14, UR5, UR4 ;  /* 0x000000050e1072a4 */ /* 0x000fe2000f8e0204 */
[----:B------:R-:W-:Y:S01]  /*16f0*/  IADD3 R19, R19, UR13, RZ ;  /* 0x0000000d13137c10 */ /* 0x000fe2000fffe0ff */
[----:B------:R-:W-:Y:S01]  /*1700*/  IMAD.WIDE.U32 R30, R30, c[0x0][0x1b8], R14 ;  /* 0x00006e001e1e7a25 */ /* 0x000fe200078e000e */
[-C--:B------:R-:W-:Y:S01]  /*1710*/  LEA.HI R3, R11, R236.reuse, RZ, 0x5 ;  /* 0x000000ec0b037211 */ /* 0x080fe200078f28ff */
[----:B------:R-:W-:Y:S01]  /*1720*/  USHF.R.S32.HI UR23, URZ, 0x1f, UR12 ;  /* 0x0000001f3f177899 */ /* 0x000fe2000801140c */
[----:B------:R-:W-:Y:S01]  /*1730*/  ISETP.GE.AND P1, PT, R240, c[0x0][0x1cc], PT ;  /* 0x00007300f0007a0c */ /* 0x000fe20003f26270 */
[----:B------:R-:W-:Y:S01]  /*1740*/  IMAD.IADD R13, R241, 0x1, -R0 ;  /* 0x00000001f10d7824 */ /* 0x000fe200078e0a00 */
[----:B------:R-:W-:Y:S01]  /*1750*/  IADD3 R31, R31, UR16, RZ ;  /* 0x000000101f1f7c10 */ /* 0x000fe2000fffe0ff */
[C---:B------:R-:W-:Y:S01]  /*1760*/  IMAD R0, R8.reuse, c[0x0][0x1dc], R7 ;  /* 0x0000770008007a24 */ /* 0x040fe200078e0207 */
[----:B------:R-:W-:Y:S01]  /*1770*/  SHF.R.S32.HI R14, RZ, 0x5, R3 ;  /* 0x00000005ff0e7819 */ /* 0x000fe20000011403 */
[----:B------:R-:W-:Y:S01]  /*1780*/  IMAD.WIDE.U32 R18, R8, c[0x0][0x1d8], R18 ;  /* 0x0000760008127a25 */ /* 0x000fe200078e0012 */
[----:B------:R-:W-:Y:S01]  /*1790*/  IADD3 R7, -R241, UR6, RZ ;  /* 0x00000006f1077c10 */ /* 0x000fe2000fffe1ff */
[----:B------:R-:W-:Y:S01]  /*17a0*/  ULDC.64 UR4, c[0x0][0x270] ;  /* 0x00009c0000047ab9 */ /* 0x000fe20000000a00 */
[----:B------:R-:W-:Y:S01]  /*17b0*/  LEA.HI R15, R11, R236, RZ, 0x4 ;  /* 0x000000ec0b0f7211 */ /* 0x000fe200078f20ff */
[----:B------:R-:W-:Y:S01]  /*17c0*/  IMAD.IADD R0, R19, 0x1, R0 ;  /* 0x0000000113007824 */ /* 0x000fe200078e0200 */
[----:B------:R-:W-:Y:S01]  /*17d0*/  LEA R32, P0, R18, c[0x0][0x1c0], 0x1 ;  /* 0x0000700012207a11 */ /* 0x000fe200078008ff */
[----:B------:R-:W-:Y:S01]  /*17e0*/  IMAD.WIDE.U32 R30, R8, c[0x0][0x1a8], R30 ;  /* 0x00006a00081e7a25 */ /* 0x000fe200078e001e */
[----:B------:R-:W-:Y:S01]  /*17f0*/  ISETP.LT.OR P6, PT, R7, 0x1, P3 ;  /* 0x000000010700780c */ /* 0x000fe20001fc1670 */
[----:B------:R-:W-:Y:S01]  /*1800*/  UIMAD UR4, UR23, UR4, URZ ;  /* 0x00000004170472a4 */ /* 0x000fe2000f8e023f */
[----:B------:R-:W-:Y:S01]  /*1810*/  LEA.HI.X R33, R18, c[0x0][0x1c4], R0, 0x1, P0 ;  /* 0x0000710012217a11 */ /* 0x000fe200000f0c00 */
[----:B------:R-:W-:Y:S01]  /*1820*/  IMAD R0, R9, c[0x0][0x1a8], RZ ;  /* 0x00006a0009007a24 */ /* 0x000fe200078e02ff */
[C---:B------:R-:W-:Y:S01]  /*1830*/  ISETP.LT.OR P4, PT, R7.reuse, 0x1, P1 ;  /* 0x000000010700780c */ /* 0x040fe20000f81670 */
[----:B------:R-:W-:Y:S01]  /*1840*/  IMAD R238, R14, 0x8, R13 ;  /* 0x000000080eee7824 */ /* 0x000fe200078e020d */
[C---:B------:R-:W-:Y:S01]  /*1850*/  ISETP.LT.OR P3, PT, R7.reuse, 0x41, P3 ;  /* 0x000000410700780c */ /* 0x040fe20001f61670 */
[----:B------:R-:W-:Y:S01]  /*1860*/  IMAD R0, R8, c[0x0][0x1ac], R0 ;  /* 0x00006b0008007a24 */ /* 0x000fe200078e0200 */
[----:B------:R-:W-:Y:S01]  /*1870*/  IADD3 R8, R26, 0x20, RZ ;  /* 0x000000201a087810 */ /* 0x000fe20007ffe0ff */
[----:B------:R-:W-:Y:S01]  /*1880*/  IMAD.U32 R238, R238, 0x20, R5 ;  /* 0x00000020eeee7824 */ /* 0x000fe200078e0005 */
[----:B------:R-:W-:Y:S01]  /*1890*/  ISETP.LT.OR P1, PT, R7, 0x41, P1 ;  /* 0x000000410700780c */ /* 0x000fe20000f21670 */
[----:B------:R-:W-:Y:S01]  /*18a0*/  IMAD.MOV.U32 R5, RZ, RZ, c[0x0][0x1d8] ;  /* 0x00007600ff057624 */ /* 0x000fe200078e00ff */
[----:B------:R-:W-:Y:S01]  /*18b0*/  ISETP.GE.AND P2, PT, R8, c[0x0][0x1cc], PT ;  /* 0x0000730008007a0c */ /* 0x000fe20003f46270 */
[----:B------:R-:W-:Y:S01]  /*18c0*/  IMAD.SHL.U32 R238, R238, 0x2, RZ ;  /* 0x00000002eeee7824 */ /* 0x000fe200078e00ff */
[----:B------:R-:W-:Y:S01]  /*18d0*/  UMOV UR13, 0x6 ;  /* 0x00000006000d7882 */ /* 0x000fe20000000000 */
[----:B------:R-:W-:Y:S01]  /*18e0*/  IMAD.IADD R0, R31, 0x1, R0 ;  /* 0x000000011f007824 */ /* 0x000fe200078e0200 */
[C---:B------:R-:W-:Y:S01]  /*18f0*/  ISETP.LT.OR P5, PT, R7.reuse, 0x1, P2 ;  /* 0x000000010700780c */ /* 0x040fe200017a1670 */
[----:B------:R-:W-:Y:S01]  /*1900*/  ULDC.64 UR14, c[0x0][0x208] ;  /* 0x00008200000e7ab9 */ /* 0x000fe20000000a00 */
[----:B------:R-:W-:Y:S01]  /*1910*/  ISETP.LT.OR P2, PT, R7, 0x41, P2 ;  /* 0x000000410700780c */ /* 0x000fe20001741670 */
[----:B------:R-:W-:Y:S01]  /*1920*/  @!PT LDS RZ, [RZ] ;  /* 0x00000000fffff984 */ /* 0x000fe20000000800 */
[----:B------:R-:W-:Y:S01]  /*1930*/  @!PT LDS RZ, [RZ] ;  /* 0x00000000fffff984 */ /* 0x000fe20000000800 */
[----:B------:R-:W-:Y:S01]  /*1940*/  @!PT LDS RZ, [RZ] ;  /* 0x00000000fffff984 */ /* 0x000fe20000000800 */
[----:B------:R1:W-:Y:S01]  /*1950*/  LDGSTS.E.BYPASS.LTC128B.128 [R238+0x6080], [R32.64], !P6 ;  /* 0x0608000020ee7fae */ /* 0x0003e2000f101d52 */
[C---:B------:R-:W-:Y:S01]  /*1960*/  LEA R18, P0, R5.reuse, R32, 0x7 ;  /* 0x0000002005127211 */ /* 0x040fe200078038ff */
[----:B------:R-:W-:Y:S01]  /*1970*/  USHF.L.U64.HI UR15, UR14, UR13, UR15 ;  /* 0x0000000d0e0f7299 */ /* 0x000fe2000801020f */
[----:B------:R-:W-:Y:S01]  /*1980*/  SHF.R.S32.HI R9, RZ, 0x4, R15 ;  /* 0x00000004ff097819 */ /* 0x000fe2000001140f */
[----:B------:R-:W-:Y:S01]  /*1990*/  USHF.L.U32 UR16, UR14, 0x6, URZ ;  /* 0x000000060e107899 */ /* 0x000fe2000800063f */
[----:B------:R-:W-:Y:S01]  /*19a0*/  LEA.HI.X R19, R5, R33, R4, 0x7, P0 ;  /* 0x0000002105137211 */ /* 0x000fe200000f3c04 */
[----:B------:R-:W-:Y:S01]  /*19b0*/  UIMAD UR14, UR12, UR5, UR4 ;  /* 0x000000050c0e72a4 */ /* 0x000fe2000f8e0204 */
[----:B------:R-:W-:Y:S01]  /*19c0*/  LEA R28, P0, R30, c[0x0][0x190], 0x1 ;  /* 0x000064001e1c7a11 */ /* 0x000fe200078008ff */
[----:B------:R-:W-:Y:S01]  /*19d0*/  IMAD.MOV.U32 R5, RZ, RZ, c[0x0][0x1a8] ;  /* 0x00006a00ff057624 */ /* 0x000fe200078e00ff */
[----:B------:R-:W-:Y:S01]  /*19e0*/  ISETP.GE.AND P6, PT, R8, c[0x0][0x19c], PT ;  /* 0x0000670008007a0c */ /* 0x000fe20003fc6270 */
[----:B------:R1:W-:Y:S01]  /*19f0*/  LDGSTS.E.BYPASS.LTC128B.128 [R238+0x8080], [R32.64+0x40], !P5 ;  /* 0x0808004020ee7fae */ /* 0x0003e2000e901d52 */
[----:B------:R-:W-:Y:S01]  /*1a00*/  ULDC.64 UR4, c[0x0][0x288] ;  /* 0x0000a20000047ab9 */ /* 0x000fe20000000a00 */
[----:B------:R-:W-:Y:S01]  /*1a10*/  LEA.HI.X R29, R30, c[0x0][0x194], R0, 0x1, P0 ;  /* 0x000065001e1d7a11 */ /* 0x000fe200000f0c00 */
[----:B------:R-:W-:Y:S01]  /*1a20*/  UIMAD UR4, UR23, UR4, URZ ;  /* 0x00000004170472a4 */ /* 0x000fe2000f8e023f */
[----:B------:R1:W-:Y:S01]  /*1a30*/  LDGSTS.E.BYPASS.LTC128B.128 [R238+0xa080], [R32.64+0x80], !P4 ;  /* 0x0a08008020ee7fae */ /* 0x0003e2000e101d52 */
[----:B------:R-:W-:Y:S01]  /*1a40*/  ISETP.GE.AND P4, PT, R240, c[0x0][0x19c], PT ;  /* 0x00006700f0007a0c */ /* 0x000fe20003f86270 */
[----:B------:R-:W-:Y:S01]  /*1a50*/  IMAD.MOV.U32 R0, RZ, RZ, c[0x0][0x1ac] ;  /* 0x00006b00ff007624 */ /* 0x000fe200078e00ff */
[----:B------:R-:W-:Y:S01]  /*1a60*/  IADD3 R4, P0, R241, UR20, RZ ;  /* 0x00000014f1047c10 */ /* 0x000fe2000ff1e0ff */
[----:B------:R2:W-:Y:S01]  /*1a70*/  LDGSTS.E.BYPASS.LTC128B.128 [R238+0x7080], [R18.64], !P3 ;  /* 0x0708000012ee7fae */ /* 0x0005e2000d901d52 */
[----:B------:R-:W-:Y:S01]  /*1a80*/  LEA.HI R10, R15, R9, RZ, 0x1 ;  /* 0x000000090f0a7211 */ /* 0x000fe200078f08ff */
[----:B------:R-:W-:Y:S01]  /*1a90*/  UIMAD UR13, UR12, UR5, UR4 ;  /* 0x000000050c0d72a4 */ /* 0x000fe2000f8e0204 */
[C---:B------:R-:W-:Y:S01]  /*1aa0*/  ISETP.LT.OR P3, PT, R7.reuse, 0x1, P6 ;  /* 0x000000010700780c */ /* 0x040fe20003761670 */
[----:B------:R2:W-:Y:S01]  /*1ab0*/  LDGSTS.E.BYPASS.LTC128B.128 [R238+0x9080], [R18.64+0x40], !P2 ;  /* 0x0908004012ee7fae */ /* 0x0005e2000d101d52 */
[----:B------:R-:W-:Y:S01]  /*1ac0*/  ISETP.GE.AND P2, PT, R26, c[0x0][0x19c], PT ;  /* 0x000067001a007a0c */ /* 0x000fe20003f46270 */
[----:B------:R-:W-:Y:S01]  /*1ad0*/  USHF.L.U32 UR20, UR17, 0x6, URZ ;  /* 0x0000000611147899 */ /* 0x000fe2000800063f */
[----:B------:R-:W-:Y:S01]  /*1ae0*/  IADD3.X R2, R2, UR21, RZ, P0, !PT ;  /* 0x0000001502027c10 */ /* 0x000fe200087fe4ff */
[----:B------:R2:W-:Y:S01]  /*1af0*/  LDGSTS.E.BYPASS.LTC128B.128 [R238+0xb080], [R18.64+0x80], !P1 ;  /* 0x0b08008012ee7fae */ /* 0x0005e2000c901d52 */
[C---:B------:R-:W-:Y:S01]  /*1b00*/  ISETP.LT.OR P5, PT, R7.reuse, 0x1, P2 ;  /* 0x000000010700780c */ /* 0x040fe200017a1670 */
[----:B------:R-:W-:Y:S01]  /*1b10*/  ULDC.64 UR4, c[0x0][0x180] ;  /* 0x0000600000047ab9 */ /* 0x000fe20000000a00 */
[C---:B------:R-:W-:Y:S01]  /*1b20*/  ISETP.LT.OR P1, PT, R7.reuse, 0x1, P4 ;  /* 0x000000010700780c */ /* 0x040fe20002721670 */
[----:B------:R-:W-:Y:S01]  /*1b30*/  UIMAD UR4, UR23, UR4, URZ ;  /* 0x00000004170472a4 */ /* 0x000fe2000f8e023f */
[----:B------:R-:W-:Y:S01]  /*1b40*/  LOP3.LUT R10, R10, 0xfffffffe, RZ, 0xc0, !PT ;  /* 0xfffffffe0a0a7812 */ /* 0x000fe200078ec0ff */
[----:B------:R-:W-:Y:S01]  /*1b50*/  UIADD3 UR21, -UR20, UR9, URZ ;  /* 0x0000000914157290 */ /* 0x000fe2000fffe13f */
[----:B------:R-:W0:Y:S01]  /*1b60*/  LDGDEPBAR ;  /* 0x00000000000079af */ /* 0x000e220000000000 */
[----:B------:R-:W-:Y:S01]  /*1b70*/  UIMAD UR25, UR12, UR5, UR4 ;  /* 0x000000050c1972a4 */ /* 0x000fe2000f8e0204 */
[----:B------:R-:W-:Y:S01]  /*1b80*/  ISETP.LT.OR P2, PT, R7, 0x41, P2 ;  /* 0x000000410700780c */ /* 0x000fe20001741670 */
[----:B------:R-:W-:Y:S01]  /*1b90*/  IMAD.IADD R10, R9, 0x1, -R10 ;  /* 0x00000001090a7824 */ /* 0x000fe200078e0a0a */
[----:B------:R-:W-:Y:S01]  /*1ba0*/  ULDC.64 UR4, c[0x0][0x210] ;  /* 0x0000840000047ab9 */ /* 0x000fe20000000a00 */
[----:B------:R-:W-:Y:S01]  /*1bb0*/  IMAD R9, R2, c[0x0][0x208], RZ ;  /* 0x0000820002097a24 */ /* 0x000fe200078e02ff */
[----:B------:R-:W-:Y:S01]  /*1bc0*/  UIMAD UR4, UR23, UR4, URZ ;  /* 0x00000004170472a4 */ /* 0x000fe2000f8e023f */
[----:B------:R3:W-:Y:S01]  /*1bd0*/  LDGSTS.E.BYPASS.LTC128B.128 [R238+0x80], [R28.64], !P5 ;  /* 0x000800001cee7fae */ /* 0x0007e2000e901d52 */
[----:B------:R-:W-:Y:S01]  /*1be0*/  ISETP.GE.AND P5, PT, R26, c[0x0][0x1fc], PT ;  /* 0x00007f001a007a0c */ /* 0x000fe20003fa6270 */
[----:B------:R-:W-:Y:S01]  /*1bf0*/  IMAD R9, R4, c[0x0][0x20c], R9 ;  /* 0x0000830004097a24 */ /* 0x000fe200078e0209 */
[----:B------:R-:W-:Y:S01]  /*1c00*/  UIMAD UR24, UR12, UR5, UR4 ;  /* 0x000000050c1872a4 */ /* 0x000fe2000f8e0204 */
[----:B------:R3:W-:Y:S01]  /*1c10*/  LDGSTS.E.BYPASS.LTC128B.128 [R238+0x2080], [R28.64+0x40], !P3 ;  /* 0x020800401cee7fae */ /* 0x0007e2000d901d52 */
[----:B------:R-:W-:Y:S01]  /*1c20*/  ISETP.GE.AND P3, PT, R26, c[0x0][0x16c], PT ;  /* 0x00005b001a007a0c */ /* 0x000fe20003f66270 */
[----:B------:R-:W-:Y:S01]  /*1c30*/  IMAD.U32 R250, RZ, RZ, UR12 ;  /* 0x0000000cfffa7e24 */ /* 0x000fe2000f8e00ff */
[----:B------:R-:W-:Y:S01]  /*1c40*/  ULDC.64 UR4, c[0x0][0x238] ;  /* 0x00008e0000047ab9 */ /* 0x000fe20000000a00 */
[----:B------:R3:W-:Y:S01]  /*1c50*/  LDGSTS.E.BYPASS.LTC128B.128 [R238+0x4080], [R28.64+0x80], !P1 ;  /* 0x040800801cee7fae */ /* 0x0007e2000c901d52 */
[----:B------:R-:W-:Y:S01]  /*1c60*/  ISETP.LT.AND P1, PT, R241, UR21, PT ;  /* 0x00000015f1007c0c */ /* 0x000fe2000bf21270 */
[----:B------:R-:W-:Y:S01]  /*1c70*/  UIMAD UR4, UR23, UR4, URZ ;  /* 0x00000004170472a4 */ /* 0x000fe2000f8e023f */
[----:B------:R-:W-:Y:S01]  /*1c80*/  ISETP.LT.OR P6, PT, R7, 0x41, P6 ;  /* 0x000000410700780c */ /* 0x000fe200037c1670 */
[----:B------:R-:W-:Y:S01]  /*1c90*/  USEL UR22, UR22, URZ, !UP2 ;  /* 0x0000003f16167287 */ /* 0x000fe2000d000000 */
[----:B--2---:R-:W-:Y:S01]  /*1ca0*/  LEA R18, P0, R5, R28, 0x7 ;  /* 0x0000001c05127211 */ /* 0x004fe200078038ff */
[----:B------:R-:W-:Y:S01]  /*1cb0*/  UIMAD UR26, UR12, UR5, UR4 ;  /* 0x000000050c1a72a4 */ /* 0x000fe2000f8e0204 */
[----:B------:R-:W-:Y:S01]  /*1cc0*/  ISETP.LT.OR P4, PT, R7, 0x41, P4 ;  /* 0x000000410700780c */ /* 0x000fe20002781670 */
[----:B------:R-:W-:Y:S01]  /*1cd0*/  USEL UR23, UR10, URZ, !UP2 ;  /* 0x0000003f0a177287 */ /* 0x000fe2000d000000 */
[----:B------:R-:W-:Y:S01]  /*1ce0*/  LEA.HI.X R19, R5, R29, R0, 0x7, P0 ;  /* 0x0000001d05137211 */ /* 0x000fe200000f3c00 */
[----:B------:R-:W-:Y:S01]  /*1cf0*/  IMAD R5, R2, c[0x0][0x178], RZ ;  /* 0x00005e0002057a24 */ /* 0x000fe200078e02ff */
[----:B------:R-:W-:Y:S01]  /*1d00*/  SHF.R.S32.HI R2, RZ, 0x1f, R20 ;  /* 0x0000001fff027819 */ /* 0x000fe20000011414 */
[----:B------:R-:W-:Y:S01]  /*1d10*/  ULDC.64 UR4, c[0x0][0x188] ;  /* 0x0000620000047ab9 */ /* 0x000fe20000000a00 */
[----:B------:R-:W-:Y:S01]  /*1d20*/  ISETP.GE.OR P0, PT, R26, c[0x0][0x1fc], !P1 ;  /* 0x00007f001a007a0c */ /* 0x000fe20004f06670 */
[----:B------:R-:W-:Y:S01]  /*1d30*/  IMAD R5, R4, c[0x0][0x17c], R5 ;  /* 0x00005f0004057a24 */ /* 0x000fe200078e0205 */
[----:B------:R-:W-:Y:S01]  /*1d40*/  LEA.HI R2, R2, R241, RZ, 0x3 ;  /* 0x000000f102027211 */ /* 0x000fe200078f18ff */
[----:B------:R2:W-:Y:S01]  /*1d50*/  LDGSTS.E.BYPASS.LTC128B.128 [R238+0x1080], [R18.64], !P2 ;  /* 0x0108000012ee7fae */ /* 0x0005e2000d101d52 */
[----:B------:R-:W-:Y:S01]  /*1d60*/  UIMAD UR4, UR22, UR4, URZ ;  /* 0x00000004160472a4 */ /* 0x000fe2000f8e023f */
[----:B------:R-:W-:Y:S01]  /*1d70*/  IMAD.U32 R0, RZ, RZ, UR12 ;  /* 0x0000000cff007e24 */ /* 0x000fe2000f8e00ff */
[----:B------:R-:W-:Y:S01]  /*1d80*/  LOP3.LUT R2, R2, 0xfffffff8, RZ, 0xc0, !PT ;  /* 0xfffffff802027812 */ /* 0x000fe200078ec0ff */
[----:B------:R-:W-:Y:S01]  /*1d90*/  USHF.R.S32.HI UR27, URZ, 0x1f, UR17 ;  /* 0x0000001f3f1b7899 */ /* 0x000fe20008011411 */
[----:B------:R-:W-:Y:S01]  /*1da0*/  IMAD.U32 R242, RZ, RZ, UR23 ;  /* 0x00000017fff27e24 */ /* 0x000fe2000f8e00ff */
[----:B------:R-:W-:Y:S01]  /*1db0*/  UIMAD UR28, UR23, UR5, UR4 ;  /* 0x00000005171c72a4 */ /* 0x000fe2000f8e0204 */
[----:B------:R-:W-:Y:S01]  /*1dc0*/  IADD3 R25, R25, UR14, RZ ;  /* 0x0000000e19197c10 */ /* 0x000fe2000fffe0ff */
[----:B------:R-:W-:Y:S01]  /*1dd0*/  IMAD.IADD R2, R241, 0x1, -R2 ;  /* 0x00000001f1027824 */ /* 0x000fe200078e0a02 */
[----:B------:R-:W-:Y:S01]  /*1de0*/  ULDC.64 UR4, c[0x0][0x178] ;  /* 0x00005e0000047ab9 */ /* 0x000fe20000000a00 */
[----:B------:R-:W-:Y:S01]  /*1df0*/  IADD3 R23, R23, UR13, RZ ;  /* 0x0000000d17177c10 */ /* 0x000fe2000fffe0ff */
[--C-:B---3--:R-:W-:Y:S01]  /*1e00*/  IMAD.WIDE.U32 R28, R4, c[0x0][0x178], R26.reuse ;  /* 0x00005e00041c7a25 */ /* 0x108fe200078e001a */
[----:B------:R-:W-:Y:S01]  /*1e10*/  UIMAD.WIDE.U32 UR30, UR17, UR4, URZ ;  /* 0x00000004111e72a5 */ /* 0x000fe2000f8e003f */
[----:B------:R-:W-:Y:S01]  /*1e20*/  LOP3.LUT P2, RZ, R2, 0x4, RZ, 0xc0, !PT ;  /* 0x0000000402ff7812 */ /* 0x000fe2000784c0ff */
[----:B------:R-:W-:Y:S01]  /*1e30*/  UIMAD UR15, UR15, UR17, URZ ;  /* 0x000000110f0f72a4 */ /* 0x000fe2000f8e023f */
[----:B------:R-:W-:Y:S01]  /*1e40*/  IMAD.WIDE.U32 R26, R4, c[0x0][0x208], R26 ;  /* 0x00008200041a7a25 */ /* 0x000fe200078e001a */
[----:B------:R-:W-:Y:S01]  /*1e50*/  IADD3 R17, R17, UR26, RZ ;  /* 0x0000001a11117c10 */ /* 0x000fe2000fffe0ff */
[----:B------:R2:W-:Y:S01]  /*1e60*/  LDGSTS.E.BYPASS.LTC128B.128 [R238+0x3080], [R18.64+0x40], !P6 ;  /* 0x0308004012ee7fae */ /* 0x0005e2000f101d52 */
[----:B------:R-:W-:Y:S01]  /*1e70*/  UIMAD UR15, UR27, UR16, UR15 ;  /* 0x000000101b0f72a4 */ /* 0x000fe2000f8e020f */
[----:B------:R-:W-:Y:S01]  /*1e80*/  IMAD.IADD R5, R29, 0x1, R5 ;  /* 0x000000011d057824 */ /* 0x000fe200078e0205 */
[----:B------:R-:W-:Y:S01]  /*1e90*/  LOP3.LUT R15, R15, 0xfffffff0, RZ, 0xc0, !PT ;  /* 0xfffffff00f0f7812 */ /* 0x000fe200078ec0ff */
[----:B------:R-:W-:Y:S01]  /*1ea0*/  IMAD.MOV.U32 R4, RZ, RZ, R28 ;  /* 0x000000ffff047224 */ /* 0x000fe200078e001c */
[----:B------:R2:W-:Y:S01]  /*1eb0*/  LDGSTS.E.BYPASS.LTC128B.128 [R238+0x5080], [R18.64+0x80], !P4 ;  /* 0x0508008012ee7fae */ /* 0x0005e2000e101d52 */
[----:B------:R-:W-:Y:S01]  /*1ec0*/  IMAD.IADD R21, R27, 0x1, R9 ;  /* 0x000000011b157824 */ /* 0x000fe200078e0209 */
[----:B------:R-:W-:Y:S01]  /*1ed0*/  LEA.HI R9, R11, R236, RZ, 0x6 ;  /* 0x000000ec0b097211 */ /* 0x000fe200078f30ff */
[----:B------:R-:W-:Y:S01]  /*1ee0*/  IMAD.WIDE.U32 R250, R250, c[0x0][0x180], R4 ;  /* 0x00006000fafa7a25 */ /* 0x000fe200078e0004 */
[----:B------:R-:W-:Y:S01]  /*1ef0*/  LEA.HI R5, R3, R14, RZ, 0x1 ;  /* 0x0000000e03057211 */ /* 0x000fe200078f08ff */
[----:B------:R-:W0:Y:S01]  /*1f00*/  LDGDEPBAR ;  /* 0x00000000000079af */ /* 0x000e220000000000 */
[----:B------:R-:W-:Y:S01]  /*1f10*/  SHF.R.S32.HI R9, RZ, 0x6, R9 ;  /* 0x00000006ff097819 */ /* 0x000fe20000011409 */
[----:B------:R-:W-:Y:S01]  /*1f20*/  IMAD.SHL.U32 R2, R2, 0x40, RZ ;  /* 0x0000004002027824 */ /* 0x000fe200078e00ff */
[----:B------:R-:W-:Y:S01]  /*1f30*/  LOP3.LUT R5, R5, 0xfffffffe, RZ, 0xc0, !PT ;  /* 0xfffffffe05057812 */ /* 0x000fe200078ec0ff */
[----:B------:R-:W-:Y:S01]  /*1f40*/  IMAD.MOV.U32 R20, RZ, RZ, R26 ;  /* 0x000000ffff147224 */ /* 0x000fe200078e001a */
[----:B------:R-:W-:Y:S01]  /*1f50*/  IADD3 R251, R251, UR25, RZ ;  /* 0x00000019fbfb7c10 */ /* 0x000fe2000fffe0ff */
[----:B------:R-:W-:Y:S01]  /*1f60*/  IMAD.SHL.U32 R4, R9, 0x8, RZ ;  /* 0x0000000809047824 */ /* 0x000fe200078e00ff */
[----:B------:R-:W-:Y:S01]  /*1f70*/  LOP3.LUT R2, R2, 0x1c0, RZ, 0xc0, !PT ;  /* 0x000001c002027812 */ /* 0x000fe200078ec0ff */
[----:B------:R-:W-:Y:S01]  /*1f80*/  IMAD.IADD R5, R14, 0x1, -R5 ;  /* 0x000000010e057824 */ /* 0x000fe200078e0a05 */
[----:B------:R-:W-:Y:S01]  /*1f90*/  UIMAD UR25, UR27, UR4, URZ ;  /* 0x000000041b1972a4 */ /* 0x000fe2000f8e023f */
[----:B------:R-:W-:Y:S01]  /*1fa0*/  IMAD.WIDE.U32 R20, R0, c[0x0][0x210], R20 ;  /* 0x0000840000147a25 */ /* 0x000fe200078e0014 */
[----:B------:R-:W-:Y:S01]  /*1fb0*/  LOP3.LUT R4, R4, 0x18, RZ, 0xc0, !PT ;  /* 0x0000001804047812 */ /* 0x000fe200078ec0ff */
[----:B------:R-:W-:Y:S01]  /*1fc0*/  USHF.R.S32.HI UR13, URZ, 0x1f, UR20 ;  /* 0x0000001f3f0d7899 */ /* 0x000fe20008011414 */
[----:B------:R-:W-:Y:S01]  /*1fd0*/  SHF.R.U32.HI R7, RZ, 0x3, R2 ;  /* 0x00000003ff077819 */ /* 0x000fe20000011602 */
[----:B------:R-:W-:Y:S01]  /*1fe0*/  IMAD.SHL.U32 R225, R5, 0x400, RZ ;  /* 0x0000040005e17824 */ /* 0x000fe200078e00ff */
[----:B------:R-:W-:Y:S01]  /*1ff0*/  UIMAD UR25, UR17, UR5, UR25 ;  /* 0x00000005111972a4 */ /* 0x000fe2000f8e0219 */
[----:B------:R-:W-:Y:S01]  /*2000*/  IADD3 R21, R21, UR24, RZ ;  /* 0x0000001815157c10 */ /* 0x000fe2000fffe0ff */
[----:B------:R-:W-:Y:S01]  /*2010*/  IMAD.WIDE.U32 R250, R242, c[0x0][0x188], R250 ;  /* 0x00006200f2fa7a25 */ /* 0x000fe200078e00fa */
[----:B------:R-:W-:Y:S01]  /*2020*/  LOP3.LUT R2, R7, R2, R4, 0x1e, !PT ;  /* 0x0000000207027212 */ /* 0x000fe200078e1e04 */
[----:B------:R-:W-:Y:S01]  /*2030*/  ULDC.64 UR4, c[0x0][0x218] ;  /* 0x0000860000047ab9 */ /* 0x000fe20000000a00 */
[----:B------:R-:W-:Y:S01]  /*2040*/  LOP3.LUT R3, R3, 0xffffffe0, RZ, 0xc0, !PT ;  /* 0xffffffe003037812 */ /* 0x000fe200078ec0ff */
[----:B------:R-:W-:Y:S01]  /*2050*/  IMAD R7, R6, 0x2, R225 ;  /* 0x0000000206077824 */ /* 0x000fe200078e02e1 */
[----:B------:R-:W-:Y:S01]  /*2060*/  UIMAD UR4, UR22, UR4, URZ ;  /* 0x00000004160472a4 */ /* 0x000fe2000f8e023f */
[----:B------:R-:W-:Y:S01]  /*2070*/  IMAD.WIDE.U32 R244, R242, c[0x0][0x218], R20 ;  /* 0x00008600f2f47a25 */ /* 0x000fe200078e0014 */
[----:B------:R-:W-:Y:S01]  /*2080*/  UIADD3 UR25, UR31, UR25, URZ ;  /* 0x000000191f197290 */ /* 0x000fe2000fffe03f */
[----:B------:R-:W-:Y:S01]  /*2090*/  IADD3 R233, R251, UR28, RZ ;  /* 0x0000001cfbe97c10 */ /* 0x000fe2000fffe0ff */
[----:B------:R-:W-:Y:S01]  /*20a0*/  UIMAD UR4, UR23, UR5, UR4 ;  /* 0x00000005170472a4 */ /* 0x000fe2000f8e0204 */
[----:B------:R-:W-:Y:S01]  /*20b0*/  IMAD.IADD R2, R7, 0x1, R2 ;  /* 0x0000000107027824 */ /* 0x000fe200078e0202 */
[C---:B------:R-:W-:Y:S01]  /*20c0*/  ISETP.GE.AND P4, PT, R8.reuse, c[0x0][0x16c], PT ;  /* 0x00005b0008007a0c */ /* 0x040fe20003f86270 */
[----:B------:R-:W-:Y:S01]  /*20d0*/  IMAD.U32 R6, RZ, RZ, UR30 ;  /* 0x0000001eff067e24 */ /* 0x000fe2000f8e00ff */
[----:B------:R-:W-:Y:S01]  /*20e0*/  ISETP.GE.OR P6, PT, R8, c[0x0][0x1fc], !P1 ;  /* 0x00007f0008007a0c */ /* 0x000fe20004fc6670 */
[----:B------:R-:W-:Y:S01]  /*20f0*/  IMAD.SHL.U32 R239, R2, 0x2, RZ ;  /* 0x0000000202ef7824 */ /* 0x000fe200078e00ff */
[----:B------:R-:W-:Y:S01]  /*2100*/  IADD3 R35, R245, UR4, RZ ;  /* 0x00000004f5237c10 */ /* 0x000fe2000fffe0ff */
[----:B------:R-:W-:Y:S01]  /*2110*/  IMAD.MOV.U32 R34, RZ, RZ, R244 ;  /* 0x000000ffff227224 */ /* 0x000fe200078e00f4 */
[----:B------:R-:W-:Y:S01]  /*2120*/  SEL R248, RZ, 0x1, P3 ;  /* 0x00000001fff87807 */ /* 0x000fe20001800000 */
[----:B------:R-:W-:Y:S01]  /*2130*/  IMAD.U32 R2, RZ, RZ, UR25 ;  /* 0x00000019ff027e24 */ /* 0x000fe2000f8e00ff */
[C---:B------:R-:W-:Y:S01]  /*2140*/  IADD3 R0, R239.reuse, 0xf480, RZ ;  /* 0x0000f480ef007810 */ /* 0x040fe20007ffe0ff */
[----:B------:R-:W-:Y:S01]  /*2150*/  IMAD.WIDE.U32 R30, R242, c[0x0][0x278], R24 ;  /* 0x00009e00f21e7a25 */ /* 0x000fe200078e0018 */
[----:B------:R-:W-:Y:S01]  /*2160*/  IADD3 R237, R239, 0xf4c0, RZ ;  /* 0x0000f4c0efed7810 */ /* 0x000fe20007ffe0ff */
[----:B------:R-:W-:-:S04]  /*2170*/  DEPBAR.LE SB0, 0x1 ;  /* 0x000080400000791a */ /* 0x000fc80000000000 */
[----:B------:R-:W-:Y:S01]  /*2180*/  @P2 IADD3 R237, R0, -0x40, RZ ;  /* 0xffffffc000ed2810 */ /* 0x000fe20007ffe0ff */
[----:B------:R-:W-:Y:S01]  /*2190*/  IMAD.U32 R0, RZ, RZ, UR16 ;  /* 0x00000010ff007e24 */ /* 0x000fe2000f8e00ff */
[----:B------:R-:W-:Y:S01]  /*21a0*/  LEA R13, P2, R6, R250, 0x6 ;  /* 0x000000fa060d7211 */ /* 0x000fe200078430ff */
[----:B------:R-:W-:Y:S01]  /*21b0*/  IMAD.WIDE.U32 R28, R242, c[0x0][0x290], R22 ;  /* 0x0000a400f21c7a25 */ /* 0x000fe200078e0016 */
[C---:B------:R-:W-:Y:S01]  /*21c0*/  ISETP.GE.AND P3, PT, R240.reuse, c[0x0][0x16c], PT ;  /* 0x00005b00f0007a0c */ /* 0x040fe20003f66270 */
[----:B------:R-:W-:Y:S01]  /*21d0*/  ULDC.64 UR4, c[0x0][0x278] ;  /* 0x00009e0000047ab9 */ /* 0x000fe20000000a00 */
[----:B------:R-:W-:Y:S01]  /*21e0*/  ISETP.GE.OR P1, PT, R240, c[0x0][0x1fc], !P1 ;  /* 0x00007f00f0007a0c */ /* 0x000fe20004f26670 */
[----:B------:R-:W-:Y:S01]  /*21f0*/  IMAD.WIDE.U32 R20, R0, UR17, R34 ;  /* 0x0000001100147c25 */ /* 0x000fe2000f8e0022 */
[----:B------:R-:W-:Y:S01]  /*2200*/  LEA.HI.X R0, R6, R233, R2, 0x6, P2 ;  /* 0x000000e906007211 */ /* 0x000fe200010f3402 */
[----:B------:R-:W-:Y:S01]  /*2210*/  UIMAD UR4, UR22, UR4, URZ ;  /* 0x00000004160472a4 */ /* 0x000fe2000f8e023f */
[----:B--2---:R-:W-:Y:S01]  /*2220*/  SEL R19, RZ, 0x4, P3 ;  /* 0x00000004ff137807 */ /* 0x004fe20001800000 */
        /* <DEDUP_REMOVED lines=18> */
[----:B------:R-:W-:Y:S01]  /*2350*/  STL.64 [R1+0x8], R30 ;  /* 0x0000081e01007387 */ /* 0x000fe20000100a00 */
[----:B------:R-:W-:Y:S01]  /*2360*/  LOP3.LUT R26, R18, 0x7fffffe, RZ, 0xc0, !PT ;  /* 0x07fffffe121a7812 */ /* 0x000fe200078ec0ff */
[----:B------:R-:W-:Y:S01]  /*2370*/  IMAD.MOV.U32 R231, RZ, RZ, 0x10 ;  /* 0x00000010ffe77424 */ /* 0x000fe200078e00ff */
[----:B------:R-:W-:Y:S01]  /*2380*/  SHF.R.S32.HI R3, RZ, 0x1f, R16 ;  /* 0x0000001fff037819 */ /* 0x000fe20000011410 */
[----:B------:R-:W-:Y:S01]  /*2390*/  STL.64 [R1], R28 ;  /* 0x0000001c01007387 */ /* 0x000fe20000100a00 */
[-C--:B------:R-:W-:Y:S01]  /*23a0*/  LEA.HI R20, R24, R24.reuse, RZ, 0x1 ;  /* 0x0000001818147211 */ /* 0x080fe200078f08ff */
[----:B------:R-:W-:Y:S01]  /*23b0*/  CS2R R152, SRZ ;  /* 0x0000000000987805 */ /* 0x000fe2000001ff00 */
[----:B------:R-:W-:Y:S01]  /*23c0*/  LOP3.LUT R2, R2, 0x1ffffffc, RZ, 0xc0, !PT ;  /* 0x1ffffffc02027812 */ /* 0x000fe200078ec0ff */
[----:B------:R-:W-:Y:S01]  /*23d0*/  CS2R R150, SRZ ;  /* 0x0000000000967805 */ /* 0x000fe2000001ff00 */
[----:B------:R-:W-:Y:S01]  /*23e0*/  ISETP.GE.AND P2, PT, R8, c[0x0][0x1fc], PT ;  /* 0x00007f0008007a0c */ /* 0x000fe20003f46270 */
[----:B------:R-:W-:Y:S01]  /*23f0*/  CS2R R148, SRZ ;  /* 0x0000000000947805 */ /* 0x000fe2000001ff00 */
[----:B------:R-:W-:Y:S01]  /*2400*/  LEA.HI R22, R15, R24, RZ, 0x3 ;  /* 0x000000180f167211 */ /* 0x000fe200078f18ff */
        /* <DEDUP_REMOVED lines=172> */
[----:B-----5:R-:W-:-:S02]  /*2ed0*/  LEA.HI.X R11, R12, c[0x0][0x284], R9, 0x2, P2 ;  /* 0x0000a1000c0b7a11 */ /* 0x020fc400010f1409 */
        /* <DEDUP_REMOVED lines=24> */
[----:B-1-34-:R-:W-:Y:S02]  /*3060*/  IMAD.IADD R221, R234, 0x1, R231 ;  /* 0x00000001eadd7824 */ /* 0x01afe400078e02e7 */
.L_x_640:
        /* <DEDUP_REMOVED lines=142> */
.L_x_638:
        /* <DEDUP_REMOVED lines=465> */
.L_x_639:
        /* <DEDUP_REMOVED lines=238> */
.L_x_637:
[----:B------:R-:W-:Y:S05]  /*6540*/  @P1 EXIT ;  /* 0x000000000000194d */ /* 0x000fea0003800000 */
[----:B------:R-:W-:Y:S02]  /*6550*/  ULDC.64 UR4, c[0x0][0x360] ;  /* 0x0000d80000047ab9 */ /* 0x000fe40000000a00 */
[----:B------:R-:W-:Y:S02]  /*6560*/  UISETP.NE.U32.AND UP2, UPT, URZ, UR4, UPT ;  /* 0x000000043f00728c */ /* 0x000fe4000bf45070 */
[----:B------:R-:W-:-:S02]  /*6570*/  ULDC.64 UR6, c[0x0][0x360] ;  /* 0x0000d80000067ab9 */ /* 0x000fc40000000a00 */
[----:B------:R-:W-:-:S06]  /*6580*/  UISETP.NE.AND.EX UP2, UPT, URZ, UR5, UPT, UP2 ;  /* 0x000000053f00728c */ /* 0x000fcc000bf45320 */
[----:B------:R-:W-:-:S05]  /*6590*/  PLOP3.LUT P0, PT, PT, PT, UP2, 0x80, 0x0 ;  /* 0x000000000000781c */ /* 0x000fca0003f0f028 */
[----:B------:R-:W-:Y:S02]  /*65a0*/  @UP2 UMOV UR4, 0x4 ;  /* 0x0000000400042882 */ /* 0x000fe40000000000 */
[----:B------:R-:W-:-:S06]  /*65b0*/  @UP2 UIMAD.WIDE UR4, UR10, UR4, UR6 ;  /* 0x000000040a0422a5 */ /* 0x000fcc000f8e0206 */
[----:B------:R-:W-:Y:S02]  /*65c0*/  IMAD.U32 R2, RZ, RZ, UR4 ;  /* 0x00000004ff027e24 */ /* 0x000fe4000f8e00ff */
[----:B------:R-:W-:Y:S01]  /*65d0*/  IMAD.U32 R3, RZ, RZ, UR5 ;  /* 0x00000005ff037e24 */ /* 0x000fe2000f8e00ff */
[----:B------:R-:W-:Y:S02]  /*65e0*/  UMOV UR6, 0x1 ;  /* 0x0000000100067882 */ /* 0x000fe40000000000 */
[----:B------:R-:W-:Y:S02]  /*65f0*/  ULDC.64 UR4, c[0x0][0x338] ;  /* 0x0000ce0000047ab9 */ /* 0x000fe40000000a00 */
[----:B------:R-:W2:Y:S01]  /*6600*/  @P0 LDG.E R0, [R2.64] ;  /* 0x0000001202000981 */ /* 0x000ea2000c1e1900 */
[----:B------:R-:W-:-:S03]  /*6610*/  UISETP.NE.AND UP0, UPT, UR6, UR4, UPT ;  /* 0x000000040600728c */ /* 0x000fc6000bf05270 */
[----:B------:R-:W-:Y:S01]  /*6620*/  BAR.SYNC.DEFER_BLOCKING 0x1, 0x100 ;  /* 0x0044000000007b1d */ /* 0x000fe20000010000 */
[----:B------:R-:W-:Y:S01]  /*6630*/  UIMAD.WIDE.U32 UR8, UR12, UR5, URZ ;  /* 0x000000050c0872a5 */ /* 0x000fe2000f8e003f */
[----:B------:R-:W-:-:S04]  /*6640*/  ISETP.NE.AND P2, PT, R236, RZ, PT ;  /* 0x000000ffec00720c */ /* 0x000fc80003f45270 */
[----:B------:R-:W-:Y:S01]  /*6650*/  ULDC UR5, c[0x0][0x340] ;  /* 0x0000d00000057ab9 */ /* 0x000fe20000000800 */
[----:B------:R-:W-:Y:S01]  /*6660*/  BSSY B0, `(.L_x_641) ;  /* 0x0000029000007945 */ /* 0x000fe20003800000 */
[----:B------:R-:W-:Y:S02]  /*6670*/  @UP0 UMOV UR7, UR9 ;  /* 0x0000000900070c82 */ /* 0x000fe40008000000 */
[----:B------:R-:W-:Y:S02]  /*6680*/  UMOV UR6, UR12 ;  /* 0x0000000c00067c82 */ /* 0x000fe40008000000 */
[----:B------:R-:W-:Y:S02]  /*6690*/  @UP0 USHF.R.U32.HI UR6, URZ, UR5, UR7 ;  /* 0x000000053f060299 */ /* 0x000fe40008011607 */
[----:B------:R-:W-:Y:S02]  /*66a0*/  ULDC UR15, c[0x0][0x358] ;  /* 0x0000d600000f7ab9 */ /* 0x000fe40000000800 */
[----:B------:R-:W-:-:S02]  /*66b0*/  UIADD3 UR5, -UR6, URZ, URZ ;  /* 0x0000003f06057290 */ /* 0x000fc4000fffe13f */
[----:B------:R-:W-:Y:S02]  /*66c0*/  UIMAD UR15, UR11, UR15, URZ ;  /* 0x0000000f0b0f72a4 */ /* 0x000fe4000f8e023f */
[----:B------:R-:W-:Y:S02]  /*66d0*/  UIMAD UR12, UR5, UR4, UR12 ;  /* 0x00000004050c72a4 */ /* 0x000fe4000f8e020c */
[----:B------:R-:W-:Y:S02]  /*66e0*/  USHF.R.S32.HI UR9, URZ, 0x1f, UR6 ;  /* 0x0000001f3f097899 */ /* 0x000fe40008011406 */
[----:B------:R-:W-:Y:S02]  /*66f0*/  ULDC UR4, c[0x0][0x2f4] ;  /* 0x0000bd0000047ab9 */ /* 0x000fe40000000800 */
[----:B------:R-:W-:Y:S02]  /*6700*/  UIMAD UR15, UR15, UR4, URZ ;  /* 0x000000040f0f72a4 */ /* 0x000fe4000f8e023f */
[----:B------:R-:W-:-:S02]  /*6710*/  UIMAD UR13, UR10, UR4, URZ ;  /* 0x000000040a0d72a4 */ /* 0x000fc4000f8e023f */
[----:B------:R-:W-:Y:S02]  /*6720*/  USHF.R.S32.HI UR8, URZ, 0x1f, UR15 ;  /* 0x0000001f3f087899 */ /* 0x000fe4000801140f */
[----:B------:R-:W-:Y:S02]  /*6730*/  USHF.R.S32.HI UR7, URZ, 0x1f, UR13 ;  /* 0x0000001f3f077899 */ /* 0x000fe4000801140d */
[----:B------:R-:W-:Y:S02]  /*6740*/  UIADD3 UR15, UP1, UP0, UR15, UR13, UR6 ;  /* 0x0000000d0f0f7290 */ /* 0x000fe4000f83e006 */
[----:B------:R-:W-:Y:S02]  /*6750*/  ULDC.64 UR4, c[0x0][0x350] ;  /* 0x0000d40000047ab9 */ /* 0x000fe40000000a00 */
[----:B------:R-:W-:Y:S02]  /*6760*/  UIADD3.X UR8, UR8, UR7, UR9, UP1, UP0 ;  /* 0x0000000708087290 */ /* 0x000fe40008fe0409 */
[----:B------:R-:W-:-:S02]  /*6770*/  USHF.L.U32 UR7, UR15, 0x2, URZ ;  /* 0x000000020f077899 */ /* 0x000fc4000800063f */
[----:B------:R-:W-:Y:S02]  /*6780*/  USHF.L.U64.HI UR8, UR15, 0x2, UR8 ;  /* 0x000000020f087899 */ /* 0x000fe40008010208 */
[----:B------:R-:W-:Y:S02]  /*6790*/  USHF.R.S32.HI UR15, URZ, 0x1f, UR10 ;  /* 0x0000001f3f0f7899 */ /* 0x000fe4000801140a */
[----:B------:R-:W-:-:S04]  /*67a0*/  UIADD3 UR4, UP0, UR7, UR4, URZ ;  /* 0x0000000407047290 */ /* 0x000fc8000ff1e03f */
[----:B------:R-:W-:Y:S02]  /*67b0*/  UIADD3.X UR5, UR8, UR5, URZ, UP0, !UPT ;  /* 0x0000000508057290 */ /* 0x000fe400087fe43f */
[----:B------:R-:W-:-:S04]  /*67c0*/  MOV R4, UR4 ;  /* 0x0000000400047c02 */ /* 0x000fc80008000f00 */
[----:B------:R-:W-:Y:S01]  /*67d0*/  IMAD.U32 R5, RZ, RZ, UR5 ;  /* 0x00000005ff057e24 */ /* 0x000fe2000f8e00ff */
[----:B--2---:R-:W1:Y:S02]  /*67e0*/  @P0 R2UR UR14, R0 ;  /* 0x00000000000e03c2 */ /* 0x004e6400000e0000 */
[----:B-1----:R-:W-:-:S04]  /*67f0*/  @UP2 ULEA UR14, UR10, UR14, 0x7 ;  /* 0x0000000e0a0e2291 */ /* 0x002fc8000f8e383f */
[----:B------:R-:W-:-:S04]  /*6800*/  @UP2 USHF.R.S32.HI UR13, URZ, 0x1f, UR14 ;  /* 0x0000001f3f0d2899 */ /* 0x000fc8000801140e */
[----:B------:R-:W-:Y:S02]  /*6810*/  @UP2 ULEA.HI UR14, UR13, UR14, URZ, 0x7 ;  /* 0x0000000e0d0e2291 */ /* 0x000fe4000f8f383f */
[----:B------:R-:W-:Y:S02]  /*6820*/  USEL UR13, UR10, URZ, !UP2 ;  /* 0x0000003f0a0d7287 */ /* 0x000fe4000d000000 */
[----:B------:R-:W-:Y:S02]  /*6830*/  @UP2 USHF.R.S32.HI UR14, URZ, 0x7, UR14 ;  /* 0x000000073f0e2899 */ /* 0x000fe4000801140e */
[----:B------:R-:W-:Y:S02]  /*6840*/  USEL UR10, UR15, URZ, !UP2 ;  /* 0x0000003f0f0a7287 */ /* 0x000fe4000d000000 */
[----:B------:R-:W-:-:S04]  /*6850*/  @UP2 UIMAD UR14, UR14, 0x3000, URZ ;  /* 0x000030000e0e28a4 */ /* 0x000fc8000f8e023f */
[----:B------:R-:W-:-:S03]  /*6860*/  @UP2 USHF.R.S32.HI UR15, URZ, 0x1f, UR14 ;  /* 0x0000001f3f0f2899 */ /* 0x000fc6000801140e */
[----:B------:R-:W-:-:S04]  /*6870*/  @!UP2 UMOV UR14, URZ ;  /* 0x0000003f000eac82 */ /* 0x000fc80008000000 */
[----:B------:R-:W-:Y:S01]  /*6880*/  @!UP2 UMOV UR15, URZ ;  /* 0x0000003f000fac82 */ /* 0x000fe20008000000 */
[----:B------:R-:W-:Y:S05]  /*6890*/  @P2 BRA `(.L_x_642) ;  /* 0x0000005000002947 */ /* 0x000fea0003800000 */
.L_x_643:
[----:B------:R-:W2:Y:S01]  /*68a0*/  LDG.E.STRONG.GPU R0, [R4.64] ;  /* 0x0000001204007981 */ /* 0x000ea2000c1ef900 */
[----:B------:R-:W-:Y:S01]  /*68b0*/  YIELD ;  /* 0x0000000000007946 */ /* 0x000fe20003800000 */
[----:B--2---:R-:W-:Y:S01]  /*68c0*/  ISETP.NE.AND P0, PT, R0, UR12, PT ;  /* 0x0000000c00007c0c */ /* 0x004fe2000bf05270 */
[----:B------:R-:W-:-:S12]  /*68d0*/  CCTL.IVALL ;  /* 0x00000000ff00798f */ /* 0x000fd80002000000 */
[----:B------:R-:W-:Y:S05]  /*68e0*/  @P0 BRA `(.L_x_643) ;  /* 0xffffffb000000947 */ /* 0x000fea000383ffff */
.L_x_642:
[----:B------:R-:W-:Y:S05]  /*68f0*/  BSYNC B0 ;  /* 0x0000000000007941 */ /* 0x000fea0003800000 */
.L_x_641:
[----:B------:R-:W-:Y:S01]  /*6900*/  MOV R2, 0xffffffff ;  /* 0xffffffff00027802 */ /* 0x000fe20000000f00 */
[----:B------:R-:W-:Y:S05]  /*6910*/  BRA.CONV ~URZ, `(.L_x_644) ;  /* 0x000000237f007947 */ /* 0x000fea000b800000 */
[----:B------:R-:W-:Y:S02]  /*6920*/  MOV R0, 0x6940 ;  /* 0x0000694000007802 */ /* 0x000fe40000000f00 */
[----:B------:R-:W-:Y:S05]  /*6930*/  CALL.REL.NOINC `($__internal_5_$__cuda_sm70_warpsync) ;  /* 0x00000b3000007944 */ /* 0x000fea0003c00000 */
.L_x_644:
[----:B------:R-:W-:Y:S01]  /*6940*/  UIMAD UR5, UR11, 0x3000, URZ ;  /* 0x000030000b0578a4 */ /* 0x000fe2000f8e023f */
[----:B------:R-:W-:Y:S01]  /*6950*/  SHF.R.S32.HI R0, RZ, 0x1f, R236 ;  /* 0x0000001fff007819 */ /* 0x000fe200000114ec */
[----:B------:R-:W-:-:S06]  /*6960*/  NOP ;  /* 0x0000000000007918 */ /* 0x000fcc0000000000 */
[----:B------:R-:W-:Y:S01]  /*6970*/  USHF.R.S32.HI UR4, URZ, 0x1f, UR5 ;  /* 0x0000001f3f047899 */ /* 0x000fe20008011405 */
[----:B------:R-:W-:-:S05]  /*6980*/  IMAD.U32 R237, RZ, RZ, UR5 ;  /* 0x00000005ffed7e24 */ /* 0x000fca000f8e00ff */
[----:B------:R-:W-:Y:S01]  /*6990*/  IMAD.U32 R3, RZ, RZ, UR4 ;  /* 0x00000004ff037e24 */ /* 0x000fe2000f8e00ff */
[----:B------:R-:W-:Y:S01]  /*69a0*/  IADD3 R236, P1, P0, R237, UR14, R236 ;  /* 0x0000000eedec7c10 */ /* 0x000fe2000f83e0ec */
[----:B------:R-:W-:Y:S02]  /*69b0*/  ULDC.64 UR4, c[0x0][0x328] ;  /* 0x0000ca0000047ab9 */ /* 0x000fe40000000a00 */
[----:B------:R-:W-:Y:S01]  /*69c0*/  UIMAD UR4, UR9, UR4, URZ ;  /* 0x00000004090472a4 */ /* 0x000fe2000f8e023f */
[----:B------:R-:W-:Y:S01]  /*69d0*/  IADD3.X R237, R3, UR15, R0, P1, P0 ;  /* 0x0000000f03ed7c10 */ /* 0x000fe20008fe0400 */
[----:B------:R-:W-:Y:S02]  /*69e0*/  IMAD.U32 R3, RZ, RZ, UR6 ;  /* 0x00000006ff037e24 */ /* 0x000fe4000f8e00ff */
[----:B------:R-:W-:Y:S02]  /*69f0*/  UIMAD UR16, UR6, UR5, UR4 ;  /* 0x00000005061072a4 */ /* 0x000fe4000f8e0204 */
[----:B------:R-:W-:Y:S01]  /*6a00*/  IMAD.WIDE.U32 R6, R3, c[0x0][0x328], R236 ;  /* 0x0000ca0003067a25 */ /* 0x000fe200078e00ec */
[----:B------:R-:W-:-:S02]  /*6a10*/  ULDC.64 UR4, c[0x0][0x330] ;  /* 0x0000cc0000047ab9 */ /* 0x000fc40000000a00 */
[----:B------:R-:W-:Y:S01]  /*6a20*/  UIMAD UR4, UR10, UR4, URZ ;  /* 0x000000040a0472a4 */ /* 0x000fe2000f8e023f */
[----:B------:R-:W-:Y:S01]  /*6a30*/  IMAD.U32 R3, RZ, RZ, UR13 ;  /* 0x0000000dff037e24 */ /* 0x000fe2000f8e00ff */
        /* <DEDUP_REMOVED lines=56> */
[----:B-1----:R-:W-:Y:S05]  /*6dc0*/  CALL.REL.NOINC `($__internal_5_$__cuda_sm70_warpsync) ;  /* 0x000006a000007944 */ /* 0x002fea0003c00000 */
.L_x_645:
        /* <DEDUP_REMOVED lines=12> */
.L_x_647:
[----:B------:R-:W-:Y:S05]  /*6e90*/  BSYNC B0 ;  /* 0x0000000000007941 */ /* 0x000fea0003800000 */
.L_x_646:
[----:B------:R-:W-:Y:S01]  /*6ea0*/  ULDC.64 UR4, c[0x0][0x348] ;  /* 0x0000d20000047ab9 */ /* 0x000fe20000000a00 */
[----:B------:R-:W-:Y:S01]  /*6eb0*/  BSSY B0, `(.L_x_648) ;  /* 0x000000b000007945 */ /* 0x000fe20003800000 */
[----:B------:R-:W-:-:S04]  /*6ec0*/  UIADD3 UR4, UP0, UR7, UR4, URZ ;  /* 0x0000000407047290 */ /* 0x000fc8000ff1e03f */
[----:B------:R-:W-:Y:S02]  /*6ed0*/  UIADD3.X UR5, UR8, UR5, URZ, UP0, !UPT ;  /* 0x0000000508057290 */ /* 0x000fe400087fe43f */
[----:B--2---:R-:W-:-:S04]  /*6ee0*/  MOV R4, UR4 ;  /* 0x0000000400047c02 */ /* 0x004fc80008000f00 */
[----:B------:R-:W-:Y:S01]  /*6ef0*/  MOV R5, UR5 ;  /* 0x0000000500057c02 */ /* 0x000fe20008000f00 */
[----:B------:R-:W-:Y:S05]  /*6f00*/  @P2 BRA `(.L_x_649) ;  /* 0x0000005000002947 */ /* 0x000fea0003800000 */
.L_x_650:
[----:B------:R-:W2:Y:S01]  /*6f10*/  LDG.E.STRONG.GPU R0, [R4.64] ;  /* 0x0000001204007981 */ /* 0x000ea2000c1ef900 */
[----:B------:R-:W-:Y:S01]  /*6f20*/  YIELD ;  /* 0x0000000000007946 */ /* 0x000fe20003800000 */
[----:B--2---:R-:W-:Y:S01]  /*6f30*/  ISETP.NE.AND P0, PT, R0, UR12, PT ;  /* 0x0000000c00007c0c */ /* 0x004fe2000bf05270 */
[----:B------:R-:W-:-:S12]  /*6f40*/  CCTL.IVALL ;  /* 0x00000000ff00798f */ /* 0x000fd80002000000 */
[----:B------:R-:W-:Y:S05]  /*6f50*/  @P0 BRA `(.L_x_650) ;  /* 0xffffffb000000947 */ /* 0x000fea000383ffff */
.L_x_649:
[----:B------:R-:W-:Y:S05]  /*6f60*/  BSYNC B0 ;  /* 0x0000000000007941 */ /* 0x000fea0003800000 */
.L_x_648:
[----:B------:R-:W-:Y:S05]  /*6f70*/  BRA.CONV ~URZ, `(.L_x_651) ;  /* 0x000000237f007947 */ /* 0x000fea000b800000 */
[----:B------:R-:W-:Y:S02]  /*6f80*/  MOV R0, 0x6fa0 ;  /* 0x00006fa000007802 */ /* 0x000fe40000000f00 */
[----:B-1----:R-:W-:Y:S05]  /*6f90*/  CALL.REL.NOINC `($__internal_5_$__cuda_sm70_warpsync) ;  /* 0x000004d000007944 */ /* 0x002fea0003c00000 */
.L_x_651:
[----:B------:R-:W-:Y:S01]  /*6fa0*/  ULDC.64 UR4, c[0x0][0x300] ;  /* 0x0000c00000047ab9 */ /* 0x000fe20000000a00 */
[----:B------:R-:W-:Y:S01]  /*6fb0*/  IMAD.U32 R0, RZ, RZ, UR6 ;  /* 0x00000006ff007e24 */ /* 0x000fe2000f8e00ff */
[----:B------:R-:W-:-:S03]  /*6fc0*/  UIMAD UR4, UR9, UR4, URZ ;  /* 0x00000004090472a4 */ /* 0x000fc6000f8e023f */
        /* <DEDUP_REMOVED lines=8> */
[----:B-1----:R-:W-:-:S04]  /*7050*/  LEA R8, P0, R6, c[0x0][0x2e8], 0x2 ;  /* 0x0000ba0006087a11 */ /* 0x002fc800078010ff */
        /* <DEDUP_REMOVED lines=53> */
.L_x_652:
        /* <DEDUP_REMOVED lines=12> */
        .weak           $__internal_5_$__cuda_sm70_warpsync
        .type           $__internal_5_$__cuda_sm70_warpsync,@function
        .size           $__internal_5_$__cuda_sm70_warpsync,(.L_x_1409 - $__internal_5_$__cuda_sm70_warpsync)
$__internal_5_$__cuda_sm70_warpsync:
[----:B------:R-:W-:Y:S01]  /*7470*/  MOV R6, R0 ;  /* 0x0000000000067202 */ /* 0x000fe20000000f00 */
[----:B------:R-:W-:Y:S04]  /*7480*/  WARPSYNC R2 ;  /* 0x0000000200007348 */ /* 0x000fe80003800000 */
[----:B------:R-:W-:-:S04]  /*7490*/  MOV R7, 0x0 ;  /* 0x0000000000077802 */ /* 0x000fc80000000f00 */
[----:B------:R-:W-:Y:S05]  /*74a0*/  RET.REL.NODEC R6 `(_ZN7cutlass13device_kernelIN5flash19enable_sm80_to_sm89INS1_16FlashAttnBwdSm80INS1_25CollectiveMainloopBwdSm80ILi2ELi1EN4cute5tupleIJNS5_1CILi64EEENS7_ILi128EEENS7_ILi96EEEEEENS_6half_tEfNS_4arch4Sm80ELb1ELb0ELb0ELb1ELb1ELb0ELb0ELb0ELi2ELi2ELi4ELi2ELb1EEENS1_24CollectiveEpilogueBwdGQAISB_fSE_Li256ELb1ELb1EEENS1_25SingleTileBwdLPTSchedulerILb1ELi128ELb1EEEEEEEEEvNT_6ParamsE) ;  /* 0xffff8b5006007950 */ /* 0x000fea0003c3ffff */
.L_x_653:
        /* <DEDUP_REMOVED lines=13> */
.L_x_1409:


//--------------------- .text._ZN7cutlass13device_kernelIN5flash19enable_sm80_to_sm89INS1_16FlashAttnBwdSm80INS1_25CollectiveMainloopBwdSm80ILi2ELi2EN4cute5tupleIJNS5_1CILi64EEENS7_ILi128EEENS7_ILi96EEEEEENS_6half_tEfNS_4arch4Sm80ELb0ELb0ELb0ELb0ELb0ELb0ELb0ELb0ELi2ELi2ELi4ELi2ELb0EEENS1_21CollectiveEpilogueBwdISB_SC_SE_Li256ELb0ELb0ELi2EEENS1_19SingleTileSchedulerILb0ELb0ELb0ELi128EEEEEEEEEvNT_6ParamsE --------------------------
	.section	.text._ZN7cutlass13device_kernelIN5flash19enable_sm80_to_sm89INS1_16FlashAttnBwdSm80INS1_25CollectiveMainloopBwdSm80ILi2ELi2EN4cute5tupleIJNS5_1CILi64EEENS7_ILi128EEENS7_ILi96EEEEEENS_6half_tEfNS_4arch4Sm80ELb0ELb0ELb0ELb0ELb0ELb0ELb0ELb0ELi2ELi2ELi4ELi2ELb0EEENS1_21CollectiveEpilogueBwdISB_SC_SE_Li256ELb0ELb0ELi2EEENS1_19SingleTileSchedulerILb0ELb0ELb0ELi128EEEEEEEEEvNT_6ParamsE,"ax",@progbits
	.sectioninfo	@"SHI_REGISTERS=255"
	.align	128
.text._ZN7cutlass13device_kernelIN5flash19enable_sm80_to_sm89INS1_16FlashAttnBwdSm80INS1_25CollectiveMainloopBwdSm80ILi2ELi2EN4cute5tupleIJNS5_1CILi64EEENS7_ILi128EEENS7_ILi96EEEEEENS_6half_tEfNS_4arch4Sm80ELb0ELb0ELb0ELb0ELb0ELb0ELb0ELb0ELi2ELi2ELi4ELi2ELb0EEENS1_21CollectiveEpilogueBwdISB_SC_SE_Li256ELb0ELb0ELi2EEENS1_19SingleTileSchedulerILb0ELb0ELb0ELi128EEEEEEEEEvNT_6ParamsE:
        .type           _ZN7cutlass13device_kernelIN5flash19enable_sm80_to_sm89INS1_16FlashAttnBwdSm80INS1_25CollectiveMainloopBwdSm80ILi2ELi2EN4cute5tupleIJNS5_1CILi64EEENS7_ILi128EEENS7_ILi96EEEEEENS_6half_tEfNS_4arch4Sm80ELb0ELb0ELb0ELb0ELb0ELb0ELb0ELb0ELi2ELi2ELi4ELi2ELb0EEENS1_21CollectiveEpilogueBwdISB_SC_SE_Li256ELb0ELb0ELi2EEENS1_19SingleTileSchedulerILb0ELb0ELb0ELi128EEEEEEEEEvNT_6ParamsE,@function
        .size           _ZN7cutlass13device_kernelIN5flash19enable_sm80_to_sm89INS1_16FlashAttnBwdSm80INS1_25CollectiveMainloopBwdSm80ILi2ELi2EN4cute5tupleIJNS5_1CILi64EEENS7_ILi128EEENS7_ILi96EEEEEENS_6half_tEfNS_4arch4Sm80ELb0ELb0ELb0ELb0ELb0ELb0ELb0ELb0ELi2ELi2ELi4ELi2ELb0EEENS1_21CollectiveEpilogueBwdISB_SC_SE_Li256ELb0ELb0ELi2EEENS1_19SingleTileSchedulerILb0ELb0ELb0ELi128EEEEEEEEEvNT_6ParamsE,(.L_x_1411 - _ZN7cutlass13device_kernelIN5flash19enable_sm80_to_sm89INS1_16FlashAttnBwdSm80INS1_25CollectiveMainloopBwdSm80ILi2ELi2EN4cute5tupleIJNS5_1CILi64EEENS7_ILi128EEENS7_ILi96EEEEEENS_6half_tEfNS_4arch4Sm80ELb0ELb0ELb0ELb0ELb0ELb0ELb0ELb0ELi2ELi2ELi4ELi2ELb0EEENS1_21CollectiveEpilogueBwdISB_SC_SE_Li256ELb0ELb0ELi2EEENS1_19SingleTileSchedulerILb0ELb0ELb0ELi128EEEEEEEEEvNT_6ParamsE)
        .other          _ZN7cutlass13device_kernelIN5flash19enable_sm80_to_sm89INS1_16FlashAttnBwdSm80INS1_25CollectiveMainloopBwdSm80ILi2ELi2EN4cute5tupleIJNS5_1CILi64EEENS7_ILi128EEENS7_ILi96EEEEEENS_6half_tEfNS_4arch4Sm80ELb0ELb0ELb0ELb0ELb0ELb0ELb0ELb0ELi2ELi2ELi4ELi2ELb0EEENS1_21CollectiveEpilogueBwdISB_SC_SE_Li256ELb0ELb0ELi2EEENS1_19SingleTileSchedulerILb0ELb0ELb0ELi128EEEEEEEEEvNT_6ParamsE,@"STO_CUDA_ENTRY STV_DEFAULT"
_ZN7cutlass13device_kernelIN5flash19enable_sm80_to_sm89INS1_16FlashAttnBwdSm80INS1_25CollectiveMainloopBwdSm80ILi2ELi2EN4cute5tupleIJNS5_1CILi64EEENS7_ILi128EEENS7_ILi96EEEEEENS_6half_tEfNS_4arch4Sm80ELb0ELb0ELb0ELb0ELb0ELb0ELb0ELb0ELi2ELi2ELi4ELi2ELb0EEENS1_21CollectiveEpilogueBwdISB_SC_SE_Li256ELb0ELb0ELi2EEENS1_19SingleTileSchedulerILb0ELb0ELb0ELi128EEEEEEEEEvNT_6ParamsE:
[----:B------:R-:W-:Y:S02]  /*0000*/  MOV R1, c[0x0][0x28] ;  /* 0x00000a0000017a02 */ /* 0x000fe40000000f00 */
[----:B------:R-:W1:Y:S02]  /*0010*/  S2UR UR17, SR_CTAID.Z ;  /* 0x00000000001179c3 */ /* 0x000e640000002700 */
        /* <DEDUP_REMOVED lines=13> */
[----:B------:R-:W-:-:S02]  /*00f0*/  UIMAD UR14, UR17, UR5, UR14 ;  /* 0x00000005110e72a4 */ /* 0x000fc4000f8e020e */
[----:B------:R-:W-:Y:S02]  /*0100*/  ULDC.64 UR28, c[0x0][0x118] ;  /* 0x00004600001c7ab9 */ /* 0x000fe40000000a00 */
[----:B------:R-:W-:Y:S02]  /*0110*/  ULDC.64 UR4, c[0x0][0x188] ;  /* 0x0000620000047ab9 */ /* 0x000fe40000000a00 */
[----:B------:R-:W-:Y:S02]  /*0120*/  UIMAD UR12, UR7, UR4, URZ ;  /* 0x00000004070c72a4 */ /* 0x000fe4000f8e023f */
[----:B------:R-:W-:Y:S02]  /*0130*/  UIMAD.WIDE.U32 UR8, UR17, UR4, URZ ;  /* 0x00000004110872a5 */ /* 0x000fe4000f8e003f */
[----:B------:R-:W-:Y:S02]  /*0140*/  UIMAD UR12, UR17, UR5, UR12 ;  /* 0x00000005110c72a4 */ /* 0x000fe4000f8e020c */
[----:B------:R-:W-:Y:S01]  /*0150*/  UIADD3 UR14, UR25, UR14, URZ ;  /* 0x0000000e190e7290 */ /* 0x000fe2000fffe03f */
[----:B-1----:R-:W-:Y:S01]  /*0160*/  SHF.R.S32.HI R5, RZ, 0x1f, R12 ;  /* 0x0000001fff057819 */ /* 0x002fe2000001140c */
[----:B------:R-:W-:Y:S01]  /*0170*/  IMAD.SHL.U32 R220, R12, 0x4, RZ ;  /* 0x000000040cdc7824 */ /* 0x000fe200078e00ff */
[----:B------:R-:W-:-:S02]  /*0180*/  ULDC.64 UR4, c[0x0][0x1e8] ;  /* 0x00007a0000047ab9 */ /* 0x000fc40000000a00 */
[-C--:B------:R-:W-:Y:S01]  /*0190*/  LEA.HI R215, R5, R12.reuse, RZ, 0x2 ;  /* 0x0000000c05d77211 */ /* 0x080fe200078f10ff */
[----:B--2---:R-:W-:Y:S01]  /*01a0*/  @P0 IMAD.HI.U32 R0, R9, c[0x0][0x24c], RZ ;  /* 0x0000930009000a27 */ /* 0x004fe200078e00ff */
[----:B------:R-:W-:Y:S01]  /*01b0*/  SHF.R.S32.HI R221, RZ, 0x1f, R220 ;  /* 0x0000001fffdd7819 */ /* 0x000fe200000114dc */
[----:B------:R-:W-:Y:S01]  /*01c0*/  UIMAD UR4, UR7, UR4, URZ ;  /* 0x00000004070472a4 */ /* 0x000fe2000f8e023f */
[----:B------:R-:W-:Y:S01]  /*01d0*/  LOP3.LUT R7, R215, 0xfffffffc, RZ, 0xc0, !PT ;  /* 0xfffffffcd7077812 */ /* 0x000fe200078ec0ff */
[----:B------:R-:W-:Y:S01]  /*01e0*/  IMAD.MOV.U32 R3, RZ, RZ, R9 ;  /* 0x000000ffff037224 */ /* 0x000fe200078e0009 */
[----:B------:R-:W-:Y:S01]  /*01f0*/  @P0 SHF.R.U32.HI R3, RZ, c[0x0][0x250], R0 ;  /* 0x00009400ff030a19 */ /* 0x000fe20000011600 */
[----:B------:R-:W-:Y:S01]  /*0200*/  IMAD.WIDE.U32 R10, R9, c[0x0][0x270], R220 ;  /* 0x00009c00090a7a25 */ /* 0x000fe200078e00dc */
[----:B------:R-:W-:Y:S01]  /*0210*/  SHF.R.S32.HI R2, RZ, 0x1f, R9 ;  /* 0x0000001fff027819 */ /* 0x000fe20000011409 */
[----:B------:R-:W-:Y:S01]  /*0220*/  UIMAD UR6, UR17, UR5, UR4 ;  /* 0x00000005110672a4 */ /* 0x000fe2000f8e0204 */
[----:B------:R-:W-:Y:S01]  /*0230*/  SHF.R.S32.HI R18, RZ, 0x1f, R3 ;  /* 0x0000001fff127819 */ /* 0x000fe20000011403 */
[----:B------:R-:W-:Y:S01]  /*0240*/  IMAD.IADD R230, R12, 0x1, -R7 ;  /* 0x000000010ce67824 */ /* 0x000fe200078e0a07 */
[----:B------:R-:W-:Y:S01]  /*0250*/  SHF.R.S32.HI R216, RZ, 0x2, R215 ;  /* 0x00000002ffd87819 */ /* 0x000fe200000114d7 */
[----:B------:R-:W-:Y:S01]  /*0260*/  IMAD R0, R2, c[0x0][0x270], RZ ;  /* 0x00009c0002007a24 */ /* 0x000fe200078e02ff */
[----:B------:R-:W-:Y:S01]  /*0270*/  IADD3 R7, P0, R10, UR24, RZ ;  /* 0x000000180a077c10 */ /* 0x000fe2000ff1e0ff */
[----:B------:R-:W-:Y:S01]  /*0280*/  IMAD.SHL.U32 R232, R230, 0x8, RZ ;  /* 0x00000008e6e87824 */ /* 0x000fe200078e00ff */
[----:B------:R-:W-:Y:S01]  /*0290*/  SHF.R.S32.HI R217, RZ, 0x1f, R216 ;  /* 0x0000001fffd97819 */ /* 0x000fe200000114d8 */
[C---:B------:R-:W-:Y:S01]  /*02a0*/  IMAD R10, R18.reuse, c[0x0][0x1e0], RZ ;  /* 0x00007800120a7a24 */ /* 0x040fe200078e02ff */
[----:B------:R-:W-:Y:S01]  /*02b0*/  LEA.HI R24, R5, R12, RZ, 0x3 ;  /* 0x0000000c05187211 */ /* 0x000fe200078f18ff */
[----:B------:R-:W-:Y:S01]  /*02c0*/  IMAD R18, R18, c[0x0][0x1b0], RZ ;  /* 0x00006c0012127a24 */ /* 0x000fe200078e02ff */
[----:B------:R-:W-:Y:S01]  /*02d0*/  SHF.R.S32.HI R233, RZ, 0x1f, R232 ;  /* 0x0000001fffe97819 */ /* 0x000fe200000114e8 */
[----:B------:R-:W-:Y:S01]  /*02e0*/  IMAD R0, R9, c[0x0][0x274], R0 ;  /* 0x00009d0009007a24 */ /* 0x000fe200078e0200 */
[----:B------:R-:W-:Y:S01]  /*02f0*/  ULDC.64 UR4, c[0x0][0x1b8] ;  /* 0x00006e0000047ab9 */ /* 0x000fe20000000a00 */
[----:B------:R-:W-:Y:S01]  /*0300*/  IMAD R227, R217, c[0x0][0x178], RZ ;  /* 0x00005e00d9e37a24 */ /* 0x000fe200078e02ff */
[----:B------:R-:W-:Y:S01]  /*0310*/  UIMAD UR4, UR7, UR4, URZ ;  /* 0x00000004070472a4 */ /* 0x000fe2000f8e023f */
[----:B------:R-:W-:Y:S01]  /*0320*/  IMAD R18, R3, c[0x0][0x1b4], R18 ;  /* 0x00006d0003127a24 */ /* 0x000fe200078e0212 */
[----:B------:R-:W-:Y:S01]  /*0330*/  IADD3.X R0, R11, UR14, R0, P0, !PT ;  /* 0x0000000e0b007c10 */ /* 0x000fe200087fe400 */
[C---:B------:R-:W-:Y:S01]  /*0340*/  IMAD.WIDE.U32 R16, R3.reuse, c[0x0][0x1b0], R232 ;  /* 0x00006c0003107a25 */ /* 0x040fe200078e00e8 */
[----:B------:R-:W-:Y:S01]  /*0350*/  UIMAD UR5, UR17, UR5, UR4 ;  /* 0x00000005110572a4 */ /* 0x000fe2000f8e0204 */
[----:B------:R-:W-:Y:S01]  /*0360*/  ISETP.GE.AND P3, PT, R232, c[0x0][0x1cc], PT ;  /* 0x00007300e8007a0c */ /* 0x000fe20003f66270 */
[----:B------:R-:W-:Y:S01]  /*0370*/  UIADD3 UR12, UR9, UR12, URZ ;  /* 0x0000000c090c7290 */ /* 0x000fe2000fffe03f */
[----:B------:R-:W-:-:S02]  /*0380*/  IMAD R10, R3, c[0x0][0x1e4], R10 ;  /* 0x00007900030a7a24 */ /* 0x000fc400078e020a */
[----:B------:R-:W-:-:S04]  /*0390*/  IMAD.WIDE.U32 R14, R3, c[0x0][0x1e0], R232 ;  /* 0x00007800030e7a25 */ /* 0x000fc800078e00e8 */
[C---:B------:R-:W-:Y:S02]  /*03a0*/  IMAD R227, R216.reuse, c[0x0][0x17c], R227 ;  /* 0x00005f00d8e37a24 */ /* 0x040fe400078e02e3 */
[----:B------:R-:W-:-:S04]  /*03b0*/  IMAD.WIDE.U32 R234, R216, c[0x0][0x178], R232 ;  /* 0x00005e00d8ea7a25 */ /* 0x000fc800078e00e8 */
[----:B------:R-:W-:Y:S02]  /*03c0*/  IMAD.IADD R19, R17, 0x1, R18 ;  /* 0x0000000111137824 */ /* 0x000fe400078e0212 */
[----:B------:R-:W-:Y:S02]  /*03d0*/  IMAD.IADD R11, R15, 0x1, R10 ;  /* 0x000000010f0b7824 */ /* 0x000fe400078e020a */
[----:B------:R-:W-:Y:S02]  /*03e0*/  IMAD.SHL.U32 R17, R24, 0x8, RZ ;  /* 0x0000000818117824 */ /* 0x000fe400078e00ff */
[----:B------:R-:W-:Y:S02]  /*03f0*/  IMAD.MOV.U32 R10, RZ, RZ, R14 ;  /* 0x000000ffff0a7224 */ /* 0x000fe400078e000e */
[----:B------:R-:W-:Y:S01]  /*0400*/  IMAD.IADD R227, R235, 0x1, R227 ;  /* 0x00000001ebe37824 */ /* 0x000fe200078e02e3 */
[----:B------:R-:W-:Y:S01]  /*0410*/  LOP3.LUT R17, R17, 0xc0, RZ, 0xc0, !PT ;  /* 0x000000c011117812 */ /* 0x000fe200078ec0ff */
[----:B------:R-:W-:-:S02]  /*0420*/  IMAD.MOV.U32 R226, RZ, RZ, R234 ;  /* 0x000000ffffe27224 */ /* 0x000fc400078e00ea */
[----:B------:R-:W-:Y:S01]  /*0430*/  IMAD.MOV.U32 R18, RZ, RZ, R16 ;  /* 0x000000ffff127224 */ /* 0x000fe200078e0010 */
[----:B------:R-:W-:Y:S01]  /*0440*/  SHF.R.U32.HI R8, RZ, 0x3, R17 ;  /* 0x00000003ff087819 */ /* 0x000fe20000011611 */
[----:B------:R-:W-:Y:S01]  /*0450*/  IMAD.WIDE.U32 R20, R20, c[0x0][0x1e8], R10 ;  /* 0x00007a0014147a25 */ /* 0x000fe200078e000a */
[----:B------:R-:W-:Y:S02]  /*0460*/  LOP3.LUT R17, R17, 0x18, R232, 0xf8, !PT ;  /* 0x0000001811117812 */ /* 0x000fe400078ef8e8 */
[----:B------:R-:W-:Y:S01]  /*0470*/  IADD3 R10, R232, 0x40, RZ ;  /* 0x00000040e80a7810 */ /* 0x000fe20007ffe0ff */
[----:B------:R-:W-:Y:S01]  /*0480*/  IMAD.U32 R3, RZ, RZ, UR17 ;  /* 0x00000011ff037e24 */ /* 0x000fe2000f8e00ff */
[----:B------:R-:W-:Y:S01]  /*0490*/  IADD3 R21, R21, UR6, RZ ;  /* 0x0000000615157c10 */ /* 0x000fe2000fffe0ff */
[----:B------:R-:W-:Y:S01]  /*04a0*/  IMAD R6, R2, c[0x0][0x180], RZ ;  /* 0x0000600002067a24 */ /* 0x000fe200078e02ff */
[----:B------:R-:W-:Y:S01]  /*04b0*/  LOP3.LUT R8, R17, R8, RZ, 0x3c, !PT ;  /* 0x0000000811087212 */ /* 0x000fe200078e3cff */
[----:B------:R-:W-:-:S04]  /*04c0*/  IMAD.WIDE.U32 R22, R9, c[0x0][0x180], R226 ;  /* 0x0000600009167a25 */ /* 0x000fc800078e00e2 */
[----:B---3--:R-:W-:Y:S01]  /*04d0*/  IMAD.WIDE R14, R211, 0x80, R216 ;  /* 0x00000080d30e7825 */ /* 0x008fe200078e02d8 */
[----:B------:R-:W-:-:S03]  /*04e0*/  IADD3 R11, P0, R22, UR8, RZ ;  /* 0x00000008160b7c10 */ /* 0x000fc6000ff1e0ff */
[----:B------:R-:W-:-:S04]  /*04f0*/  IMAD.WIDE.U32 R18, R3, c[0x0][0x1b8], R18 ;  /* 0x00006e0003127a25 */ /* 0x000fc800078e0012 */
[----:B------:R-:W-:Y:S01]  /*0500*/  IMAD R6, R9, c[0x0][0x184], R6 ;  /* 0x0000610009067a24 */ /* 0x000fe200078e0206 */
[----:B------:R-:W-:Y:S01]  /*0510*/  IADD3 R19, R19, UR5, RZ ;  /* 0x0000000513137c10 */ /* 0x000fe2000fffe0ff */
[C---:B------:R-:W-:Y:S01]  /*0520*/  IMAD R3, R15.reuse, c[0x0][0x1d8], RZ ;  /* 0x000076000f037a24 */ /* 0x040fe200078e02ff */
[----:B------:R-:W-:Y:S01]  /*0530*/  ULDC.64 UR4, c[0x0][0x290] ;  /* 0x0000a40000047ab9 */ /* 0x000fe20000000a00 */
[----:B------:R-:W-:Y:S01]  /*0540*/  IMAD R4, R15, c[0x0][0x1a8], RZ ;  /* 0x00006a000f047a24 */ /* 0x000fe200078e02ff */
[----:B------:R-:W-:Y:S01]  /*0550*/  IADD3.X R6, R23, UR12, R6, P0, !PT ;  /* 0x0000000c17067c10 */ /* 0x000fe200087fe406 */
[C---:B------:R-:W-:Y:S01]  /*0560*/  IMAD R3, R14.reuse, c[0x0][0x1dc], R3 ;  /* 0x000077000e037a24 */ /* 0x040fe200078e0203 */
[C---:B------:R-:W-:Y:S01]  /*0570*/  LEA R22, P0, R11.reuse, c[0x0][0x160], 0x1 ;  /* 0x000058000b167a11 */ /* 0x040fe200078008ff */
[C---:B------:R-:W-:Y:S01]  /*0580*/  IMAD.WIDE.U32 R16, R14.reuse, c[0x0][0x1d8], R20 ;  /* 0x000076000e107a25 */ /* 0x040fe200078e0014 */
[----:B------:R-:W-:Y:S02]  /*0590*/  UIMAD.WIDE.U32 UR22, UR17, UR4, URZ ;  /* 0x00000004111672a5 */ /* 0x000fe4000f8e003f */
[----:B------:R-:W-:Y:S01]  /*05a0*/  LEA.HI.X R23, R11, c[0x0][0x164], R6, 0x1, P0 ;  /* 0x000059000b177a11 */ /* 0x000fe200000f0c06 */
[----:B------:R-:W-:Y:S01]  /*05b0*/  IMAD R4, R14, c[0x0][0x1ac], R4 ;  /* 0x00006b000e047a24 */ /* 0x000fe200078e0204 */
[----:B------:R-:W-:Y:S01]  /*05c0*/  LEA R30, P1, R16, c[0x0][0x1c0], 0x1 ;  /* 0x00007000101e7a11 */ /* 0x000fe200078208ff */
[----:B------:R-:W-:Y:S01]  /*05d0*/  IMAD.WIDE.U32 R14, R14, c[0x0][0x1a8], R18 ;  /* 0x00006a000e0e7a25 */ /* 0x000fe200078e0012 */
[----:B------:R-:W-:Y:S01]  /*05e0*/  LEA.HI R6, R5, R12, RZ, 0x5 ;  /* 0x0000000c05067211 */ /* 0x000fe200078f28ff */
[----:B------:R-:W-:-:S02]  /*05f0*/  UIMAD UR4, UR7, UR4, URZ ;  /* 0x00000004070472a4 */ /* 0x000fc4000f8e023f */
[----:B------:R-:W-:Y:S01]  /*0600*/  IMAD.IADD R3, R17, 0x1, R3 ;  /* 0x0000000111037824 */ /* 0x000fe200078e0203 */
[----:B------:R-:W-:Y:S01]  /*0610*/  LEA R26, P0, R14, c[0x0][0x190], 0x1 ;  /* 0x000064000e1a7a11 */ /* 0x000fe200078008ff */
[----:B------:R-:W-:Y:S01]  /*0620*/  IMAD.MOV.U32 R11, RZ, RZ, c[0x0][0x1d8] ;  /* 0x00007600ff0b7624 */ /* 0x000fe200078e00ff */
[----:B------:R-:W-:Y:S01]  /*0630*/  UIMAD UR4, UR17, UR5, UR4 ;  /* 0x00000005110472a4 */ /* 0x000fe2000f8e0204 */
[----:B------:R-:W-:Y:S01]  /*0640*/  IMAD.IADD R4, R15, 0x1, R4 ;  /* 0x000000010f047824 */ /* 0x000fe200078e0204 */
[----:B------:R-:W-:Y:S01]  /*0650*/  LEA.HI.X R31, R16, c[0x0][0x1c4], R3, 0x1, P1 ;  /* 0x00007100101f7a11 */ /* 0x000fe200008f0c03 */
[----:B------:R-:W-:Y:S01]  /*0660*/  IMAD.MOV.U32 R3, RZ, RZ, c[0x0][0x1dc] ;  /* 0x00007700ff037624 */ /* 0x000fe200078e00ff */
[----:B------:R-:W-:Y:S01]  /*0670*/  LEA R28, P1, R11, R30, 0x7 ;  /* 0x0000001e0b1c7211 */ /* 0x000fe200078238ff */
[----:B------:R-:W-:Y:S01]  /*0680*/  IMAD.MOV.U32 R17, RZ, RZ, c[0x0][0x1a8] ;  /* 0x00006a00ff117624 */ /* 0x000fe200078e00ff */
[----:B------:R-:W-:Y:S01]  /*0690*/  LEA.HI.X R27, R14, c[0x0][0x194], R4, 0x1, P0 ;  /* 0x000065000e1b7a11 */ /* 0x000fe200000f0c04 */
[----:B------:R-:W-:Y:S01]  /*06a0*/  IMAD.MOV.U32 R4, RZ, RZ, -0x80 ;  /* 0xffffff80ff047424 */ /* 0x000fe200078e00ff */
[----:B------:R-:W-:Y:S01]  /*06b0*/  LEA.HI R15, R215, R216, RZ, 0x1 ;  /* 0x000000d8d70f7211 */ /* 0x000fe200078f08ff */
[----:B------:R-:W-:Y:S01]  /*06c0*/  UIADD3 UR15, UR23, UR4, URZ ;  /* 0x00000004170f7290 */ /* 0x000fe2000fffe03f */
[----:B------:R-:W-:Y:S01]  /*06d0*/  LEA.HI.X R29, R11, R31, R3, 0x7, P1 ;  /* 0x0000001f0b1d7211 */ /* 0x000fe200008f3c03 */
[----:B------:R-:W-:Y:S01]  /*06e0*/  IMAD.MOV.U32 R3, RZ, RZ, c[0x0][0x1ac] ;  /* 0x00006b00ff037624 */ /* 0x000fe200078e00ff */
[----:B------:R-:W-:Y:S01]  /*06f0*/  LEA R18, P0, R17, R26, 0x7 ;  /* 0x0000001a11127211 */ /* 0x000fe200078038ff */
[----:B------:R-:W-:Y:S01]  /*0700*/  IMAD R11, R211, R4, c[0x0][0x198] ;  /* 0x00006600d30b7624 */ /* 0x000fe200078e0204 */
[----:B------:R-:W-:Y:S01]  /*0710*/  LOP3.LUT R15, R15, 0x7fffffe, RZ, 0xc0, !PT ;  /* 0x07fffffe0f0f7812 */ /* 0x000fe200078ec0ff */
[----:B------:R-:W-:Y:S01]  /*0720*/  IMAD R223, R217, c[0x0][0x208], RZ ;  /* 0x00008200d9df7a24 */ /* 0x000fe200078e02ff */
[----:B------:R-:W-:Y:S01]  /*0730*/  IADD3 R14, R232, 0x20, RZ ;  /* 0x00000020e80e7810 */ /* 0x000fe20007ffe0ff */
[----:B------:R-:W-:Y:S01]  /*0740*/  IMAD.IADD R4, R11, 0x1, -R216 ;  /* 0x000000010b047824 */ /* 0x000fe200078e0ad8 */
[----:B------:R-:W-:Y:S01]  /*0750*/  LEA.HI.X R19, R17, R27, R3, 0x7, P0 ;  /* 0x0000001b11137211 */ /* 0x000fe200000f3c03 */
[C---:B------:R-:W-:Y:S01]  /*0760*/  IMAD.IADD R16, R216.reuse, 0x1, -R15 ;  /* 0x00000001d8107824 */ /* 0x040fe200078e0a0f */
[----:B------:R-:W-:Y:S01]  /*0770*/  SHF.R.S32.HI R3, RZ, 0x5, R6 ;  /* 0x00000005ff037819 */ /* 0x000fe20000011406 */
[----:B------:R-:W-:Y:S01]  /*0780*/  IMAD R223, R216, c[0x0][0x20c], R223 ;  /* 0x00008300d8df7a24 */ /* 0x000fe200078e02df */
[----:B------:R-:W-:Y:S01]  /*0790*/  ISETP.GE.AND P2, PT, R14, c[0x0][0x1cc], PT ;  /* 0x000073000e007a0c */ /* 0x000fe20003f46270 */
[----:B------:R-:W-:Y:S01]  /*07a0*/  IMAD.WIDE.U32 R224, R216, c[0x0][0x208], R232 ;  /* 0x00008200d8e07a25 */ /* 0x000fe200078e00e8 */
[----:B------:R-:W-:Y:S01]  /*07b0*/  ISETP.GE.AND P1, PT, R10, c[0x0][0x1cc], PT ;  /* 0x000073000a007a0c */ /* 0x000fe20003f26270 */
[----:B------:R-:W-:Y:S01]  /*07c0*/  ULDC.64 UR4, c[0x0][0x218] ;  /* 0x0000860000047ab9 */ /* 0x000fe20000000a00 */
[C---:B------:R-:W-:Y:S01]  /*07d0*/  ISETP.LT.OR P6, PT, R4.reuse, 0x1, P3 ;  /* 0x000000010400780c */ /* 0x040fe20001fc1670 */
[----:B------:R-:W-:Y:S01]  /*07e0*/  IMAD R213, R3, 0x8, R16 ;  /* 0x0000000803d57824 */ /* 0x000fe200078e0210 */
[C---:B------:R-:W-:Y:S01]  /*07f0*/  ISETP.LT.OR P5, PT, R4.reuse, 0x1, P2 ;  /* 0x000000010400780c */ /* 0x040fe200017a1670 */
[----:B------:R-:W-:Y:S01]  /*0800*/  IMAD.WIDE.U32 R16, R9, c[0x0][0x288], R220 ;  /* 0x0000a20009107a25 */ /* 0x000fe200078e00dc */
[C---:B------:R-:W-:Y:S01]  /*0810*/  ISETP.LT.OR P4, PT, R4.reuse, 0x1, P1 ;  /* 0x000000010400780c */ /* 0x040fe20000f81670 */
[----:B------:R-:W-:Y:S01]  /*0820*/  UIMAD UR6, UR7, UR4, URZ ;  /* 0x00000004070672a4 */ /* 0x000fe2000f8e023f */
[C---:B------:R-:W-:Y:S01]  /*0830*/  ISETP.LT.OR P3, PT, R4.reuse, 0x41, P3 ;  /* 0x000000410400780c */ /* 0x040fe20001f61670 */
[----:B------:R-:W-:Y:S01]  /*0840*/  IMAD.U32 R213, R213, 0x20, R8 ;  /* 0x00000020d5d57824 */ /* 0x000fe200078e0008 */
[C---:B------:R-:W-:Y:S01]  /*0850*/  ISETP.LT.OR P2, PT, R4.reuse, 0x41, P2 ;  /* 0x000000410400780c */ /* 0x040fe20001741670 */
[----:B------:R-:W-:Y:S01]  /*0860*/  IMAD.IADD R223, R225, 0x1, R223 ;  /* 0x00000001e1df7824 */ /* 0x000fe200078e02df */
[----:B------:R-:W-:Y:S01]  /*0870*/  ISETP.LT.OR P1, PT, R4, 0x41, P1 ;  /* 0x000000410400780c */ /* 0x000fe20000f21670 */
[----:B------:R-:W-:Y:S01]  /*0880*/  IMAD.SHL.U32 R213, R213, 0x2, RZ ;  /* 0x00000002d5d57824 */ /* 0x000fe200078e00ff */
[C---:B------:R-:W-:Y:S01]  /*0890*/  LEA R20, P0, R7.reuse, c[0x0][0x258], 0x2 ;  /* 0x0000960007147a11 */ /* 0x040fe200078010ff */
[----:B------:R-:W-:Y:S01]  /*08a0*/  IMAD.MOV.U32 R222, RZ, RZ, R224 ;  /* 0x000000ffffde7224 */ /* 0x000fe200078e00e0 */
[----:B------:R-:W-:Y:S01]  /*08b0*/  UIMAD.WIDE.U32 UR26, UR17, UR4, URZ ;  /* 0x00000004111a72a5 */ /* 0x000fe2000f8e003f */
[----:B------:R-:W-:Y:S01]  /*08c0*/  SHF.R.S32.HI R215, RZ, 0x1f, R215 ;  /* 0x0000001fffd77819 */ /* 0x000fe200000114d7 */
[----:B------:R1:W-:Y:S01]  /*08d0*/  LDGSTS.E.BYPASS.LTC128B.128 [R213+0x6080], [R30.64], !P6 ;  /* 0x060800001ed57fae */ /* 0x0003e2000f101d5c */
[----:B------:R-:W-:Y:S01]  /*08e0*/  LEA.HI.X R21, R7, c[0x0][0x25c], R0, 0x2, P0 ;  /* 0x0000970007157a11 */ /* 0x000fe200000f1400 */
[----:B------:R-:W-:Y:S01]  /*08f0*/  IMAD R0, R2, c[0x0][0x288], RZ ;  /* 0x0000a20002007a24 */ /* 0x000fe200078e02ff */
[----:B------:R-:W-:Y:S01]  /*0900*/  ISETP.GE.AND P6, PT, R232, c[0x0][0x19c], PT ;  /* 0x00006700e8007a0c */ /* 0x000fe20003fc6270 */
[----:B------:R1:W-:Y:S01]  /*0910*/  LDGSTS.E.BYPASS.LTC128B.128 [R213+0x8080], [R30.64+0x40], !P5 ;  /* 0x080800401ed57fae */ /* 0x0003e2000e901d5c */
[----:B------:R-:W-:Y:S01]  /*0920*/  ISETP.GE.AND P0, PT, R14, c[0x0][0x19c], PT ;  /* 0x000067000e007a0c */ /* 0x000fe20003f06270 */
[----:B------:R-:W-:Y:S01]  /*0930*/  IMAD R0, R9, c[0x0][0x28c], R0 ;  /* 0x0000a30009007a24 */ /* 0x000fe200078e0200 */
[----:B------:R-:W-:Y:S01]  /*0940*/  ISETP.GE.AND P5, PT, R10, c[0x0][0x16c], PT ;  /* 0x00005b000a007a0c */ /* 0x000fe20003fa6270 */
[----:B------:R1:W-:Y:S01]  /*0950*/  LDGSTS.E.BYPASS.LTC128B.128 [R213+0xa080], [R30.64+0x80], !P4 ;  /* 0x0a0800801ed57fae */ /* 0x0003e2000e101d5c */
[----:B------:R-:W-:Y:S01]  /*0960*/  ISETP.GE.AND P4, PT, R232, c[0x0][0x16c], PT ;  /* 0x00005b00e8007a0c */ /* 0x000fe20003f86270 */
[----:B------:R-:W-:Y:S01]  /*0970*/  UIMAD UR5, UR17, UR5, UR6 ;  /* 0x00000005110572a4 */ /* 0x000fe2000f8e0206 */
[----:B------:R-:W-:Y:S01]  /*0980*/  SEL R8, RZ, 0x4, P5 ;  /* 0x00000004ff087807 */ /* 0x000fe20002800000 */
[----:B------:R1:W-:Y:S01]  /*0990*/  LDGSTS.E.BYPASS.LTC128B.128 [R213+0x7080], [R28.64], !P3 ;  /* 0x070800001cd57fae */ /* 0x0003e2000d901d5c */
[----:B------:R-:W-:Y:S01]  /*09a0*/  SEL R7, RZ, 0x1, P4 ;  /* 0x00000001ff077807 */ /* 0x000fe20002000000 */
[----:B------:R-:W-:Y:S01]  /*09b0*/  UIADD3 UR13, UR27, UR5, URZ ;  /* 0x000000051b0d7290 */ /* 0x000fe2000fffe03f */
[----:B------:R-:W-:Y:S01]  /*09c0*/  ISETP.GE.AND P4, PT, R10, c[0x0][0x19c], PT ;  /* 0x000067000a007a0c */ /* 0x000fe20003f86270 */
[----:B------:R1:W-:Y:S01]  /*09d0*/  LDGSTS.E.BYPASS.LTC128B.128 [R213+0x9080], [R28.64+0x40], !P2 ;  /* 0x090800401cd57fae */ /* 0x0003e2000d101d5c */
[----:B------:R-:W-:Y:S01]  /*09e0*/  ISETP.GE.AND P2, PT, R14, c[0x0][0x16c], PT ;  /* 0x00005b000e007a0c */ /* 0x000fe20003f46270 */
[----:B------:R-:W-:Y:S01]  /*09f0*/  ULDC UR6, c[0x0][0x168] ;  /* 0x00005a0000067ab9 */ /* 0x000fe20000000800 */
[----:B------:R-:W-:Y:S01]  /*0a00*/  ISETP.LT.OR P3, PT, R4, 0x1, P6 ;  /* 0x000000010400780c */ /* 0x000fe20003761670 */
[----:B------:R1:W-:Y:S01]  /*0a10*/  LDGSTS.E.BYPASS.LTC128B.128 [R213+0xb080], [R28.64+0x80], !P1 ;  /* 0x0b0800801cd57fae */ /* 0x0003e2000c901d5c */
[----:B------:R-:W-:Y:S01]  /*0a20*/  IADD3 R15, P1, R16, UR22, RZ ;  /* 0x00000016100f7c10 */ /* 0x000fe2000ff3e0ff */
[----:B------:R-:W-:Y:S01]  /*0a30*/  UISETP.GE.AND UP0, UPT, UR6, 0x41, UPT ;  /* 0x000000410600788c */ /* 0x000fe2000bf06270 */
[----:B------:R-:W-:-:S02]  /*0a40*/  SEL R16, RZ, 0x2, P2 ;  /* 0x00000002ff107807 */ /* 0x000fc40001000000 */
[C---:B------:R-:W-:Y:S02]  /*0a50*/  ISETP.LT.OR P2, PT, R4.reuse, 0x1, P0 ;  /* 0x000000010400780c */ /* 0x040fe40000741670 */
[----:B------:R-:W-:Y:S02]  /*0a60*/  IADD3.X R0, R17, UR15, R0, P1, !PT ;  /* 0x0000000f11007c10 */ /* 0x000fe40008ffe400 */
[C---:B------:R-:W-:Y:S02]  /*0a70*/  ISETP.LT.OR P5, PT, R4.reuse, 0x1, P4 ;  /* 0x000000010400780c */ /* 0x040fe400027a1670 */
[C---:B------:R-:W-:Y:S01]  /*0a80*/  ISETP.LT.OR P1, PT, R4.reuse, 0x41, P6 ;  /* 0x000000410400780c */ /* 0x040fe20003721670 */
[----:B------:R2:W-:Y:S01]  /*0a90*/  LDGSTS.E.BYPASS.LTC128B.128 [R213+0x80], [R26.64], !P3 ;  /* 0x000800001ad57fae */ /* 0x0005e2000d901d5c */
[----:B------:R-:W-:Y:S02]  /*0aa0*/  ISETP.LT.OR P0, PT, R4, 0x41, P0 ;  /* 0x000000410400780c */ /* 0x000fe40000701670 */
[----:B------:R-:W-:-:S02]  /*0ab0*/  IADD3 R7, R8, R16, R7 ;  /* 0x0000001008077210 */ /* 0x000fc40007ffe007 */
[----:B------:R-:W-:Y:S01]  /*0ac0*/  ISETP.LT.OR P4, PT, R4, 0x41, P4 ;  /* 0x000000410400780c */ /* 0x000fe20002781670 */
[----:B------:R2:W-:Y:S01]  /*0ad0*/  LDGSTS.E.BYPASS.LTC128B.128 [R213+0x2080], [R26.64+0x40], !P2 ;  /* 0x020800401ad57fae */ /* 0x0005e2000d101d5c */
[----:B------:R-:W-:Y:S01]  /*0ae0*/  ISETP.GE.AND P6, PT, R232, c[0x0][0x16c], PT ;  /* 0x00005b00e8007a0c */ /* 0x000fe20003fc6270 */
[----:B------:R-:W-:Y:S01]  /*0af0*/  IMAD R4, R2, c[0x0][0x210], RZ ;  /* 0x0000840002047a24 */ /* 0x000fe200078e02ff */
[C---:B------:R-:W-:Y:S01]  /*0b00*/  LOP3.LUT P3, RZ, R7.reuse, 0x2, RZ, 0xc0, !PT ;  /* 0x0000000207ff7812 */ /* 0x040fe2000786c0ff */
[----:B------:R2:W-:Y:S01]  /*0b10*/  LDGSTS.E.BYPASS.LTC128B.128 [R213+0x4080], [R26.64+0x80], !P5 ;  /* 0x040800801ad57fae */ /* 0x0005e2000e901d5c */
[----:B------:R-:W-:Y:S01]  /*0b20*/  LOP3.LUT P2, RZ, R7, 0x4, RZ, 0xc0, !PT ;  /* 0x0000000407ff7812 */ /* 0x000fe2000784c0ff */
[----:B------:R-:W-:Y:S01]  /*0b30*/  IMAD R4, R9, c[0x0][0x214], R4 ;  /* 0x0000850009047a24 */ /* 0x000fe200078e0204 */
[----:B------:R-:W-:Y:S01]  /*0b40*/  ISETP.GE.AND P5, PT, R232, c[0x0][0x1fc], PT ;  /* 0x00007f00e8007a0c */ /* 0x000fe20003fa6270 */
[----:B------:R3:W-:Y:S01]  /*0b50*/  LDGSTS.E.BYPASS.LTC128B.128 [R213+0x1080], [R18.64], !P1 ;  /* 0x0108000012d57fae */ /* 0x0007e2000c901d5c */
[----:B------:R-:W-:-:S02]  /*0b60*/  ISETP.GE.OR P1, PT, R216, c[0x0][0x168], P6 ;  /* 0x00005a00d8007a0c */ /* 0x000fc40003726670 */
[----:B------:R-:W-:Y:S01]  /*0b70*/  SEL R8, RZ, 0x1, P5 ;  /* 0x00000001ff087807 */ /* 0x000fe20002800000 */
[----:B------:R3:W-:Y:S01]  /*0b80*/  LDGSTS.E.BYPASS.LTC128B.128 [R213+0x3080], [R18.64+0x40], !P0 ;  /* 0x0308004012d57fae */ /* 0x0007e2000c101d5c */
[----:B------:R-:W-:Y:S02]  /*0b90*/  ISETP.GE.OR P0, PT, R216, c[0x0][0x168], !P3 ;  /* 0x00005a00d8007a0c */ /* 0x000fe40005f06670 */
[----:B------:R-:W-:Y:S01]  /*0ba0*/  LEA.HI R16, R6, R3, RZ, 0x1 ;  /* 0x0000000306107211 */ /* 0x000fe200078f08ff */
[----:B------:R3:W-:Y:S01]  /*0bb0*/  LDGSTS.E.BYPASS.LTC128B.128 [R213+0x5080], [R18.64+0x80], !P4 ;  /* 0x0508008012d57fae */ /* 0x0007e2000e101d5c */
[----:B------:R-:W-:Y:S02]  /*0bc0*/  ISETP.GE.AND P4, PT, R14, c[0x0][0x1fc], PT ;  /* 0x00007f000e007a0c */ /* 0x000fe40003f86270 */
[----:B------:R-:W-:Y:S01]  /*0bd0*/  LOP3.LUT R16, R16, 0xfffffffe, RZ, 0xc0, !PT ;  /* 0xfffffffe10107812 */ /* 0x000fe200078ec0ff */
[----:B------:R-:W0:Y:S01]  /*0be0*/  LDGDEPBAR ;  /* 0x00000000000079af */ /* 0x000e220000000000 */
[----:B------:R-:W-:-:S02]  /*0bf0*/  SEL R17, RZ, 0xffffffff, P4 ;  /* 0xffffffffff117807 */ /* 0x000fc40002000000 */
[----:B------:R-:W-:Y:S01]  /*0c00*/  LEA.HI R215, R215, R216, RZ, 0x3 ;  /* 0x000000d8d7d77211 */ /* 0x000fe200078f18ff */
[----:B------:R4:W-:Y:S01]  /*0c10*/  LDGSTS.E.BYPASS.LTC128B.128 [R213+0xc080], [R22.64], !P1 ;  /* 0x0c08000016d57fae */ /* 0x0009e2000c901d5c */
[C---:B------:R-:W-:Y:S01]  /*0c20*/  ISETP.GE.OR P1, PT, R216.reuse, c[0x0][0x168], !P2 ;  /* 0x00005a00d8007a0c */ /* 0x040fe20005726670 */
[----:B------:R-:W-:Y:S01]  /*0c30*/  IMAD.SHL.U32 R17, R17, 0x2, RZ ;  /* 0x0000000211117824 */ /* 0x000fe200078e00ff */
[----:B------:R-:W-:Y:S01]  /*0c40*/  LOP3.LUT R215, R215, 0xfffffff8, RZ, 0xc0, !PT ;  /* 0xfffffff8d7d77812 */ /* 0x000fe200078ec0ff */
[----:B------:R4:W-:Y:S01]  /*0c50*/  LDGSTS.E.BYPASS.LTC128B.128 [R213+0xd080], [R22.64+0x40], !P0 ;  /* 0x0d08004016d57fae */ /* 0x0009e2000c101d5c */
[----:B------:R-:W-:Y:S01]  /*0c60*/  IADD3 R229, R213, 0xc080, RZ ;  /* 0x0000c080d5e57810 */ /* 0x000fe20007ffe0ff */
[----:B--2---:R-:W-:Y:S01]  /*0c70*/  IMAD.WIDE.U32 R26, R9, c[0x0][0x210], R222 ;  /* 0x00008400091a7a25 */ /* 0x004fe200078e00de */
[----:B------:R-:W-:Y:S02]  /*0c80*/  LOP3.LUT R17, R17, 0x2, R8, 0xe2, !PT ;  /* 0x0000000211117812 */ /* 0x000fe400078ee208 */
[----:B------:R-:W-:Y:S01]  /*0c90*/  IADD3 R228, R213, 0x12080, RZ ;  /* 0x00012080d5e47810 */ /* 0x000fe20007ffe0ff */
[----:B------:R-:W-:Y:S01]  /*0ca0*/  IMAD.IADD R215, R216, 0x1, -R215 ;  /* 0x00000001d8d77824 */ /* 0x000fe200078e0ad7 */
[----:B------:R-:W-:-:S03]  /*0cb0*/  IADD3 R7, P0, R26, UR26, RZ ;  /* 0x0000001a1a077c10 */ /* 0x000fc6000ff1e0ff */
[----:B------:R4:W-:Y:S01]  /*0cc0*/  LDGSTS.E.BYPASS.LTC128B.128 [R213+0xe080], [R22.64+0x80], !P1 ;  /* 0x0e08008016d57fae */ /* 0x0009e2000c901d5c */
[----:B------:R-:W-:Y:S02]  /*0cd0*/  ISETP.GT.AND P1, PT, R12, 0xf, PT ;  /* 0x0000000f0c00780c */ /* 0x000fe40003f24270 */
[----:B------:R-:W-:Y:S02]  /*0ce0*/  IADD3.X R4, R27, UR13, R4, P0, !PT ;  /* 0x0000000d1b047c10 */ /* 0x000fe400087fe404 */
[----:B------:R-:W-:Y:S02]  /*0cf0*/  ISETP.GE.AND P0, PT, R10, c[0x0][0x1fc], PT ;  /* 0x00007f000a007a0c */ /* 0x000fe40003f06270 */
[----:B------:R-:W-:Y:S02]  /*0d00*/  LEA.HI R27, R5, R12, RZ, 0x4 ;  /* 0x0000000c051b7211 */ /* 0x000fe400078f20ff */
[----:B------:R-:W-:Y:S02]  /*0d10*/  SEL R214, RZ, 0x4, P0 ;  /* 0x00000004ffd67807 */ /* 0x000fe40000000000 */
[----:B---3--:R-:W-:-:S02]  /*0d20*/  LEA R18, P0, R7, c[0x0][0x1f0], 0x1 ;  /* 0x00007c0007127a11 */ /* 0x008fc400078008ff */
[----:B------:R-:W-:Y:S02]  /*0d30*/  LOP3.LUT R8, R17, R214, RZ, 0xfc, !PT ;  /* 0x000000d611087212 */ /* 0x000fe400078efcff */
[----:B------:R-:W-:Y:S01]  /*0d40*/  LEA.HI.X R19, R7, c[0x0][0x1f4], R4, 0x1, P0 ;  /* 0x00007d0007137a11 */ /* 0x000fe200000f0c04 */
[----:B------:R-:W-:Y:S01]  /*0d50*/  IMAD.IADD R7, R3, 0x1, -R16 ;  /* 0x0000000103077824 */ /* 0x000fe200078e0a10 */
[----:B------:R-:W-:Y:S02]  /*0d60*/  ISETP.GE.AND P0, PT, R216, c[0x0][0x168], PT ;  /* 0x00005a00d8007a0c */ /* 0x000fe40003f06270 */
[----:B------:R-:W-:Y:S01]  /*0d70*/  LOP3.LUT R4, R8, 0x1, RZ, 0xc0, !PT ;  /* 0x0000000108047812 */ /* 0x000fe200078ec0ff */
[----:B------:R-:W-:-:S03]  /*0d80*/  IMAD.SHL.U32 R205, R7, 0x400, RZ ;  /* 0x0000040007cd7824 */ /* 0x000fc600078e00ff */
[----:B------:R-:W-:Y:S01]  /*0d90*/  ISETP.NE.U32.OR P0, PT, R4, 0x1, P0 ;  /* 0x000000010400780c */ /* 0x000fe20000705470 */
[----:B------:R-:W-:Y:S02]  /*0da0*/  @!P1 IMAD.SHL.U32 R4, R12, 0x10, RZ ;  /* 0x000000100c049824 */ /* 0x000fe400078e00ff */
[----:B------:R-:W-:-:S03]  /*0db0*/  IMAD R230, R230, 0x2, R205 ;  /* 0x00000002e6e67824 */ /* 0x000fc600078e02cd */
[----:B------:R2:W-:Y:S04]  /*0dc0*/  @!P1 LDGSTS.E.BYPASS.LTC128B.128 [R4+0x18080], [R20.64] ;  /* 0x1808000014049fae */ /* 0x0005e8000b901d5c */
[----:B------:R-:W0:Y:S04]  /*0dd0*/  LDGDEPBAR ;  /* 0x00000000000079af */ /* 0x000e280000000000 */
[----:B------:R1:W-:Y:S01]  /*0de0*/  LDGSTS.E.BYPASS.LTC128B.128 [R213+0x12080], [R18.64], !P0 ;  /* 0x1208000012d57fae */ /* 0x0003e2000c101d5c */
[----:B------:R-:W-:-:S04]  /*0df0*/  LOP3.LUT P0, RZ, R8, 0x2, RZ, 0xc0, !PT ;  /* 0x0000000208ff7812 */ /* 0x000fc8000780c0ff */
[----:B------:R-:W-:-:S13]  /*0e00*/  ISETP.GE.OR P0, PT, R216, c[0x0][0x168], !P0 ;  /* 0x00005a00d8007a0c */ /* 0x000fda0004706670 */
[----:B------:R1:W-:Y:S01]  /*0e10*/  LDGSTS.E.BYPASS.LTC128B.128 [R213+0x13080], [R18.64+0x40], !P0 ;  /* 0x1308004012d57fae */ /* 0x0003e2000c101d5c */
[----:B------:R-:W-:Y:S02]  /*0e20*/  LOP3.LUT P0, RZ, R8, 0x4, RZ, 0xc0, !PT ;  /* 0x0000000408ff7812 */ /* 0x000fe4000780c0ff */
[----:B--2---:R-:W-:Y:S02]  /*0e30*/  SHF.R.S32.HI R4, RZ, 0x4, R27 ;  /* 0x00000004ff047819 */ /* 0x004fe4000001141b */
[----:B------:R-:W-:Y:S02]  /*0e40*/  ISETP.GE.OR P0, PT, R216, c[0x0][0x168], !P0 ;  /* 0x00005a00d8007a0c */ /* 0x000fe40004706670 */
[C---:B------:R-:W-:Y:S02]  /*0e50*/  LEA.HI R17, R27.reuse, R4, RZ, 0x1 ;  /* 0x000000041b117211 */ /* 0x040fe400078f08ff */
[----:B------:R-:W-:Y:S02]  /*0e60*/  SHF.R.S32.HI R8, RZ, 0x1f, R6 ;  /* 0x0000001fff087819 */ /* 0x000fe40000011406 */
[----:B------:R-:W-:-:S02]  /*0e70*/  LOP3.LUT R27, R27, 0xfffffff0, RZ, 0xc0, !PT ;  /* 0xfffffff01b1b7812 */ /* 0x000fc400078ec0ff */
[----:B------:R-:W-:Y:S02]  /*0e80*/  LEA.HI R8, R8, R3, RZ, 0x2 ;  /* 0x0000000308087211 */ /* 0x000fe400078f10ff */
[----:B------:R-:W-:Y:S01]  /*0e90*/  LOP3.LUT R17, R17, 0xfffffffe, RZ, 0xc0, !PT ;  /* 0xfffffffe11117812 */ /* 0x000fe200078ec0ff */
[----:B------:R-:W-:Y:S01]  /*0ea0*/  IMAD.IADD R27, R12, 0x1, -R27 ;  /* 0x000000010c1b7824 */ /* 0x000fe200078e0a1b */
[----:B------:R-:W-:Y:S01]  /*0eb0*/  LOP3.LUT R8, R8, 0xfffffffc, RZ, 0xc0, !PT ;  /* 0xfffffffc08087812 */ /* 0x000fe200078ec0ff */
[----:B------:R1:W-:Y:S01]  /*0ec0*/  LDGSTS.E.BYPASS.LTC128B.128 [R213+0x14080], [R18.64+0x80], !P0 ;  /* 0x1408008012d57fae */ /* 0x0003e2000c101d5c */
[----:B------:R-:W-:Y:S01]  /*0ed0*/  LEA R20, P0, R15, c[0x0][0x280], 0x2 ;  /* 0x0000a0000f147a11 */ /* 0x000fe200078010ff */
[----:B------:R-:W-:Y:S01]  /*0ee0*/  IMAD.IADD R17, R4, 0x1, -R17 ;  /* 0x0000000104117824 */ /* 0x000fe200078e0a11 */
[----:B------:R-:W-:Y:S01]  /*0ef0*/  LEA.HI R4, R5, R12, RZ, 0x6 ;  /* 0x0000000c05047211 */ /* 0x000fe200078f30ff */
[----:B------:R-:W-:Y:S01]  /*0f00*/  IMAD.IADD R8, R3, 0x1, -R8 ;  /* 0x0000000103087824 */ /* 0x000fe200078e0a08 */
[----:B------:R-:W-:Y:S01]  /*0f10*/  LEA.HI.X R21, R15, c[0x0][0x284], R0, 0x2, P0 ;  /* 0x0000a1000f157a11 */ /* 0x000fe200000f1400 */
[----:B------:R-:W-:Y:S01]  /*0f20*/  IMAD.SHL.U32 R212, R17, 0x8, RZ ;  /* 0x0000000811d47824 */ /* 0x000fe200078e00ff */
[----:B------:R-:W-:Y:S01]  /*0f30*/  LEA.HI R0, R27, R27, RZ, 0x1 ;  /* 0x0000001b1b007211 */ /* 0x000fe200078f08ff */
[----:B------:R-:W-:Y:S01]  /*0f40*/  IMAD.SHL.U32 R8, R8, 0x10, RZ ;  /* 0x0000001008087824 */ /* 0x000fe200078e00ff */
[----:B------:R-:W-:-:S02]  /*0f50*/  LOP3.LUT R3, R24, 0xfffffff8, RZ, 0xc0, !PT ;  /* 0xfffffff818037812 */ /* 0x000fc400078ec0ff */
[--C-:B------:R-:W-:Y:S02]  /*0f60*/  SHF.R.S32.HI R15, RZ, 0x1, R0.reuse ;  /* 0x00000001ff0f7819 */ /* 0x100fe40000011400 */
[----:B------:R-:W-:Y:S01]  /*0f70*/  LOP3.LUT R26, R0, 0x7fffffe, RZ, 0xc0, !PT ;  /* 0x07fffffe001a7812 */ /* 0x000fe200078ec0ff */
[----:B------:R-:W-:Y:S01]  /*0f80*/  IMAD.IADD R3, R12, 0x1, -R3 ;  /* 0x000000010c037824 */ /* 0x000fe200078e0a03 */
[----:B------:R-:W-:Y:S02]  /*0f90*/  SHF.R.S32.HI R0, RZ, 0x1f, R0 ;  /* 0x0000001fff007819 */ /* 0x000fe40000011400 */
[----:B----4-:R-:W-:Y:S02]  /*0fa0*/  SHF.R.S32.HI R22, RZ, 0x1f, R27 ;  /* 0x0000001fff167819 */ /* 0x010fe4000001141b */
[----:B------:R-:W-:Y:S02]  /*0fb0*/  LEA.HI R0, R0, R15, RZ, 0x2 ;  /* 0x0000000f00007211 */ /* 0x000fe400078f10ff */
[----:B------:R-:W-:-:S02]  /*0fc0*/  LEA.HI R23, R3, R3, RZ, 0x1 ;  /* 0x0000000303177211 */ /* 0x000fc400078f08ff */
[----:B------:R-:W-:Y:S02]  /*0fd0*/  LOP3.LUT R0, R0, 0xfffffffc, RZ, 0xc0, !PT ;  /* 0xfffffffc00007812 */ /* 0x000fe400078ec0ff */
[----:B------:R-:W-:Y:S02]  /*0fe0*/  LOP3.LUT R16, R23, 0x7fffffe, RZ, 0xc0, !PT ;  /* 0x07fffffe17107812 */ /* 0x000fe400078ec0ff */
[----:B------:R-:W-:Y:S01]  /*0ff0*/  SHF.R.S32.HI R4, RZ, 0x6, R4 ;  /* 0x00000006ff047819 */ /* 0x000fe20000011404 */
[----:B------:R-:W-:Y:S01]  /*1000*/  IMAD.IADD R0, R15, 0x1, -R0 ;  /* 0x000000010f007824 */ /* 0x000fe200078e0a00 */
[----:B------:R-:W-:Y:S01]  /*1010*/  LEA.HI R22, R22, R27, RZ, 0x3 ;  /* 0x0000001b16167211 */ /* 0x000fe200078f18ff */
[C---:B------:R-:W-:Y:S01]  /*1020*/  IMAD.IADD R25, R3.reuse, 0x1, -R16 ;  /* 0x0000000103197824 */ /* 0x040fe200078e0a10 */
[----:B------:R-:W-:Y:S01]  /*1030*/  SHF.R.S32.HI R23, RZ, 0x1, R23 ;  /* 0x00000001ff177819 */ /* 0x000fe20000011417 */
[----:B------:R-:W-:Y:S01]  /*1040*/  IMAD.SHL.U32 R3, R3, 0x40, RZ ;  /* 0x0000004003037824 */ /* 0x000fe200078e00ff */
[----:B------:R-:W-:Y:S01]  /*1050*/  LOP3.LUT P0, RZ, R0, 0x2, RZ, 0xc0, !PT ;  /* 0x0000000200ff7812 */ /* 0x000fe2000780c0ff */
[----:B------:R-:W-:Y:S01]  /*1060*/  IMAD R208, R17, 0x4, R4 ;  /* 0x0000000411d07824 */ /* 0x000fe200078e0204 */
[----:B------:R-:W-:Y:S01]  /*1070*/  LOP3.LUT R16, R22, 0xfffffff8, RZ, 0xc0, !PT ;  /* 0xfffffff816107812 */ /* 0x000fe200078ec0ff */
[----:B------:R-:W-:Y:S01]  /*1080*/  IMAD.SHL.U32 R0, R0, 0x40, RZ ;  /* 0x0000004000007824 */ /* 0x000fe200078e00ff */
[----:B------:R-:W-:Y:S01]  /*1090*/  SEL R209, R202, 0xfffffff0, !P0 ;  /* 0xfffffff0cad17807 */ /* 0x000fe20004000000 */
[----:B------:R-:W-:Y:S01]  /*10a0*/  IMAD R208, R208, 0x8, R25 ;  /* 0x00000008d0d07824 */ /* 0x000fe200078e0219 */
[C---:B------:R-:W-:Y:S01]  /*10b0*/  LOP3.LUT P0, RZ, R23.reuse, 0x2, RZ, 0xc0, !PT ;  /* 0x0000000217ff7812 */ /* 0x040fe2000780c0ff */
[----:B------:R-:W-:Y:S01]  /*10c0*/  IMAD.SHL.U32 R23, R23, 0x40, RZ ;  /* 0x0000004017177824 */ /* 0x000fe200078e00ff */
[----:B------:R-:W-:Y:S01]  /*10d0*/  SHF.R.S32.HI R22, RZ, 0x3, R22 ;  /* 0x00000003ff167819 */ /* 0x000fe20000011416 */
[----:B------:R-:W-:Y:S01]  /*10e0*/  IMAD.IADD R25, R27, 0x1, -R26 ;  /* 0x000000011b197824 */ /* 0x000fe200078e0a1a */
[----:B------:R-:W-:Y:S01]  /*10f0*/  LOP3.LUT R3, R3, 0x1c0, RZ, 0xc0, !PT ;  /* 0x000001c003037812 */ /* 0x000fe200078ec0ff */
[----:B------:R-:W-:Y:S01]  /*1100*/  IMAD.IADD R16, R27, 0x1, -R16 ;  /* 0x000000011b107824 */ /* 0x000fe200078e0a10 */
[----:B------:R-:W-:Y:S01]  /*1110*/  LOP3.LUT R23, R23, 0xc0, RZ, 0xc0, !PT ;  /* 0x000000c017177812 */ /* 0x000fe200078ec0ff */
[C---:B------:R-:W-:Y:S01]  /*1120*/  IMAD R206, R22.reuse, 0x8, R25 ;  /* 0x0000000816ce7824 */ /* 0x040fe200078e0219 */
[----:B------:R-:W-:Y:S01]  /*1130*/  LOP3.LUT R15, R3, 0x30, R8, 0xf8, !PT ;  /* 0x00000030030f7812 */ /* 0x000fe200078ef808 */
[----:B------:R-:W-:Y:S01]  /*1140*/  IMAD R205, R22, 0x200, R205 ;  /* 0x0000020016cd7824 */ /* 0x000fe200078e02cd */
[----:B------:R-:W-:Y:S01]  /*1150*/  SHF.R.U32.HI R25, RZ, 0x3, R3 ;  /* 0x00000003ff197819 */ /* 0x000fe20000011603 */
[----:B------:R-:W-:Y:S01]  /*1160*/  IMAD.SHL.U32 R22, R215, 0x40, RZ ;  /* 0x00000040d7167824 */ /* 0x000fe200078e00ff */
[--C-:B------:R-:W-:Y:S01]  /*1170*/  LOP3.LUT R8, R15, 0x8, R24.reuse, 0xf8, !PT ;  /* 0x000000080f087812 */ /* 0x100fe200078ef818 */
[----:B------:R-:W-:Y:S01]  /*1180*/  IMAD.SHL.U32 R15, R4, 0x8, RZ ;  /* 0x00000008040f7824 */ /* 0x000fe200078e00ff */
[----:B------:R-:W-:Y:S01]  /*1190*/  LOP3.LUT R24, R23, 0x8, R24, 0xf8, !PT ;  /* 0x0000000817187812 */ /* 0x000fe200078ef818 */
[----:B------:R-:W-:Y:S01]  /*11a0*/  IMAD.SHL.U32 R26, R17, 0x10, RZ ;  /* 0x00000010111a7824 */ /* 0x000fe200078e00ff */
[----:B------:R-:W-:Y:S01]  /*11b0*/  SHF.R.U32.HI R23, RZ, 0x3, R23 ;  /* 0x00000003ff177819 */ /* 0x000fe20000011617 */
[----:B------:R-:W-:Y:S01]  /*11c0*/  IMAD.SHL.U32 R206, R206, 0x20, RZ ;  /* 0x00000020cece7824 */ /* 0x000fe200078e00ff */
[----:B------:R-:W-:-:S02]  /*11d0*/  LOP3.LUT R22, R22, 0x1c0, RZ, 0xc0, !PT ;  /* 0x000001c016167812 */ /* 0x000fc400078ec0ff */
[----:B------:R-:W-:Y:S02]  /*11e0*/  SEL R3, R202, 0xfffffff0, !P0 ;  /* 0xfffffff0ca037807 */ /* 0x000fe40004000000 */
[----:B------:R-:W-:Y:S02]  /*11f0*/  LOP3.LUT R23, R24, R23, RZ, 0x3c, !PT ;  /* 0x0000001718177212 */ /* 0x000fe400078e3cff */
[----:B------:R-:W-:Y:S02]  /*1200*/  LOP3.LUT P0, RZ, R16, 0x2, RZ, 0xc0, !PT ;  /* 0x0000000210ff7812 */ /* 0x000fe4000780c0ff */
[----:B------:R-:W-:Y:S01]  /*1210*/  LOP3.LUT R8, R8, R25, RZ, 0x3c, !PT ;  /* 0x0000001908087212 */ /* 0x000fe200078e3cff */
[----:B------:R-:W-:Y:S01]  /*1220*/  IMAD.U32 R208, R208, 0x20, R23 ;  /* 0x00000020d0d07824 */ /* 0x000fe200078e0017 */
[----:B------:R-:W-:Y:S01]  /*1230*/  LOP3.LUT R15, R15, 0x18, RZ, 0xc0, !PT ;  /* 0x000000180f0f7812 */ /* 0x000fe200078ec0ff */
[----:B------:R-:W-:Y:S01]  /*1240*/  @!P1 IMAD.SHL.U32 R23, R12, 0x10, RZ ;  /* 0x000000100c179824 */ /* 0x000fe200078e00ff */
[----:B------:R-:W-:Y:S01]  /*1250*/  SHF.R.U32.HI R24, RZ, 0x3, R22 ;  /* 0x00000003ff187819 */ /* 0x000fe20000011616 */
[----:B------:R-:W-:Y:S01]  /*1260*/  IMAD R207, R17, 0x200, R8 ;  /* 0x0000020011cf7824 */ /* 0x000fe200078e0208 */
[----:B------:R-:W-:-:S02]  /*1270*/  SEL R202, R202, 0xfffffff0, !P0 ;  /* 0xfffffff0caca7807 */ /* 0x000fc40004000000 */
[----:B------:R-:W-:Y:S01]  /*1280*/  LOP3.LUT R25, R24, R22, R15, 0x1e, !PT ;  /* 0x0000001618197212 */ /* 0x000fe200078e1e0f */
[----:B------:R1:W-:Y:S01]  /*1290*/  @!P1 LDGSTS.E.BYPASS.LTC128B.128 [R23+0x18280], [R20.64] ;  /* 0x1828000014179fae */ /* 0x0003e2000b901d5c */
[C---:B------:R-:W-:Y:S01]  /*12a0*/  LOP3.LUT P0, RZ, R16.reuse, 0x4, RZ, 0xc0, !PT ;  /* 0x0000000410ff7812 */ /* 0x040fe2000780c0ff */
[----:B------:R-:W-:Y:S01]  /*12b0*/  IMAD.SHL.U32 R16, R16, 0x40, RZ ;  /* 0x0000004010107824 */ /* 0x000fe200078e00ff */
[----:B------:R-:W-:Y:S01]  /*12c0*/  LOP3.LUT R17, R6, 0xffffffe0, RZ, 0xc0, !PT ;  /* 0xffffffe006117812 */ /* 0x000fe200078ec0ff */
[----:B------:R-:W-:Y:S01]  /*12d0*/  IMAD.IADD R230, R230, 0x1, R25 ;  /* 0x00000001e6e67824 */ /* 0x000fe200078e0219 */
[----:B------:R-:W-:Y:S01]  /*12e0*/  LEA.HI R5, R5, R12, RZ, 0x7 ;  /* 0x0000000c05057211 */ /* 0x000fe200078f38ff */
[----:B------:R-:W0:Y:S01]  /*12f0*/  LDGDEPBAR ;  /* 0x00000000000079af */ /* 0x000e220000000000 */
[----:B------:R-:W-:Y:S01]  /*1300*/  LOP3.LUT R25, R16, 0x1c0, RZ, 0xc0, !PT ;  /* 0x000001c010197812 */ /* 0x000fe200078ec0ff */
[----:B------:R-:W-:Y:S01]  /*1310*/  IMAD.IADD R8, R12, 0x1, -R17 ;  /* 0x000000010c087824 */ /* 0x000fe200078e0a11 */
[----:B------:R-:W-:Y:S01]  /*1320*/  SHF.R.U32.HI R5, RZ, 0x4, R5 ;  /* 0x00000004ff057819 */ /* 0x000fe20000011605 */
[----:B------:R-:W0:Y:S01]  /*1330*/  LDGDEPBAR ;  /* 0x00000000000079af */ /* 0x000e220000000000 */
[----:B------:R-:W-:Y:S01]  /*1340*/  LOP3.LUT R26, R26, 0x10, RZ, 0xc0, !PT ;  /* 0x000000101a1a7812 */ /* 0x000fe200078ec0ff */
[----:B------:R-:W-:Y:S01]  /*1350*/  IMAD.SHL.U32 R230, R230, 0x2, RZ ;  /* 0x00000002e6e67824 */ /* 0x000fe200078e00ff */
[----:B------:R-:W-:-:S02]  /*1360*/  LOP3.LUT R17, R0, 0xc0, RZ, 0xc0, !PT ;  /* 0x000000c000117812 */ /* 0x000fc400078ec0ff */
[----:B------:R-:W-:Y:S02]  /*1370*/  LOP3.LUT R212, R212, 0x8, RZ, 0xc0, !PT ;  /* 0x00000008d4d47812 */ /* 0x000fe400078ec0ff */
[----:B------:R-:W-:Y:S02]  /*1380*/  SHF.R.U32.HI R16, RZ, 0x3, R25 ;  /* 0x00000003ff107819 */ /* 0x000fe40000011619 */
[----:B------:R-:W-:Y:S02]  /*1390*/  LOP3.LUT R5, R26, 0x8, R5, 0xf8, !PT ;  /* 0x000000081a057812 */ /* 0x000fe400078ef805 */
[--C-:B------:R-:W-:Y:S02]  /*13a0*/  SHF.R.U32.HI R0, RZ, 0x3, R17.reuse ;  /* 0x00000003ff007819 */ /* 0x100fe40000011611 */
[----:B------:R-:W-:Y:S02]  /*13b0*/  LOP3.LUT R16, R16, R25, R212, 0x1e, !PT ;  /* 0x0000001910107212 */ /* 0x000fe400078e1ed4 */
[----:B------:R-:W-:-:S02]  /*13c0*/  LOP3.LUT R5, R0, R5, R17, 0x1e, !PT ;  /* 0x0000000500057212 */ /* 0x000fc400078e1e11 */
[CC--:B------:R-:W-:Y:S01]  /*13d0*/  LOP3.LUT R212, R0.reuse, R17.reuse, R212, 0x1e, !PT ;  /* 0x0000001100d47212 */ /* 0x0c0fe200078e1ed4 */
[----:B------:R-:W-:Y:S01]  /*13e0*/  IMAD.IADD R205, R205, 0x1, R16 ;  /* 0x00000001cdcd7824 */ /* 0x000fe200078e0210 */
[----:B------:R-:W-:Y:S01]  /*13f0*/  LOP3.LUT R15, R0, R17, R15, 0x1e, !PT ;  /* 0x00000011000f7212 */ /* 0x000fe200078e1e0f */
[----:B------:R-:W-:Y:S01]  /*1400*/  IMAD.MOV.U32 R0, RZ, RZ, 0x20 ;  /* 0x00000020ff007424 */ /* 0x000fe200078e00ff */
[----:B------:R-:W-:Y:S01]  /*1410*/  SHF.R.S32.HI R25, RZ, 0x1f, R8 ;  /* 0x0000001fff197819 */ /* 0x000fe20000011408 */
[----:B------:R-:W-:-:S03]  /*1420*/  IMAD.IADD R210, R206, 0x1, R5 ;  /* 0x00000001ced27824 */ /* 0x000fc600078e0205 */
[----:B------:R-:W-:Y:S02]  /*1430*/  SEL R0, R0, 0xffffffe0, !P0 ;  /* 0xffffffe000007807 */ /* 0x000fe40004000000 */
[----:B------:R-:W-:Y:S02]  /*1440*/  PLOP3.LUT P0, PT, PT, PT, UP0, 0x80, 0x0 ;  /* 0x000000000000781c */ /* 0x000fe40003f0f008 */
[----:B------:R-:W-:-:S04]  /*1450*/  LEA.HI R6, R25, R8, RZ, 0x2 ;  /* 0x0000000819067211 */ /* 0x000fc800078f10ff */
[----:B------:R-:W-:-:S05]  /*1460*/  SHF.R.S32.HI R218, RZ, 0x2, R6 ;  /* 0x00000002ffda7819 */ /* 0x000fca0000011406 */
[C---:B------:R-:W-:Y:S02]  /*1470*/  IMAD R218, R7.reuse, 0x10, R218 ;  /* 0x0000001007da7824 */ /* 0x040fe400078e02da */
[----:B------:R-:W-:Y:S02]  /*1480*/  IMAD R7, R7, 0x200, R206 ;  /* 0x0000020007077824 */ /* 0x000fe400078e02ce */
[----:B------:R-:W-:Y:S02]  /*1490*/  IMAD.IADD R206, R206, 0x1, R15 ;  /* 0x00000001cece7824 */ /* 0x000fe400078e020f */
[----:B------:R-:W-:Y:S01]  /*14a0*/  IMAD.IADD R212, R7, 0x1, R212 ;  /* 0x0000000107d47824 */ /* 0x000fe200078e02d4 */
[----:B------:R-:W-:Y:S05]  /*14b0*/  @!P0 BRA `(.L_x_654) ;  /* 0x0000019000008947 */ /* 0x000fea0003800000 */
[----:B-1----:R-:W-:Y:S01]  /*14c0*/  IMAD.MOV.U32 R16, RZ, RZ, c[0x0][0x208] ;  /* 0x00008200ff107624 */ /* 0x002fe200078e00ff */
[----:B------:R-:W-:Y:S01]  /*14d0*/  P2R R15, PR, RZ, 0x4 ;  /* 0x00000004ff0f7803 */ /* 0x000fe20000000000 */
[----:B------:R-:W-:Y:S01]  /*14e0*/  IMAD.MOV.U32 R5, RZ, RZ, 0x6 ;  /* 0x00000006ff057424 */ /* 0x000fe200078e00ff */
[----:B------:R-:W-:Y:S01]  /*14f0*/  UIADD3 UR4, UR6, -0x40, URZ ;  /* 0xffffffc006047890 */ /* 0x000fe2000fffe03f */
[C---:B------:R-:W-:Y:S01]  /*1500*/  IMAD.SHL.U32 R7, R16.reuse, 0x40, RZ ;  /* 0x0000004010077824 */ /* 0x040fe200078e00ff */
[----:B------:R-:W-:Y:S02]  /*1510*/  BSSY B0, `(.L_x_654) ;  /* 0x0000013000007945 */ /* 0x000fe40003800000 */
[----:B------:R-:W-:Y:S01]  /*1520*/  SHF.L.U64.HI R16, R16, R5, c[0x0][0x20c] ;  /* 0x0000830010107619 */ /* 0x000fe20000010205 */
[----:B------:R-:W-:-:S03]  /*1530*/  IMAD.SHL.U32 R5, R7, 0x2, RZ ;  /* 0x0000000207057824 */ /* 0x000fc600078e00ff */
[----:B------:R-:W-:Y:S02]  /*1540*/  SHF.L.U64.HI R7, R7, 0x1, R16 ;  /* 0x0000000107077819 */ /* 0x000fe40000010210 */
[----:B------:R-:W-:-:S04]  /*1550*/  IADD3 R16, P2, P0, R5, 0x80, R18 ;  /* 0x0000008005107810 */ /* 0x000fc8000785e012 */
[----:B------:R-:W-:Y:S02]  /*1560*/  IADD3.X R17, R7, RZ, R19, P2, P0 ;  /* 0x000000ff07117210 */ /* 0x000fe400017e0413 */
[----:B------:R-:W-:-:S05]  /*1570*/  IADD3 R18, P0, R5, R18, RZ ;  /* 0x0000001205127210 */ /* 0x000fca0007f1e0ff */
[----:B------:R-:W-:Y:S01]  /*1580*/  IMAD.X R19, R7, 0x1, R19, P0 ;  /* 0x0000000107137824 */ /* 0x000fe200000e0613 */
[----:B------:R-:W-:-:S04]  /*1590*/  ISETP.LT.AND P0, PT, R216, UR4, PT ;  /* 0x00000004d8007c0c */ /* 0x000fc8000bf01270 */
[----:B------:R-:W-:-:S13]  /*15a0*/  ISETP.GE.OR P2, PT, R232, c[0x0][0x1fc], !P0 ;  /* 0x00007f00e8007a0c */ /* 0x000fda0004746670 */
[----:B------:R1:W-:Y:S01]  /*15b0*/  LDGSTS.E.BYPASS.LTC128B.128 [R213+0x15080], [R18.64], !P2 ;  /* 0x1508000012d57fae */ /* 0x0003e2000d101d5c */
[----:B------:R-:W-:Y:S02]  /*15c0*/  ISETP.GE.OR P2, PT, R14, c[0x0][0x1fc], !P0 ;  /* 0x00007f000e007a0c */ /* 0x000fe40004746670 */
[----:B------:R-:W-:-:S11]  /*15d0*/  ISETP.GE.OR P0, PT, R10, c[0x0][0x1fc], !P0 ;  /* 0x00007f000a007a0c */ /* 0x000fd60004706670 */
[----:B------:R1:W-:Y:S01]  /*15e0*/  LDGSTS.E.BYPASS.LTC128B.128 [R213+0x16080], [R18.64+0x40], !P2 ;  /* 0x1608004012d57fae */ /* 0x0003e2000d101d5c */
[----:B------:R-:W-:-:S03]  /*15f0*/  ISETP.NE.AND P2, PT, R15, RZ, PT ;  /* 0x000000ff0f00720c */ /* 0x000fc60003f45270 */
[----:B------:R1:W-:Y:S01]  /*1600*/  LDGSTS.E.BYPASS.LTC128B.128 [R213+0x17080], [R16.64], !P0 ;  /* 0x1708000010d57fae */ /* 0x0003e2000c101d5c */
[----:B------:R-:W-:Y:S05]  /*1610*/  @P1 BRA `(.L_x_655) ;  /* 0x0000002000001947 */ /* 0x000fea0003800000 */
[----:B------:R-:W-:-:S05]  /*1620*/  SHF.L.U32 R5, R12, 0x4, RZ ;  /* 0x000000040c057819 */ /* 0x000fca00000006ff */
[----:B------:R2:W-:Y:S02]  /*1630*/  LDGSTS.E.BYPASS.LTC128B.128 [R5+0x18380], [R20.64+0x100] ;  /* 0x1838010014057fae */ /* 0x0005e4000b901d5c */
.L_x_655:
[----:B------:R-:W-:Y:S05]  /*1640*/  BSYNC B0 ;  /* 0x0000000000007941 */ /* 0x000fea0003800000 */
.L_x_654:
[----:B-1----:R-:W-:Y:S01]  /*1650*/  UISETP.GE.AND UP0, UPT, UR6, 0x1, UPT ;  /* 0x000000010600788c */ /* 0x002fe2000bf06270 */
[----:B------:R-:W0:Y:S01]  /*1660*/  LDGDEPBAR ;  /* 0x00000000000079af */ /* 0x000e220000000000 */
        /* <DEDUP_REMOVED lines=50> */
[----:B--2---:R-:W-:Y:S01]  /*1990*/  SHF.R.S32.HI R5, RZ, 0x1f, R4 ;  /* 0x0000001fff057819 */ /* 0x004fe20000011404 */
[----:B------:R-:W-:Y:S01]  /*19a0*/  IMAD R2, R2, c[0x0][0x238], RZ ;  /* 0x00008e0002027a24 */ /* 0x000fe200078e02ff */
[----:B------:R-:W-:Y:S01]  /*19b0*/  SHF.R.S32.HI R13, RZ, 0x1f, R12 ;  /* 0x0000001fff0d7819 */ /* 0x000fe2000001140c */
[----:B------:R-:W-:Y:S01]  /*19c0*/  ULDC.64 UR4, c[0x0][0x240] ;  /* 0x0000900000047ab9 */ /* 0x000fe20000000a00 */
[----:B------:R-:W-:Y:S01]  /*19d0*/  LEA.HI R5, R5, R4, RZ, 0x2 ;  /* 0x0000000405057211 */ /* 0x000fe200078f10ff */
[C---:B------:R-:W-:Y:S01]  /*19e0*/  IMAD R2, R9.reuse, c[0x0][0x23c], R2 ;  /* 0x00008f0009027a24 */ /* 0x040fe200078e0202 */
[----:B------:R-:W-:Y:S01]  /*19f0*/  UIMAD UR4, UR7, UR4, URZ ;  /* 0x00000004070472a4 */ /* 0x000fe2000f8e023f */
[----:B------:R-:W-:Y:S01]  /*1a00*/  IMAD.WIDE.U32 R12, R9, c[0x0][0x238], R12 ;  /* 0x00008e00090c7a25 */ /* 0x000fe200078e000c */
[----:B------:R-:W-:Y:S01]  /*1a10*/  LOP3.LUT R5, R5, 0xfffffffc, RZ, 0xc0, !PT ;  /* 0xfffffffc05057812 */ /* 0x000fe200078ec0ff */
[----:B------:R-:W-:Y:S01]  /*1a20*/  UIADD3 UR6, UR6, 0x3f, URZ ;  /* 0x0000003f06067890 */ /* 0x000fe2000fffe03f */
[----:B------:R-:W-:Y:S01]  /*1a30*/  LEA R205, R205, 0x1c480, 0x1 ;  /* 0x0001c480cdcd7811 */ /* 0x000fe200078e08ff */
[----:B------:R-:W-:Y:S01]  /*1a40*/  IMAD.IADD R13, R13, 0x1, R2 ;  /* 0x000000010d0d7824 */ /* 0x000fe200078e0202 */
[----:B------:R-:W-:Y:S01]  /*1a50*/  UIMAD UR4, UR17, UR5, UR4 ;  /* 0x00000005110472a4 */ /* 0x000fe2000f8e0204 */
[----:B------:R-:W-:Y:S01]  /*1a60*/  IMAD.IADD R4, R4, 0x1, -R5 ;  /* 0x0000000104047824 */ /* 0x000fe200078e0a05 */
[----:B------:R-:W-:Y:S01]  /*1a70*/  LOP3.LUT R5, R6, 0xfffffffc, RZ, 0xc0, !PT ;  /* 0xfffffffc06057812 */ /* 0x000fe200078ec0ff */
[----:B------:R-:W-:Y:S01]  /*1a80*/  IMAD.U32 R238, RZ, RZ, UR17 ;  /* 0x00000011ffee7e24 */ /* 0x000fe2000f8e00ff */
[----:B------:R-:W-:Y:S01]  /*1a90*/  USHF.R.S32.HI UR16, URZ, 0x1f, UR6 ;  /* 0x0000001f3f107899 */ /* 0x000fe20008011406 */
[----:B------:R-:W-:Y:S01]  /*1aa0*/  IMAD R4, R4, -0x8, R11 ;  /* 0xfffffff804047824 */ /* 0x000fe200078e020b */
[----:B------:R-:W-:Y:S01]  /*1ab0*/  IADD3 R5, R8, -R5, RZ ;  /* 0x8000000508057210 */ /* 0x000fe20007ffe0ff */
[----:B------:R-:W-:Y:S01]  /*1ac0*/  IMAD.WIDE.U32 R238, R238, c[0x0][0x240], R12 ;  /* 0x00009000eeee7a25 */ /* 0x000fe200078e000c */
[----:B------:R-:W-:Y:S01]  /*1ad0*/  SHF.L.U32 R208, R208, 0x1, RZ ;  /* 0x00000001d0d07819 */ /* 0x000fe200000006ff */
[----:B------:R-:W-:Y:S01]  /*1ae0*/  ULEA.HI UR16, UR16, UR6, URZ, 0x6 ;  /* 0x0000000610107291 */ /* 0x000fe2000f8f303f */
[----:B------:R-:W-:Y:S01]  /*1af0*/  LEA R204, R202, R205, 0x1 ;  /* 0x000000cdcacc7211 */ /* 0x000fe200078e08ff */
[----:B------:R-:W-:Y:S01]  /*1b00*/  IMAD R203, R0, 0x2, R205 ;  /* 0x0000000200cb7824 */ /* 0x000fe200078e02cd */
[----:B------:R-:W-:Y:S01]  /*1b10*/  LEA R206, R206, 0x80, 0x1 ;  /* 0x00000080cece7811 */ /* 0x000fe200078e08ff */
[----:B------:R-:W-:Y:S01]  /*1b20*/  IMAD R219, R5, -0x2, R4 ;  /* 0xfffffffe05db7824 */ /* 0x000fe200078e0204 */
[----:B------:R-:W-:Y:S01]  /*1b30*/  IADD3 R231, R230, 0x18480, RZ ;  /* 0x00018480e6e77810 */ /* 0x000fe20007ffe0ff */
        /* <DEDUP_REMOVED lines=49> */
[----:B------:R-:W-:Y:S01]  /*1e50*/  LEA R200, R3, R208, 0x1 ;  /* 0x000000d003c87211 */ /* 0x000fe200078e08ff */
[----:B------:R-:W-:Y:S01]  /*1e60*/  IMAD R202, R202, 0x2, R203 ;  /* 0x00000002caca7824 */ /* 0x000fe200078e02cb */
[----:B------:R-:W-:Y:S01]  /*1e70*/  LEA R0, R0, R204, 0x1 ;  /* 0x000000cc00007211 */ /* 0x000fe200078e08ff */
[----:B------:R-:W-:Y:S01]  /*1e80*/  IMAD.IADD R201, R212, 0x1, R209 ;  /* 0x00000001d4c97824 */ /* 0x000fe200078e02d1 */
[----:B------:R-:W-:Y:S01]  /*1e90*/  IADD3 R236, R239, UR4, RZ ;  /* 0x00000004efec7c10 */ /* 0x000fe2000fffe0ff */
[----:B------:R-:W-:-:S02]  /*1ea0*/  ULDC UR9, c[0x0][0x188] ;  /* 0x0000620000097ab9 */ /* 0x000fc40000000800 */
[----:B------:R-:W-:Y:S02]  /*1eb0*/  UMOV UR20, 0x1 ;  /* 0x0000000100147882 */ /* 0x000fe40000000000 */
[----:B------:R-:W-:Y:S02]  /*1ec0*/  UMOV UR5, URZ ;  /* 0x0000003f00057c82 */ /* 0x000fe40008000000 */
[----:B------:R-:W-:Y:S02]  /*1ed0*/  UMOV UR11, URZ ;  /* 0x0000003f000b7c82 */ /* 0x000fe40008000000 */
[----:B------:R-:W-:Y:S02]  /*1ee0*/  UMOV UR19, URZ ;  /* 0x0000003f00137c82 */ /* 0x000fe40008000000 */
[----:B------:R-:W-:Y:S02]  /*1ef0*/  ULDC UR10, c[0x0][0x168] ;  /* 0x00005a00000a7ab9 */ /* 0x000fe40000000800 */
[----:B------:R-:W-:-:S02]  /*1f00*/  UIMAD UR9, UR17, UR9, URZ ;  /* 0x00000009110972a4 */ /* 0x000fc4000f8e023f */
[----:B------:R-:W-:Y:S02]  /*1f10*/  USHF.R.S32.HI UR16, URZ, 0x6, UR16 ;  /* 0x000000063f107899 */ /* 0x000fe40008011410 */
[----:B------:R-:W-:Y:S02]  /*1f20*/  ULDC UR8, c[0x0][0x168] ;  /* 0x00005a0000087ab9 */ /* 0x000fe40000000800 */
.L_x_659:
        /* <DEDUP_REMOVED lines=9> */
[----:B------:R-:W-:Y:S01]  /*1fc0*/  UISETP.GE.AND UP0, UPT, UR18, UR16, UPT ;  /* 0x000000101200728c */ /* 0x000fe2000bf06270 */
[----:B------:R-:W-:Y:S01]  /*1fd0*/  IMAD.SHL.U32 R3, R37, 0x2, RZ ;  /* 0x0000000225037824 */ /* 0x000fe200078e00ff */
[----:B------:R-:W-:Y:S01]  /*1fe0*/  SHF.L.U32 R237, R193, 0x2, RZ ;  /* 0x00000002c1ed7819 */ /* 0x000fe200000006ff */
[----:B------:R-:W-:Y:S03]  /*1ff0*/  IMAD.IADD R48, R212, 0x1, R49 ;  /* 0x00000001d4307824 */ /* 0x000fe600078e0231 */
[----:B------:R-:W-:Y:S02]  /*2000*/  PLOP3.LUT P0, PT, PT, PT, UP0, 0x80, 0x0 ;  /* 0x000000000000781c */ /* 0x000fe40003f0f008 */
[----:B------:R-:W-:Y:S01]  /*2010*/  SHF.L.U32 R2, R48, 0x1, RZ ;  /* 0x0000000130027819 */ /* 0x000fe200000006ff */
[----:B------:R-:W-:Y:S04]  /*2020*/  LDSM.16.M88.4 R40, [R208+0x80] ;  /* 0x00008000d028783b */ /* 0x000fe80000000200 */
[----:B------:R-:W1:Y:S04]  /*2030*/  LDSM.16.M88.4 R36, [R3+0xc080] ;  /* 0x00c080000324783b */ /* 0x000e680000000200 */
[----:B------:R-:W2:Y:S04]  /*2040*/  LDSM.16.M88.4 R44, [R3+0xc880] ;  /* 0x00c88000032c783b */ /* 0x000ea80000000200 */
[----:B------:R-:W3:Y:S04]  /*2050*/  LDSM.16.M88.4 R48, [R208+0x1080] ;  /* 0x00108000d030783b */ /* 0x000ee80000000200 */
[----:B------:R-:W-:Y:S04]  /*2060*/  LDSM.16.M88.4 R56, [R200+0x80] ;  /* 0x00008000c838783b */ /* 0x000fe80000000200 */
[----:B------:R-:W4:Y:S04]  /*2070*/  LDSM.16.M88.4 R52, [R2+0xc080] ;  /* 0x00c080000234783b */ /* 0x000f280000000200 */
[----:B------:R-:W5:Y:S04]  /*2080*/  LDSM.16.M88.4 R60, [R2+0xc880] ;  /* 0x00c88000023c783b */ /* 0x000f680000000200 */
[----:B------:R-:W3:Y:S04]  /*2090*/  LDSM.16.M88.4 R64, [R200+0x1080] ;  /* 0x00108000c840783b */ /* 0x000ee80000000200 */
[----:B------:R-:W-:Y:S04]  /*20a0*/  LDSM.16.M88.4 R164, [R200+0x2080] ;  /* 0x00208000c8a4783b */ /* 0x000fe80000000200 */
[----:B------:R-:W-:Y:S04]  /*20b0*/  LDSM.16.M88.4 R172, [R200+0x3080] ;  /* 0x00308000c8ac783b */ /* 0x000fe80000000200 */
[----:B------:R-:W-:Y:S01]  /*20c0*/  LDS R243, [R237+0x18080] ;  /* 0x01808000edf37984 */ /* 0x000fe20000000800 */
[-C--:B-1----:R-:W-:Y:S03]  /*20d0*/  HMMA.16816.F32 R4, R36, R40.reuse, RZ ;  /* 0x000000282404723c */ /* 0x082fe600000018ff */
[----:B------:R-:W-:Y:S04]  /*20e0*/  LDS R242, [R237+0x180a0] ;  /* 0x0180a000edf27984 */ /* 0x000fe80000000800 */
[----:B------:R-:W-:Y:S01]  /*20f0*/  LDS R241, [R237+0x18100] ;  /* 0x01810000edf17984 */ /* 0x000fe20000000800 */
[C---:B--2---:R-:W-:Y:S03]  /*2100*/  HMMA.16816.F32 R8, R44.reuse, R40, RZ ;  /* 0x000000282c08723c */ /* 0x044fe600000018ff */
[----:B------:R-:W-:Y:S05]  /*2110*/  LDS R240, [R237+0x18120] ;  /* 0x01812000edf07984 */ /* 0x000fea0000000800 */
        /* <DEDUP_REMOVED lines=8> */
[----:B------:R-:W1:Y:S04]  /*21a0*/  LDSM.16.M88.4 R36, [R3+0xd080] ;  /* 0x00d080000324783b */ /* 0x000e680000000200 */
[----:B------:R-:W2:Y:S03]  /*21b0*/  LDSM.16.M88.4 R48, [R208+0x3080] ;  /* 0x00308000d030783b */ /* 0x000ea60000000200 */
[-C--:B----4-:R-:W-:Y:S08]  /*21c0*/  HMMA.16816.F32 R4, R52, R56.reuse, R4 ;  /* 0x000000383404723c */ /* 0x090ff00000001804 */
[C---:B-----5:R-:W-:Y:S07]  /*21d0*/  HMMA.16816.F32 R8, R60.reuse, R56, R8 ;  /* 0x000000383c08723c */ /* 0x060fee0000001808 */
[----:B------:R-:W-:Y:S01]  /*21e0*/  IMAD.U32 R56, RZ, RZ, UR5 ;  /* 0x00000005ff387e24 */ /* 0x000fe2000f8e00ff */
[-C--:B------:R-:W-:Y:S04]  /*21f0*/  HMMA.16816.F32 R12, R60, R58.reuse, R12 ;  /* 0x0000003a3c0c723c */ /* 0x080fe8000000180c */
[----:B------:R-:W-:Y:S04]  /*2200*/  IMAD R56, R56, 0x1800, R201 ;  /* 0x0000180038387824 */ /* 0x000fe800078e02c9 */
[C---:B------:R-:W-:Y:S04]  /*2210*/  HMMA.16816.F32 R16, R52.reuse, R58, R16 ;  /* 0x0000003a3410723c */ /* 0x040fe80000001810 */
[----:B------:R-:W-:Y:S04]  /*2220*/  SHF.L.U32 R176, R56, 0x1, RZ ;  /* 0x0000000138b07819 */ /* 0x000fe800000006ff */
[-C--:B------:R-:W-:Y:S01]  /*2230*/  HMMA.16816.F32 R20, R52, R64.reuse, R20 ;  /* 0x000000403414723c */ /* 0x080fe20000001814 */
[----:B------:R-:W3:Y:S04]  /*2240*/  LDSM.16.M88.4 R56, [R176+0xd080] ;  /* 0x00d08000b038783b */ /* 0x000ee80000000200 */
[----:B------:R-:W4:Y:S03]  /*2250*/  LDSM.16.M88.4 R168, [R176+0xd880] ;  /* 0x00d88000b0a8783b */ /* 0x000f260000000200 */
[C---:B------:R-:W-:Y:S08]  /*2260*/  HMMA.16816.F32 R24, R60.reuse, R64, R24 ;  /* 0x000000403c18723c */ /* 0x040ff00000001818 */
[-C--:B------:R-:W-:Y:S01]  /*2270*/  HMMA.16816.F32 R28, R60, R66.reuse, R28 ;  /* 0x000000423c1c723c */ /* 0x080fe2000000181c */
[----:B------:R-:W-:Y:S07]  /*2280*/  LDSM.16.M88.4 R60, [R3+0xe880] ;  /* 0x00e88000033c783b */ /* 0x000fee0000000200 */
[----:B------:R-:W-:Y:S01]  /*2290*/  HMMA.16816.F32 R32, R52, R66, R32 ;  /* 0x000000423420723c */ /* 0x000fe20000001820 */
[----:B------:R-:W-:Y:S04]  /*22a0*/  LDSM.16.M88.4 R52, [R208+0x4080] ;  /* 0x00408000d034783b */ /* 0x000fe80000000200 */
[----:B------:R-:W-:Y:S03]  /*22b0*/  LDSM.16.M88.4 R64, [R208+0x5080] ;  /* 0x00508000d040783b */ /* 0x000fe60000000200 */
        /* <DEDUP_REMOVED lines=10> */
[----:B------:R-:W2:Y:S04]  /*2360*/  LDSM.16.M88.4 R36, [R176+0xe080] ;  /* 0x00e08000b024783b */ /* 0x000ea80000000200 */
[----:B------:R-:W5:Y:S03]  /*2370*/  LDSM.16.M88.4 R48, [R176+0xe880] ;  /* 0x00e88000b030783b */ /* 0x000f660000000200 */
[-C--:B---3--:R-:W-:Y:S08]  /*2380*/  HMMA.16816.F32 R4, R56, R164.reuse, R4 ;  /* 0x000000a43804723c */ /* 0x088ff00000001804 */
[C---:B----4-:R-:W-:Y:S08]  /*2390*/  HMMA.16816.F32 R8, R168.reuse, R164, R8 ;  /* 0x000000a4a808723c */ /* 0x050ff00000001808 */
[-C--:B------:R-:W-:Y:S08]  /*23a0*/  HMMA.16816.F32 R12, R168, R166.reuse, R12 ;  /* 0x000000a6a80c723c */ /* 0x080ff0000000180c */
[C---:B------:R-:W-:Y:S08]  /*23b0*/  HMMA.16816.F32 R16, R56.reuse, R166, R16 ;  /* 0x000000a63810723c */ /* 0x040ff00000001810 */
[-C--:B------:R-:W-:Y:S08]  /*23c0*/  HMMA.16816.F32 R20, R56, R172.reuse, R20 ;  /* 0x000000ac3814723c */ /* 0x080ff00000001814 */
[C---:B------:R-:W-:Y:S08]  /*23d0*/  HMMA.16816.F32 R24, R168.reuse, R172, R24 ;  /* 0x000000aca818723c */ /* 0x040ff00000001818 */
[-C--:B------:R-:W-:Y:S08]  /*23e0*/  HMMA.16816.F32 R28, R168, R174.reuse, R28 ;  /* 0x000000aea81c723c */ /* 0x080ff0000000181c */
[----:B------:R-:W-:Y:S08]  /*23f0*/  HMMA.16816.F32 R32, R56, R174, R32 ;  /* 0x000000ae3820723c */ /* 0x000ff00000001820 */
[-C--:B-1----:R-:W-:Y:S08]  /*2400*/  HMMA.16816.F32 R4, R40, R52.reuse, R4 ;  /* 0x000000342804723c */ /* 0x082ff00000001804 */
[C---:B------:R-:W-:Y:S08]  /*2410*/  HMMA.16816.F32 R8, R60.reuse, R52, R8 ;  /* 0x000000343c08723c */ /* 0x040ff00000001808 */
[-C--:B------:R-:W-:Y:S08]  /*2420*/  HMMA.16816.F32 R12, R60, R54.reuse, R12 ;  /* 0x000000363c0c723c */ /* 0x080ff0000000180c */
[C---:B------:R-:W-:Y:S01]  /*2430*/  HMMA.16816.F32 R16, R40.reuse, R54, R16 ;  /* 0x000000362810723c */ /* 0x040fe20000001810 */
[----:B------:R-:W1:Y:S01]  /*2440*/  LDSM.16.M88.4 R52, [R200+0x5080] ;  /* 0x00508000c834783b */ /* 0x000e620000000200 */
[----:B------:R-:W-:Y:S04]  /*2450*/  DEPBAR.LE SB0, 0x1 ;  /* 0x000080400000791a */ /* 0x000fe80000000000 */
[----:B------:R-:W-:Y:S02]  /*2460*/  BAR.SYNC.DEFER_BLOCKING 0x0 ;  /* 0x0000000000007b1d */ /* 0x000fe40000010000 */
[-C--:B------:R-:W-:Y:S08]  /*2470*/  HMMA.16816.F32 R20, R40, R64.reuse, R20 ;  /* 0x000000402814723c */ /* 0x080ff00000001814 */
[C---:B------:R-:W-:Y:S08]  /*2480*/  HMMA.16816.F32 R24, R60.reuse, R64, R24 ;  /* 0x000000403c18723c */ /* 0x040ff00000001818 */
[-C--:B------:R-:W-:Y:S01]  /*2490*/  HMMA.16816.F32 R28, R60, R66.reuse, R28 ;  /* 0x000000423c1c723c */ /* 0x080fe2000000181c */
[----:B------:R3:W4:Y:S07]  /*24a0*/  LDSM.16.M88.4 R164, [R3+0x12080] ;  /* 0x0120800003a4783b */ /* 0x00072e0000000200 */
[----:B------:R-:W-:Y:S01]  /*24b0*/  HMMA.16816.F32 R32, R40, R66, R32 ;  /* 0x000000422820723c */ /* 0x000fe20000001820 */
[----:B------:R3:W3:Y:S04]  /*24c0*/  LDSM.16.M88.4 R172, [R3+0x12880] ;  /* 0x0128800003ac783b */ /* 0x0006e80000000200 */
[----:B------:R1:W3:Y:S03]  /*24d0*/  LDSM.16.M88.4 R176, [R2+0x12080] ;  /* 0x0120800002b0783b */ /* 0x0002e60000000200 */
[-C--:B--2---:R-:W-:Y:S01]  /*24e0*/  HMMA.16816.F32 R4, R36, R44.reuse, R4 ;  /* 0x0000002c2404723c */ /* 0x084fe20000001804 */
[----:B------:R2:W2:Y:S04]  /*24f0*/  LDSM.16.M88.4 R184, [R2+0x12880] ;  /* 0x0128800002b8783b */ /* 0x0004a80000000200 */
[----:B------:R1:W2:Y:S03]  /*2500*/  LDSM.16.M88.4 R168, [R208+0x6080] ;  /* 0x00608000d0a8783b */ /* 0x0002a60000000200 */
[C---:B-----5:R-:W-:Y:S01]  /*2510*/  HMMA.16816.F32 R8, R48.reuse, R44, R8 ;  /* 0x0000002c3008723c */ /* 0x060fe20000001808 */
[----:B------:R5:W2:Y:S04]  /*2520*/  LDSM.16.M88.4 R64, [R208+0x7080] ;  /* 0x00708000d040783b */ /* 0x000aa80000000200 */
[----:B------:R5:W2:Y:S03]  /*2530*/  LDSM.16.M88.4 R180, [R200+0x6080] ;  /* 0x00608000c8b4783b */ /* 0x000aa60000000200 */
[-C--:B------:R-:W-:Y:S01]  /*2540*/  HMMA.16816.F32 R12, R48, R46.reuse, R12 ;  /* 0x0000002e300c723c */ /* 0x080fe2000000180c */
[----:B------:R5:W2:Y:S07]  /*2550*/  LDSM.16.M88.4 R188, [R200+0x7080] ;  /* 0x00708000c8bc783b */ /* 0x000aae0000000200 */
[C---:B------:R-:W-:Y:S08]  /*2560*/  HMMA.16816.F32 R16, R36.reuse, R46, R16 ;  /* 0x0000002e2410723c */ /* 0x040ff00000001810 */
[-C--:B-1----:R-:W-:Y:S08]  /*2570*/  HMMA.16816.F32 R20, R36, R52.reuse, R20 ;  /* 0x000000342414723c */ /* 0x082ff00000001814 */
[C---:B------:R-:W-:Y:S08]  /*2580*/  HMMA.16816.F32 R24, R48.reuse, R52, R24 ;  /* 0x000000343018723c */ /* 0x040ff00000001818 */
[-C--:B------:R-:W-:Y:S08]  /*2590*/  HMMA.16816.F32 R28, R48, R54.reuse, R28 ;  /* 0x00000036301c723c */ /* 0x080ff0000000181c */
[----:B------:R-:W-:Y:S01]  /*25a0*/  HMMA.16816.F32 R32, R36, R54, R32 ;  /* 0x000000362420723c */ /* 0x000fe20000001820 */
[----:B------:R-:W-:-:S07]  /*25b0*/  @P0 BRA `(.L_x_657) ;  /* 0x0000032000000947 */ /* 0x000fce0003800000 */
[----:B---345:R-:W-:Y:S01]  /*25c0*/  IMAD.MOV.U32 R40, RZ, RZ, R234 ;  /* 0x000000ffff287224 */ /* 0x038fe200078e00ea */
[----:B------:R-:W1:Y:S01]  /*25d0*/  S2R R36, SR_CTAID.Y ;  /* 0x0000000000247919 */ /* 0x000e620000002600 */
[----:B------:R-:W-:Y:S01]  /*25e0*/  ULDC.64 UR6, c[0x0][0x178] ;  /* 0x00005e0000067ab9 */ /* 0x000fe20000000a00 */
[----:B------:R-:W-:Y:S01]  /*25f0*/  IMAD.MOV.U32 R41, RZ, RZ, R227 ;  /* 0x000000ffff297224 */ /* 0x000fe200078e00e3 */
[----:B------:R-:W-:Y:S02]  /*2600*/  UIMAD.WIDE.U32 UR30, UR18, UR6, URZ ;  /* 0x00000006121e72a5 */ /* 0x000fe4000f8e003f */
[----:B------:R-:W-:Y:S04]  /*2610*/  USHF.R.S32.HI UR4, URZ, 0x1f, UR18 ;  /* 0x0000001f3f047899 */ /* 0x000fe80008011412 */
[----:B------:R-:W-:Y:S02]  /*2620*/  UIMAD UR4, UR4, UR6, URZ ;  /* 0x00000006040472a4 */ /* 0x000fe4000f8e023f */
[----:B------:R-:W-:Y:S02]  /*2630*/  UIMAD UR6, UR18, -0x40, UR10 ;  /* 0xffffffc0120678a4 */ /* 0x000fe4000f8e020a */
[----:B------:R-:W-:Y:S04]  /*2640*/  UIMAD UR4, UR18, UR7, UR4 ;  /* 0x00000007120472a4 */ /* 0x000fe8000f8e0204 */
[----:B------:R-:W-:Y:S01]  /*2650*/  UIADD3 UR4, UR31, UR4, URZ ;  /* 0x000000041f047290 */ /* 0x000fe2000fffe03f */
[----:B-1----:R-:W-:Y:S01]  /*2660*/  SHF.R.S32.HI R3, RZ, 0x1f, R36 ;  /* 0x0000001fff037819 */ /* 0x002fe20000011424 */
[----:B------:R-:W-:Y:S04]  /*2670*/  IMAD.WIDE.U32 R40, R36, c[0x0][0x180], R40 ;  /* 0x0000600024287a25 */ /* 0x000fe800078e0028 */
[C---:B------:R-:W-:Y:S01]  /*2680*/  IMAD R37, R3.reuse, c[0x0][0x180], RZ ;  /* 0x0000600003257a24 */ /* 0x040fe200078e02ff */
[----:B--2---:R-:W-:Y:S01]  /*2690*/  IADD3 R2, P0, R40, UR9, RZ ;  /* 0x0000000928027c10 */ /* 0x004fe2000ff1e0ff */
[C---:B------:R-:W-:Y:S04]  /*26a0*/  @!P1 IMAD.WIDE.U32 R38, R36.reuse, c[0x0][0x270], R220 ;  /* 0x00009c0024269a25 */ /* 0x040fe800078e00dc */
[C---:B------:R-:W-:Y:S02]  /*26b0*/  IMAD R37, R36.reuse, c[0x0][0x184], R37 ;  /* 0x0000610024257a24 */ /* 0x040fe400078e0225 */
[----:B------:R-:W-:Y:S03]  /*26c0*/  @!P1 IMAD R3, R3, c[0x0][0x270], RZ ;  /* 0x00009c0003039a24 */ /* 0x000fe600078e02ff */
[----:B------:R-:W-:Y:S01]  /*26d0*/  IADD3.X R37, R41, UR12, R37, P0, !PT ;  /* 0x0000000c29257c10 */ /* 0x000fe200087fe425 */
[----:B------:R-:W-:Y:S01]  /*26e0*/  @!P1 IMAD R3, R36, c[0x0][0x274], R3 ;  /* 0x00009d0024039a24 */ /* 0x000fe200078e0203 */
[----:B------:R-:W-:Y:S04]  /*26f0*/  @!P1 IADD3 R36, P0, R38, UR24, RZ ;  /* 0x0000001826249c10 */ /* 0x000fe8000ff1e0ff */
[----:B------:R-:W-:Y:S02]  /*2700*/  @!P1 IADD3.X R3, R39, UR14, R3, P0, !PT ;  /* 0x0000000e27039c10 */ /* 0x000fe400087fe403 */
[C---:B------:R-:W-:Y:S04]  /*2710*/  LEA R39, P0, R2.reuse, c[0x0][0x160], 0x1 ;  /* 0x0000580002277a11 */ /* 0x040fe800078008ff */
[----:B------:R-:W-:Y:S01]  /*2720*/  LEA.HI.X R37, R2, c[0x0][0x164], R37, 0x1, P0 ;  /* 0x0000590002257a11 */ /* 0x000fe200000f0c25 */
[----:B------:R-:W-:Y:S01]  /*2730*/  IMAD.U32 R2, RZ, RZ, UR30 ;  /* 0x0000001eff027e24 */ /* 0x000fe2000f8e00ff */
[C---:B------:R-:W-:Y:S04]  /*2740*/  @!P1 LEA R40, P0, R36.reuse, c[0x0][0x258], 0x2 ;  /* 0x0000960024289a11 */ /* 0x040fe800078010ff */
[----:B------:R-:W-:Y:S02]  /*2750*/  @!P1 LEA.HI.X R41, R36, c[0x0][0x25c], R3, 0x2, P0 ;  /* 0x0000970024299a11 */ /* 0x000fe400000f1403 */
[----:B------:R-:W-:Y:S01]  /*2760*/  LEA R38, P0, R2, R39, 0x7 ;  /* 0x0000002702267211 */ /* 0x000fe200078038ff */
[----:B------:R-:W-:Y:S01]  /*2770*/  IMAD.U32 R2, RZ, RZ, UR4 ;  /* 0x00000004ff027e24 */ /* 0x000fe2000f8e00ff */
[----:B------:R-:W-:Y:S04]  /*2780*/  MOV R3, UR30 ;  /* 0x0000001e00037c02 */ /* 0x000fe80008000f00 */
[----:B------:R-:W-:Y:S01]  /*2790*/  LEA.HI.X R39, R3, R37, R2, 0x7, P0 ;  /* 0x0000002503277211 */ /* 0x000fe200000f3c02 */
[----:B------:R-:W-:Y:S01]  /*27a0*/  IMAD.U32 R2, RZ, RZ, UR20 ;  /* 0x00000014ff027e24 */ /* 0x000fe2000f8e00ff */
[----:B------:R-:W-:Y:S01]  /*27b0*/  ISETP.GE.OR P0, PT, R216, UR6, P6 ;  /* 0x00000006d8007c0c */ /* 0x000fe2000b706670 */
[----:B------:R-:W-:Y:S02]  /*27c0*/  IMAD.U32 R3, RZ, RZ, UR20 ;  /* 0x00000014ff037e24 */ /* 0x000fe4000f8e00ff */
[----:B------:R-:W-:Y:S01]  /*27d0*/  IMAD R36, R2, 0x3000, R229 ;  /* 0x0000300002247824 */ /* 0x000fe200078e02e5 */
[----:B------:R-:W-:Y:S01]  /*27e0*/  MOV R2, UR11 ;  /* 0x0000000b00027c02 */ /* 0x000fe20008000f00 */
[----:B------:R-:W-:Y:S03]  /*27f0*/  @!P1 IMAD R3, R3, 0x40, R220 ;  /* 0x0000004003039824 */ /* 0x000fe600078e02dc */
[----:B------:R-:W-:Y:S02]  /*2800*/  @!P1 LEA R2, R2, 0x40, 0x6 ;  /* 0x0000004002029811 */ /* 0x000fe400078e30ff */
[----:B------:R-:W-:Y:S03]  /*2810*/  @!P1 SHF.L.U32 R37, R3, 0x2, RZ ;  /* 0x0000000203259819 */ /* 0x000fe600000006ff */
[----:B------:R-:W-:Y:S01]  /*2820*/  @!PT LDS RZ, [RZ] ;  /* 0x00000000fffff984 */ /* 0x000fe20000000800 */
[----:B------:R-:W-:Y:S01]  /*2830*/  @!PT LDS RZ, [RZ] ;  /* 0x00000000fffff984 */ /* 0x000fe20000000800 */
[----:B------:R-:W-:Y:S01]  /*2840*/  @!PT LDS RZ, [RZ] ;  /* 0x00000000fffff984 */ /* 0x000fe20000000800 */
[----:B------:R1:W-:Y:S01]  /*2850*/  LDGSTS.E.BYPASS.LTC128B.128 [R36], [R38.64], !P0 ;  /* 0x0000000026247fae */ /* 0x0003e2000c101d5c */
[----:B------:R-:W-:Y:S01]  /*2860*/  ISETP.GE.OR P0, PT, R216, UR6, !P3 ;  /* 0x00000006d8007c0c */ /* 0x000fe2000df06670 */
[----:B------:R-:W-:Y:S11]  /*2870*/  @!P1 IMAD.WIDE R40, R2, 0x4, R40 ;  /* 0x0000000402289825 */ /* 0x000ff600078e0228 */
[----:B------:R-:W-:Y:S01]  /*2880*/  @!UPT UIADD3 URZ, URZ, URZ, URZ ;  /* 0x0000003f3f3ff290 */ /* 0x000fe2000fffe03f */
[----:B------:R1:W-:Y:S01]  /*2890*/  LDGSTS.E.BYPASS.LTC128B.128 [R36+0x1000], [R38.64+0x40], !P0 ;  /* 0x0100004026247fae */ /* 0x0003e2000c101d5c */
[----:B------:R-:W-:Y:S11]  /*28a0*/  ISETP.GE.OR P0, PT, R216, UR6, !P2 ;  /* 0x00000006d8007c0c */ /* 0x000ff6000d706670 */
[----:B------:R-:W-:Y:S02]  /*28b0*/  @!UPT UIADD3 URZ, URZ, URZ, URZ ;  /* 0x0000003f3f3ff290 */ /* 0x000fe4000fffe03f */
[----:B------:R1:W-:Y:S07]  /*28c0*/  LDGSTS.E.BYPASS.LTC128B.128 [R36+0x2000], [R38.64+0x80], !P0 ;  /* 0x0200008026247fae */ /* 0x0003ee000c101d5c */
[----:B------:R1:W-:Y:S02]  /*28d0*/  @!P1 LDGSTS.E.BYPASS.LTC128B.128 [R37+0x18080], [R40.64] ;  /* 0x1808000028259fae */ /* 0x0003e4000b901d5c */
.L_x_657:
[-C--:B-12345:R-:W-:Y:S01]  /*28e0*/  HMMA.16816.F32 R36, R164, R168.reuse, RZ ;  /* 0x000000a8a424723c */ /* 0x0befe200000018ff */
[----:B------:R-:W-:Y:S01]  /*28f0*/  LDSM.16.M88.4 R192, [R208+0x8080] ;  /* 0x00808000d0c0783b */ /* 0x000fe20000000200 */
[----:B------:R-:W-:Y:S01]  /*2900*/  UMOV UR4, 0x1800 ;  /* 0x0000180000047882 */ /* 0x000fe20000000000 */
[----:B------:R-:W-:Y:S01]  /*2910*/  ISETP.GT.AND P0, PT, R219, RZ, PT ;  /* 0x000000ffdb00720c */ /* 0x000fe20003f04270 */
[----:B------:R-:W-:Y:S02]  /*2920*/  UIMAD UR4, UR5, UR4, 0x800 ;  /* 0x00000800050474a4 */ /* 0x000fe4000f8e0204 */
[----:B------:R-:W-:Y:S01]  /*2930*/  UIADD3 UR21, UR11, 0x2, URZ ;  /* 0x000000020b157890 */ /* 0x000fe2000fffe03f */
[----:B------:R-:W-:Y:S01]  /*2940*/  FSEL R249, R6, -INF , P0 ;  /* 0xff80000006f97808 */ /* 0x000fe20000000000 */
[C---:B------:R-:W-:Y:S01]  /*2950*/  HMMA.16816.F32 R40, R172.reuse, R168, RZ ;  /* 0x000000a8ac28723c */ /* 0x040fe200000018ff */
[----:B------:R-:W0:Y:S01]  /*2960*/  LDGDEPBAR ;  /* 0x00000000000079af */ /* 0x000e220000000000 */
[----:B------:R-:W-:Y:S02]  /*2970*/  UISETP.GE.AND UP0, UPT, UR21, UR16, UPT ;  /* 0x000000101500728c */ /* 0x000fe4000bf06270 */
[----:B------:R-:W-:Y:S02]  /*2980*/  IADD3 R3, R212, UR4, RZ ;  /* 0x00000004d4037c10 */ /* 0x000fe4000fffe0ff */
[----:B------:R-:W-:Y:S02]  /*2990*/  FSEL R4, R4, -INF , P0 ;  /* 0xff80000004047808 */ /* 0x000fe40000000000 */
[-C--:B------:R-:W-:Y:S01]  /*29a0*/  HMMA.16816.F32 R44, R172, R170.reuse, RZ ;  /* 0x000000aaac2c723c */ /* 0x080fe200000018ff */
[----:B------:R-:W-:Y:S05]  /*29b0*/  SHF.L.U32 R2, R3, 0x1, RZ ;  /* 0x0000000103027819 */ /* 0x000fea00000006ff */
[----:B------:R-:W-:Y:S02]  /*29c0*/  LDSM.16.M88.4 R196, [R2+0x12880] ;  /* 0x0128800002c4783b */ /* 0x000fe40000000200 */
[C---:B------:R-:W-:Y:S06]  /*29d0*/  HMMA.16816.F32 R48, R164.reuse, R170, RZ ;  /* 0x000000aaa430723c */ /* 0x040fec00000018ff */
[----:B------:R-:W1:Y:S02]  /*29e0*/  LDSM.16.M88.4 R168, [R2+0x12080] ;  /* 0x0120800002a8783b */ /* 0x000e640000000200 */
[-C--:B------:R-:W-:Y:S08]  /*29f0*/  HMMA.16816.F32 R52, R164, R64.reuse, RZ ;  /* 0x00000040a434723c */ /* 0x080ff000000018ff */
[C---:B------:R-:W-:Y:S08]  /*2a00*/  HMMA.16816.F32 R56, R172.reuse, R64, RZ ;  /* 0x00000040ac38723c */ /* 0x040ff000000018ff */
[-C--:B------:R-:W-:Y:S07]  /*2a10*/  HMMA.16816.F32 R60, R172, R66.reuse, RZ ;  /* 0x00000042ac3c723c */ /* 0x080fee00000018ff */
[----:B------:R-:W-:Y:S01]  /*2a20*/  IADD3 R172, R212, UR4, R209 ;  /* 0x00000004d4ac7c10 */ /* 0x000fe2000fffe0d1 */
[----:B------:R-:W-:Y:S01]  /*2a30*/  HMMA.16816.F32 R64, R164, R66, RZ ;  /* 0x00000042a440723c */ /* 0x000fe200000018ff */
[----:B------:R-:W2:Y:S03]  /*2a40*/  LDSM.16.M88.4 R164, [R208+0x9080] ;  /* 0x00908000d0a4783b */ /* 0x000ea60000000200 */
[----:B------:R-:W-:Y:S04]  /*2a50*/  SHF.L.U32 R3, R172, 0x1, RZ ;  /* 0x00000001ac037819 */ /* 0x000fe800000006ff */
[-C--:B------:R-:W-:Y:S01]  /*2a60*/  HMMA.16816.F32 R36, R176, R180.reuse, R36 ;  /* 0x000000b4b024723c */ /* 0x080fe20000001824 */
[----:B------:R-:W-:Y:S07]  /*2a70*/  LDSM.16.M88.4 R172, [R3+0x12080] ;  /* 0x0120800003ac783b */ /* 0x000fee0000000200 */
[C---:B------:R-:W-:Y:S08]  /*2a80*/  HMMA.16816.F32 R40, R184.reuse, R180, R40 ;  /* 0x000000b4b828723c */ /* 0x040ff00000001828 */
[-C--:B------:R-:W-:Y:S08]  /*2a90*/  HMMA.16816.F32 R44, R184, R182.reuse, R44 ;  /* 0x000000b6b82c723c */ /* 0x080ff0000000182c */
[C---:B------:R-:W-:Y:S01]  /*2aa0*/  HMMA.16816.F32 R48, R176.reuse, R182, R48 ;  /* 0x000000b6b030723c */ /* 0x040fe20000001830 */
[----:B------:R-:W-:Y:S07]  /*2ab0*/  LDSM.16.M88.4 R180, [R3+0x12880] ;  /* 0x0128800003b4783b */ /* 0x000fee0000000200 */
[-C--:B------:R-:W-:Y:S08]  /*2ac0*/  HMMA.16816.F32 R52, R176, R188.reuse, R52 ;  /* 0x000000bcb034723c */ /* 0x080ff00000001834 */
[C---:B------:R-:W-:Y:S08]  /*2ad0*/  HMMA.16816.F32 R56, R184.reuse, R188, R56 ;  /* 0x000000bcb838723c */ /* 0x040ff00000001838 */
[-C--:B------:R-:W-:Y:S07]  /*2ae0*/  HMMA.16816.F32 R60, R184, R190.reuse, R60 ;  /* 0x000000beb83c723c */ /* 0x080fee000000183c */
[----:B------:R-:W-:Y:S01]  /*2af0*/  FSEL R185, R10, -INF , P0 ;  /* 0xff8000000ab97808 */ /* 0x000fe20000000000 */
[----:B------:R-:W-:Y:S01]  /*2b00*/  HMMA.16816.F32 R64, R176, R190, R64 ;  /* 0x000000beb040723c */ /* 0x000fe20000001840 */
[----:B------:R-:W3:Y:S03]  /*2b10*/  LDSM.16.M88.4 R176, [R200+0x8080] ;  /* 0x00808000c8b0783b */ /* 0x000ee60000000200 */
[----:B------:R-:W-:Y:S01]  /*2b20*/  FSEL R186, R8, -INF , P0 ;  /* 0xff80000008ba7808 */ /* 0x000fe20000000000 */
[--C-:B------:R-:W-:Y:S01]  /*2b30*/  FFMA.FTZ R184, R4, c[0x0][0x29c], -R243.reuse ;  /* 0x0000a70004b87a23 */ /* 0x100fe200000108f3 */
[----:B------:R-:W-:Y:S01]  /*2b40*/  ISETP.GT.AND P0, PT, R219, 0x1, PT ;  /* 0x00000001db00780c */ /* 0x000fe20003f04270 */
[--C-:B------:R-:W-:Y:S01]  /*2b50*/  FFMA.FTZ R185, R185, c[0x0][0x29c], -R240.reuse ;  /* 0x0000a700b9b97a23 */ /* 0x100fe200000108f0 */
[-C--:B-1----:R-:W-:Y:S03]  /*2b60*/  HMMA.16816.F32 R36, R168, R192.reuse, R36 ;  /* 0x000000c0a824723c */ /* 0x082fe60000001824 */
[----:B------:R-:W-:Y:S02]  /*2b70*/  MUFU.EX2 R184, R184 ;  /* 0x000000b800b87308 */ /* 0x000fe40000000800 */
[----:B------:R-:W-:Y:S02]  /*2b80*/  FSEL R4, R5, -INF , P0 ;  /* 0xff80000005047808 */ /* 0x000fe40000000000 */
[----:B------:R-:W-:Y:S01]  /*2b90*/  FSEL R251, R7, -INF , P0 ;  /* 0xff80000007fb7808 */ /* 0x000fe20000000000 */
[C---:B------:R-:W-:Y:S04]  /*2ba0*/  HMMA.16816.F32 R40, R196.reuse, R192, R40 ;  /* 0x000000c0c428723c */ /* 0x040fe80000001828 */
[----:B------:R-:W-:Y:S01]  /*2bb0*/  FSEL R187, R11, -INF , P0 ;  /* 0xff8000000bbb7808 */ /* 0x000fe20000000000 */
[--C-:B------:R-:W-:Y:S01]  /*2bc0*/  FFMA.FTZ R189, R4, c[0x0][0x29c], -R243.reuse ;  /* 0x0000a70004bd7a23 */ /* 0x100fe200000108f3 */
[----:B------:R-:W-:Y:S01]  /*2bd0*/  FSEL R190, R9, -INF , P0 ;  /* 0xff80000009be7808 */ /* 0x000fe20000000000 */
[----:B------:R-:W1:Y:S01]  /*2be0*/  LDSM.16.M88.4 R4, [R200+0x9080] ;  /* 0x00908000c804783b */ /* 0x000e620000000200 */
[-C--:B------:R-:W-:Y:S01]  /*2bf0*/  HMMA.16816.F32 R44, R196, R194.reuse, R44 ;  /* 0x000000c2c42c723c */ /* 0x080fe2000000182c */
[----:B------:R-:W-:Y:S02]  /*2c00*/  MUFU.EX2 R185, R185 ;  /* 0x000000b900b97308 */ /* 0x000fe40000000800 */
[----:B------:R-:W-:Y:S01]  /*2c10*/  ISETP.GT.AND P0, PT, R219, 0x20, PT ;  /* 0x00000020db00780c */ /* 0x000fe20003f04270 */
[--C-:B------:R-:W-:Y:S03]  /*2c20*/  FFMA.FTZ R187, R187, c[0x0][0x29c], -R240.reuse ;  /* 0x0000a700bbbb7a23 */ /* 0x100fe600000108f0 */
[----:B------:R-:W-:Y:S01]  /*2c30*/  FSEL R16, R16, -INF , P0 ;  /* 0xff80000010107808 */ /* 0x000fe20000000000 */
[C---:B------:R-:W-:Y:S03]  /*2c40*/  HMMA.16816.F32 R48, R168.reuse, R194, R48 ;  /* 0x000000c2a830723c */ /* 0x040fe60000001830 */
[----:B------:R-:W-:Y:S01]  /*2c50*/  MUFU.EX2 R189, R189 ;  /* 0x000000bd00bd7308 */ /* 0x000fe20000000800 */
[----:B------:R-:W-:Y:S01]  /*2c60*/  FSEL R191, R14, -INF , P0 ;  /* 0xff8000000ebf7808 */ /* 0x000fe20000000000 */
[--C-:B------:R-:W-:Y:S03]  /*2c70*/  FFMA.FTZ R188, R16, c[0x0][0x29c], -R243.reuse ;  /* 0x0000a70010bc7a23 */ /* 0x100fe600000108f3 */
[-C--:B--2---:R-:W-:Y:S04]  /*2c80*/  HMMA.16816.F32 R52, R168, R164.reuse, R52 ;  /* 0x000000a4a834723c */ /* 0x084fe80000001834 */
[--C-:B------:R-:W-:Y:S01]  /*2c90*/  FFMA.FTZ R191, R191, c[0x0][0x29c], -R240.reuse ;  /* 0x0000a700bfbf7a23 */ /* 0x100fe200000108f0 */
[----:B------:R-:W-:Y:S03]  /*2ca0*/  MUFU.EX2 R188, R188 ;  /* 0x000000bc00bc7308 */ /* 0x000fe60000000800 */
[C---:B------:R-:W-:Y:S07]  /*2cb0*/  HMMA.16816.F32 R56, R196.reuse, R164, R56 ;  /* 0x000000a4c438723c */ /* 0x040fee0000001838 */
[----:B------:R-:W-:Y:S01]  /*2cc0*/  FSEL R165, R18, -INF , P0 ;  /* 0xff80000012a57808 */ /* 0x000fe20000000000 */
[-C--:B------:R-:W-:Y:S01]  /*2cd0*/  HMMA.16816.F32 R60, R196, R166.reuse, R60 ;  /* 0x000000a6c43c723c */ /* 0x080fe2000000183c */
[----:B------:R-:W-:Y:S06]  /*2ce0*/  MUFU.EX2 R191, R191 ;  /* 0x000000bf00bf7308 */ /* 0x000fec0000000800 */
[----:B------:R-:W-:Y:S01]  /*2cf0*/  FSEL R196, R12, -INF , P0 ;  /* 0xff8000000cc47808 */ /* 0x000fe20000000000 */
[----:B------:R-:W-:Y:S04]  /*2d00*/  HMMA.16816.F32 R64, R168, R166, R64 ;  /* 0x000000a6a840723c */ /* 0x000fe80000001840 */
[----:B------:R-:W-:Y:S04]  /*2d10*/  ISETP.GT.AND P0, PT, R219, 0x21, PT ;  /* 0x00000021db00780c */ /* 0x000fe80003f04270 */
[-C--:B---3--:R-:W-:Y:S05]  /*2d20*/  HMMA.16816.F32 R36, R172, R176.reuse, R36 ;  /* 0x000000b0ac24723c */ /* 0x088fea0000001824 */
[----:B------:R-:W-:Y:S02]  /*2d30*/  FSEL R8, R17, -INF , P0 ;  /* 0xff80000011087808 */ /* 0x000fe40000000000 */
[----:B------:R-:W-:Y:S01]  /*2d40*/  FSEL R252, R19, -INF , P0 ;  /* 0xff80000013fc7808 */ /* 0x000fe20000000000 */
[C---:B------:R-:W-:Y:S01]  /*2d50*/  HMMA.16816.F32 R40, R180.reuse, R176, R40 ;  /* 0x000000b0b428723c */ /* 0x040fe20000001828 */
[----:B------:R-:W-:Y:S03]  /*2d60*/  LDSM.16.M88.4 R16, [R2+0x13880] ;  /* 0x013880000210783b */ /* 0x000fe60000000200 */
[--C-:B------:R-:W-:Y:S01]  /*2d70*/  FFMA.FTZ R9, R8, c[0x0][0x29c], -R243.reuse ;  /* 0x0000a70008097a23 */ /* 0x100fe200000108f3 */
[----:B------:R-:W-:Y:S02]  /*2d80*/  FSEL R198, R13, -INF , P0 ;  /* 0xff8000000dc67808 */ /* 0x000fe40000000000 */
[----:B------:R-:W-:Y:S01]  /*2d90*/  FSEL R197, R15, -INF , P0 ;  /* 0xff8000000fc57808 */ /* 0x000fe20000000000 */
[-C--:B------:R-:W-:Y:S01]  /*2da0*/  HMMA.16816.F32 R44, R180, R178.reuse, R44 ;  /* 0x000000b2b42c723c */ /* 0x080fe2000000182c */
[----:B------:R2:W-:Y:S01]  /*2db0*/  MUFU.EX2 R177, R9 ;  /* 0x0000000900b17308 */ /* 0x0005e20000000800 */
[----:B------:R-:W-:Y:S01]  /*2dc0*/  LDSM.16.M88.4 R12, [R208+0xa080] ;  /* 0x00a08000d00c783b */ /* 0x000fe20000000200 */
[----:B------:R-:W-:Y:S01]  /*2dd0*/  ISETP.GT.AND P0, PT, R219, 0x40, PT ;  /* 0x00000040db00780c */ /* 0x000fe20003f04270 */
[--C-:B------:R-:W-:Y:S03]  /*2de0*/  FFMA.FTZ R197, R197, c[0x0][0x29c], -R240.reuse ;  /* 0x0000a700c5c57a23 */ /* 0x100fe600000108f0 */
[----:B------:R-:W-:Y:S01]  /*2df0*/  FSEL R250, R22, -INF , P0 ;  /* 0xff80000016fa7808 */ /* 0x000fe20000000000 */
[C---:B------:R-:W-:Y:S04]  /*2e00*/  HMMA.16816.F32 R48, R172.reuse, R178, R48 ;  /* 0x000000b2ac30723c */ /* 0x040fe80000001830 */
[----:B------:R-:W-:Y:S02]  /*2e10*/  FSEL R244, R24, -INF , P0 ;  /* 0xff80000018f47808 */ /* 0x000fe40000000000 */
[----:B------:R-:W-:Y:S02]  /*2e20*/  FSEL R199, R26, -INF , P0 ;  /* 0xff8000001ac77808 */ /* 0x000fe40000000000 */
[-C--:B-1----:R-:W-:Y:S04]  /*2e30*/  HMMA.16816.F32 R52, R172, R4.reuse, R52 ;  /* 0x00000004ac34723c */ /* 0x082fe80000001834 */
[----:B------:R-:W-:Y:S01]  /*2e40*/  FSEL R20, R20, -INF , P0 ;  /* 0xff80000014147808 */ /* 0x000fe20000000000 */
[----:B------:R-:W-:Y:S01]  /*2e50*/  FFMA.FTZ R199, R199, c[0x0][0x29c], -R240 ;  /* 0x0000a700c7c77a23 */ /* 0x000fe200000108f0 */
[----:B------:R-:W-:Y:S02]  /*2e60*/  ISETP.GT.AND P0, PT, R219, 0x41, PT ;  /* 0x00000041db00780c */ /* 0x000fe40003f04270 */
[C---:B------:R-:W-:Y:S03]  /*2e70*/  HMMA.16816.F32 R56, R180.reuse, R4, R56 ;  /* 0x00000004b438723c */ /* 0x040fe60000001838 */
[----:B------:R-:W-:Y:S01]  /*2e80*/  MUFU.EX2 R199, R199 ;  /* 0x000000c700c77308 */ /* 0x000fe20000000800 */
[----:B------:R-:W-:Y:S01]  /*2e90*/  FSEL R8, R21, -INF , P0 ;  /* 0xff80000015087808 */ /* 0x000fe20000000000 */
[--C-:B------:R-:W-:Y:S01]  /*2ea0*/  FFMA.FTZ R176, R20, c[0x0][0x29c], -R243.reuse ;  /* 0x0000a70014b07a23 */ /* 0x100fe200000108f3 */
[----:B------:R-:W-:Y:S02]  /*2eb0*/  FSEL R248, R23, -INF , P0 ;  /* 0xff80000017f87808 */ /* 0x000fe40000000000 */
[-C--:B------:R-:W-:Y:S04]  /*2ec0*/  HMMA.16816.F32 R60, R180, R6.reuse, R60 ;  /* 0x00000006b43c723c */ /* 0x080fe8000000183c */
[--C-:B------:R-:W-:Y:S01]  /*2ed0*/  FFMA.FTZ R21, R8, c[0x0][0x29c], -R243.reuse ;  /* 0x0000a70008157a23 */ /* 0x100fe200000108f3 */
[----:B------:R-:W-:Y:S01]  /*2ee0*/  FSEL R246, R25, -INF , P0 ;  /* 0xff80000019f67808 */ /* 0x000fe20000000000 */
[----:B--2---:R-:W1:Y:S01]  /*2ef0*/  LDSM.16.M88.4 R8, [R2+0x13080] ;  /* 0x013080000208783b */ /* 0x004e620000000200 */
[----:B------:R-:W-:Y:S01]  /*2f00*/  FSEL R245, R27, -INF , P0 ;  /* 0xff8000001bf57808 */ /* 0x000fe20000000000 */
[----:B------:R-:W-:Y:S01]  /*2f10*/  HMMA.16816.F32 R64, R172, R6, R64 ;  /* 0x00000006ac40723c */ /* 0x000fe20000001840 */
[----:B------:R2:W-:Y:S03]  /*2f20*/  MUFU.EX2 R179, R21 ;  /* 0x0000001500b37308 */ /* 0x0005e60000000800 */
[----:B------:R-:W-:Y:S01]  /*2f30*/  ISETP.GT.AND P0, PT, R219, 0x60, PT ;  /* 0x00000060db00780c */ /* 0x000fe20003f04270 */
[--C-:B------:R-:W-:Y:S01]  /*2f40*/  FFMA.FTZ R181, R252, c[0x0][0x29c], -R242.reuse ;  /* 0x0000a700fcb57a23 */ /* 0x100fe200000108f2 */
[----:B------:R-:W-:Y:S01]  /*2f50*/  LDSM.16.M88.4 R24, [R200+0xa080] ;  /* 0x00a08000c818783b */ /* 0x000fe20000000200 */
[--C-:B------:R-:W-:Y:S01]  /*2f60*/  FFMA.FTZ R180, R250, c[0x0][0x29c], -R242.reuse ;  /* 0x0000a700fab47a23 */ /* 0x100fe200000108f2 */
[----:B------:R-:W-:Y:S01]  /*2f70*/  FSEL R20, R32, -INF , P0 ;  /* 0xff80000020147808 */ /* 0x000fe20000000000 */
[--C-:B------:R-:W-:Y:S02]  /*2f80*/  FFMA.FTZ R183, R248, c[0x0][0x29c], -R242.reuse ;  /* 0x0000a700f8b77a23 */ /* 0x100fe400000108f2 */
[----:B------:R-:W3:Y:S01]  /*2f90*/  MUFU.EX2 R176, R176 ;  /* 0x000000b000b07308 */ /* 0x000ee20000000800 */
[----:B------:R-:W-:Y:S01]  /*2fa0*/  FSEL R178, R34, -INF , P0 ;  /* 0xff80000022b27808 */ /* 0x000fe20000000000 */
[--C-:B------:R-:W-:Y:S01]  /*2fb0*/  FFMA.FTZ R34, R165, c[0x0][0x29c], -R242.reuse ;  /* 0x0000a700a5227a23 */ /* 0x100fe200000108f2 */
[----:B------:R-:W-:Y:S01]  /*2fc0*/  FSEL R32, R28, -INF , P0 ;  /* 0xff8000001c207808 */ /* 0x000fe20000000000 */
[--C-:B------:R-:W-:Y:S01]  /*2fd0*/  FFMA.FTZ R28, R20, c[0x0][0x29c], -R243.reuse ;  /* 0x0000a700141c7a23 */ /* 0x100fe200000108f3 */
[----:B------:R-:W-:Y:S01]  /*2fe0*/  FSEL R247, R30, -INF , P0 ;  /* 0xff8000001ef77808 */ /* 0x000fe20000000000 */
[----:B------:R-:W-:Y:S01]  /*2ff0*/  LDSM.16.M88.4 R4, [R3+0x13080] ;  /* 0x013080000304783b */ /* 0x000fe20000000200 */
[----:B------:R-:W-:Y:S01]  /*3000*/  ISETP.GT.AND P0, PT, R219, 0x61, PT ;  /* 0x00000061db00780c */ /* 0x000fe20003f04270 */
[--C-:B------:R-:W-:Y:S02]  /*3010*/  FFMA.FTZ R30, R249, c[0x0][0x29c], -R242.reuse ;  /* 0x0000a700f91e7a23 */ /* 0x100fe400000108f2 */
[----:B------:R-:W-:Y:S01]  /*3020*/  MUFU.EX2 R28, R28 ;  /* 0x0000001c001c7308 */ /* 0x000fe20000000800 */
[----:B------:R-:W-:Y:S01]  /*3030*/  FSEL R20, R33, -INF , P0 ;  /* 0xff80000021147808 */ /* 0x000fe20000000000 */
[--C-:B------:R-:W-:Y:S01]  /*3040*/  FFMA.FTZ R33, R251, c[0x0][0x29c], -R242.reuse ;  /* 0x0000a700fb217a23 */ /* 0x100fe200000108f2 */
[----:B------:R-:W-:Y:S01]  /*3050*/  FSEL R35, R35, -INF , P0 ;  /* 0xff80000023237808 */ /* 0x000fe20000000000 */
[----:B------:R4:W-:Y:S01]  /*3060*/  LDSM.16.M88.4 R164, [R3+0x13880] ;  /* 0x0138800003a4783b */ /* 0x0009e20000000200 */
[--C-:B------:R-:W-:Y:S01]  /*3070*/  FFMA.FTZ R178, R178, c[0x0][0x29c], -R242.reuse ;  /* 0x0000a700b2b27a23 */ /* 0x100fe200000108f2 */
[----:B------:R-:W-:Y:S01]  /*3080*/  FSEL R31, R31, -INF , P0 ;  /* 0xff8000001f1f7808 */ /* 0x000fe20000000000 */
[----:B------:R-:W-:Y:S02]  /*3090*/  FFMA.FTZ R243, R20, c[0x0][0x29c], -R243 ;  /* 0x0000a70014f37a23 */ /* 0x000fe400000108f3 */
[----:B------:R-:W-:Y:S01]  /*30a0*/  FFMA.FTZ R242, R35, c[0x0][0x29c], -R242 ;  /* 0x0000a70023f27a23 */ /* 0x000fe200000108f2 */
[----:B------:R-:W-:Y:S01]  /*30b0*/  MUFU.EX2 R30, R30 ;  /* 0x0000001e001e7308 */ /* 0x000fe20000000800 */
[--C-:B------:R-:W-:Y:S01]  /*30c0*/  FFMA.FTZ R245, R245, c[0x0][0x29c], -R240.reuse ;  /* 0x0000a700f5f57a23 */ /* 0x100fe200000108f0 */
[----:B--2---:R-:W2:Y:S01]  /*30d0*/  LDSM.16.M88.4 R20, [R208+0xb080] ;  /* 0x00b08000d014783b */ /* 0x004ea20000000200 */
[--C-:B------:R-:W-:Y:S02]  /*30e0*/  FFMA.FTZ R32, R32, c[0x0][0x29c], -R241.reuse ;  /* 0x0000a70020207a23 */ /* 0x100fe400000108f1 */
[--C-:B------:R-:W-:Y:S01]  /*30f0*/  FFMA.FTZ R247, R247, c[0x0][0x29c], -R240.reuse ;  /* 0x0000a700f7f77a23 */ /* 0x100fe200000108f0 */
[-C--:B-1----:R-:W-:Y:S04]  /*3100*/  HMMA.16816.F32 R36, R8, R12.reuse, R36 ;  /* 0x0000000c0824723c */ /* 0x082fe80000001824 */
[----:B------:R-:W-:Y:S01]  /*3110*/  MUFU.EX2 R243, R243 ;  /* 0x000000f300f37308 */ /* 0x000fe20000000800 */
[----:B------:R-:W-:Y:S03]  /*3120*/  FFMA.FTZ R240, R31, c[0x0][0x29c], -R240 ;  /* 0x0000a7001ff07a23 */ /* 0x000fe600000108f0 */
[C---:B------:R-:W-:Y:S01]  /*3130*/  HMMA.16816.F32 R40, R16.reuse, R12, R40 ;  /* 0x0000000c1028723c */ /* 0x040fe20000001828 */
[----:B----4-:R-:W-:Y:S05]  /*3140*/  MOV R3, UR5 ;  /* 0x0000000500037c02 */ /* 0x010fea0008000f00 */
[----:B------:R-:W-:Y:S02]  /*3150*/  MUFU.EX2 R33, R33 ;  /* 0x0000002100217308 */ /* 0x000fe40000000800 */
[-C--:B------:R-:W-:Y:S04]  /*3160*/  HMMA.16816.F32 R44, R16, R14.reuse, R44 ;  /* 0x0000000e102c723c */ /* 0x080fe8000000182c */
[----:B------:R-:W-:Y:S04]  /*3170*/  IMAD R3, R3, 0x1800, R210 ;  /* 0x0000180003037824 */ /* 0x000fe800078e02d2 */
[----:B------:R-:W-:Y:S01]  /*3180*/  MUFU.EX2 R34, R34 ;  /* 0x0000002200227308 */ /* 0x000fe20000000800 */
[C---:B------:R-:W-:Y:S01]  /*3190*/  HMMA.16816.F32 R48, R8.reuse, R14, R48 ;  /* 0x0000000e0830723c */ /* 0x040fe20000001830 */
[----:B------:R-:W1:Y:S08]  /*31a0*/  LDSM.16.M88.4 R12, [R200+0xb080] ;  /* 0x00b08000c80c783b */ /* 0x000e700000000200 */
[----:B------:R-:W-:Y:S01]  /*31b0*/  MUFU.EX2 R181, R181 ;  /* 0x000000b500b57308 */ /* 0x000fe20000000800 */
[-C--:B--2---:R-:W-:Y:S08]  /*31c0*/  HMMA.16816.F32 R52, R8, R20.reuse, R52 ;  /* 0x000000140834723c */ /* 0x084ff00000001834 */
[C---:B------:R-:W-:Y:S01]  /*31d0*/  HMMA.16816.F32 R56, R16.reuse, R20, R56 ;  /* 0x000000141038723c */ /* 0x040fe20000001838 */
[----:B------:R-:W-:Y:S06]  /*31e0*/  MUFU.EX2 R180, R180 ;  /* 0x000000b400b47308 */ /* 0x000fec0000000800 */
[----:B------:R-:W-:Y:S01]  /*31f0*/  FSEL R20, R29, -INF , P0 ;  /* 0xff8000001d147808 */ /* 0x000fe20000000000 */
[-C--:B------:R-:W-:Y:S03]  /*3200*/  HMMA.16816.F32 R60, R16, R22.reuse, R60 ;  /* 0x00000016103c723c */ /* 0x080fe6000000183c */
[----:B------:R-:W2:Y:S01]  /*3210*/  MUFU.EX2 R183, R183 ;  /* 0x000000b700b77308 */ /* 0x000ea20000000800 */
[----:B------:R-:W-:Y:S03]  /*3220*/  LOP3.LUT P0, RZ, R215, 0x4, RZ, 0xc0, !PT ;  /* 0x00000004d7ff7812 */ /* 0x000fe6000780c0ff */
[--C-:B------:R-:W-:Y:S01]  /*3230*/  FFMA.FTZ R18, R198, c[0x0][0x29c], -R241.reuse ;  /* 0x0000a700c6127a23 */ /* 0x100fe200000108f1 */
[----:B------:R-:W-:Y:S01]  /*3240*/  HMMA.16816.F32 R64, R8, R22, R64 ;  /* 0x000000160840723c */ /* 0x000fe20000001840 */
[----:B------:R-:W4:Y:S03]  /*3250*/  LDS R10, [R237+0x18280] ;  /* 0x01828000ed0a7984 */ /* 0x000f260000000800 */
[--C-:B------:R-:W-:Y:S01]  /*3260*/  FFMA.FTZ R17, R196, c[0x0][0x29c], -R241.reuse ;  /* 0x0000a700c4117a23 */ /* 0x100fe200000108f1 */
[----:B------:R-:W-:Y:S01]  /*3270*/  MUFU.EX2 R18, R18 ;  /* 0x0000001200127308 */ /* 0x000fe20000000800 */
[--C-:B------:R-:W-:Y:S01]  /*3280*/  FFMA.FTZ R19, R244, c[0x0][0x29c], -R241.reuse ;  /* 0x0000a700f4137a23 */ /* 0x100fe200000108f1 */
[----:B---3--:R-:W-:Y:S01]  /*3290*/  F2FP.PACK_AB R23, R179, R176 ;  /* 0x000000b0b317723e */ /* 0x008fe200000000ff */
[-C--:B------:R-:W-:Y:S05]  /*32a0*/  HMMA.16816.F32 R36, R4, R24.reuse, R36 ;  /* 0x000000180424723c */ /* 0x080fea0000001824 */
[--C-:B------:R-:W-:Y:S02]  /*32b0*/  FFMA.FTZ R8, R186, c[0x0][0x29c], -R241.reuse ;  /* 0x0000a700ba087a23 */ /* 0x100fe400000108f1 */
[----:B------:R-:W3:Y:S01]  /*32c0*/  MUFU.EX2 R16, R178 ;  /* 0x000000b200107308 */ /* 0x000ee20000000800 */
[C---:B------:R-:W-:Y:S04]  /*32d0*/  HMMA.16816.F32 R40, R164.reuse, R24, R40 ;  /* 0x00000018a428723c */ /* 0x040fe80000001828 */
[----:B--2---:R-:W-:Y:S01]  /*32e0*/  F2FP.PACK_AB R31, R183, R180 ;  /* 0x000000b4b71f723e */ /* 0x004fe200000000ff */
[--C-:B------:R-:W-:Y:S03]  /*32f0*/  FFMA.FTZ R11, R190, c[0x0][0x29c], -R241.reuse ;  /* 0x0000a700be0b7a23 */ /* 0x100fe600000108f1 */
[-C--:B------:R-:W-:Y:S01]  /*3300*/  HMMA.16816.F32 R44, R164, R26.reuse, R44 ;  /* 0x0000001aa42c723c */ /* 0x080fe2000000182c */
[----:B------:R-:W-:Y:S07]  /*3310*/  MUFU.EX2 R24, R197 ;  /* 0x000000c500187308 */ /* 0x000fee0000000800 */
[C---:B------:R-:W-:Y:S03]  /*3320*/  HMMA.16816.F32 R48, R4.reuse, R26, R48 ;  /* 0x0000001a0430723c */ /* 0x040fe60000001830 */
[----:B------:R-:W2:Y:S04]  /*3330*/  MUFU.EX2 R9, R242 ;  /* 0x000000f200097308 */ /* 0x000ea80000000800 */
[----:B------:R-:W-:Y:S01]  /*3340*/  F2FP.PACK_AB R27, R33, R30 ;  /* 0x0000001e211b723e */ /* 0x000fe200000000ff */
[-C--:B-1----:R-:W-:Y:S05]  /*3350*/  HMMA.16816.F32 R52, R4, R12.reuse, R52 ;  /* 0x0000000c0434723c */ /* 0x082fea0000001834 */
[----:B------:R-:W-:Y:S03]  /*3360*/  MUFU.EX2 R8, R8 ;  /* 0x0000000800087308 */ /* 0x000fe60000000800 */
[C---:B------:R-:W-:Y:S01]  /*3370*/  HMMA.16816.F32 R56, R164.reuse, R12, R56 ;  /* 0x0000000ca438723c */ /* 0x040fe20000001838 */
[----:B------:R-:W1:Y:S06]  /*3380*/  LDS R13, [R237+0x182a0] ;  /* 0x0182a000ed0d7984 */ /* 0x000e6c0000000800 */
[----:B------:R-:W5:Y:S01]  /*3390*/  MUFU.EX2 R11, R11 ;  /* 0x0000000b000b7308 */ /* 0x000f620000000800 */
[-C--:B------:R-:W-:Y:S04]  /*33a0*/  HMMA.16816.F32 R60, R164, R14.reuse, R60 ;  /* 0x0000000ea43c723c */ /* 0x080fe8000000183c */
[--C-:B------:R-:W-:Y:S02]  /*33b0*/  FFMA.FTZ R12, R246, c[0x0][0x29c], -R241.reuse ;  /* 0x0000a700f60c7a23 */ /* 0x100fe400000108f1 */
[----:B------:R-:W-:Y:S01]  /*33c0*/  FFMA.FTZ R241, R20, c[0x0][0x29c], -R241 ;  /* 0x0000a70014f17a23 */ /* 0x000fe200000108f1 */
[----:B------:R-:W-:Y:S01]  /*33d0*/  SHF.L.U32 R166, R3, 0x1, RZ ;  /* 0x0000000103a67819 */ /* 0x000fe200000006ff */
[----:B------:R-:W-:Y:S01]  /*33e0*/  HMMA.16816.F32 R64, R4, R14, R64 ;  /* 0x0000000e0440723c */ /* 0x000fe20000001840 */
[----:B------:R-:W2:Y:S01]  /*33f0*/  LDS R14, [R237+0x18300] ;  /* 0x01830000ed0e7984 */ /* 0x000ea20000000800 */
[----:B------:R-:W1:Y:S02]  /*3400*/  MUFU.EX2 R17, R17 ;  /* 0x0000001100117308 */ /* 0x000e640000000800 */
[--C-:B----4-:R-:W-:Y:S01]  /*3410*/  FADD.FTZ R21, R52, -R10.reuse ;  /* 0x8000000a34157221 */ /* 0x110fe20000010000 */
[----:B------:R-:W4:Y:S01]  /*3420*/  LDS R237, [R237+0x18320] ;  /* 0x01832000eded7984 */ /* 0x000f220000000800 */
[--C-:B------:R-:W-:Y:S01]  /*3430*/  FADD.FTZ R20, R53, -R10.reuse ;  /* 0x8000000a35147221 */ /* 0x100fe20000010000 */
[----:B------:R-:W-:Y:S01]  /*3440*/  F2FP.PACK_AB R15, R189, R184 ;  /* 0x000000b8bd0f723e */ /* 0x000fe200000000ff */
[--C-:B------:R-:W-:Y:S01]  /*3450*/  FADD.FTZ R7, R48, -R10.reuse ;  /* 0x8000000a30077221 */ /* 0x100fe20000010000 */
[----:B------:R-:W-:Y:S01]  /*3460*/  IADD3 R53, R230, 0x184c0, RZ ;  /* 0x000184c0e6357810 */ /* 0x000fe20007ffe0ff */
[----:B------:R-:W-:Y:S02]  /*3470*/  STS [R230+0x18880], R27 ;  /* 0x0188801be6007388 */ /* 0x000fe40000000800 */
[--C-:B------:R-:W-:Y:S01]  /*3480*/  FADD.FTZ R6, R49, -R10.reuse ;  /* 0x8000000a31067221 */ /* 0x100fe20000010000 */
[----:B------:R-:W2:Y:S01]  /*3490*/  MUFU.EX2 R19, R19 ;  /* 0x0000001300137308 */ /* 0x000ea20000000800 */
[----:B------:R-:W-:Y:S01]  /*34a0*/  FMUL.FTZ R7, R188, R7 ;  /* 0x00000007bc077220 */ /* 0x000fe20000410000 */
[----:B------:R-:W-:Y:S01]  /*34b0*/  @P0 IADD3 R53, R231, -0x40, RZ ;  /* 0xffffffc0e7350810 */ /* 0x000fe20007ffe0ff */
[C---:B------:R-:W-:Y:S01]  /*34c0*/  FMUL.FTZ R6, R177.reuse, R6 ;  /* 0x00000006b1067220 */ /* 0x040fe20000410000 */
[----:B------:R-:W-:Y:S01]  /*34d0*/  F2FP.PACK_AB R188, R177, R188 ;  /* 0x000000bcb1bc723e */ /* 0x000fe200000000ff */
[--C-:B------:R-:W-:Y:S01]  /*34e0*/  FADD.FTZ R5, R36, -R10.reuse ;  /* 0x8000000a24057221 */ /* 0x100fe20000010000 */
[----:B------:R-:W-:Y:S01]  /*34f0*/  STS [R230+0x18480], R15 ;  /* 0x0184800fe6007388 */ /* 0x000fe20000000800 */
[--C-:B------:R-:W-:Y:S01]  /*3500*/  FADD.FTZ R4, R37, -R10.reuse ;  /* 0x8000000a25047221 */ /* 0x100fe20000010000 */
[----:B------:R-:W-:Y:S01]  /*3510*/  F2FP.PACK_AB R6, R6, R7 ;  /* 0x000000070606723e */ /* 0x000fe200000000ff */
[----:B------:R-:W-:Y:S01]  /*3520*/  FMUL.FTZ R5, R184, R5 ;  /* 0x00000005b8057220 */ /* 0x000fe20000410000 */
[----:B------:R-:W-:Y:S01]  /*3530*/  MUFU.EX2 R12, R12 ;  /* 0x0000000c000c7308 */ /* 0x000fe20000000800 */
[--C-:B------:R-:W-:Y:S01]  /*3540*/  FADD.FTZ R7, R64, -R10.reuse ;  /* 0x8000000a40077221 */ /* 0x100fe20000010000 */
[----:B------:R-:W-:Y:S01]  /*3550*/  STS [R53], R188 ;  /* 0x000000bc35007388 */ /* 0x000fe20000000800 */
[----:B------:R-:W-:Y:S01]  /*3560*/  FADD.FTZ R10, R65, -R10 ;  /* 0x8000000a410a7221 */ /* 0x000fe20000010000 */
[----:B------:R-:W-:Y:S01]  /*3570*/  PLOP3.LUT P0, PT, PT, PT, UP0, 0x80, 0x0 ;  /* 0x000000000000781c */ /* 0x000fe20003f0f008 */
[----:B------:R-:W-:Y:S02]  /*3580*/  FMUL.FTZ R4, R189, R4 ;  /* 0x00000004bd047220 */ /* 0x000fe40000410000 */
[--C-:B-1----:R-:W-:Y:S02]  /*3590*/  FADD.FTZ R25, R38, -R13.reuse ;  /* 0x8000000d26197221 */ /* 0x102fe40000010000 */
[--C-:B------:R-:W-:Y:S01]  /*35a0*/  FADD.FTZ R22, R39, -R13.reuse ;  /* 0x8000000d27167221 */ /* 0x100fe20000010000 */
[----:B------:R-:W-:Y:S01]  /*35b0*/  F2FP.PACK_AB R5, R4, R5 ;  /* 0x000000050405723e */ /* 0x000fe200000000ff */
[----:B------:R-:W-:Y:S01]  /*35c0*/  FMUL.FTZ R21, R176, R21 ;  /* 0x00000015b0157220 */ /* 0x000fe20000410000 */
[----:B------:R-:W1:Y:S01]  /*35d0*/  MUFU.EX2 R4, R187 ;  /* 0x000000bb00047308 */ /* 0x000e620000000800 */
[----:B------:R-:W-:Y:S02]  /*35e0*/  FMUL.FTZ R20, R179, R20 ;  /* 0x00000014b3147220 */ /* 0x000fe40000410000 */
[----:B------:R-:W-:Y:S01]  /*35f0*/  FMUL.FTZ R7, R28, R7 ;  /* 0x000000071c077220 */ /* 0x000fe20000410000 */
[C---:B------:R-:W-:Y:S01]  /*3600*/  F2FP.PACK_AB R28, R243.reuse, R28 ;  /* 0x0000001cf31c723e */ /* 0x040fe200000000ff */
[----:B------:R-:W-:Y:S01]  /*3610*/  FMUL.FTZ R10, R243, R10 ;  /* 0x0000000af30a7220 */ /* 0x000fe20000410000 */
[----:B------:R-:W-:Y:S01]  /*3620*/  F2FP.PACK_AB R21, R20, R21 ;  /* 0x000000151415723e */ /* 0x000fe200000000ff */
[----:B------:R-:W-:Y:S02]  /*3630*/  FMUL.FTZ R25, R30, R25 ;  /* 0x000000191e197220 */ /* 0x000fe40000410000 */
[----:B------:R-:W-:Y:S01]  /*3640*/  FMUL.FTZ R22, R33, R22 ;  /* 0x0000001621167220 */ /* 0x000fe20000410000 */
[----:B------:R-:W-:Y:S01]  /*3650*/  F2FP.PACK_AB R20, R10, R7 ;  /* 0x000000070a14723e */ /* 0x000fe200000000ff */
[--C-:B------:R-:W-:Y:S01]  /*3660*/  FADD.FTZ R29, R50, -R13.reuse ;  /* 0x8000000d321d7221 */ /* 0x100fe20000010000 */
[----:B------:R-:W1:Y:S01]  /*3670*/  MUFU.EX2 R32, R32 ;  /* 0x0000002000207308 */ /* 0x000e620000000800 */
[--C-:B------:R-:W-:Y:S01]  /*3680*/  FADD.FTZ R10, R51, -R13.reuse ;  /* 0x8000000d330a7221 */ /* 0x100fe20000010000 */
[----:B------:R-:W-:Y:S01]  /*3690*/  F2FP.PACK_AB R25, R22, R25 ;  /* 0x000000191619723e */ /* 0x000fe200000000ff */
[--C-:B------:R-:W-:Y:S02]  /*36a0*/  FADD.FTZ R7, R54, -R13.reuse ;  /* 0x8000000d36077221 */ /* 0x100fe40000010000 */
[--C-:B------:R-:W-:Y:S02]  /*36b0*/  FADD.FTZ R22, R55, -R13.reuse ;  /* 0x8000000d37167221 */ /* 0x100fe40000010000 */
[----:B------:R-:W-:Y:S01]  /*36c0*/  FMUL.FTZ R29, R34, R29 ;  /* 0x0000001d221d7220 */ /* 0x000fe20000410000 */
[C---:B------:R-:W-:Y:S01]  /*36d0*/  F2FP.PACK_AB R34, R181.reuse, R34 ;  /* 0x00000022b522723e */ /* 0x040fe200000000ff */
[----:B------:R-:W-:Y:S01]  /*36e0*/  FMUL.FTZ R10, R181, R10 ;  /* 0x0000000ab50a7220 */ /* 0x000fe20000410000 */
[----:B------:R-:W1:Y:S01]  /*36f0*/  MUFU.EX2 R241, R241 ;  /* 0x000000f100f17308 */ /* 0x000e620000000800 */
[----:B------:R-:W-:Y:S02]  /*3700*/  FMUL.FTZ R7, R180, R7 ;  /* 0x00000007b4077220 */ /* 0x000fe40000410000 */
[----:B------:R-:W-:Y:S01]  /*3710*/  FMUL.FTZ R22, R183, R22 ;  /* 0x00000016b7167220 */ /* 0x000fe20000410000 */
[----:B------:R-:W-:Y:S01]  /*3720*/  F2FP.PACK_AB R10, R10, R29 ;  /* 0x0000001d0a0a723e */ /* 0x000fe200000000ff */
[--C-:B------:R-:W-:Y:S01]  /*3730*/  FADD.FTZ R33, R66, -R13.reuse ;  /* 0x8000000d42217221 */ /* 0x100fe20000010000 */
[----:B------:R-:W-:Y:S01]  /*3740*/  STS [R53+0x400], R34 ;  /* 0x0004002235007388 */ /* 0x000fe20000000800 */
[----:B------:R-:W-:Y:S01]  /*3750*/  FADD.FTZ R26, R67, -R13 ;  /* 0x8000000d431a7221 */ /* 0x000fe20000010000 */
[----:B------:R-:W-:Y:S01]  /*3760*/  F2FP.PACK_AB R29, R22, R7 ;  /* 0x00000007161d723e */ /* 0x000fe200000000ff */
[----:B---3--:R-:W-:Y:S01]  /*3770*/  FMUL.FTZ R33, R16, R33 ;  /* 0x0000002110217220 */ /* 0x008fe20000410000 */
[C---:B--2---:R-:W-:Y:S01]  /*3780*/  F2FP.PACK_AB R16, R9.reuse, R16 ;  /* 0x000000100910723e */ /* 0x044fe200000000ff */
[----:B------:R-:W-:Y:S01]  /*3790*/  FMUL.FTZ R26, R9, R26 ;  /* 0x0000001a091a7220 */ /* 0x000fe20000410000 */
[----:B-----5:R-:W-:Y:S01]  /*37a0*/  F2FP.PACK_AB R7, R11, R8 ;  /* 0x000000080b07723e */ /* 0x020fe200000000ff */
[--C-:B------:R-:W-:Y:S01]  /*37b0*/  FADD.FTZ R9, R40, -R14.reuse ;  /* 0x8000000e28097221 */ /* 0x100fe20000010000 */
[----:B------:R-:W2:Y:S01]  /*37c0*/  MUFU.EX2 R30, R245 ;  /* 0x000000f5001e7308 */ /* 0x000ea20000000800 */
[--C-:B------:R-:W-:Y:S01]  /*37d0*/  FADD.FTZ R22, R41, -R14.reuse ;  /* 0x8000000e29167221 */ /* 0x100fe20000010000 */
[----:B------:R-:W-:Y:S01]  /*37e0*/  F2FP.PACK_AB R26, R26, R33 ;  /* 0x000000211a1a723e */ /* 0x000fe200000000ff */
[----:B------:R-:W-:Y:S01]  /*37f0*/  FMUL.FTZ R9, R8, R9 ;  /* 0x0000000908097220 */ /* 0x000fe20000410000 */
[----:B------:R4:W-:Y:S01]  /*3800*/  STS [R230+0x19480], R7 ;  /* 0x01948007e6007388 */ /* 0x0009e20000000800 */
[----:B------:R-:W-:Y:S02]  /*3810*/  FMUL.FTZ R22, R11, R22 ;  /* 0x000000160b167220 */ /* 0x000fe40000410000 */
[--C-:B------:R-:W-:Y:S02]  /*3820*/  FADD.FTZ R8, R44, -R14.reuse ;  /* 0x8000000e2c087221 */ /* 0x100fe40000010000 */
[--C-:B------:R-:W-:Y:S01]  /*3830*/  FADD.FTZ R11, R45, -R14.reuse ;  /* 0x8000000e2d0b7221 */ /* 0x100fe20000010000 */
[----:B------:R-:W-:Y:S01]  /*3840*/  MUFU.EX2 R247, R247 ;  /* 0x000000f700f77308 */ /* 0x000fe20000000800 */
[----:B------:R-:W-:Y:S01]  /*3850*/  FMUL.FTZ R8, R17, R8 ;  /* 0x0000000811087220 */ /* 0x000fe20000410000 */
[C---:B------:R-:W-:Y:S01]  /*3860*/  F2FP.PACK_AB R17, R18.reuse, R17 ;  /* 0x000000111211723e */ /* 0x040fe200000000ff */
[----:B------:R-:W-:Y:S01]  /*3870*/  FMUL.FTZ R11, R18, R11 ;  /* 0x0000000b120b7220 */ /* 0x000fe20000410000 */
[----:B------:R-:W-:Y:S01]  /*3880*/  F2FP.PACK_AB R9, R22, R9 ;  /* 0x000000091609723e */ /* 0x000fe200000000ff */
[--C-:B------:R-:W-:Y:S02]  /*3890*/  FADD.FTZ R56, R56, -R14.reuse ;  /* 0x8000000e38387221 */ /* 0x100fe40000010000 */
[--C-:B------:R-:W-:Y:S01]  /*38a0*/  FADD.FTZ R57, R57, -R14.reuse ;  /* 0x8000000e39397221 */ /* 0x100fe20000010000 */
[----:B------:R-:W-:Y:S01]  /*38b0*/  F2FP.PACK_AB R8, R11, R8 ;  /* 0x000000080b08723e */ /* 0x000fe200000000ff */
[----:B------:R-:W-:Y:S01]  /*38c0*/  FMUL.FTZ R56, R19, R56 ;  /* 0x0000003813387220 */ /* 0x000fe20000410000 */
[----:B-1----:R-:W-:Y:S01]  /*38d0*/  F2FP.PACK_AB R11, R4, R185 ;  /* 0x000000b9040b723e */ /* 0x002fe200000000ff */
[C---:B------:R-:W-:Y:S01]  /*38e0*/  FMUL.FTZ R57, R12.reuse, R57 ;  /* 0x000000390c397220 */ /* 0x040fe20000410000 */
[----:B------:R-:W-:Y:S01]  /*38f0*/  F2FP.PACK_AB R19, R12, R19 ;  /* 0x000000130c13723e */ /* 0x000fe200000000ff */
[----:B------:R-:W1:Y:S01]  /*3900*/  MUFU.EX2 R240, R240 ;  /* 0x000000f000f07308 */ /* 0x000e620000000800 */
[----:B------:R-:W-:Y:S01]  /*3910*/  F2FP.PACK_AB R12, R24, R191 ;  /* 0x000000bf180c723e */ /* 0x000fe200000000ff */
[----:B------:R3:W-:Y:S01]  /*3920*/  STS [R230+0x19880], R11 ;  /* 0x0198800be6007388 */ /* 0x0007e20000000800 */
[--C-:B------:R-:W-:Y:S01]  /*3930*/  FADD.FTZ R13, R60, -R14.reuse ;  /* 0x8000000e3c0d7221 */ /* 0x100fe20000010000 */
[----:B------:R-:W-:Y:S01]  /*3940*/  F2FP.PACK_AB R57, R57, R56 ;  /* 0x000000383939723e */ /* 0x000fe200000000ff */
[----:B------:R-:W-:Y:S01]  /*3950*/  FADD.FTZ R14, R61, -R14 ;  /* 0x8000000e3d0e7221 */ /* 0x000fe20000010000 */
[----:B------:R1:W-:Y:S01]  /*3960*/  STS [R53+0x1400], R12 ;  /* 0x0014000c35007388 */ /* 0x0003e20000000800 */
[----:B------:R-:W-:Y:S01]  /*3970*/  FMUL.FTZ R13, R32, R13 ;  /* 0x0000000d200d7220 */ /* 0x000fe20000410000 */
[C---:B------:R-:W-:Y:S01]  /*3980*/  F2FP.PACK_AB R32, R241.reuse, R32 ;  /* 0x00000020f120723e */ /* 0x040fe200000000ff */
[----:B------:R-:W-:Y:S01]  /*3990*/  FMUL.FTZ R14, R241, R14 ;  /* 0x0000000ef10e7220 */ /* 0x000fe20000410000 */
[----:B------:R-:W-:Y:S01]  /*39a0*/  STS [R53+0x1000], R17 ;  /* 0x0010001135007388 */ /* 0x000fe20000000800 */
[--C-:B----4-:R-:W-:Y:S02]  /*39b0*/  FADD.FTZ R7, R43, -R237.reuse ;  /* 0x800000ed2b077221 */ /* 0x110fe40000010000 */
[--C-:B------:R-:W-:Y:S01]  /*39c0*/  FADD.FTZ R58, R58, -R237.reuse ;  /* 0x800000ed3a3a7221 */ /* 0x100fe20000010000 */
[----:B------:R-:W-:Y:S01]  /*39d0*/  STS [R230+0x1a480], R23 ;  /* 0x01a48017e6007388 */ /* 0x000fe20000000800 */
[----:B------:R-:W-:Y:S01]  /*39e0*/  F2FP.PACK_AB R52, R14, R13 ;  /* 0x0000000d0e34723e */ /* 0x000fe200000000ff */
[--C-:B------:R-:W-:Y:S01]  /*39f0*/  FADD.FTZ R14, R42, -R237.reuse ;  /* 0x800000ed2a0e7221 */ /* 0x100fe20000010000 */
[----:B--2---:R-:W-:Y:S01]  /*3a00*/  F2FP.PACK_AB R13, R30, R199 ;  /* 0x000000c71e0d723e */ /* 0x004fe200000000ff */
[----:B------:R-:W-:Y:S01]  /*3a10*/  STS [R230+0x1a880], R31 ;  /* 0x01a8801fe6007388 */ /* 0x000fe20000000800 */
[----:B------:R-:W-:Y:S02]  /*3a20*/  FMUL.FTZ R7, R4, R7 ;  /* 0x0000000704077220 */ /* 0x000fe40000410000 */
[----:B------:R-:W-:Y:S01]  /*3a30*/  FMUL.FTZ R14, R185, R14 ;  /* 0x0000000eb90e7220 */ /* 0x000fe20000410000 */
[----:B------:R-:W-:Y:S01]  /*3a40*/  STS [R53+0x2000], R28 ;  /* 0x0020001c35007388 */ /* 0x000fe20000000800 */
[--C-:B------:R-:W-:Y:S02]  /*3a50*/  FADD.FTZ R4, R46, -R237.reuse ;  /* 0x800000ed2e047221 */ /* 0x100fe40000010000 */
[--C-:B------:R-:W-:Y:S01]  /*3a60*/  FADD.FTZ R59, R59, -R237.reuse ;  /* 0x800000ed3b3b7221 */ /* 0x100fe20000010000 */
[----:B------:R-:W-:Y:S01]  /*3a70*/  STS [R53+0x2400], R16 ;  /* 0x0024001035007388 */ /* 0x000fe20000000800 */
[--C-:B---3--:R-:W-:Y:S01]  /*3a80*/  FADD.FTZ R11, R47, -R237.reuse ;  /* 0x800000ed2f0b7221 */ /* 0x108fe20000010000 */
[----:B------:R-:W-:Y:S01]  /*3a90*/  F2FP.PACK_AB R7, R7, R14 ;  /* 0x0000000e0707723e */ /* 0x000fe200000000ff */
[----:B------:R-:W-:Y:S01]  /*3aa0*/  FMUL.FTZ R4, R191, R4 ;  /* 0x00000004bf047220 */ /* 0x000fe20000410000 */
[----:B------:R-:W-:Y:S01]  /*3ab0*/  STS [R230+0x1b480], R19 ;  /* 0x01b48013e6007388 */ /* 0x000fe20000000800 */
[----:B-1----:R-:W-:Y:S01]  /*3ac0*/  F2FP.PACK_AB R12, R240, R247 ;  /* 0x000000f7f00c723e */ /* 0x002fe200000000ff */
[----:B------:R-:W-:Y:S02]  /*3ad0*/  FMUL.FTZ R11, R24, R11 ;  /* 0x0000000b180b7220 */ /* 0x000fe40000410000 */
[----:B------:R-:W-:Y:S01]  /*3ae0*/  STS [R230+0x1b880], R13 ;  /* 0x01b8800de6007388 */ /* 0x000fe20000000800 */
[----:B------:R-:W-:Y:S02]  /*3af0*/  FMUL.FTZ R58, R199, R58 ;  /* 0x0000003ac73a7220 */ /* 0x000fe40000410000 */
[----:B------:R-:W-:Y:S01]  /*3b00*/  F2FP.PACK_AB R4, R11, R4 ;  /* 0x000000040b04723e */ /* 0x000fe200000000ff */
[----:B------:R-:W-:Y:S01]  /*3b10*/  STS [R53+0x3000], R32 ;  /* 0x0030002035007388 */ /* 0x000fe20000000800 */
[----:B------:R-:W-:Y:S02]  /*3b20*/  FMUL.FTZ R59, R30, R59 ;  /* 0x0000003b1e3b7220 */ /* 0x000fe40000410000 */
[--C-:B------:R-:W-:Y:S01]  /*3b30*/  FADD.FTZ R63, R63, -R237.reuse ;  /* 0x800000ed3f3f7221 */ /* 0x100fe20000010000 */
[----:B------:R-:W-:Y:S01]  /*3b40*/  STS [R53+0x3400], R12 ;  /* 0x0034000c35007388 */ /* 0x000fe20000000800 */
[----:B------:R-:W-:Y:S01]  /*3b50*/  FADD.FTZ R62, R62, -R237 ;  /* 0x800000ed3e3e7221 */ /* 0x000fe20000010000 */
[----:B------:R-:W-:Y:S01]  /*3b60*/  F2FP.PACK_AB R59, R59, R58 ;  /* 0x0000003a3b3b723e */ /* 0x000fe200000000ff */
[----:B------:R-:W-:Y:S01]  /*3b70*/  FMUL.FTZ R63, R240, R63 ;  /* 0x0000003ff03f7220 */ /* 0x000fe20000410000 */
[----:B------:R-:W-:Y:S01]  /*3b80*/  BAR.SYNC.DEFER_BLOCKING 0x0 ;  /* 0x0000000000007b1d */ /* 0x000fe20000010000 */
[----:B------:R-:W-:Y:S05]  /*3b90*/  FMUL.FTZ R62, R247, R62 ;  /* 0x0000003ef73e7220 */ /* 0x000fea0000410000 */
[----:B------:R-:W-:Y:S02]  /*3ba0*/  F2FP.PACK_AB R62, R63, R62 ;  /* 0x0000003e3f3e723e */ /* 0x000fe400000000ff */
        /* <DEDUP_REMOVED lines=76> */
[----:B------:R2:W1:Y:S06]  /*4070*/  LDSM.16.MT88.2 R164, [R206+0x4400] ;  /* 0x00440000cea4783b */ /* 0x00046c0000004100 */
[----:B------:R2:W1:Y:S01]  /*4080*/  LDSM.16.M88.4 R24, [R205+0x1000] ;  /* 0x00100000cd18783b */ /* 0x0004620000000200 */
[----:B------:R-:W-:Y:S07]  /*4090*/  HMMA.16816.F32 R112, R12, R30, R112 ;  /* 0x0000001e0c70723c */ /* 0x000fee0000001870 */
[----:B------:R2:W1:Y:S01]  /*40a0*/  LDSM.16.M88.4 R28, [R205] ;  /* 0x00000000cd1c783b */ /* 0x0004620000000200 */
[-C--:B------:R-:W-:Y:S07]  /*40b0*/  HMMA.16816.F32 R68, R52, R56.reuse, R68 ;  /* 0x000000383444723c */ /* 0x080fee0000001844 */
[----:B------:R2:W1:Y:S01]  /*40c0*/  LDSM.16.M88.4 R60, [R204] ;  /* 0x00000000cc3c783b */ /* 0x0004620000000200 */
[C---:B-----5:R-:W-:Y:S07]  /*40d0*/  HMMA.16816.F32 R72, R48.reuse, R56, R72 ;  /* 0x000000383048723c */ /* 0x060fee0000001848 */
[----:B------:R2:W5:Y:S01]  /*40e0*/  LDSM.16.MT88.2 R56, [R206+0x2400] ;  /* 0x00240000ce38783b */ /* 0x0005620000004100 */
        /* <DEDUP_REMOVED lines=12> */
[----:B-12-45:R-:W1:Y:S01]  /*41b0*/  S2R R6, SR_CTAID.Y ;  /* 0x0000000000067919 */ /* 0x036e620000002600 */
[----:B------:R-:W-:Y:S01]  /*41c0*/  ULDC.64 UR6, c[0x0][0x208] ;  /* 0x0000820000067ab9 */ /* 0x000fe20000000a00 */
[----:B------:R-:W-:Y:S02]  /*41d0*/  IMAD.MOV.U32 R10, RZ, RZ, R224 ;  /* 0x000000ffff0a7224 */ /* 0x000fe400078e00e0 */
[----:B------:R-:W-:Y:S03]  /*41e0*/  IMAD.MOV.U32 R11, RZ, RZ, R223 ;  /* 0x000000ffff0b7224 */ /* 0x000fe600078e00df */
[----:B------:R-:W-:Y:S02]  /*41f0*/  UIMAD.WIDE.U32 UR30, UR21, UR6, URZ ;  /* 0x00000006151e72a5 */ /* 0x000fe4000f8e003f */
[----:B------:R-:W-:Y:S04]  /*4200*/  USHF.R.S32.HI UR4, URZ, 0x1f, UR21 ;  /* 0x0000001f3f047899 */ /* 0x000fe80008011415 */
[----:B------:R-:W-:Y:S04]  /*4210*/  UIMAD UR4, UR4, UR6, URZ ;  /* 0x00000006040472a4 */ /* 0x000fe8000f8e023f */
[----:B------:R-:W-:Y:S02]  /*4220*/  UIMAD UR4, UR21, UR7, UR4 ;  /* 0x00000007150472a4 */ /* 0x000fe4000f8e0204 */
[----:B------:R-:W-:Y:S02]  /*4230*/  USHF.L.U32 UR21, UR21, 0x6, URZ ;  /* 0x0000000615157899 */ /* 0x000fe4000800063f */
[----:B------:R-:W-:Y:S01]  /*4240*/  UIADD3 UR4, UR31, UR4, URZ ;  /* 0x000000041f047290 */ /* 0x000fe2000fffe03f */
[----:B-1----:R-:W-:Y:S01]  /*4250*/  SHF.R.S32.HI R5, RZ, 0x1f, R6 ;  /* 0x0000001fff057819 */ /* 0x002fe20000011406 */
[----:B------:R-:W-:Y:S04]  /*4260*/  IMAD.WIDE.U32 R10, R6, c[0x0][0x210], R10 ;  /* 0x00008400060a7a25 */ /* 0x000fe800078e000a */
[C---:B------:R-:W-:Y:S01]  /*4270*/  IMAD R7, R5.reuse, c[0x0][0x210], RZ ;  /* 0x0000840005077a24 */ /* 0x040fe200078e02ff */
[----:B------:R-:W-:Y:S01]  /*4280*/  IADD3 R4, P0, R10, UR26, RZ ;  /* 0x0000001a0a047c10 */ /* 0x000fe2000ff1e0ff */
[C---:B------:R-:W-:Y:S04]  /*4290*/  IMAD.WIDE.U32 R8, R6.reuse, c[0x0][0x288], R220 ;  /* 0x0000a20006087a25 */ /* 0x040fe800078e00dc */
[C---:B------:R-:W-:Y:S02]  /*42a0*/  IMAD R7, R6.reuse, c[0x0][0x214], R7 ;  /* 0x0000850006077a24 */ /* 0x040fe400078e0207 */
[----:B------:R-:W-:Y:S03]  /*42b0*/  IMAD R5, R5, c[0x0][0x288], RZ ;  /* 0x0000a20005057a24 */ /* 0x000fe600078e02ff */
[----:B------:R-:W-:Y:S01]  /*42c0*/  IADD3.X R7, R11, UR13, R7, P0, !PT ;  /* 0x0000000d0b077c10 */ /* 0x000fe200087fe407 */
[----:B------:R-:W-:Y:S01]  /*42d0*/  IMAD R5, R6, c[0x0][0x28c], R5 ;  /* 0x0000a30006057a24 */ /* 0x000fe200078e0205 */
[----:B------:R-:W-:Y:S04]  /*42e0*/  IADD3 R6, P0, R8, UR22, RZ ;  /* 0x0000001608067c10 */ /* 0x000fe8000ff1e0ff */
[----:B------:R-:W-:Y:S02]  /*42f0*/  IADD3.X R5, R9, UR15, R5, P0, !PT ;  /* 0x0000000f09057c10 */ /* 0x000fe400087fe405 */
[C---:B------:R-:W-:Y:S04]  /*4300*/  LEA R9, P0, R4.reuse, c[0x0][0x1f0], 0x1 ;  /* 0x00007c0004097a11 */ /* 0x040fe800078008ff */
[----:B------:R-:W-:Y:S01]  /*4310*/  LEA.HI.X R7, R4, c[0x0][0x1f4], R7, 0x1, P0 ;  /* 0x00007d0004077a11 */ /* 0x000fe200000f0c07 */
[----:B------:R-:W-:Y:S01]  /*4320*/  IMAD.U32 R4, RZ, RZ, UR30 ;  /* 0x0000001eff047e24 */ /* 0x000fe2000f8e00ff */
[C---:B------:R-:W-:Y:S04]  /*4330*/  LEA R10, P0, R6.reuse, c[0x0][0x280], 0x2 ;  /* 0x0000a000060a7a11 */ /* 0x040fe800078010ff */
[----:B------:R-:W-:Y:S01]  /*4340*/  LEA.HI.X R11, R6, c[0x0][0x284], R5, 0x2, P0 ;  /* 0x0000a100060b7a11 */ /* 0x000fe200000f1405 */
[----:B------:R-:W-:Y:S01]  /*4350*/  IMAD.U32 R5, RZ, RZ, UR30 ;  /* 0x0000001eff057e24 */ /* 0x000fe2000f8e00ff */
[----:B------:R-:W-:Y:S01]  /*4360*/  LEA R8, P0, R4, R9, 0x7 ;  /* 0x0000000904087211 */ /* 0x000fe200078038ff */
[----:B------:R-:W-:Y:S01]  /*4370*/  IMAD.U32 R6, RZ, RZ, UR4 ;  /* 0x00000004ff067e24 */ /* 0x000fe2000f8e00ff */
[----:B------:R-:W-:Y:S01]  /*4380*/  UIADD3 UR4, -UR21, UR8, URZ ;  /* 0x0000000815047290 */ /* 0x000fe2000fffe13f */
[----:B------:R-:W-:Y:S03]  /*4390*/  IMAD.U32 R4, RZ, RZ, UR21 ;  /* 0x00000015ff047e24 */ /* 0x000fe6000f8e00ff */
[----:B------:R-:W-:Y:S01]  /*43a0*/  LEA.HI.X R9, R5, R7, R6, 0x7, P0 ;  /* 0x0000000705097211 */ /* 0x000fe200000f3c06 */
[----:B------:R-:W-:Y:S01]  /*43b0*/  IMAD.U32 R5, RZ, RZ, UR21 ;  /* 0x00000015ff057e24 */ /* 0x000fe2000f8e00ff */
[----:B------:R-:W-:Y:S02]  /*43c0*/  LEA R10, P0, R4, R10, 0x2 ;  /* 0x0000000a040a7211 */ /* 0x000fe400078010ff */
[----:B------:R-:W-:Y:S02]  /*43d0*/  SEL R4, RZ, 0x2, P4 ;  /* 0x00000002ff047807 */ /* 0x000fe40002000000 */
[----:B------:R-:W-:Y:S01]  /*43e0*/  LEA.HI.X.SX32 R11, R5, R11, 0x2, P0 ;  /* 0x0000000b050b7211 */ /* 0x000fe200000f16ff */
[----:B------:R-:W-:Y:S01]  /*43f0*/  IMAD.U32 R5, RZ, RZ, UR19 ;  /* 0x00000013ff057e24 */ /* 0x000fe2000f8e00ff */
[----:B------:R-:W-:Y:S02]  /*4400*/  ISETP.LT.AND P0, PT, R216, UR4, PT ;  /* 0x00000004d8007c0c */ /* 0x000fe4000bf01270 */
[----:B------:R-:W-:Y:S01]  /*4410*/  SEL R7, RZ, 0x1, P5 ;  /* 0x00000001ff077807 */ /* 0x000fe20002800000 */
[C---:B------:R-:W-:Y:S01]  /*4420*/  IMAD R6, R5.reuse, 0x3000, R228 ;  /* 0x0000300005067824 */ /* 0x040fe200078e02e4 */
[----:B------:R-:W-:Y:S01]  /*4430*/  ISETP.GE.OR P0, PT, R232, c[0x0][0x1fc], !P0 ;  /* 0x00007f00e8007a0c */ /* 0x000fe20004706670 */
[----:B------:R-:W-:Y:S01]  /*4440*/  @!P1 IMAD R5, R5, 0x40, R220 ;  /* 0x0000004005059824 */ /* 0x000fe200078e02dc */
[----:B------:R-:W-:Y:S11]  /*4450*/  IADD3 R4, R214, R4, R7 ;  /* 0x00000004d6047210 */ /* 0x000ff60007ffe007 */
[----:B------:R-:W-:Y:S01]  /*4460*/  @!PT LDS RZ, [RZ] ;  /* 0x00000000fffff984 */ /* 0x000fe20000000800 */
[----:B------:R-:W-:Y:S01]  /*4470*/  @!PT LDS RZ, [RZ] ;  /* 0x00000000fffff984 */ /* 0x000fe20000000800 */
[----:B------:R-:W-:Y:S01]  /*4480*/  @!PT LDS RZ, [RZ] ;  /* 0x00000000fffff984 */ /* 0x000fe20000000800 */
[----:B------:R1:W-:Y:S01]  /*4490*/  LDGSTS.E.BYPASS.LTC128B.128 [R6], [R8.64], !P0 ;  /* 0x0000000008067fae */ /* 0x0003e2000c101d5c */
[----:B------:R-:W-:Y:S04]  /*44a0*/  LOP3.LUT P0, RZ, R4, 0x2, RZ, 0xc0, !PT ;  /* 0x0000000204ff7812 */ /* 0x000fe8000780c0ff */
[----:B------:R-:W-:Y:S11]  /*44b0*/  ISETP.GE.OR P0, PT, R216, UR4, !P0 ;  /* 0x00000004d8007c0c */ /* 0x000ff6000c706670 */
[----:B------:R-:W-:Y:S02]  /*44c0*/  @!UPT UIADD3 URZ, URZ, URZ, URZ ;  /* 0x0000003f3f3ff290 */ /* 0x000fe4000fffe03f */
[----:B------:R1:W-:Y:S01]  /*44d0*/  LDGSTS.E.BYPASS.LTC128B.128 [R6+0x1000], [R8.64+0x40], !P0 ;  /* 0x0100004008067fae */ /* 0x0003e2000c101d5c */
[----:B------:R-:W-:Y:S01]  /*44e0*/  LOP3.LUT P0, RZ, R4, 0x4, RZ, 0xc0, !PT ;  /* 0x0000000404ff7812 */ /* 0x000fe2000780c0ff */
[----:B------:R-:W-:Y:S03]  /*44f0*/  @!P1 IMAD.SHL.U32 R4, R5, 0x4, RZ ;  /* 0x0000000405049824 */ /* 0x000fe600078e00ff */
[----:B------:R-:W-:Y:S11]  /*4500*/  ISETP.GE.OR P0, PT, R216, UR4, !P0 ;  /* 0x00000004d8007c0c */ /* 0x000ff6000c706670 */
[----:B------:R-:W-:Y:S02]  /*4510*/  @!UPT UIADD3 URZ, URZ, URZ, URZ ;  /* 0x0000003f3f3ff290 */ /* 0x000fe4000fffe03f */
[----:B------:R1:W-:Y:S08]  /*4520*/  LDGSTS.E.BYPASS.LTC128B.128 [R6+0x2000], [R8.64+0x80], !P0 ;  /* 0x0200008008067fae */ /* 0x0003f0000c101d5c */
[----:B------:R1:W-:Y:S02]  /*4530*/  @!P1 LDGSTS.E.BYPASS.LTC128B.128 [R4+0x18280], [R10.64] ;  /* 0x182800000a049fae */ /* 0x0003e4000b901d5c */
.L_x_658:
[-C--:B-12-45:R-:W-:Y:S01]  /*4540*/  HMMA.16816.F32 R4, R28, R2.reuse, RZ ;  /* 0x000000021c04723c */ /* 0x0b6fe200000018ff */
        /* <DEDUP_REMOVED lines=8> */
[----:B------:R-:W-:Y:S01]  /*45d0*/  UIADD3 UR6, UR20, 0x1, URZ ;  /* 0x0000000114067890 */ /* 0x000fe2000fffe03f */
[----:B------:R-:W2:Y:S01]  /*45e0*/  LDSM.16.MT88.2 R44, [R206+0x2800] ;  /* 0x00280000ce2c783b */ /* 0x000ea20000004100 */
[----:B------:R-:W-:Y:S02]  /*45f0*/  UISETP.GE.AND UP2, UPT, UR20, 0x1, UPT ;  /* 0x000000011400788c */ /* 0x000fe4000bf46270 */
[-C--:B------:R-:W-:Y:S01]  /*4600*/  HMMA.16816.F32 R12, R24, R20.reuse, RZ ;  /* 0x00000014180c723c */ /* 0x080fe200000018ff */
[----:B------:R-:W-:Y:S01]  /*4610*/  LDSM.16.M88.4 R48, [R202+0x1000] ;  /* 0x00100000ca30783b */ /* 0x000fe20000000200 */
[----:B------:R-:W-:Y:S02]  /*4620*/  UIADD3 UR4, UR19, 0x1, URZ ;  /* 0x0000000113047890 */ /* 0x000fe4000fffe03f */
[----:B------:R-:W-:Y:S01]  /*4630*/  UISETP.GE.AND UP1, UPT, UR19, 0x1, UPT ;  /* 0x000000011300788c */ /* 0x000fe2000bf26270 */
[----:B------:R-:W-:Y:S01]  /*4640*/  LDSM.16.MT88.2 R46, [R206+0x2c00] ;  /* 0x002c0000ce2e783b */ /* 0x000fe20000004100 */
[----:B------:R-:W-:Y:S02]  /*4650*/  USEL UR5, UR7, URZ, !UP3 ;  /* 0x0000003f07057287 */ /* 0x000fe4000d800000 */
[C---:B------:R-:W-:Y:S01]  /*4660*/  HMMA.16816.F32 R16, R28.reuse, R20, RZ ;  /* 0x000000141c10723c */ /* 0x040fe200000018ff */
[----:B------:R-:W-:Y:S01]  /*4670*/  LDSM.16.M88.4 R52, [R205+0x2000] ;  /* 0x00200000cd34783b */ /* 0x000fe20000000200 */
[----:B------:R-:W-:Y:S02]  /*4680*/  USEL UR20, UR6, URZ, !UP2 ;  /* 0x0000003f06147287 */ /* 0x000fe4000d000000 */
[----:B------:R-:W-:Y:S01]  /*4690*/  USEL UR19, UR4, URZ, !UP1 ;  /* 0x0000003f04137287 */ /* 0x000fe2000c800000 */
[----:B------:R-:W0:Y:S03]  /*46a0*/  LDGDEPBAR ;  /* 0x00000000000079af */ /* 0x000e260000000000 */
[-C--:B------:R-:W-:Y:S01]  /*46b0*/  HMMA.16816.F32 R20, R28, R32.reuse, RZ ;  /* 0x000000201c14723c */ /* 0x080fe200000018ff */
[----:B------:R-:W3:Y:S04]  /*46c0*/  LDSM.16.MT88.2 R28, [R206+0x4800] ;  /* 0x00480000ce1c783b */ /* 0x000ee80000004100 */
[----:B------:R-:W-:Y:S03]  /*46d0*/  LDSM.16.MT88.2 R30, [R206+0xc00] ;  /* 0x000c0000ce1e783b */ /* 0x000fe60000004100 */
[----:B------:R-:W-:Y:S08]  /*46e0*/  HMMA.16816.F32 R24, R24, R32, RZ ;  /* 0x000000201818723c */ /* 0x000ff000000018ff */
[-C--:B------:R-:W-:Y:S08]  /*46f0*/  HMMA.16816.F32 R4, R60, R34.reuse, R4 ;  /* 0x000000223c04723c */ /* 0x080ff00000001804 */
[C---:B------:R-:W-:Y:S01]  /*4700*/  HMMA.16816.F32 R8, R64.reuse, R34, R8 ;  /* 0x000000224008723c */ /* 0x040fe20000001808 */
[----:B------:R-:W4:Y:S07]  /*4710*/  LDSM.16.M88.4 R32, [R202] ;  /* 0x00000000ca20783b */ /* 0x000f2e0000000200 */
[-C--:B------:R-:W-:Y:S08]  /*4720*/  HMMA.16816.F32 R12, R64, R56.reuse, R12 ;  /* 0x00000038400c723c */ /* 0x080ff0000000180c */
[C---:B------:R-:W-:Y:S01]  /*4730*/  HMMA.16816.F32 R16, R60.reuse, R56, R16 ;  /* 0x000000383c10723c */ /* 0x040fe20000001810 */
[----:B------:R-:W-:Y:S07]  /*4740*/  LDSM.16.M88.4 R56, [R205+0x3000] ;  /* 0x00300000cd38783b */ /* 0x000fee0000000200 */
[-C--:B------:R-:W-:Y:S01]  /*4750*/  HMMA.16816.F32 R20, R60, R164.reuse, R20 ;  /* 0x000000a43c14723c */ /* 0x080fe20000001814 */
[----:B------:R-:W-:Y:S07]  /*4760*/  LDSM.16.MT88.2 R60, [R206+0x3000] ;  /* 0x00300000ce3c783b */ /* 0x000fee0000004100 */
[----:B------:R-:W-:Y:S08]  /*4770*/  HMMA.16816.F32 R24, R64, R164, R24 ;  /* 0x000000a44018723c */ /* 0x000ff00000001818 */
[-C--:B-1----:R-:W-:Y:S08]  /*4780*/  HMMA.16816.F32 R4, R36, R2.reuse, R4 ;  /* 0x000000022404723c */ /* 0x082ff00000001804 */
[C---:B------:R-:W-:Y:S01]  /*4790*/  HMMA.16816.F32 R8, R40.reuse, R2, R8 ;  /* 0x000000022808723c */ /* 0x040fe20000001808 */
[----:B------:R-:W1:Y:S07]  /*47a0*/  LDSM.16.MT88.2 R2, [R206+0x4c00] ;  /* 0x004c0000ce02783b */ /* 0x000e6e0000004100 */
[-C--:B--2---:R-:W-:Y:S08]  /*47b0*/  HMMA.16816.F32 R12, R40, R44.reuse, R12 ;  /* 0x0000002c280c723c */ /* 0x084ff0000000180c */
[C---:B------:R-:W-:Y:S01]  /*47c0*/  HMMA.16816.F32 R16, R36.reuse, R44, R16 ;  /* 0x0000002c2410723c */ /* 0x040fe20000001810 */
[----:B------:R-:W2:Y:S07]  /*47d0*/  LDSM.16.MT88.2 R44, [R206+0x1000] ;  /* 0x00100000ce2c783b */ /* 0x000eae0000004100 */
[-C--:B---3--:R-:W-:Y:S01]  /*47e0*/  HMMA.16816.F32 R20, R36, R28.reuse, R20 ;  /* 0x0000001c2414723c */ /* 0x088fe20000001814 */
[----:B------:R-:W-:Y:S07]  /*47f0*/  LDSM.16.M88.4 R36, [R204+0x2000] ;  /* 0x00200000cc24783b */ /* 0x000fee0000000200 */
[----:B------:R-:W-:Y:S01]  /*4800*/  HMMA.16816.F32 R24, R40, R28, R24 ;  /* 0x0000001c2818723c */ /* 0x000fe20000001818 */
[----:B------:R-:W3:Y:S04]  /*4810*/  LDSM.16.MT88.2 R28, [R206+0x5000] ;  /* 0x00500000ce1c783b */ /* 0x000ee80000004100 */
[----:B------:R-:W-:Y:S03]  /*4820*/  LDSM.16.M88.4 R40, [R204+0x3000] ;  /* 0x00300000cc28783b */ /* 0x000fe60000000200 */
[-C--:B----4-:R-:W-:Y:S08]  /*4830*/  HMMA.16816.F32 R4, R32, R30.reuse, R4 ;  /* 0x0000001e2004723c */ /* 0x090ff00000001804 */
[C---:B------:R-:W-:Y:S01]  /*4840*/  HMMA.16816.F32 R8, R48.reuse, R30, R8 ;  /* 0x0000001e3008723c */ /* 0x040fe20000001808 */
[----:B------:R-:W4:Y:S07]  /*4850*/  LDSM.16.MT88.2 R30, [R206+0x1400] ;  /* 0x00140000ce1e783b */ /* 0x000f2e0000004100 */
[-C--:B------:R-:W-:Y:S08]  /*4860*/  HMMA.16816.F32 R12, R48, R46.reuse, R12 ;  /* 0x0000002e300c723c */ /* 0x080ff0000000180c */
[C---:B------:R-:W-:Y:S01]  /*4870*/  HMMA.16816.F32 R16, R32.reuse, R46, R16 ;  /* 0x0000002e2010723c */ /* 0x040fe20000001810 */
[----:B------:R-:W5:Y:S07]  /*4880*/  LDSM.16.MT88.2 R46, [R206+0x3400] ;  /* 0x00340000ce2e783b */ /* 0x000f6e0000004100 */
        /* <DEDUP_REMOVED lines=19> */
[-C--:B-----5:R-:W-:Y:S08]  /*49c0*/  HMMA.16816.F32 R12, R40, R46.reuse, R12 ;  /* 0x0000002e280c723c */ /* 0x0a0ff0000000180c */
[C---:B------:R-:W-:Y:S01]  /*49d0*/  HMMA.16816.F32 R16, R36.reuse, R46, R16 ;  /* 0x0000002e2410723c */ /* 0x040fe20000001810 */
[----:B------:R-:W5:Y:S07]  /*49e0*/  LDSM.16.MT88.2 R46, [R206+0x3c00] ;  /* 0x003c0000ce2e783b */ /* 0x000f6e0000004100 */
[-C--:B-1----:R-:W-:Y:S01]  /*49f0*/  HMMA.16816.F32 R20, R36, R2.reuse, R20 ;  /* 0x000000022414723c */ /* 0x082fe20000001814 */
[----:B------:R-:W-:Y:S07]  /*4a00*/  LDSM.16.MT88.4 R36, [R207+0x1cc80] ;  /* 0x01cc8000cf24783b */ /* 0x000fee0000004200 */
[----:B------:R-:W-:Y:S01]  /*4a10*/  HMMA.16816.F32 R24, R40, R2, R24 ;  /* 0x000000022818723c */ /* 0x000fe20000001818 */
[----:B------:R-:W1:Y:S04]  /*4a20*/  LDSM.16.MT88.2 R2, [R206+0x5c00] ;  /* 0x005c0000ce02783b */ /* 0x000e680000004100 */
[----:B------:R-:W-:Y:S03]  /*4a30*/  LDSM.16.MT88.4 R40, [R207+0x1ec80] ;  /* 0x01ec8000cf28783b */ /* 0x000fe60000004200 */
[-C--:B--2---:R-:W-:Y:S08]  /*4a40*/  HMMA.16816.F32 R4, R32, R44.reuse, R4 ;  /* 0x0000002c2004723c */ /* 0x084ff00000001804 */
[C---:B------:R-:W-:Y:S08]  /*4a50*/  HMMA.16816.F32 R8, R48.reuse, R44, R8 ;  /* 0x0000002c3008723c */ /* 0x040ff00000001808 */
[-C--:B------:R-:W-:Y:S08]  /*4a60*/  HMMA.16816.F32 R12, R48, R60.reuse, R12 ;  /* 0x0000003c300c723c */ /* 0x080ff0000000180c */
[C---:B------:R-:W-:Y:S08]  /*4a70*/  HMMA.16816.F32 R16, R32.reuse, R60, R16 ;  /* 0x0000003c2010723c */ /* 0x040ff00000001810 */
[-C--:B---3--:R-:W-:Y:S07]  /*4a80*/  HMMA.16816.F32 R20, R32, R28.reuse, R20 ;  /* 0x0000001c2014723c */ /* 0x088fee0000001814 */
[----:B------:R-:W-:Y:S01]  /*4a90*/  IMAD.U32 R35, RZ, RZ, UR11 ;  /* 0x0000000bff237e24 */ /* 0x000fe2000f8e00ff */
[----:B------:R-:W-:Y:S04]  /*4aa0*/  HMMA.16816.F32 R24, R48, R28, R24 ;  /* 0x0000001c3018723c */ /* 0x000fe80000001818 */
[----:B------:R-:W-:Y:S01]  /*4ab0*/  IADD3 R33, P0, R238, UR11, RZ ;  /* 0x0000000bee217c10 */ /* 0x000fe2000ff1e0ff */
[----:B------:R-:W-:Y:S03]  /*4ac0*/  UMOV UR11, UR18 ;  /* 0x00000012000b7c82 */ /* 0x000fe60008000000 */
[-C--:B----4-:R-:W-:Y:S05]  /*4ad0*/  HMMA.16816.F32 R4, R52, R30.reuse, R4 ;  /* 0x0000001e3404723c */ /* 0x090fea0000001804 */
[----:B------:R-:W-:Y:S02]  /*4ae0*/  LEA.HI.X.SX32 R32, R35, R236, 0x1, P0 ;  /* 0x000000ec23207211 */ /* 0x000fe400000f0eff */
[C---:B------:R-:W-:Y:S01]  /*4af0*/  LEA R44, P0, R33.reuse, c[0x0][0x220], 0x2 ;  /* 0x00008800212c7a11 */ /* 0x040fe200078010ff */
[C---:B------:R-:W-:Y:S01]  /*4b00*/  HMMA.16816.F32 R8, R56.reuse, R30, R8 ;  /* 0x0000001e3808723c */ /* 0x040fe20000001808 */
[----:B------:R-:W-:Y:S03]  /*4b10*/  LDSM.16.MT88.4 R28, [R166+0xd080] ;  /* 0x00d08000a61c783b */ /* 0x000fe60000004200 */
[----:B------:R-:W-:Y:S02]  /*4b20*/  LEA.HI.X R45, R33, c[0x0][0x224], R32, 0x2, P0 ;  /* 0x00008900212d7a11 */ /* 0x000fe400000f1420 */
[----:B------:R-:W-:Y:S01]  /*4b30*/  LDSM.16.MT88.4 R32, [R166+0xe080] ;  /* 0x00e08000a620783b */ /* 0x000fe20000004200 */
[----:B------:R-:W-:Y:S01]  /*4b40*/  PLOP3.LUT P0, PT, PT, PT, UP0, 0x40, 0x0 ;  /* 0x000000000000781c */ /* 0x000fe20003f0e808 */
[-C--:B-----5:R-:W-:Y:S07]  /*4b50*/  HMMA.16816.F32 R12, R56, R46.reuse, R12 ;  /* 0x0000002e380c723c */ /* 0x0a0fee000000180c */
        /* <DEDUP_REMOVED lines=22> */
[----:B------:R-:W-:Y:S04]  /*4cc0*/  RED.E.ADD.F32.FTZ.RN.STRONG.GPU [R44.64+0x4000], R20 ;  /* 0x004000142c00798e */ /* 0x000fe8000c10e79c */
[----:B------:R-:W-:Y:S04]  /*4cd0*/  RED.E.ADD.F32.FTZ.RN.STRONG.GPU [R44.64+0x4400], R21 ;  /* 0x004400152c00798e */ /* 0x000fe8000c10e79c */
[----:B------:R-:W-:Y:S04]  /*4ce0*/  RED.E.ADD.F32.FTZ.RN.STRONG.GPU [R44.64+0x4800], R22 ;  /* 0x004800162c00798e */ /* 0x000fe8000c10e79c */
[----:B------:R-:W-:Y:S04]  /*4cf0*/  RED.E.ADD.F32.FTZ.RN.STRONG.GPU [R44.64+0x4c00], R23 ;  /* 0x004c00172c00798e */ /* 0x000fe8000c10e79c */
[----:B------:R-:W3:Y:S01]  /*4d00*/  LDSM.16.MT88.4 R20, [R166+0xc480] ;  /* 0x00c48000a614783b */ /* 0x000ee20000004200 */
[-C--:B-1----:R-:W-:Y:S03]  /*4d10*/  HMMA.16816.F32 R116, R8, R16.reuse, R116 ;  /* 0x000000100874723c */ /* 0x082fe60000001874 */
[----:B------:R-:W-:Y:S04]  /*4d20*/  RED.E.ADD.F32.FTZ.RN.STRONG.GPU [R44.64+0x5000], R24 ;  /* 0x005000182c00798e */ /* 0x000fe8000c10e79c */
[----:B------:R-:W-:Y:S04]  /*4d30*/  RED.E.ADD.F32.FTZ.RN.STRONG.GPU [R44.64+0x5400], R25 ;  /* 0x005400192c00798e */ /* 0x000fe8000c10e79c */
[----:B------:R-:W-:Y:S04]  /*4d40*/  RED.E.ADD.F32.FTZ.RN.STRONG.GPU [R44.64+0x5800], R26 ;  /* 0x0058001a2c00798e */ /* 0x000fe8000c10e79c */
[----:B------:R-:W-:Y:S01]  /*4d50*/  RED.E.ADD.F32.FTZ.RN.STRONG.GPU [R44.64+0x5c00], R27 ;  /* 0x005c001b2c00798e */ /* 0x000fe2000c10e79c */
[C---:B--2---:R-:W-:Y:S03]  /*4d60*/  HMMA.16816.F32 R120, R12.reuse, R16, R120 ;  /* 0x000000100c78723c */ /* 0x044fe60000001878 */
[----:B------:R-:W1:Y:S04]  /*4d70*/  LDSM.16.MT88.4 R24, [R166+0xd480] ;  /* 0x00d48000a618783b */ /* 0x000e680000004200 */
[----:B------:R-:W-:Y:S01]  /*4d80*/  LDSM.16.MT88.4 R44, [R207+0x1fc80] ;  /* 0x01fc8000cf2c783b */ /* 0x000fe20000004200 */
        /* <DEDUP_REMOVED lines=11> */
[----:B------:R-:W-:Y:S07]  /*4e40*/  LDSM.16.MT88.4 R12, [R166+0xc880] ;  /* 0x00c88000a60c783b */ /* 0x000fee0000004200 */
[----:B------:R-:W-:Y:S01]  /*4e50*/  HMMA.16816.F32 R160, R8, R34, R160 ;  /* 0x0000002208a0723c */ /* 0x000fe200000018a0 */
[----:B------:R-:W4:Y:S04]  /*4e60*/  LDSM.16.MT88.4 R8, [R207+0x1d480] ;  /* 0x01d48000cf08783b */ /* 0x000f280000004200 */
[----:B------:R-:W5:Y:S03]  /*4e70*/  LDSM.16.MT88.4 R32, [R166+0xd880] ;  /* 0x00d88000a620783b */ /* 0x000f660000004200 */
[-C--:B---3--:R-:W-:Y:S08]  /*4e80*/  HMMA.16816.F32 R116, R36, R20.reuse, R116 ;  /* 0x000000142474723c */ /* 0x088ff00000001874 */
[C---:B------:R-:W-:Y:S08]  /*4e90*/  HMMA.16816.F32 R120, R40.reuse, R20, R120 ;  /* 0x000000142878723c */ /* 0x040ff00000001878 */
[-C--:B------:R-:W-:Y:S08]  /*4ea0*/  HMMA.16816.F32 R124, R40, R22.reuse, R124 ;  /* 0x00000016287c723c */ /* 0x080ff0000000187c */
[C---:B------:R-:W-:Y:S01]  /*4eb0*/  HMMA.16816.F32 R128, R36.reuse, R22, R128 ;  /* 0x000000162480723c */ /* 0x040fe20000001880 */
[----:B------:R-:W3:Y:S07]  /*4ec0*/  LDSM.16.MT88.4 R20, [R166+0xe880] ;  /* 0x00e88000a614783b */ /* 0x000eee0000004200 */
[-C--:B-1----:R-:W-:Y:S08]  /*4ed0*/  HMMA.16816.F32 R132, R36, R24.reuse, R132 ;  /* 0x000000182484723c */ /* 0x082ff00000001884 */
[C---:B------:R-:W-:Y:S08]  /*4ee0*/  HMMA.16816.F32 R136, R40.reuse, R24, R136 ;  /* 0x000000182888723c */ /* 0x040ff00000001888 */
[-C--:B------:R-:W-:Y:S08]  /*4ef0*/  HMMA.16816.F32 R140, R40, R26.reuse, R140 ;  /* 0x0000001a288c723c */ /* 0x080ff0000000188c */
[C---:B------:R-:W-:Y:S01]  /*4f00*/  HMMA.16816.F32 R144, R36.reuse, R26, R144 ;  /* 0x0000001a2490723c */ /* 0x040fe20000001890 */
[----:B------:R-:W-:Y:S07]  /*4f10*/  LDSM.16.MT88.4 R24, [R207+0x1dc80] ;  /* 0x01dc8000cf18783b */ /* 0x000fee0000004200 */
[-C--:B--2---:R-:W-:Y:S08]  /*4f20*/  HMMA.16816.F32 R148, R36, R16.reuse, R148 ;  /* 0x000000102494723c */ /* 0x084ff00000001894 */
[C---:B------:R-:W-:Y:S08]  /*4f30*/  HMMA.16816.F32 R152, R40.reuse, R16, R152 ;  /* 0x000000102898723c */ /* 0x040ff00000001898 */
[-C--:B------:R-:W-:Y:S01]  /*4f40*/  HMMA.16816.F32 R156, R40, R18.reuse, R156 ;  /* 0x00000012289c723c */ /* 0x080fe2000000189c */
[----:B------:R-:W1:Y:S07]  /*4f50*/  LDSM.16.MT88.4 R40, [R166+0xcc80] ;  /* 0x00cc8000a628783b */ /* 0x000e6e0000004200 */
[----:B------:R-:W-:Y:S01]  /*4f60*/  HMMA.16816.F32 R160, R36, R18, R160 ;  /* 0x0000001224a0723c */ /* 0x000fe200000018a0 */
[----:B------:R-:W2:Y:S04]  /*4f70*/  LDSM.16.MT88.4 R16, [R166+0xdc80] ;  /* 0x00dc8000a610783b */ /* 0x000ea80000004200 */
[----:B------:R-:W1:Y:S03]  /*4f80*/  LDSM.16.MT88.4 R36, [R166+0xec80] ;  /* 0x00ec8000a624783b */ /* 0x000e660000004200 */
        /* <DEDUP_REMOVED lines=8> */
[-C--:B---3--:R-:W-:Y:S08]  /*5010*/  HMMA.16816.F32 R148, R8, R20.reuse, R148 ;  /* 0x000000140894723c */ /* 0x088ff00000001894 */
[C---:B------:R-:W-:Y:S08]  /*5020*/  HMMA.16816.F32 R152, R28.reuse, R20, R152 ;  /* 0x000000141c98723c */ /* 0x040ff00000001898 */
[-C--:B------:R-:W-:Y:S08]  /*5030*/  HMMA.16816.F32 R156, R28, R22.reuse, R156 ;  /* 0x000000161c9c723c */ /* 0x080ff0000000189c */
[----:B------:R-:W-:Y:S08]  /*5040*/  HMMA.16816.F32 R160, R8, R22, R160 ;  /* 0x0000001608a0723c */ /* 0x000ff000000018a0 */
[-C--:B-1----:R-:W-:Y:S08]  /*5050*/  HMMA.16816.F32 R116, R24, R40.reuse, R116 ;  /* 0x000000281874723c */ /* 0x082ff00000001874 */
[C---:B------:R-:W-:Y:S08]  /*5060*/  HMMA.16816.F32 R120, R44.reuse, R40, R120 ;  /* 0x000000282c78723c */ /* 0x040ff00000001878 */
[-C--:B------:R-:W-:Y:S08]  /*5070*/  HMMA.16816.F32 R124, R44, R42.reuse, R124 ;  /* 0x0000002a2c7c723c */ /* 0x080ff0000000187c */
[C---:B------:R-:W-:Y:S08]  /*5080*/  HMMA.16816.F32 R128, R24.reuse, R42, R128 ;  /* 0x0000002a1880723c */ /* 0x040ff00000001880 */
[-C--:B--2---:R-:W-:Y:S08]  /*5090*/  HMMA.16816.F32 R132, R24, R16.reuse, R132 ;  /* 0x000000101884723c */ /* 0x084ff00000001884 */
[C---:B------:R-:W-:Y:S08]  /*50a0*/  HMMA.16816.F32 R136, R44.reuse, R16, R136 ;  /* 0x000000102c88723c */ /* 0x040ff00000001888 */
[-C--:B------:R-:W-:Y:S08]  /*50b0*/  HMMA.16816.F32 R140, R44, R18.reuse, R140 ;  /* 0x000000122c8c723c */ /* 0x080ff0000000188c */
[C---:B------:R-:W-:Y:S08]  /*50c0*/  HMMA.16816.F32 R144, R24.reuse, R18, R144 ;  /* 0x000000121890723c */ /* 0x040ff00000001890 */
[-C--:B------:R-:W-:Y:S08]  /*50d0*/  HMMA.16816.F32 R148, R24, R36.reuse, R148 ;  /* 0x000000241894723c */ /* 0x080ff00000001894 */
[C---:B------:R-:W-:Y:S08]  /*50e0*/  HMMA.16816.F32 R152, R44.reuse, R36, R152 ;  /* 0x000000242c98723c */ /* 0x040ff00000001898 */
[-C--:B------:R-:W-:Y:S08]  /*50f0*/  HMMA.16816.F32 R156, R44, R38.reuse, R156 ;  /* 0x000000262c9c723c */ /* 0x080ff0000000189c */
[----:B------:R-:W-:Y:S01]  /*5100*/  HMMA.16816.F32 R160, R24, R38, R160 ;  /* 0x0000002618a0723c */ /* 0x000fe200000018a0 */
[----:B------:R-:W-:-:S07]  /*5110*/  @P0 BRA `(.L_x_659) ;  /* 0xffffce1000000947 */ /* 0x000fce000383ffff */
.L_x_656:
[----:B------:R-:W1:Y:S01]  /*5120*/  S2R R0, SR_TID.X ;  /* 0x0000000000007919 */ /* 0x000e620000002100 */
[----:B------:R-:W-:Y:S01]  /*5130*/  LEA.HI R8, R215, R215, RZ, 0x1 ;  /* 0x000000d7d7087211 */ /* 0x000fe200078f08ff */
[----:B------:R-:W-:Y:S01]  /*5140*/  FMUL.FTZ R116, R116, c[0x0][0x298] ;  /* 0x0000a60074747a20 */ /* 0x000fe20000410000 */
[----:B------:R-:W-:Y:S01]  /*5150*/  F2FP.PACK_AB R68, R69, R68 ;  /* 0x000000444544723e */ /* 0x000fe200000000ff */
[----:B------:R-:W-:Y:S01]  /*5160*/  BAR.SYNC.DEFER_BLOCKING 0x1, 0x100 ;  /* 0x0044000000007b1d */ /* 0x000fe20000010000 */
[----:B------:R-:W-:Y:S01]  /*5170*/  SHF.R.S32.HI R9, RZ, 0x1, R8 ;  /* 0x00000001ff097819 */ /* 0x000fe20000011408 */
[----:B------:R-:W-:Y:S01]  /*5180*/  FMUL.FTZ R117, R117, c[0x0][0x298] ;  /* 0x0000a60075757a20 */ /* 0x000fe20000410000 */
[----:B------:R-:W-:Y:S01]  /*5190*/  LOP3.LUT R8, R8, 0x3fffffe, RZ, 0xc0, !PT ;  /* 0x03fffffe08087812 */ /* 0x000fe200078ec0ff */
[----:B------:R-:W-:Y:S01]  /*51a0*/  FMUL.FTZ R118, R118, c[0x0][0x298] ;  /* 0x0000a60076767a20 */ /* 0x000fe20000410000 */
[C---:B------:R-:W-:Y:S01]  /*51b0*/  LOP3.LUT P0, RZ, R9.reuse, 0x2, RZ, 0xc0, !PT ;  /* 0x0000000209ff7812 */ /* 0x040fe2000780c0ff */
[----:B------:R-:W-:Y:S01]  /*51c0*/  IMAD.SHL.U32 R7, R9, 0x40, RZ ;  /* 0x0000004009077824 */ /* 0x000fe200078e00ff */
[----:B------:R-:W-:Y:S01]  /*51d0*/  F2FP.PACK_AB R70, R71, R70 ;  /* 0x000000464746723e */ /* 0x000fe200000000ff */
[----:B------:R-:W-:Y:S01]  /*51e0*/  IMAD.IADD R8, R215, 0x1, -R8 ;  /* 0x00000001d7087824 */ /* 0x000fe200078e0a08 */
[----:B------:R-:W-:Y:S01]  /*51f0*/  F2FP.PACK_AB R80, R81, R80 ;  /* 0x000000505150723e */ /* 0x000fe200000000ff */
[----:B------:R-:W-:Y:S01]  /*5200*/  FMUL.FTZ R119, R119, c[0x0][0x298] ;  /* 0x0000a60077777a20 */ /* 0x000fe20000410000 */
[----:B------:R-:W-:Y:S01]  /*5210*/  LOP3.LUT R7, R7, 0xc0, RZ, 0xc0, !PT ;  /* 0x000000c007077812 */ /* 0x000fe200078ec0ff */
        /* <DEDUP_REMOVED lines=9> */
[--C-:B-1----:R-:W-:Y:S01]  /*52b0*/  SHF.R.S32.HI R3, RZ, 0x1f, R0.reuse ;  /* 0x0000001fff037819 */ /* 0x102fe20000011400 */
[----:B------:R-:W-:Y:S01]  /*52c0*/  FMUL.FTZ R121, R121, c[0x0][0x298] ;  /* 0x0000a60079797a20 */ /* 0x000fe20000410000 */
[----:B------:R-:W-:Y:S01]  /*52d0*/  SHF.R.S32.HI R11, RZ, 0x1f, R0 ;  /* 0x0000001fff0b7819 */ /* 0x000fe20000011400 */
[----:B------:R-:W-:Y:S01]  /*52e0*/  FMUL.FTZ R122, R122, c[0x0][0x298] ;  /* 0x0000a6007a7a7a20 */ /* 0x000fe20000410000 */
[-C--:B------:R-:W-:Y:S01]  /*52f0*/  LEA.HI R2, R3, R0.reuse, RZ, 0x5 ;  /* 0x0000000003027211 */ /* 0x080fe200078f28ff */
[----:B------:R-:W-:Y:S01]  /*5300*/  FMUL.FTZ R123, R123, c[0x0][0x298] ;  /* 0x0000a6007b7b7a20 */ /* 0x000fe20000410000 */
[-C--:B------:R-:W-:Y:S01]  /*5310*/  LEA.HI R6, R11, R0.reuse, RZ, 0x2 ;  /* 0x000000000b067211 */ /* 0x080fe200078f10ff */
[----:B------:R-:W-:Y:S01]  /*5320*/  FMUL.FTZ R124, R124, c[0x0][0x298] ;  /* 0x0000a6007c7c7a20 */ /* 0x000fe20000410000 */
[--C-:B--2---:R-:W-:Y:S01]  /*5330*/  SHF.R.S32.HI R5, RZ, 0x5, R2.reuse ;  /* 0x00000005ff057819 */ /* 0x104fe20000011402 */
[----:B------:R-:W-:Y:S01]  /*5340*/  FMUL.FTZ R125, R125, c[0x0][0x298] ;  /* 0x0000a6007d7d7a20 */ /* 0x000fe20000410000 */
[----:B------:R-:W-:Y:S01]  /*5350*/  SHF.R.S32.HI R2, RZ, 0x1f, R2 ;  /* 0x0000001fff027819 */ /* 0x000fe20000011402 */
[----:B------:R-:W-:Y:S01]  /*5360*/  FMUL.FTZ R126, R126, c[0x0][0x298] ;  /* 0x0000a6007e7e7a20 */ /* 0x000fe20000410000 */
[----:B------:R-:W-:Y:S01]  /*5370*/  LEA.HI R4, R11, R0, RZ, 0x7 ;  /* 0x000000000b047211 */ /* 0x000fe200078f38ff */
[----:B------:R-:W-:Y:S01]  /*5380*/  FMUL.FTZ R127, R127, c[0x0][0x298] ;  /* 0x0000a6007f7f7a20 */ /* 0x000fe20000410000 */
[----:B------:R-:W-:Y:S01]  /*5390*/  LEA.HI R2, R2, R5, RZ, 0x2 ;  /* 0x0000000502027211 */ /* 0x000fe200078f10ff */
[----:B------:R-:W-:Y:S01]  /*53a0*/  FMUL.FTZ R132, R132, c[0x0][0x298] ;  /* 0x0000a60084847a20 */ /* 0x000fe20000410000 */
[----:B------:R-:W-:Y:S01]  /*53b0*/  LOP3.LUT R11, R6, 0xfffffffc, RZ, 0xc0, !PT ;  /* 0xfffffffc060b7812 */ /* 0x000fe200078ec0ff */
[----:B------:R-:W-:Y:S01]  /*53c0*/  FMUL.FTZ R133, R133, c[0x0][0x298] ;  /* 0x0000a60085857a20 */ /* 0x000fe20000410000 */
[----:B------:R-:W-:Y:S01]  /*53d0*/  LOP3.LUT R2, R2, 0xfffffffc, RZ, 0xc0, !PT ;  /* 0xfffffffc02027812 */ /* 0x000fe200078ec0ff */
[----:B------:R-:W-:Y:S01]  /*53e0*/  FMUL.FTZ R134, R134, c[0x0][0x298] ;  /* 0x0000a60086867a20 */ /* 0x000fe20000410000 */
[----:B------:R-:W-:Y:S01]  /*53f0*/  SHF.R.U32.HI R4, RZ, 0x4, R4 ;  /* 0x00000004ff047819 */ /* 0x000fe20000011604 */
[----:B------:R-:W-:Y:S01]  /*5400*/  IMAD.IADD R11, R0, 0x1, -R11 ;  /* 0x00000001000b7824 */ /* 0x000fe200078e0a0b */
[----:B------:R-:W-:Y:S01]  /*5410*/  F2FP.PACK_AB R78, R79, R78 ;  /* 0x0000004e4f4e723e */ /* 0x000fe200000000ff */
[----:B------:R-:W-:Y:S01]  /*5420*/  IMAD.IADD R2, R5, 0x1, -R2 ;  /* 0x0000000105027824 */ /* 0x000fe200078e0a02 */
[----:B------:R-:W-:Y:S01]  /*5430*/  LOP3.LUT R4, R7, 0x8, R4, 0xf8, !PT ;  /* 0x0000000807047812 */ /* 0x000fe200078ef804 */
[----:B------:R-:W-:Y:S01]  /*5440*/  FMUL.FTZ R135, R135, c[0x0][0x298] ;  /* 0x0000a60087877a20 */ /* 0x000fe20000410000 */
[----:B------:R-:W-:Y:S01]  /*5450*/  SHF.R.U32.HI R7, RZ, 0x3, R7 ;  /* 0x00000003ff077819 */ /* 0x000fe20000011607 */
[----:B------:R-:W-:Y:S01]  /*5460*/  IMAD R11, R2, 0x100, R11 ;  /* 0x00000100020b7824 */ /* 0x000fe200078e020b */
[----:B------:R-:W-:Y:S01]  /*5470*/  F2FP.PACK_AB R84, R85, R84 ;  /* 0x000000545554723e */ /* 0x000fe200000000ff */
[----:B------:R-:W-:Y:S01]  /*5480*/  FMUL.FTZ R144, R144, c[0x0][0x298] ;  /* 0x0000a60090907a20 */ /* 0x000fe20000410000 */
[----:B------:R-:W-:Y:S01]  /*5490*/  LOP3.LUT R4, R4, R7, RZ, 0x3c, !PT ;  /* 0x0000000704047212 */ /* 0x000fe200078e3cff */
[----:B------:R-:W-:Y:S01]  /*54a0*/  IMAD R11, R8, 0x10, R11 ;  /* 0x00000010080b7824 */ /* 0x000fe200078e020b */
[----:B------:R-:W-:Y:S01]  /*54b0*/  F2FP.PACK_AB R86, R87, R86 ;  /* 0x000000565756723e */ /* 0x000fe200000000ff */
[----:B------:R-:W-:Y:S01]  /*54c0*/  FMUL.FTZ R145, R145, c[0x0][0x298] ;  /* 0x0000a60091917a20 */ /* 0x000fe20000410000 */
[----:B------:R-:W-:Y:S01]  /*54d0*/  F2FP.PACK_AB R96, R97, R96 ;  /* 0x000000606160723e */ /* 0x000fe200000000ff */
[----:B------:R-:W-:Y:S01]  /*54e0*/  IMAD.U32 R4, R11, 0x2, R4 ;  /* 0x000000020b047824 */ /* 0x000fe200078e0004 */
[----:B------:R-:W-:Y:S01]  /*54f0*/  F2FP.PACK_AB R98, R99, R98 ;  /* 0x000000626362723e */ /* 0x000fe200000000ff */
[----:B------:R-:W-:Y:S01]  /*5500*/  FMUL.FTZ R146, R146, c[0x0][0x298] ;  /* 0x0000a60092927a20 */ /* 0x000fe20000410000 */
[----:B------:R-:W-:Y:S01]  /*5510*/  F2FP.PACK_AB R88, R89, R88 ;  /* 0x000000585958723e */ /* 0x000fe200000000ff */
[----:B------:R-:W-:Y:S01]  /*5520*/  IMAD.SHL.U32 R5, R4, 0x2, RZ ;  /* 0x0000000204057824 */ /* 0x000fe200078e00ff */
[----:B------:R-:W-:Y:S01]  /*5530*/  F2FP.PACK_AB R90, R91, R90 ;  /* 0x0000005a5b5a723e */ /* 0x000fe200000000ff */
[----:B------:R-:W-:Y:S01]  /*5540*/  FMUL.FTZ R147, R147, c[0x0][0x298] ;  /* 0x0000a60093937a20 */ /* 0x000fe20000410000 */
[----:B------:R-:W-:Y:S01]  /*5550*/  F2FP.PACK_AB R92, R93, R92 ;  /* 0x0000005c5d5c723e */ /* 0x000fe200000000ff */
[----:B------:R-:W-:Y:S01]  /*5560*/  FMUL.FTZ R136, R136, c[0x0][0x298] ;  /* 0x0000a60088887a20 */ /* 0x000fe20000410000 */
[C---:B------:R-:W-:Y:S01]  /*5570*/  IADD3 R7, R5.reuse, 0x20, RZ ;  /* 0x0000002005077810 */ /* 0x040fe20007ffe0ff */
[----:B------:R-:W-:Y:S01]  /*5580*/  STS [R5+0x6080], R68 ;  /* 0x0060804405007388 */ /* 0x000fe20000000800 */
[----:B------:R-:W-:Y:S01]  /*5590*/  @P0 IADD3 R7, R5, -0x20, RZ ;  /* 0xffffffe005070810 */ /* 0x000fe20007ffe0ff */
[----:B------:R-:W-:Y:S01]  /*55a0*/  FMUL.FTZ R137, R137, c[0x0][0x298] ;  /* 0x0000a60089897a20 */ /* 0x000fe20000410000 */
[----:B------:R-:W-:Y:S01]  /*55b0*/  F2FP.PACK_AB R94, R95, R94 ;  /* 0x0000005e5f5e723e */ /* 0x000fe200000000ff */
[----:B------:R-:W-:Y:S01]  /*55c0*/  STS [R5+0x6280], R70 ;  /* 0x0062804605007388 */ /* 0x000fe20000000800 */
[----:B------:R-:W-:Y:S01]  /*55d0*/  F2FP.PACK_AB R100, R101, R100 ;  /* 0x000000646564723e */ /* 0x000fe200000000ff */
        /* <DEDUP_REMOVED lines=27> */
[----:B------:R-:W-:Y:S01]  /*5790*/  FMUL.FTZ R149, R149, c[0x0][0x298] ;  /* 0x0000a60095957a20 */ /* 0x000fe20000410000 */
[----:B------:R-:W-:Y:S01]  /*57a0*/  F2FP.PACK_AB R124, R125, R124 ;  /* 0x0000007c7d7c723e */ /* 0x000fe200000000ff */
[----:B------:R-:W-:Y:S01]  /*57b0*/  FMUL.FTZ R150, R150, c[0x0][0x298] ;  /* 0x0000a60096967a20 */ /* 0x000fe20000410000 */
        /* <DEDUP_REMOVED lines=27> */
[----:B------:R-:W1:Y:S01]  /*5970*/  S2UR UR7, SR_CTAID.X ;  /* 0x00000000000779c3 */ /* 0x000e620000002500 */
[----:B------:R-:W-:Y:S01]  /*5980*/  STS [R5+0xa080], R100 ;  /* 0x00a0806405007388 */ /* 0x000fe20000000800 */
[----:B------:R-:W-:Y:S01]  /*5990*/  F2FP.PACK_AB R140, R141, R140 ;  /* 0x0000008c8d8c723e */ /* 0x000fe200000000ff */
[----:B------:R-:W-:Y:S01]  /*59a0*/  UMOV UR5, 0xffffff80 ;  /* 0xffffff8000057882 */ /* 0x000fe20000000000 */
[----:B------:R-:W-:Y:S01]  /*59b0*/  F2FP.PACK_AB R142, R143, R142 ;  /* 0x0000008e8f8e723e */ /* 0x000fe200000000ff */
[----:B------:R-:W-:Y:S01]  /*59c0*/  STS [R5+0xa280], R102 ;  /* 0x00a2806605007388 */ /* 0x000fe20000000800 */
[----:B------:R-:W-:Y:S01]  /*59d0*/  F2FP.PACK_AB R148, R149, R148 ;  /* 0x000000949594723e */ /* 0x000fe200000000ff */
[----:B------:R-:W-:Y:S01]  /*59e0*/  ULDC UR4, c[0x0][0x2f0] ;  /* 0x0000bc0000047ab9 */ /* 0x000fe20000000800 */
[----:B------:R-:W-:Y:S01]  /*59f0*/  F2FP.PACK_AB R150, R151, R150 ;  /* 0x000000969796723e */ /* 0x000fe200000000ff */
[----:B------:R-:W-:Y:S01]  /*5a00*/  STS [R7+0xa080], R112 ;  /* 0x00a0807007007388 */ /* 0x000fe20000000800 */
[----:B------:R-:W-:Y:S01]  /*5a10*/  F2FP.PACK_AB R160, R161, R160 ;  /* 0x000000a0a1a0723e */ /* 0x000fe200000000ff */
[--C-:B------:R-:W-:Y:S01]  /*5a20*/  IMAD.MOV.U32 R56, RZ, RZ, R232.reuse ;  /* 0x000000ffff387224 */ /* 0x100fe200078e00e8 */
[----:B------:R-:W-:Y:S01]  /*5a30*/  F2FP.PACK_AB R162, R163, R162 ;  /* 0x000000a2a3a2723e */ /* 0x000fe200000000ff */
[----:B------:R-:W-:Y:S01]  /*5a40*/  STS [R7+0xa280], R114 ;  /* 0x00a2807207007388 */ /* 0x000fe20000000800 */
[----:B------:R-:W-:Y:S01]  /*5a50*/  F2FP.PACK_AB R152, R153, R152 ;  /* 0x000000989998723e */ /* 0x000fe200000000ff */
[----:B------:R-:W-:Y:S01]  /*5a60*/  USHF.R.S32.HI UR6, URZ, 0x1f, UR17 ;  /* 0x0000001f3f067899 */ /* 0x000fe20008011411 */
[----:B------:R-:W-:Y:S01]  /*5a70*/  F2FP.PACK_AB R154, R155, R154 ;  /* 0x0000009a9b9a723e */ /* 0x000fe200000000ff */
[----:B------:R-:W-:Y:S01]  /*5a80*/  STS [R5+0xb080], R104 ;  /* 0x00b0806805007388 */ /* 0x000fe20000000800 */
[----:B------:R-:W-:Y:S01]  /*5a90*/  F2FP.PACK_AB R156, R157, R156 ;  /* 0x0000009c9d9c723e */ /* 0x000fe200000000ff */
[----:B------:R-:W-:Y:S01]  /*5aa0*/  BSSY B0, `(.L_x_660) ;  /* 0x000004f000007945 */ /* 0x000fe20003800000 */
[----:B------:R-:W-:Y:S01]  /*5ab0*/  F2FP.PACK_AB R158, R159, R158 ;  /* 0x0000009e9f9e723e */ /* 0x000fe200000000ff */
[----:B------:R-:W-:Y:S01]  /*5ac0*/  STS [R5+0xb280], R106 ;  /* 0x00b2806a05007388 */ /* 0x000fe20000000800 */
[----:B------:R-:W-:Y:S01]  /*5ad0*/  SHF.R.S32.HI R57, RZ, 0x1f, R232 ;  /* 0x0000001fff397819 */ /* 0x000fe200000114e8 */
[----:B-1----:R-:W-:-:S02]  /*5ae0*/  UIMAD UR7, UR7, UR5, UR4 ;  /* 0x00000005070772a4 */ /* 0x002fc4000f8e0204 */
[----:B------:R-:W-:Y:S01]  /*5af0*/  STS [R7+0xb080], R108 ;  /* 0x00b0806c07007388 */ /* 0x000fe20000000800 */
[----:B------:R-:W-:Y:S01]  /*5b00*/  LEA.HI R0, R3, R0, RZ, 0x2 ;  /* 0x0000000003007211 */ /* 0x000fe200078f10ff */
[----:B------:R-:W-:Y:S02]  /*5b10*/  ULDC.64 UR4, c[0x0][0x340] ;  /* 0x0000d00000047ab9 */ /* 0x000fe40000000a00 */
[----:B------:R-:W-:Y:S01]  /*5b20*/  STS [R7+0xb280], R110 ;  /* 0x00b2806e07007388 */ /* 0x000fe20000000800 */
[----:B------:R-:W-:Y:S01]  /*5b30*/  UISETP.LT.AND UP0, UPT, UR7, 0x80, UPT ;  /* 0x000000800700788c */ /* 0x000fe2000bf01270 */
[----:B------:R-:W-:Y:S01]  /*5b40*/  SHF.R.S32.HI R58, RZ, 0x2, R0 ;  /* 0x00000002ff3a7819 */ /* 0x000fe20000011400 */
[----:B------:R-:W-:Y:S01]  /*5b50*/  UIMAD UR4, UR6, UR4, URZ ;  /* 0x00000004060472a4 */ /* 0x000fe2000f8e023f */
[----:B------:R-:W-:Y:S01]  /*5b60*/  STS [R5+0x80], R116 ;  /* 0x0000807405007388 */ /* 0x000fe20000000800 */
[----:B------:R-:W-:Y:S01]  /*5b70*/  USEL UR7, UR7, 0x80, UP0 ;  /* 0x0000008007077887 */ /* 0x000fe20008000000 */
[----:B------:R-:W-:Y:S01]  /*5b80*/  IMAD.U32 R0, RZ, RZ, UR17 ;  /* 0x00000011ff007e24 */ /* 0x000fe2000f8e00ff */
[----:B------:R-:W-:Y:S01]  /*5b90*/  UIMAD UR4, UR17, UR5, UR4 ;  /* 0x00000005110472a4 */ /* 0x000fe2000f8e0204 */
[----:B------:R-:W-:Y:S01]  /*5ba0*/  STS [R5+0x280], R118 ;  /* 0x0002807605007388 */ /* 0x000fe20000000800 */
[----:B------:R-:W-:-:S02]  /*5bb0*/  SHF.R.S32.HI R59, RZ, 0x1f, R58 ;  /* 0x0000001fff3b7819 */ /* 0x000fc4000001143a */
[----:B------:R-:W-:Y:S01]  /*5bc0*/  ISETP.GE.AND P5, PT, R216, UR7, PT ;  /* 0x00000007d8007c0c */ /* 0x000fe2000bfa6270 */
[----:B------:R-:W-:Y:S02]  /*5bd0*/  STS [R7+0x80], R128 ;  /* 0x0000808007007388 */ /* 0x000fe40000000800 */
[----:B------:R-:W-:Y:S02]  /*5be0*/  IMAD.WIDE R58, R211, 0x80, R58 ;  /* 0x00000080d33a7825 */ /* 0x000fe400078e023a */
        /* <DEDUP_REMOVED lines=21> */
[----:B------:R-:W-:Y:S06]  /*5d40*/  BAR.SYNC.DEFER_BLOCKING 0x1, 0x100 ;  /* 0x0044000000007b1d */ /* 0x000fec0000010000 */
[----:B------:R-:W2:Y:S04]  /*5d50*/  S2R R2, SR_CTAID.Y ;  /* 0x0000000000027919 */ /* 0x000ea80000002600 */
[----:B------:R3:W4:Y:S04]  /*5d60*/  LDS.128 R40, [R213+0x7080] ;  /* 0x00708000d5287984 */ /* 0x0007280000000c00 */
[----:B------:R3:W5:Y:S01]  /*5d70*/  LDS.128 R36, [R213+0x9080] ;  /* 0x00908000d5247984 */ /* 0x0007620000000c00 */
[----:B--2---:R-:W-:Y:S01]  /*5d80*/  SHF.R.S32.HI R4, RZ, 0x1f, R2 ;  /* 0x0000001fff047819 */ /* 0x004fe20000011402 */
[----:B-1----:R-:W-:-:S02]  /*5d90*/  IMAD.WIDE.U32 R6, R2, c[0x0][0x338], R56 ;  /* 0x0000ce0002067a25 */ /* 0x002fc400078e0038 */
[----:B------:R3:W1:Y:S02]  /*5da0*/  LDS.128 R32, [R213+0xb080] ;  /* 0x00b08000d5207984 */ /* 0x0006640000000c00 */
[----:B------:R-:W-:Y:S02]  /*5db0*/  IMAD R5, R4, c[0x0][0x338], RZ ;  /* 0x0000ce0004057a24 */ /* 0x000fe400078e02ff */
[----:B------:R3:W2:Y:S02]  /*5dc0*/  LDS.128 R28, [R213+0x80] ;  /* 0x00008000d51c7984 */ /* 0x0006a40000000c00 */
[----:B------:R-:W-:Y:S02]  /*5dd0*/  IMAD R5, R2, c[0x0][0x33c], R5 ;  /* 0x0000cf0002057a24 */ /* 0x000fe400078e0205 */
[----:B------:R3:W1:Y:S02]  /*5de0*/  LDS.128 R24, [R213+0x2080] ;  /* 0x00208000d5187984 */ /* 0x0006640000000c00 */
[----:B------:R-:W-:-:S02]  /*5df0*/  IMAD.IADD R7, R7, 0x1, R5 ;  /* 0x0000000107077824 */ /* 0x000fc400078e0205 */
[----:B------:R3:W1:Y:S02]  /*5e00*/  LDS.128 R20, [R213+0x4080] ;  /* 0x00408000d5147984 */ /* 0x0006640000000c00 */
[----:B------:R-:W-:Y:S02]  /*5e10*/  IMAD.WIDE.U32 R60, R0, c[0x0][0x340], R6 ;  /* 0x0000d000003c7a25 */ /* 0x000fe400078e0006 */
[----:B------:R3:W1:Y:S01]  /*5e20*/  LDS.128 R16, [R213+0x1080] ;  /* 0x00108000d5107984 */ /* 0x0006620000000c00 */
[----:B------:R-:W-:-:S03]  /*5e30*/  IADD3 R0, R232, 0x20, RZ ;  /* 0x00000020e8007810 */ /* 0x000fc60007ffe0ff */
[----:B------:R3:W1:Y:S01]  /*5e40*/  LDS.128 R12, [R213+0x3080] ;  /* 0x00308000d50c7984 */ /* 0x0006620000000c00 */
[----:B------:R-:W-:-:S03]  /*5e50*/  IADD3 R7, R61, UR4, RZ ;  /* 0x000000043d077c10 */ /* 0x000fc6000fffe0ff */
[----:B------:R3:W1:Y:S01]  /*5e60*/  LDS.128 R8, [R213+0x5080] ;  /* 0x00508000d5087984 */ /* 0x0006620000000c00 */
[----:B------:R-:W-:Y:S05]  /*5e70*/  @P5 BRA `(.L_x_661) ;  /* 0x0000011000005947 */ /* 0x000fea0003800000 */
[C---:B------:R-:W-:Y:S01]  /*5e80*/  ISETP.GE.AND P3, PT, R232.reuse, c[0x0][0x324], PT ;  /* 0x0000c900e8007a0c */ /* 0x040fe20003f66270 */
[----:B------:R-:W3:Y:S01]  /*5e90*/  LDS.128 R48, [R213+0x8080] ;  /* 0x00808000d5307984 */ /* 0x000ee20000000c00 */
[----:B------:R-:W-:Y:S01]  /*5ea0*/  IMAD R5, R59, c[0x0][0x330], RZ ;  /* 0x0000cc003b057a24 */ /* 0x000fe200078e02ff */
[----:B------:R-:W-:Y:S01]  /*5eb0*/  IADD3 R3, R232, 0x40, RZ ;  /* 0x00000040e8037810 */ /* 0x000fe20007ffe0ff */
[----:B------:R-:W-:Y:S01]  /*5ec0*/  IMAD.MOV.U32 R6, RZ, RZ, R60 ;  /* 0x000000ffff067224 */ /* 0x000fe200078e003c */
[----:B------:R-:W5:Y:S01]  /*5ed0*/  LDS.128 R52, [R213+0xa080] ;  /* 0x00a08000d5347984 */ /* 0x000f620000000c00 */
[----:B------:R-:W-:Y:S01]  /*5ee0*/  IMAD R5, R58, c[0x0][0x334], R5 ;  /* 0x0000cd003a057a24 */ /* 0x000fe200078e0205 */
[----:B------:R-:W-:Y:S01]  /*5ef0*/  ISETP.GE.AND P2, PT, R0, c[0x0][0x324], PT ;  /* 0x0000c90000007a0c */ /* 0x000fe20003f46270 */
[----:B------:R-:W-:Y:S01]  /*5f00*/  IMAD.WIDE.U32 R62, R58, c[0x0][0x330], R6 ;  /* 0x0000cc003a3e7a25 */ /* 0x000fe200078e0006 */
[----:B------:R-:W-:-:S03]  /*5f10*/  ISETP.GE.AND P1, PT, R3, c[0x0][0x324], PT ;  /* 0x0000c90003007a0c */ /* 0x000fc60003f26270 */
[----:B------:R-:W-:Y:S01]  /*5f20*/  IMAD.IADD R5, R63, 0x1, R5 ;  /* 0x000000013f057824 */ /* 0x000fe200078e0205 */
[----:B------:R-:W4:Y:S01]  /*5f30*/  @!P3 LDS.128 R44, [R213+0x6080] ;  /* 0x00608000d52cb984 */ /* 0x000f220000000c00 */
[----:B------:R-:W-:-:S04]  /*5f40*/  LEA R64, P0, R62, c[0x0][0x318], 0x1 ;  /* 0x0000c6003e407a11 */ /* 0x000fc800078008ff */
[----:B------:R-:W-:-:S05]  /*5f50*/  LEA.HI.X R65, R62, c[0x0][0x31c], R5, 0x1, P0 ;  /* 0x0000c7003e417a11 */ /* 0x000fca00000f0c05 */
[----:B---3--:R3:W-:Y:S04]  /*5f60*/  @!P2 STG.E.128 [R64.64+0x40], R48 ;  /* 0x000040304000a986 */ /* 0x0087e8000c101d1c */
[----:B-----5:R3:W-:Y:S04]  /*5f70*/  @!P1 STG.E.128 [R64.64+0x80], R52 ;  /* 0x0000803440009986 */ /* 0x0207e8000c101d1c */
[----:B----4-:R3:W-:Y:S02]  /*5f80*/  @!P3 STG.E.128 [R64.64], R44 ;  /* 0x0000002c4000b986 */ /* 0x0107e4000c101d1c */
.L_x_661:
[----:B------:R-:W-:Y:S05]  /*5f90*/  BSYNC B0 ;  /* 0x0000000000007941 */ /* 0x000fea0003800000 */
.L_x_660:
[----:B------:R-:W-:Y:S01]  /*5fa0*/  IADD3 R216, R216, 0x40, RZ ;  /* 0x00000040d8d87810 */ /* 0x000fe20007ffe0ff */
[----:B------:R-:W-:Y:S03]  /*5fb0*/  BSSY B0, `(.L_x_662) ;  /* 0x0000014000007945 */ /* 0x000fe60003800000 */
[----:B------:R-:W-:-:S13]  /*5fc0*/  ISETP.GE.AND P4, PT, R216, UR7, PT ;  /* 0x00000007d8007c0c */ /* 0x000fda000bf86270 */
[----:B------:R-:W-:Y:S05]  /*5fd0*/  @P4 BRA `(.L_x_663) ;  /* 0x0000011000004947 */ /* 0x000fea0003800000 */
[----:B------:R-:W-:Y:S01]  /*5fe0*/  IADD3 R6, P0, R58, 0x40, RZ ;  /* 0x000000403a067810 */ /* 0x000fe20007f1e0ff */
[----:B---3--:R-:W-:Y:S01]  /*5ff0*/  IMAD.MOV.U32 R44, RZ, RZ, R60 ;  /* 0x000000ffff2c7224 */ /* 0x008fe200078e003c */
[C---:B------:R-:W-:Y:S01]  /*6000*/  IADD3 R3, R232.reuse, 0x40, RZ ;  /* 0x00000040e8037810 */ /* 0x040fe20007ffe0ff */
[----:B------:R-:W-:Y:S01]  /*6010*/  IMAD.MOV.U32 R45, RZ, RZ, R7 ;  /* 0x000000ffff2d7224 */ /* 0x000fe200078e0007 */
        /* <DEDUP_REMOVED lines=10> */
[----:B----4-:R3:W-:Y:S04]  /*60c0*/  @!P2 STG.E.128 [R6.64], R40 ;  /* 0x000000280600a986 */ /* 0x0107e8000c101d1c */
[----:B-----5:R3:W-:Y:S04]  /*60d0*/  @!P1 STG.E.128 [R6.64+0x40], R36 ;  /* 0x0000402406009986 */ /* 0x0207e8000c101d1c */
[----:B-1----:R3:W-:Y:S02]  /*60e0*/  @!P0 STG.E.128 [R6.64+0x80], R32 ;  /* 0x0000802006008986 */ /* 0x0027e4000c101d1c */
.L_x_663:
[----:B------:R-:W-:Y:S05]  /*60f0*/  BSYNC B0 ;  /* 0x0000000000007941 */ /* 0x000fea0003800000 */
.L_x_662:
[----:B------:R-:W-:Y:S01]  /*6100*/  IMAD R3, R4, c[0x0][0x308], RZ ;  /* 0x0000c20004037a24 */ /* 0x000fe200078e02ff */
[----:B------:R-:W-:Y:S01]  /*6110*/  ULDC.64 UR4, c[0x0][0x310] ;  /* 0x0000c40000047ab9 */ /* 0x000fe20000000a00 */
[C---:B------:R-:W-:Y:S01]  /*6120*/  IMAD.WIDE.U32 R56, R2.reuse, c[0x0][0x308], R56 ;  /* 0x0000c20002387a25 */ /* 0x040fe200078e0038 */
[----:B------:R-:W-:Y:S01]  /*6130*/  UIMAD UR4, UR6, UR4, URZ ;  /* 0x00000004060472a4 */ /* 0x000fe2000f8e023f */
[----:B------:R-:W-:Y:S02]  /*6140*/  BSSY B0, `(.L_x_664) ;  /* 0x0000016000007945 */ /* 0x000fe40003800000 */
[----:B------:R-:W-:Y:S01]  /*6150*/  IMAD R3, R2, c[0x0][0x30c], R3 ;  /* 0x0000c30002037a24 */ /* 0x000fe200078e0203 */
[----:B------:R-:W-:Y:S01]  /*6160*/  MOV R2, UR17 ;  /* 0x0000001100027c02 */ /* 0x000fe20008000f00 */
[----:B------:R-:W-:-:S03]  /*6170*/  UIMAD UR4, UR17, UR5, UR4 ;  /* 0x00000005110472a4 */ /* 0x000fc6000f8e0204 */
[----:B------:R-:W-:-:S05]  /*6180*/  IADD3 R57, R57, R3, RZ ;  /* 0x0000000339397210 */ /* 0x000fca0007ffe0ff */
[----:B---3--:R-:W-:-:S05]  /*6190*/  IMAD.WIDE.U32 R6, R2, c[0x0][0x310], R56 ;  /* 0x0000c40002067a25 */ /* 0x008fca00078e0038 */
        /* <DEDUP_REMOVED lines=8> */
[----:B-1----:R-:W-:Y:S01]  /*6220*/  IMAD.WIDE.U32 R32, R58, c[0x0][0x300], R4 ;  /* 0x0000c0003a207a25 */ /* 0x002fe200078e0004 */
[----:B------:R-:W-:-:S03]  /*6230*/  ISETP.GE.AND P2, PT, R0, c[0x0][0x2f4], PT ;  /* 0x0000bd0000007a0c */ /* 0x000fc60003f46270 */
[----:B------:R-:W-:Y:S01]  /*6240*/  IMAD.IADD R3, R33, 0x1, R3 ;  /* 0x0000000121037824 */ /* 0x000fe200078e0203 */
[----:B------:R-:W-:-:S04]  /*6250*/  LEA R2, P0, R32, c[0x0][0x2e8], 0x1 ;  /* 0x0000ba0020027a11 */ /* 0x000fc800078008ff */
[----:B------:R-:W-:-:S05]  /*6260*/  LEA.HI.X R3, R32, c[0x0][0x2ec], R3, 0x1, P0 ;  /* 0x0000bb0020037a11 */ /* 0x000fca00000f0c03 */
[----:B--2---:R1:W-:Y:S04]  /*6270*/  @!P3 STG.E.128 [R2.64], R28 ;  /* 0x0000001c0200b986 */ /* 0x0043e8000c101d1c */
[----:B------:R1:W-:Y:S04]  /*6280*/  @!P2 STG.E.128 [R2.64+0x40], R24 ;  /* 0x000040180200a986 */ /* 0x0003e8000c101d1c */
[----:B------:R1:W-:Y:S02]  /*6290*/  @!P1 STG.E.128 [R2.64+0x80], R20 ;  /* 0x0000801402009986 */ /* 0x0003e4000c101d1c */
.L_x_665:
[----:B------:R-:W-:Y:S05]  /*62a0*/  BSYNC B0 ;  /* 0x0000000000007941 */ /* 0x000fea0003800000 */
.L_x_664:
[----:B------:R-:W-:Y:S05]  /*62b0*/  @P4 EXIT ;  /* 0x000000000000494d */ /* 0x000fea0003800000 */
[----:B-1----:R-:W-:Y:S01]  /*62c0*/  IADD3 R2, P0, R58, 0x40, RZ ;  /* 0x000000403a027810 */ /* 0x002fe20007f1e0ff */
[----:B------:R-:W-:Y:S01]  /*62d0*/  IMAD.MOV.U32 R4, RZ, RZ, R6 ;  /* 0x000000ffff047224 */ /* 0x000fe200078e0006 */
[----:B------:R-:W-:-:S02]  /*62e0*/  ISETP.GE.AND P1, PT, R232, c[0x0][0x2f4], PT ;  /* 0x0000bd00e8007a0c */ /* 0x000fc40003f26270 */
[----:B------:R-:W-:Y:S01]  /*62f0*/  IADD3 R232, R232, 0x40, RZ ;  /* 0x00000040e8e87810 */ /* 0x000fe20007ffe0ff */
[----:B------:R-:W-:Y:S01]  /*6300*/  IMAD.X R58, RZ, RZ, R59, P0 ;  /* 0x000000ffff3a7224 */ /* 0x000fe200000e063b */
[----:B------:R-:W-:Y:S01]  /*6310*/  ISETP.GE.AND P0, PT, R0, c[0x0][0x2f4], PT ;  /* 0x0000bd0000007a0c */ /* 0x000fe20003f06270 */
[----:B------:R-:W-:-:S04]  /*6320*/  IMAD.WIDE.U32 R4, R2, c[0x0][0x300], R4 ;  /* 0x0000c00002047a25 */ /* 0x000fc800078e0004 */
[----:B------:R-:W-:-:S04]  /*6330*/  IMAD R3, R58, c[0x0][0x300], RZ ;  /* 0x0000c0003a037a24 */ /* 0x000fc800078e02ff */
[----:B------:R-:W-:Y:S01]  /*6340*/  IMAD R3, R2, c[0x0][0x304], R3 ;  /* 0x0000c10002037a24 */ /* 0x000fe200078e0203 */
[----:B------:R-:W-:-:S03]  /*6350*/  LEA R2, P2, R4, c[0x0][0x2e8], 0x1 ;  /* 0x0000ba0004027a11 */ /* 0x000fc600078408ff */
        /* <DEDUP_REMOVED lines=8> */
.L_x_666:
        /* <DEDUP_REMOVED lines=10> */
.L_x_1411:


//--------------------- .text._ZN7cutlass13device_kernelIN5flash19enable_sm80_to_sm89INS1_16FlashAttnBwdSm80INS1_25CollectiveMainloopBwdSm80ILi2ELi2EN4cute5tupleIJNS5_1CILi64EEENS7_ILi128EEENS7_ILi96EEEEEENS_6half_tEfNS_4arch4Sm80ELb0ELb0ELb0ELb0ELb1ELb0ELb0ELb0ELi2ELi2ELi4ELi2ELb0EEENS1_21CollectiveEpilogueBwdISB_SC_SE_Li256ELb0ELb0ELi2EEENS1_19SingleTileSchedulerILb0ELb0ELb0ELi128EEEEEEEEEvNT_6ParamsE --------------------------
	.section	.text._ZN7cutlass13device_kernelIN5flash19enable_sm80_to_sm89INS1_16FlashAttnBwdSm80INS1_25CollectiveMainloopBwdSm80ILi2ELi2EN4cute5tupleIJNS5_1CILi64EEENS7_ILi128EEENS7_ILi96EEEEEENS_6half_tEfNS_4arch4Sm80ELb0ELb0ELb0ELb0ELb1ELb0ELb0ELb0ELi2ELi2ELi4ELi2ELb0EEENS1_21CollectiveEpilogueBwdISB_SC_SE_Li256ELb0ELb0ELi2EEENS1_19SingleTileSchedulerILb0ELb0ELb0ELi128EEEEEEEEEvNT_6ParamsE,"ax",@progbits
	.sectioninfo	@"SHI_REGISTERS=255"
	.align	128
.text._ZN7cutlass13device_kernelIN5flash19enable_sm80_to_sm89INS1_16FlashAttnBwdSm80INS1_25CollectiveMainloopBwdSm80ILi2ELi2EN4cute5tupleIJNS5_1CILi64EEENS7_ILi128EEENS7_ILi96EEEEEENS_6half_tEfNS_4arch4Sm80ELb0ELb0ELb0ELb0ELb1ELb0ELb0ELb0ELi2ELi2ELi4ELi2ELb0EEENS1_21CollectiveEpilogueBwdISB_SC_SE_Li256ELb0ELb0ELi2EEENS1_19SingleTileSchedulerILb0ELb0ELb0ELi128EEEEEEEEEvNT_6ParamsE:
        .type           _ZN7cutlass13device_kernelIN5flash19enable_sm80_to_sm89INS1_16FlashAttnBwdSm80INS1_25CollectiveMainloopBwdSm80ILi2ELi2EN4cute5tupleIJNS5_1CILi64EEENS7_ILi128EEENS7_ILi96EEEEEENS_6half_tEfNS_4arch4Sm80ELb0ELb0ELb0ELb0ELb1ELb0ELb0ELb0ELi2ELi2ELi4ELi2ELb0EEENS1_21CollectiveEpilogueBwdISB_SC_SE_Li256ELb0ELb0ELi2EEENS1_19SingleTileSchedulerILb0ELb0ELb0ELi128EEEEEEEEEvNT_6ParamsE,@function
        .size           _ZN7cutlass13device_kernelIN5flash19enable_sm80_to_sm89INS1_16FlashAttnBwdSm80INS1_25CollectiveMainloopBwdSm80ILi2ELi2EN4cute5tupleIJNS5_1CILi64EEENS7_ILi128EEENS7_ILi96EEEEEENS_6half_tEfNS_4arch4Sm80ELb0ELb0ELb0ELb0ELb1ELb0ELb0ELb0ELi2ELi2ELi4ELi2ELb0EEENS1_21CollectiveEpilogueBwdISB_SC_SE_Li256ELb0ELb0ELi2EEENS1_19SingleTileSchedulerILb0ELb0ELb0ELi128EEEEEEEEEvNT_6ParamsE,(.L_x_1412 - _ZN7cutlass13device_kernelIN5flash19enable_sm80_to_sm89INS1_16FlashAttnBwdSm80INS1_25CollectiveMainloopBwdSm80ILi2ELi2EN4cute5tupleIJNS5_1CILi64EEENS7_ILi128EEENS7_ILi96EEEEEENS_6half_tEfNS_4arch4Sm80ELb0ELb0ELb0ELb0ELb1ELb0ELb0ELb0ELi2ELi2ELi4ELi2ELb0EEENS1_21CollectiveEpilogueBwdISB_SC_SE_Li256ELb0ELb0ELi2EEENS1_19SingleTileSchedulerILb0ELb0ELb0ELi128EEEEEEEEEvNT_6ParamsE)
        .other          _ZN7cutlass13device_kernelIN5flash19enable_sm80_to_sm89INS1_16FlashAttnBwdSm80INS1_25CollectiveMainloopBwdSm80ILi2ELi2EN4cute5tupleIJNS5_1CILi64EEENS7_ILi128EEENS7_ILi96EEEEEENS_6half_tEfNS_4arch4Sm80ELb0ELb0ELb0ELb0ELb1ELb0ELb0ELb0ELi2ELi2ELi4ELi2ELb0EEENS1_21CollectiveEpilogueBwdISB_SC_SE_Li256ELb0ELb0ELi2EEENS1_19SingleTileSchedulerILb0ELb0ELb0ELi128EEEEEEEEEvNT_6ParamsE,@"STO_CUDA_ENTRY STV_DEFAULT"
_ZN7cutlass13device_kernelIN5flash19enable_sm80_to_sm89INS1_16FlashAttnBwdSm80INS1_25CollectiveMainloopBwdSm80ILi2ELi2EN4cute5tupleIJNS5_1CILi64EEENS7_ILi128EEENS7_ILi96EEEEEENS_6half_tEfNS_4arch4Sm80ELb0ELb0ELb0ELb0ELb1ELb0ELb0ELb0ELi2ELi2ELi4ELi2ELb0EEENS1_21CollectiveEpilogueBwdISB_SC_SE_Li256ELb0ELb0ELi2EEENS1_19SingleTileSchedulerILb0ELb0ELb0ELi128EEEEEEEEEvNT_6ParamsE:
        /* <DEDUP_REMOVED lines=356> */
.L_x_668:
[----:B------:R-:W-:Y:S05]  /*1640*/  BSYNC B0 ;  /* 0x0000000000007941 */ /* 0x000fea0003800000 */
.L_x_667:
        /* <DEDUP_REMOVED lines=142> */
.L_x_672:
        /* <DEDUP_REMOVED lines=155> */
.L_x_670:
        /* <DEDUP_REMOVED lines=454> */
.L_x_671:
        /* <DEDUP_REMOVED lines=190> */
.L_x_669:
        /* <DEDUP_REMOVED lines=231> */
.L_x_674:
[----:B------:R-:W-:Y:S05]  /*5f90*/  BSYNC B0 ;  /* 0x0000000000007941 */ /* 0x000fea0003800000 */
.L_x_673:
        /* <DEDUP_REMOVED lines=21> */
.L_x_676:
[----:B------:R-:W-:Y:S05]  /*60f0*/  BSYNC B0 ;  /* 0x0000000000007941 */ /* 0x000fea0003800000 */
.L_x_675:
        /* <DEDUP_REMOVED lines=26> */
.L_x_678:
[----:B------:R-:W-:Y:S05]  /*62a0*/  BSYNC B0 ;  /* 0x0000000000007941 */ /* 0x000fea0003800000 */
.L_x_677:
        /* <DEDUP_REMOVED lines=19> */
.L_x_679:
        /* <DEDUP_REMOVED lines=10> */
.L_x_1412:


//--------------------- .text._ZN7cutlass13device_kernelIN5flash19enable_sm80_to_sm89INS1_16FlashAttnBwdSm80INS1_25CollectiveMainloopBwdSm80ILi2ELi2EN4cute5tupleIJNS5_1CILi64EEENS7_ILi128EEENS7_ILi96EEEEEENS_6half_tEfNS_4arch4Sm80ELb0ELb0ELb0ELb0ELb0ELb0ELb0ELb0ELi2ELi2ELi4ELi2ELb0EEENS1_24CollectiveEpilogueBwdGQAISB_fSE_Li256ELb0ELb0EEENS1_19SingleTileSchedulerILb0ELb0ELb0ELi128EEEEEEEEEvNT_6ParamsE --------------------------
	.section	.text._ZN7cutlass13device_kernelIN5flash19enable_sm80_to_sm89INS1_16FlashAttnBwdSm80INS1_25CollectiveMainloopBwdSm80ILi2ELi2EN4cute5tupleIJNS5_1CILi64EEENS7_ILi128EEENS7_ILi96EEEEEENS_6half_tEfNS_4arch4Sm80ELb0ELb0ELb0ELb0ELb0ELb0ELb0ELb0ELi2ELi2ELi4ELi2ELb0EEENS1_24CollectiveEpilogueBwdGQAISB_fSE_Li256ELb0ELb0EEENS1_19SingleTileSchedulerILb0ELb0ELb0ELi128EEEEEEEEEvNT_6ParamsE,"ax",@progbits
	.sectioninfo	@"SHI_REGISTERS=248"
	.align	128
.text._ZN7cutlass13device_kernelIN5flash19enable_sm80_to_sm89INS1_16FlashAttnBwdSm80INS1_25CollectiveMainloopBwdSm80ILi2ELi2EN4cute5tupleIJNS5_1CILi64EEENS7_ILi128EEENS7_ILi96EEEEEENS_6half_tEfNS_4arch4Sm80ELb0ELb0ELb0ELb0ELb0ELb0ELb0ELb0ELi2ELi2ELi4ELi2ELb0EEENS1_24CollectiveEpilogueBwdGQAISB_fSE_Li256ELb0ELb0EEENS1_19SingleTileSchedulerILb0ELb0ELb0ELi128EEEEEEEEEvNT_6ParamsE:
        .type           _ZN7cutlass13device_kernelIN5flash19enable_sm80_to_sm89INS1_16FlashAttnBwdSm80INS1_25CollectiveMainloopBwdSm80ILi2ELi2EN4cute5tupleIJNS5_1CILi64EEENS7_ILi128EEENS7_ILi96EEEEEENS_6half_tEfNS_4arch4Sm80ELb0ELb0ELb0ELb0ELb0ELb0ELb0ELb0ELi2ELi2ELi4ELi2ELb0EEENS1_24CollectiveEpilogueBwdGQAISB_fSE_Li256ELb0ELb0EEENS1_19SingleTileSchedulerILb0ELb0ELb0ELi128EEEEEEEEEvNT_6ParamsE,@function
        .size           _ZN7cutlass13device_kernelIN5flash19enable_sm80_to_sm89INS1_16FlashAttnBwdSm80INS1_25CollectiveMainloopBwdSm80ILi2ELi2EN4cute5tupleIJNS5_1CILi64EEENS7_ILi128EEENS7_ILi96EEEEEENS_6half_tEfNS_4arch4Sm80ELb0ELb0ELb0ELb0ELb0ELb0ELb0ELb0ELi2ELi2ELi4ELi2ELb0EEENS1_24CollectiveEpilogueBwdGQAISB_fSE_Li256ELb0ELb0EEENS1_19SingleTileSchedulerILb0ELb0ELb0ELi128EEEEEEEEEvNT_6ParamsE,(.L_x_1413 - _ZN7cutlass13device_kernelIN5flash19enable_sm80_to_sm89INS1_16FlashAttnBwdSm80INS1_25CollectiveMainloopBwdSm80ILi2ELi2EN4cute5tupleIJNS5_1CILi64EEENS7_ILi128EEENS7_ILi96EEEEEENS_6half_tEfNS_4arch4Sm80ELb0ELb0ELb0ELb0ELb0ELb0ELb0ELb0ELi2ELi2ELi4ELi2ELb0EEENS1_24CollectiveEpilogueBwdGQAISB_fSE_Li256ELb0ELb0EEENS1_19SingleTileSchedulerILb0ELb0ELb0ELi128EEEEEEEEEvNT_6ParamsE)
        .other          _ZN7cutlass13device_kernelIN5flash19enable_sm80_to_sm89INS1_16FlashAttnBwdSm80INS1_25CollectiveMainloopBwdSm80ILi2ELi2EN4cute5tupleIJNS5_1CILi64EEENS7_ILi128EEENS7_ILi96EEEEEENS_6half_tEfNS_4arch4Sm80ELb0ELb0ELb0ELb0ELb0ELb0ELb0ELb0ELi2ELi2ELi4ELi2ELb0EEENS1_24CollectiveEpilogueBwdGQAISB_fSE_Li256ELb0ELb0EEENS1_19SingleTileSchedulerILb0ELb0ELb0ELi128EEEEEEEEEvNT_6ParamsE,@"STO_CUDA_ENTRY STV_DEFAULT"
_ZN7cutlass13device_kernelIN5flash19enable_sm80_to_sm89INS1_16FlashAttnBwdSm80INS1_25CollectiveMainloopBwdSm80ILi2ELi2EN4cute5tupleIJNS5_1CILi64EEENS7_ILi128EEENS7_ILi96EEEEEENS_6half_tEfNS_4arch4Sm80ELb0ELb0ELb0ELb0ELb0ELb0ELb0ELb0ELi2ELi2ELi4ELi2ELb0EEENS1_24CollectiveEpilogueBwdGQAISB_fSE_Li256ELb0ELb0EEENS1_19SingleTileSchedulerILb0ELb0ELb0ELi128EEEEEEEEEvNT_6ParamsE:
[----:B------:R-:W-:Y:S02]  /*0000*/  MOV R1, c[0x0][0x28] ;  /* 0x00000a0000017a02 */ /* 0x000fe40000000f00 */
[----:B------:R-:W1:Y:S02]  /*0010*/  S2UR UR14, SR_CTAID.Z ;  /* 0x00000000000e79c3 */ /* 0x000e640000002700 */
[----:B-1----:R-:W-:-:S13]  /*0020*/  ISETP.LE.AND P0, PT, RZ, UR14, PT ;  /* 0x0000000eff007c0c */ /* 0x002fda000bf03270 */
[----:B------:R-:W-:Y:S05]  /*0030*/  @!P0 EXIT ;  /* 0x000000000000894d */ /* 0x000fea0003800000 */
[----:B------:R-:W1:Y:S01]  /*0040*/  S2R R220, SR_TID.X ;  /* 0x0000000000dc7919 */ /* 0x000e620000002100 */
[----:B------:R-:W-:Y:S01]  /*0050*/  IMAD.MOV.U32 R0, RZ, RZ, c[0x0][0x248] ;  /* 0x00009200ff007624 */ /* 0x000fe200078e00ff */
[----:B------:R-:W-:Y:S01]  /*0060*/  USHF.R.S32.HI UR13, URZ, 0x1f, UR14 ;  /* 0x0000001f3f0d7899 */ /* 0x000fe2000801140e */
[----:B------:R-:W-:Y:S01]  /*0070*/  IMAD.MOV.U32 R213, RZ, RZ, 0x10 ;  /* 0x00000010ffd57424 */ /* 0x000fe200078e00ff */
[----:B------:R-:W2:Y:S01]  /*0080*/  S2R R11, SR_CTAID.Y ;  /* 0x00000000000b7919 */ /* 0x000ea20000002600 */
[----:B------:R-:W-:Y:S01]  /*0090*/  ULDC.64 UR10, c[0x0][0x278] ;  /* 0x00009e00000a7ab9 */ /* 0x000fe20000000a00 */
[----:B------:R-:W-:Y:S01]  /*00a0*/  ISETP.NE.AND P0, PT, R0, 0x1, PT ;  /* 0x000000010000780c */ /* 0x000fe20003f05270 */
[----:B------:R-:W-:Y:S01]  /*00b0*/  UIMAD UR4, UR13, UR10, URZ ;  /* 0x0000000a0d0472a4 */ /* 0x000fe2000f8e023f */
[----:B------:R-:W3:Y:S01]  /*00c0*/  S2R R13, SR_CTAID.X ;  /* 0x00000000000d7919 */ /* 0x000ee20000002500 */
[----:B------:R-:W-:Y:S02]  /*00d0*/  UIMAD.WIDE.U32 UR18, UR14, UR10, URZ ;  /* 0x0000000a0e1272a5 */ /* 0x000fe4000f8e003f */
[----:B------:R-:W-:-:S02]  /*00e0*/  UIMAD UR11, UR14, UR11, UR4 ;  /* 0x0000000b0e0b72a4 */ /* 0x000fc4000f8e0204 */
[----:B------:R-:W-:Y:S02]  /*00f0*/  ULDC.64 UR20, c[0x0][0x118] ;  /* 0x0000460000147ab9 */ /* 0x000fe40000000a00 */
[----:B------:R-:W-:Y:S02]  /*0100*/  ULDC.64 UR4, c[0x0][0x290] ;  /* 0x0000a40000047ab9 */ /* 0x000fe40000000a00 */
[----:B------:R-:W-:Y:S02]  /*0110*/  UIMAD UR6, UR13, UR4, URZ ;  /* 0x000000040d0672a4 */ /* 0x000fe4000f8e023f */
[----:B------:R-:W-:Y:S02]  /*0120*/  UIMAD.WIDE.U32 UR16, UR14, UR4, URZ ;  /* 0x000000040e1072a5 */ /* 0x000fe4000f8e003f */
[----:B------:R-:W-:Y:S02]  /*0130*/  UIMAD UR5, UR14, UR5, UR6 ;  /* 0x000000050e0572a4 */ /* 0x000fe4000f8e0206 */
[----:B------:R-:W-:Y:S01]  /*0140*/  UIADD3 UR11, UR19, UR11, URZ ;  /* 0x0000000b130b7290 */ /* 0x000fe2000fffe03f */
[----:B-1----:R-:W-:Y:S01]  /*0150*/  IMAD.SHL.U32 R226, R220, 0x4, RZ ;  /* 0x00000004dce27824 */ /* 0x002fe200078e00ff */
[----:B------:R-:W-:Y:S01]  /*0160*/  UIADD3 UR12, UR17, UR5, URZ ;  /* 0x00000005110c7290 */ /* 0x000fe2000fffe03f */
[----:B------:R-:W-:Y:S01]  /*0170*/  SHF.R.S32.HI R21, RZ, 0x1f, R220 ;  /* 0x0000001fff157819 */ /* 0x000fe200000114dc */
[----:B------:R-:W-:Y:S01]  /*0180*/  ULDC UR10, c[0x0][0x168] ;  /* 0x00005a00000a7ab9 */ /* 0x000fe20000000800 */
[----:B--2---:R-:W-:Y:S01]  /*0190*/  @P0 IMAD.HI.U32 R0, R11, c[0x0][0x24c], RZ ;  /* 0x000093000b000a27 */ /* 0x004fe200078e00ff */
[--C-:B------:R-:W-:Y:S01]  /*01a0*/  SHF.R.S32.HI R4, RZ, 0x1f, R11.reuse ;  /* 0x0000001fff047819 */ /* 0x100fe2000001140b */
[----:B------:R-:W-:Y:S01]  /*01b0*/  ULDC.64 UR4, c[0x0][0x1e8] ;  /* 0x00007a0000047ab9 */ /* 0x000fe20000000a00 */
[----:B------:R-:W-:Y:S01]  /*01c0*/  SHF.R.S32.HI R227, RZ, 0x1f, R226 ;  /* 0x0000001fffe37819 */ /* 0x000fe200000114e2 */
[----:B------:R-:W-:Y:S01]  /*01d0*/  IMAD.MOV.U32 R23, RZ, RZ, R11 ;  /* 0x000000ffff177224 */ /* 0x000fe200078e000b */
[----:B------:R-:W-:Y:S01]  /*01e0*/  @P0 SHF.R.U32.HI R23, RZ, c[0x0][0x250], R0 ;  /* 0x00009400ff170a19 */ /* 0x000fe20000011600 */
[C---:B------:R-:W-:Y:S01]  /*01f0*/  IMAD R2, R4.reuse, c[0x0][0x288], RZ ;  /* 0x0000a20004027a24 */ /* 0x040fe200078e02ff */
[----:B------:R-:W-:Y:S01]  /*0200*/  LEA.HI R19, R21, R220, RZ, 0x2 ;  /* 0x000000dc15137211 */ /* 0x000fe200078f10ff */
[C---:B------:R-:W-:Y:S01]  /*0210*/  IMAD.WIDE.U32 R8, R11.reuse, c[0x0][0x288], R226 ;  /* 0x0000a2000b087a25 */ /* 0x040fe200078e00e2 */
[----:B------:R-:W-:Y:S01]  /*0220*/  SHF.R.S32.HI R16, RZ, 0x1f, R23 ;  /* 0x0000001fff107819 */ /* 0x000fe20000011417 */
[----:B------:R-:W-:Y:S01]  /*0230*/  UIMAD UR4, UR13, UR4, URZ ;  /* 0x000000040d0472a4 */ /* 0x000fe2000f8e023f */
[----:B------:R-:W-:Y:S01]  /*0240*/  SHF.R.S32.HI R224, RZ, 0x2, R19 ;  /* 0x00000002ffe07819 */ /* 0x000fe20000011413 */
[----:B------:R-:W-:Y:S01]  /*0250*/  IMAD R0, R4, c[0x0][0x270], RZ ;  /* 0x00009c0004007a24 */ /* 0x000fe200078e02ff */
[----:B------:R-:W-:Y:S01]  /*0260*/  IADD3 R5, P0, R8, UR16, RZ ;  /* 0x0000001008057c10 */ /* 0x000fe2000ff1e0ff */
[----:B------:R-:W-:Y:S01]  /*0270*/  IMAD.WIDE.U32 R6, R11, c[0x0][0x270], R226 ;  /* 0x00009c000b067a25 */ /* 0x000fe200078e00e2 */
[----:B------:R-:W-:Y:S01]  /*0280*/  SHF.R.S32.HI R225, RZ, 0x1f, R224 ;  /* 0x0000001fffe17819 */ /* 0x000fe200000114e0 */
[----:B------:R-:W-:-:S02]  /*0290*/  UIMAD UR6, UR14, UR5, UR4 ;  /* 0x000000050e0672a4 */ /* 0x000fc4000f8e0204 */
[C---:B------:R-:W-:Y:S01]  /*02a0*/  IMAD R2, R11.reuse, c[0x0][0x28c], R2 ;  /* 0x0000a3000b027a24 */ /* 0x040fe200078e0202 */
[----:B------:R-:W-:Y:S01]  /*02b0*/  IADD3 R6, P1, R6, UR18, RZ ;  /* 0x0000001206067c10 */ /* 0x000fe2000ff3e0ff */
[----:B------:R-:W-:Y:S01]  /*02c0*/  IMAD R3, R11, c[0x0][0x274], R0 ;  /* 0x00009d000b037a24 */ /* 0x000fe200078e0200 */
[----:B------:R-:W-:Y:S01]  /*02d0*/  LEA.HI R0, R21, R220, RZ, 0x4 ;  /* 0x000000dc15007211 */ /* 0x000fe200078f20ff */
[----:B------:R-:W-:Y:S01]  /*02e0*/  IMAD.MOV.U32 R8, RZ, RZ, -0x80 ;  /* 0xffffff80ff087424 */ /* 0x000fe200078e00ff */
[----:B------:R-:W-:Y:S01]  /*02f0*/  IADD3.X R2, R9, UR12, R2, P0, !PT ;  /* 0x0000000c09027c10 */ /* 0x000fe200087fe402 */
[----:B------:R-:W-:Y:S01]  /*0300*/  IMAD R18, R16, c[0x0][0x1e0], RZ ;  /* 0x0000780010127a24 */ /* 0x000fe200078e02ff */
[----:B------:R-:W-:Y:S01]  /*0310*/  IADD3.X R3, R7, UR11, R3, P1, !PT ;  /* 0x0000000b07037c10 */ /* 0x000fe20008ffe403 */
[----:B---3--:R-:W-:Y:S01]  /*0320*/  IMAD R9, R13, R8, c[0x0][0x198] ;  /* 0x000066000d097624 */ /* 0x008fe200078e0208 */
[----:B------:R-:W-:Y:S01]  /*0330*/  LEA.HI R8, R21, R220, RZ, 0x3 ;  /* 0x000000dc15087211 */ /* 0x000fe200078f18ff */
[----:B------:R-:W-:Y:S01]  /*0340*/  IMAD R27, R225, c[0x0][0x178], RZ ;  /* 0x00005e00e11b7a24 */ /* 0x000fe200078e02ff */
[----:B------:R-:W-:Y:S01]  /*0350*/  LOP3.LUT R7, R19, 0xfffffffc, RZ, 0xc0, !PT ;  /* 0xfffffffc13077812 */ /* 0x000fe200078ec0ff */
[----:B------:R-:W-:Y:S01]  /*0360*/  IMAD R25, R225, c[0x0][0x208], RZ ;  /* 0x00008200e1197a24 */ /* 0x000fe200078e02ff */
[----:B------:R-:W-:Y:S01]  /*0370*/  SHF.R.S32.HI R15, RZ, 0x4, R0 ;  /* 0x00000004ff0f7819 */ /* 0x000fe20000011400 */
[----:B------:R-:W-:Y:S01]  /*0380*/  IMAD.SHL.U32 R17, R8, 0x8, RZ ;  /* 0x0000000808117824 */ /* 0x000fe200078e00ff */
[----:B------:R-:W-:Y:S01]  /*0390*/  ULDC.64 UR4, c[0x0][0x1b8] ;  /* 0x00006e0000047ab9 */ /* 0x000fe20000000a00 */
[----:B------:R-:W-:Y:S01]  /*03a0*/  IMAD.IADD R10, R220, 0x1, -R7 ;  /* 0x00000001dc0a7824 */ /* 0x000fe200078e0a07 */
[----:B------:R-:W-:Y:S01]  /*03b0*/  LEA.HI R211, R0, R15, RZ, 0x1 ;  /* 0x0000000f00d37211 */ /* 0x000fe200078f08ff */
[----:B------:R-:W-:Y:S01]  /*03c0*/  IMAD R16, R16, c[0x0][0x1b0], RZ ;  /* 0x00006c0010107a24 */ /* 0x000fe200078e02ff */
[----:B------:R-:W-:Y:S01]  /*03d0*/  LOP3.LUT R17, R17, 0xc0, RZ, 0xc0, !PT ;  /* 0x000000c011117812 */ /* 0x000fe200078ec0ff */
[----:B------:R-:W-:Y:S01]  /*03e0*/  IMAD.SHL.U32 R14, R10, 0x8, RZ ;  /* 0x000000080a0e7824 */ /* 0x000fe200078e00ff */
[----:B------:R-:W-:Y:S01]  /*03f0*/  LOP3.LUT R211, R211, 0xfffffffe, RZ, 0xc0, !PT ;  /* 0xfffffffed3d37812 */ /* 0x000fe200078ec0ff */
[----:B------:R-:W-:Y:S01]  /*0400*/  IMAD R16, R23, c[0x0][0x1b4], R16 ;  /* 0x00006d0017107a24 */ /* 0x000fe200078e0210 */
[----:B------:R-:W-:Y:S01]  /*0410*/  SHF.R.U32.HI R7, RZ, 0x3, R17 ;  /* 0x00000003ff077819 */ /* 0x000fe20000011611 */
[----:B------:R-:W-:Y:S01]  /*0420*/  UIMAD UR4, UR13, UR4, URZ ;  /* 0x000000040d0472a4 */ /* 0x000fe2000f8e023f */
[--C-:B------:R-:W-:Y:S01]  /*0430*/  LOP3.LUT R20, R17, 0x18, R14.reuse, 0xf8, !PT ;  /* 0x0000001811147812 */ /* 0x100fe200078ef80e */
[----:B------:R-:W-:Y:S01]  /*0440*/  IMAD.IADD R211, R15, 0x1, -R211 ;  /* 0x000000010fd37824 */ /* 0x000fe200078e0ad3 */
[----:B------:R-:W-:Y:S01]  /*0450*/  SHF.R.S32.HI R15, RZ, 0x1f, R14 ;  /* 0x0000001fff0f7819 */ /* 0x000fe2000001140e */
[C---:B------:R-:W-:Y:S01]  /*0460*/  IMAD R17, R23.reuse, c[0x0][0x1e4], R18 ;  /* 0x0000790017117a24 */ /* 0x040fe200078e0212 */
[----:B------:R-:W-:Y:S01]  /*0470*/  LOP3.LUT R7, R20, R7, RZ, 0x3c, !PT ;  /* 0x0000000714077212 */ /* 0x000fe200078e3cff */
[----:B------:R-:W-:Y:S01]  /*0480*/  IMAD R20, R224, c[0x0][0x17c], R27 ;  /* 0x00005f00e0147a24 */ /* 0x000fe200078e021b */
[----:B------:R-:W-:Y:S01]  /*0490*/  UIMAD UR4, UR14, UR5, UR4 ;  /* 0x000000050e0472a4 */ /* 0x000fe2000f8e0204 */
[----:B------:R-:W-:Y:S01]  /*04a0*/  IMAD.WIDE.U32 R28, R23, c[0x0][0x1e0], R14 ;  /* 0x00007800171c7a25 */ /* 0x000fe200078e000e */
[C---:B------:R-:W-:Y:S01]  /*04b0*/  IADD3 R215, R14.reuse, 0x40, RZ ;  /* 0x000000400ed77810 */ /* 0x040fe20007ffe0ff */
[----:B------:R-:W-:Y:S01]  /*04c0*/  UISETP.GE.AND UP0, UPT, UR10, 0x41, UPT ;  /* 0x000000410a00788c */ /* 0x000fe2000bf06270 */
[----:B------:R-:W-:Y:S01]  /*04d0*/  ISETP.GE.AND P6, PT, R14, c[0x0][0x1cc], PT ;  /* 0x000073000e007a0c */ /* 0x000fe20003fc6270 */
[C---:B------:R-:W-:Y:S01]  /*04e0*/  IMAD R18, R224.reuse, c[0x0][0x20c], R25 ;  /* 0x00008300e0127a24 */ /* 0x040fe200078e0219 */
[----:B------:R-:W-:Y:S01]  /*04f0*/  ISETP.GE.AND P4, PT, R215, c[0x0][0x1cc], PT ;  /* 0x00007300d7007a0c */ /* 0x000fe20003f86270 */
[----:B------:R-:W-:-:S04]  /*0500*/  IMAD.WIDE.U32 R30, R224, c[0x0][0x178], R14 ;  /* 0x00005e00e01e7a25 */ /* 0x000fc800078e000e */
[----:B------:R-:W-:-:S04]  /*0510*/  IMAD.WIDE.U32 R26, R23, c[0x0][0x1b0], R14 ;  /* 0x00006c00171a7a25 */ /* 0x000fc800078e000e */
[----:B------:R-:W-:-:S04]  /*0520*/  IMAD.WIDE.U32 R24, R224, c[0x0][0x208], R14 ;  /* 0x00008200e0187a25 */ /* 0x000fc800078e000e */
[----:B------:R-:W-:Y:S02]  /*0530*/  IMAD.IADD R29, R29, 0x1, R17 ;  /* 0x000000011d1d7824 */ /* 0x000fe400078e0211 */
[----:B------:R-:W-:Y:S02]  /*0540*/  IMAD.IADD R35, R27, 0x1, R16 ;  /* 0x000000011b237824 */ /* 0x000fe400078e0210 */
[----:B------:R-:W-:Y:S02]  /*0550*/  IMAD.MOV.U32 R22, RZ, RZ, R30 ;  /* 0x000000ffff167224 */ /* 0x000fe400078e001e */
[----:B------:R-:W-:Y:S02]  /*0560*/  IMAD.U32 R17, RZ, RZ, UR14 ;  /* 0x0000000eff117e24 */ /* 0x000fe4000f8e00ff */
[----:B------:R-:W-:Y:S02]  /*0570*/  IMAD.IADD R25, R25, 0x1, R18 ;  /* 0x0000000119197824 */ /* 0x000fe400078e0212 */
[----:B------:R-:W-:-:S02]  /*0580*/  IMAD.MOV.U32 R34, RZ, RZ, R26 ;  /* 0x000000ffff227224 */ /* 0x000fc400078e001a */
[----:B------:R-:W-:Y:S02]  /*0590*/  IMAD.U32 R16, RZ, RZ, UR14 ;  /* 0x0000000eff107e24 */ /* 0x000fe4000f8e00ff */
[----:B------:R-:W-:Y:S02]  /*05a0*/  IMAD R30, R4, c[0x0][0x210], RZ ;  /* 0x00008400041e7a24 */ /* 0x000fe400078e02ff */
[----:B------:R-:W-:Y:S01]  /*05b0*/  IMAD.WIDE.U32 R26, R17, c[0x0][0x1e8], R28 ;  /* 0x00007a00111a7a25 */ /* 0x000fe200078e001c */
[----:B------:R-:W-:-:S03]  /*05c0*/  LEA R28, P0, R6, c[0x0][0x258], 0x2 ;  /* 0x00009600061c7a11 */ /* 0x000fc600078010ff */
[----:B------:R-:W-:Y:S01]  /*05d0*/  IMAD.WIDE.U32 R16, R16, c[0x0][0x1b8], R34 ;  /* 0x00006e0010107a25 */ /* 0x000fe200078e0022 */
[----:B------:R-:W-:-:S03]  /*05e0*/  LEA.HI.X R29, R6, c[0x0][0x25c], R3, 0x2, P0 ;  /* 0x00009700061d7a11 */ /* 0x000fc600000f1403 */
[----:B------:R-:W-:Y:S01]  /*05f0*/  IMAD R30, R11, c[0x0][0x214], R30 ;  /* 0x000085000b1e7a24 */ /* 0x000fe200078e021e */
[----:B------:R-:W-:Y:S01]  /*0600*/  IADD3 R17, R17, UR4, RZ ;  /* 0x0000000411117c10 */ /* 0x000fe2000fffe0ff */
[----:B------:R-:W-:Y:S01]  /*0610*/  IMAD.WIDE.U32 R24, R11, c[0x0][0x210], R24 ;  /* 0x000084000b187a25 */ /* 0x000fe200078e0018 */
[----:B------:R-:W-:Y:S02]  /*0620*/  ULDC.64 UR4, c[0x0][0x218] ;  /* 0x0000860000047ab9 */ /* 0x000fe40000000a00 */
[----:B------:R-:W-:Y:S01]  /*0630*/  UIMAD UR4, UR13, UR4, URZ ;  /* 0x000000040d0472a4 */ /* 0x000fe2000f8e023f */
[----:B------:R-:W-:-:S03]  /*0640*/  IMAD.WIDE R12, R13, 0x80, R224 ;  /* 0x000000800d0c7825 */ /* 0x000fc600078e02e0 */
[----:B------:R-:W-:Y:S01]  /*0650*/  UIMAD UR4, UR14, UR5, UR4 ;  /* 0x000000050e0472a4 */ /* 0x000fe2000f8e0204 */
[----:B------:R-:W-:Y:S02]  /*0660*/  IMAD.IADD R23, R31, 0x1, R20 ;  /* 0x000000011f177824 */ /* 0x000fe400078e0214 */
[----:B------:R-:W-:Y:S02]  /*0670*/  IMAD R32, R4, c[0x0][0x180], RZ ;  /* 0x0000600004207a24 */ /* 0x000fe400078e02ff */
[----:B------:R-:W-:Y:S02]  /*0680*/  IMAD.IADD R31, R25, 0x1, R30 ;  /* 0x00000001191f7824 */ /* 0x000fe400078e021e */
[C---:B------:R-:W-:Y:S02]  /*0690*/  IMAD R32, R11.reuse, c[0x0][0x184], R32 ;  /* 0x000061000b207a24 */ /* 0x040fe400078e0220 */
[----:B------:R-:W-:Y:S01]  /*06a0*/  IMAD.WIDE.U32 R34, R11, c[0x0][0x180], R22 ;  /* 0x000060000b227a25 */ /* 0x000fe200078e0016 */
[----:B------:R-:W-:Y:S01]  /*06b0*/  IADD3 R23, R27, UR6, RZ ;  /* 0x000000061b177c10 */ /* 0x000fe2000fffe0ff */
[----:B------:R-:W-:-:S02]  /*06c0*/  ULDC.64 UR6, c[0x0][0x188] ;  /* 0x0000620000067ab9 */ /* 0x000fc40000000a00 */
[C---:B------:R-:W-:Y:S01]  /*06d0*/  IMAD R25, R13.reuse, c[0x0][0x1d8], RZ ;  /* 0x000076000d197a24 */ /* 0x040fe200078e02ff */
[----:B------:R-:W-:Y:S01]  /*06e0*/  UIMAD UR6, UR13, UR6, URZ ;  /* 0x000000060d0672a4 */ /* 0x000fe2000f8e023f */
[----:B------:R-:W-:Y:S02]  /*06f0*/  IMAD R13, R13, c[0x0][0x1a8], RZ ;  /* 0x00006a000d0d7a24 */ /* 0x000fe400078e02ff */
[----:B------:R-:W-:Y:S01]  /*0700*/  IMAD.IADD R33, R35, 0x1, R32 ;  /* 0x0000000123217824 */ /* 0x000fe200078e0220 */
[----:B------:R-:W-:Y:S01]  /*0710*/  UIMAD UR6, UR14, UR7, UR6 ;  /* 0x000000070e0672a4 */ /* 0x000fe2000f8e0206 */
[----:B------:R-:W-:Y:S02]  /*0720*/  IMAD.MOV.U32 R22, RZ, RZ, R26 ;  /* 0x000000ffff167224 */ /* 0x000fe400078e001a */
[----:B------:R-:W-:Y:S02]  /*0730*/  IMAD.MOV.U32 R32, RZ, RZ, R34 ;  /* 0x000000ffff207224 */ /* 0x000fe400078e0022 */
[----:B------:R-:W-:-:S02]  /*0740*/  IMAD.MOV.U32 R30, RZ, RZ, R24 ;  /* 0x000000ffff1e7224 */ /* 0x000fc400078e0018 */
[----:B------:R-:W-:Y:S02]  /*0750*/  IMAD.U32 R26, RZ, RZ, UR14 ;  /* 0x0000000eff1a7e24 */ /* 0x000fe4000f8e00ff */
[----:B------:R-:W-:Y:S02]  /*0760*/  IMAD.U32 R3, RZ, RZ, UR14 ;  /* 0x0000000eff037e24 */ /* 0x000fe4000f8e00ff */
[C---:B------:R-:W-:Y:S02]  /*0770*/  IMAD R13, R12.reuse, c[0x0][0x1ac], R13 ;  /* 0x00006b000c0d7a24 */ /* 0x040fe400078e020d */
[----:B------:R-:W-:-:S04]  /*0780*/  IMAD.WIDE.U32 R16, R12, c[0x0][0x1a8], R16 ;  /* 0x00006a000c107a25 */ /* 0x000fc800078e0010 */
[----:B------:R-:W-:Y:S01]  /*0790*/  IMAD.WIDE.U32 R26, R26, c[0x0][0x188], R32 ;  /* 0x000062001a1a7a25 */ /* 0x000fe200078e0020 */
[----:B------:R-:W-:-:S03]  /*07a0*/  LEA R32, P0, R16, c[0x0][0x190], 0x1 ;  /* 0x0000640010207a11 */ /* 0x000fc600078008ff */
[----:B------:R-:W-:Y:S01]  /*07b0*/  IMAD.WIDE.U32 R30, R3, c[0x0][0x218], R30 ;  /* 0x00008600031e7a25 */ /* 0x000fe200078e001e */
[----:B------:R-:W-:Y:S02]  /*07c0*/  IADD3 R3, R27, UR6, RZ ;  /* 0x000000061b037c10 */ /* 0x000fe4000fffe0ff */
[----:B------:R-:W-:Y:S01]  /*07d0*/  LEA R232, P3, R26, c[0x0][0x160], 0x1 ;  /* 0x000058001ae87a11 */ /* 0x000fe200078608ff */
[----:B------:R-:W-:Y:S01]  /*07e0*/  IMAD.IADD R13, R17, 0x1, R13 ;  /* 0x00000001110d7824 */ /* 0x000fe200078e020d */
[----:B------:R-:W-:Y:S01]  /*07f0*/  IADD3 R6, R31, UR4, RZ ;  /* 0x000000041f067c10 */ /* 0x000fe2000fffe0ff */
[----:B------:R-:W-:Y:S01]  /*0800*/  IMAD R25, R12, c[0x0][0x1dc], R25 ;  /* 0x000077000c197a24 */ /* 0x000fe200078e0219 */
[----:B------:R-:W-:Y:S01]  /*0810*/  LEA R222, P2, R30, c[0x0][0x1f0], 0x1 ;  /* 0x00007c001ede7a11 */ /* 0x000fe200078408ff */
[----:B------:R-:W-:Y:S01]  /*0820*/  IMAD.WIDE.U32 R22, R12, c[0x0][0x1d8], R22 ;  /* 0x000076000c167a25 */ /* 0x000fe200078e0016 */
[----:B------:R-:W-:Y:S02]  /*0830*/  LEA.HI.X R33, R16, c[0x0][0x194], R13, 0x1, P0 ;  /* 0x0000650010217a11 */ /* 0x000fe400000f0c0d */
[----:B------:R-:W-:Y:S01]  /*0840*/  LEA.HI.X R223, R30, c[0x0][0x1f4], R6, 0x1, P2 ;  /* 0x00007d001edf7a11 */ /* 0x000fe200010f0c06 */
[----:B------:R-:W-:Y:S01]  /*0850*/  IMAD.IADD R12, R23, 0x1, R25 ;  /* 0x00000001170c7824 */ /* 0x000fe200078e0219 */
[----:B------:R-:W-:Y:S01]  /*0860*/  LEA R34, P1, R22, c[0x0][0x1c0], 0x1 ;  /* 0x0000700016227a11 */ /* 0x000fe200078208ff */
[----:B------:R-:W-:Y:S01]  /*0870*/  IMAD.MOV.U32 R13, RZ, RZ, c[0x0][0x1d8] ;  /* 0x00007600ff0d7624 */ /* 0x000fe200078e00ff */
[----:B------:R-:W-:Y:S01]  /*0880*/  LEA.HI.X R233, R26, c[0x0][0x164], R3, 0x1, P3 ;  /* 0x000059001ae97a11 */ /* 0x000fe200018f0c03 */
[----:B------:R-:W-:Y:S01]  /*0890*/  IMAD.MOV.U32 R6, RZ, RZ, c[0x0][0x1dc] ;  /* 0x00007700ff067624 */ /* 0x000fe200078e00ff */
[----:B------:R-:W-:Y:S01]  /*08a0*/  LEA.HI.X R35, R22, c[0x0][0x1c4], R12, 0x1, P1 ;  /* 0x0000710016237a11 */ /* 0x000fe200008f0c0c */
[----:B------:R-:W-:Y:S01]  /*08b0*/  IMAD.IADD R18, R9, 0x1, -R224 ;  /* 0x0000000109127824 */ /* 0x000fe200078e0ae0 */
[----:B------:R-:W-:Y:S01]  /*08c0*/  LEA R26, P1, R13, R34, 0x7 ;  /* 0x000000220d1a7211 */ /* 0x000fe200078238ff */
[----:B------:R-:W-:Y:S01]  /*08d0*/  IMAD.MOV.U32 R23, RZ, RZ, c[0x0][0x1a8] ;  /* 0x00006a00ff177624 */ /* 0x000fe200078e00ff */
[----:B------:R-:W-:Y:S01]  /*08e0*/  LEA.HI R12, R19, R224, RZ, 0x1 ;  /* 0x000000e0130c7211 */ /* 0x000fe200078f08ff */
[----:B------:R-:W-:Y:S01]  /*08f0*/  IMAD.MOV.U32 R17, RZ, RZ, c[0x0][0x1ac] ;  /* 0x00006b00ff117624 */ /* 0x000fe200078e00ff */
[----:B------:R-:W-:Y:S01]  /*0900*/  LEA.HI.X R27, R13, R35, R6, 0x7, P1 ;  /* 0x000000230d1b7211 */ /* 0x000fe200008f3c06 */
[----:B------:R-:W-:Y:S01]  /*0910*/  IMAD.SHL.U32 R216, R211, 0x8, RZ ;  /* 0x00000008d3d87824 */ /* 0x000fe200078e00ff */
[----:B------:R-:W-:-:S02]  /*0920*/  LEA.HI R3, R21, R220, RZ, 0x5 ;  /* 0x000000dc15037211 */ /* 0x000fc400078f28ff */
[----:B------:R-:W-:Y:S02]  /*0930*/  LOP3.LUT R13, R12, 0x7fffffe, RZ, 0xc0, !PT ;  /* 0x07fffffe0c0d7812 */ /* 0x000fe400078ec0ff */
[----:B------:R-:W-:Y:S02]  /*0940*/  IADD3 R12, R14, 0x20, RZ ;  /* 0x000000200e0c7810 */ /* 0x000fe40007ffe0ff */
[----:B------:R-:W-:Y:S01]  /*0950*/  SHF.R.S32.HI R22, RZ, 0x5, R3 ;  /* 0x00000005ff167819 */ /* 0x000fe20000011403 */
[----:B------:R-:W-:Y:S01]  /*0960*/  IMAD.IADD R13, R224, 0x1, -R13 ;  /* 0x00000001e00d7824 */ /* 0x000fe200078e0a0d */
[----:B------:R-:W-:Y:S02]  /*0970*/  ISETP.GE.AND P5, PT, R12, c[0x0][0x1cc], PT ;  /* 0x000073000c007a0c */ /* 0x000fe40003fa6270 */
[----:B------:R-:W-:Y:S01]  /*0980*/  ISETP.LT.OR P3, PT, R18, 0x1, P6 ;  /* 0x000000011200780c */ /* 0x000fe20003761670 */
[----:B------:R-:W-:Y:S01]  /*0990*/  IMAD R6, R22, 0x8, R13 ;  /* 0x0000000816067824 */ /* 0x000fe200078e020d */
[----:B------:R-:W-:-:S02]  /*09a0*/  ISETP.LT.OR P2, PT, R18, 0x1, P5 ;  /* 0x000000011200780c */ /* 0x000fc40002f41670 */
[----:B------:R-:W-:Y:S01]  /*09b0*/  ISETP.LT.OR P1, PT, R18, 0x1, P4 ;  /* 0x000000011200780c */ /* 0x000fe20002721670 */
[----:B------:R-:W-:Y:S01]  /*09c0*/  IMAD.U32 R6, R6, 0x20, R7 ;  /* 0x0000002006067824 */ /* 0x000fe200078e0007 */
[C---:B------:R-:W-:Y:S02]  /*09d0*/  ISETP.LT.OR P6, PT, R18.reuse, 0x41, P6 ;  /* 0x000000411200780c */ /* 0x040fe400037c1670 */
[----:B------:R-:W-:Y:S01]  /*09e0*/  ISETP.LT.OR P5, PT, R18, 0x41, P5 ;  /* 0x000000411200780c */ /* 0x000fe20002fa1670 */
[----:B------:R-:W-:Y:S01]  /*09f0*/  IMAD.SHL.U32 R13, R6, 0x2, RZ ;  /* 0x00000002060d7824 */ /* 0x000fe200078e00ff */
[----:B------:R-:W-:Y:S02]  /*0a00*/  ISETP.LT.OR P4, PT, R18, 0x41, P4 ;  /* 0x000000411200780c */ /* 0x000fe40002781670 */
[----:B------:R-:W-:Y:S02]  /*0a10*/  LEA R30, P0, R23, R32, 0x7 ;  /* 0x00000020171e7211 */ /* 0x000fe400078038ff */
[----:B------:R1:W-:Y:S01]  /*0a20*/  LDGSTS.E.BYPASS.LTC128B.128 [R13+0x6080], [R34.64], !P3 ;  /* 0x06080000220d7fae */ /* 0x0003e2000d901d54 */
[----:B------:R-:W-:-:S02]  /*0a30*/  LOP3.LUT R25, R8, 0xfffffff8, RZ, 0xc0, !PT ;  /* 0xfffffff808197812 */ /* 0x000fc400078ec0ff */
[----:B------:R-:W-:Y:S01]  /*0a40*/  LEA.HI.X R31, R23, R33, R17, 0x7, P0 ;  /* 0x00000021171f7211 */ /* 0x000fe200000f3c11 */
[----:B------:R1:W-:Y:S01]  /*0a50*/  LDGSTS.E.BYPASS.LTC128B.128 [R13+0x8080], [R34.64+0x40], !P2 ;  /* 0x08080040220d7fae */ /* 0x0003e2000d101d54 */
[C---:B------:R-:W-:Y:S01]  /*0a60*/  LEA R16, P0, R5.reuse, c[0x0][0x280], 0x2 ;  /* 0x0000a00005107a11 */ /* 0x040fe200078010ff */
[----:B------:R-:W-:Y:S01]  /*0a70*/  IMAD.IADD R25, R220, 0x1, -R25 ;  /* 0x00000001dc197824 */ /* 0x000fe200078e0a19 */
[----:B------:R-:W-:Y:S01]  /*0a80*/  LOP3.LUT R7, R0, 0xfffffff0, RZ, 0xc0, !PT ;  /* 0xfffffff000077812 */ /* 0x000fe200078ec0ff */
[----:B------:R1:W-:Y:S01]  /*0a90*/  LDGSTS.E.BYPASS.LTC128B.128 [R13+0xa080], [R34.64+0x80], !P1 ;  /* 0x0a080080220d7fae */ /* 0x0003e2000c901d54 */
[----:B------:R-:W-:Y:S02]  /*0aa0*/  ISETP.GE.AND P1, PT, R12, c[0x0][0x19c], PT ;  /* 0x000067000c007a0c */ /* 0x000fe40003f26270 */
[----:B------:R-:W-:Y:S01]  /*0ab0*/  LEA.HI.X R17, R5, c[0x0][0x284], R2, 0x2, P0 ;  /* 0x0000a10005117a11 */ /* 0x000fe200000f1402 */
[----:B------:R2:W-:Y:S01]  /*0ac0*/  LDGSTS.E.BYPASS.LTC128B.128 [R13+0x7080], [R26.64], !P6 ;  /* 0x070800001a0d7fae */ /* 0x0005e2000f101d54 */
[----:B------:R-:W-:Y:S01]  /*0ad0*/  ISETP.LT.OR P2, PT, R18, 0x1, P1 ;  /* 0x000000011200780c */ /* 0x000fe20000f41670 */
[----:B------:R-:W-:Y:S01]  /*0ae0*/  IMAD.IADD R7, R220, 0x1, -R7 ;  /* 0x00000001dc077824 */ /* 0x000fe200078e0a07 */
[----:B------:R-:W-:Y:S01]  /*0af0*/  LEA.HI R2, R21, R220, RZ, 0x6 ;  /* 0x000000dc15027211 */ /* 0x000fe200078f30ff */
[----:B------:R2:W-:Y:S01]  /*0b00*/  LDGSTS.E.BYPASS.LTC128B.128 [R13+0x9080], [R26.64+0x40], !P5 ;  /* 0x090800401a0d7fae */ /* 0x0005e2000e901d54 */
[----:B------:R-:W-:-:S02]  /*0b10*/  ISETP.GE.AND P5, PT, R14, c[0x0][0x19c], PT ;  /* 0x000067000e007a0c */ /* 0x000fc40003fa6270 */
[----:B------:R-:W-:Y:S01]  /*0b20*/  LEA.HI R0, R25, R25, RZ, 0x1 ;  /* 0x0000001919007211 */ /* 0x000fe200078f08ff */
[----:B------:R2:W-:Y:S01]  /*0b30*/  LDGSTS.E.BYPASS.LTC128B.128 [R13+0xb080], [R26.64+0x80], !P4 ;  /* 0x0b0800801a0d7fae */ /* 0x0005e2000e101d54 */
[----:B------:R-:W-:Y:S02]  /*0b40*/  ISETP.GE.AND P4, PT, R215, c[0x0][0x19c], PT ;  /* 0x00006700d7007a0c */ /* 0x000fe40003f86270 */
[C---:B------:R-:W-:Y:S02]  /*0b50*/  ISETP.LT.OR P3, PT, R18.reuse, 0x1, P5 ;  /* 0x000000011200780c */ /* 0x040fe40002f61670 */
[----:B------:R-:W-:Y:S02]  /*0b60*/  ISETP.LT.OR P0, PT, R18, 0x1, P4 ;  /* 0x000000011200780c */ /* 0x000fe40002701670 */
[----:B------:R-:W-:Y:S02]  /*0b70*/  SHF.R.S32.HI R20, RZ, 0x1f, R7 ;  /* 0x0000001fff147819 */ /* 0x000fe40000011407 */
[----:B------:R-:W-:-:S02]  /*0b80*/  SHF.R.S32.HI R2, RZ, 0x6, R2 ;  /* 0x00000006ff027819 */ /* 0x000fc40000011402 */
[----:B------:R-:W-:Y:S02]  /*0b90*/  LOP3.LUT R6, R0, 0x7fffffe, RZ, 0xc0, !PT ;  /* 0x07fffffe00067812 */ /* 0x000fe400078ec0ff */
[-C--:B------:R-:W-:Y:S01]  /*0ba0*/  LEA.HI R5, R7, R7.reuse, RZ, 0x1 ;  /* 0x0000000707057211 */ /* 0x080fe200078f08ff */
[----:B------:R-:W-:Y:S01]  /*0bb0*/  IMAD R212, R211, 0x4, R2 ;  /* 0x00000004d3d47824 */ /* 0x000fe200078e0202 */
[----:B------:R-:W-:Y:S01]  /*0bc0*/  LEA.HI R20, R20, R7, RZ, 0x3 ;  /* 0x0000000714147211 */ /* 0x000fe200078f18ff */
[----:B------:R1:W-:Y:S01]  /*0bd0*/  LDGSTS.E.BYPASS.LTC128B.128 [R13+0x80], [R32.64], !P3 ;  /* 0x00080000200d7fae */ /* 0x0003e2000d901d54 */
[C---:B------:R-:W-:Y:S01]  /*0be0*/  IMAD.IADD R23, R25.reuse, 0x1, -R6 ;  /* 0x0000000119177824 */ /* 0x040fe200078e0a06 */
[----:B------:R-:W-:Y:S01]  /*0bf0*/  ISETP.LT.OR P5, PT, R18, 0x41, P5 ;  /* 0x000000411200780c */ /* 0x000fe20002fa1670 */
[----:B------:R-:W-:Y:S01]  /*0c00*/  IMAD.SHL.U32 R25, R25, 0x40, RZ ;  /* 0x0000004019197824 */ /* 0x000fe200078e00ff */
[----:B------:R1:W-:Y:S01]  /*0c10*/  LDGSTS.E.BYPASS.LTC128B.128 [R13+0x2080], [R32.64+0x40], !P2 ;  /* 0x02080040200d7fae */ /* 0x0003e2000d101d54 */
[----:B------:R-:W-:Y:S01]  /*0c20*/  ISETP.GE.AND P2, PT, R14, c[0x0][0x16c], PT ;  /* 0x00005b000e007a0c */ /* 0x000fe20003f46270 */
[----:B------:R-:W-:Y:S01]  /*0c30*/  IMAD R212, R212, 0x8, R23 ;  /* 0x00000008d4d47824 */ /* 0x000fe200078e0217 */
[----:B------:R-:W-:Y:S01]  /*0c40*/  ISETP.GE.AND P3, PT, R215, c[0x0][0x16c], PT ;  /* 0x00005b00d7007a0c */ /* 0x000fe20003f66270 */
[----:B------:R1:W-:Y:S01]  /*0c50*/  LDGSTS.E.BYPASS.LTC128B.128 [R13+0x4080], [R32.64+0x80], !P0 ;  /* 0x04080080200d7fae */ /* 0x0003e2000c101d54 */
[----:B------:R-:W-:-:S02]  /*0c60*/  ISETP.GE.AND P0, PT, R12, c[0x0][0x16c], PT ;  /* 0x00005b000c007a0c */ /* 0x000fc40003f06270 */
[----:B------:R-:W-:Y:S02]  /*0c70*/  LOP3.LUT R210, R5, 0x7fffffe, RZ, 0xc0, !PT ;  /* 0x07fffffe05d27812 */ /* 0x000fe400078ec0ff */
[----:B------:R-:W-:Y:S02]  /*0c80*/  LOP3.LUT R6, R20, 0xfffffff8, RZ, 0xc0, !PT ;  /* 0xfffffff814067812 */ /* 0x000fe400078ec0ff */
[----:B------:R-:W-:Y:S01]  /*0c90*/  SEL R217, RZ, 0x1, P2 ;  /* 0x00000001ffd97807 */ /* 0x000fe20001000000 */
[C---:B------:R-:W-:Y:S01]  /*0ca0*/  IMAD.IADD R210, R7.reuse, 0x1, -R210 ;  /* 0x0000000107d27824 */ /* 0x040fe200078e0ad2 */
[C---:B------:R-:W-:Y:S01]  /*0cb0*/  ISETP.LT.OR P1, PT, R18.reuse, 0x41, P1 ;  /* 0x000000411200780c */ /* 0x040fe20000f21670 */
[----:B------:R-:W-:Y:S01]  /*0cc0*/  IMAD.IADD R6, R7, 0x1, -R6 ;  /* 0x0000000107067824 */ /* 0x000fe200078e0a06 */
[----:B------:R-:W-:Y:S01]  /*0cd0*/  ISETP.LT.OR P4, PT, R18, 0x41, P4 ;  /* 0x000000411200780c */ /* 0x000fe20002781670 */
[----:B------:R1:W-:Y:S01]  /*0ce0*/  LDGSTS.E.BYPASS.LTC128B.128 [R13+0x1080], [R30.64], !P5 ;  /* 0x010800001e0d7fae */ /* 0x0003e2000e901d54 */
[----:B------:R-:W-:-:S02]  /*0cf0*/  ISETP.GE.AND P2, PT, R12, c[0x0][0x1fc], PT ;  /* 0x00007f000c007a0c */ /* 0x000fc40003f46270 */
[----:B------:R-:W-:Y:S02]  /*0d00*/  SEL R18, RZ, 0x4, P3 ;  /* 0x00000004ff127807 */ /* 0x000fe40001800000 */
[----:B------:R-:W-:Y:S02]  /*0d10*/  SEL R23, RZ, 0x2, P0 ;  /* 0x00000002ff177807 */ /* 0x000fe40000000000 */
[----:B------:R-:W-:Y:S02]  /*0d20*/  ISETP.GE.AND P3, PT, R14, c[0x0][0x1fc], PT ;  /* 0x00007f000e007a0c */ /* 0x000fe40003f66270 */
[----:B------:R-:W-:Y:S01]  /*0d30*/  SEL R7, RZ, 0xffffffff, P2 ;  /* 0xffffffffff077807 */ /* 0x000fe20001000000 */
[----:B------:R1:W-:Y:S01]  /*0d40*/  LDGSTS.E.BYPASS.LTC128B.128 [R13+0x3080], [R30.64+0x40], !P1 ;  /* 0x030800401e0d7fae */ /* 0x0003e2000c901d54 */
[----:B------:R-:W-:Y:S02]  /*0d50*/  ISETP.GE.AND P2, PT, R215, c[0x0][0x1fc], PT ;  /* 0x00007f00d7007a0c */ /* 0x000fe40003f46270 */
[----:B------:R-:W-:Y:S01]  /*0d60*/  IADD3 R23, R18, R23, R217 ;  /* 0x0000001712177210 */ /* 0x000fe20007ffe0d9 */
[----:B------:R-:W-:Y:S01]  /*0d70*/  IMAD.SHL.U32 R7, R7, 0x2, RZ ;  /* 0x0000000207077824 */ /* 0x000fe200078e00ff */
[----:B--2---:R-:W-:Y:S01]  /*0d80*/  LEA.HI R27, R3, R22, RZ, 0x1 ;  /* 0x00000016031b7211 */ /* 0x004fe200078f08ff */
[----:B------:R1:W-:Y:S01]  /*0d90*/  LDGSTS.E.BYPASS.LTC128B.128 [R13+0x5080], [R30.64+0x80], !P4 ;  /* 0x050800801e0d7fae */ /* 0x0003e2000e101d54 */
[----:B------:R-:W-:-:S02]  /*0da0*/  SEL R24, RZ, 0x1, P3 ;  /* 0x00000001ff187807 */ /* 0x000fc40001800000 */
[----:B------:R-:W-:Y:S01]  /*0db0*/  SEL R18, RZ, 0x4, P2 ;  /* 0x00000004ff127807 */ /* 0x000fe20001000000 */
[----:B------:R-:W0:Y:S01]  /*0dc0*/  LDGDEPBAR ;  /* 0x00000000000079af */ /* 0x000e220000000000 */
[----:B------:R-:W-:Y:S02]  /*0dd0*/  LOP3.LUT P3, RZ, R23, 0x1, RZ, 0xc0, !PT ;  /* 0x0000000117ff7812 */ /* 0x000fe4000786c0ff */
[----:B------:R-:W-:Y:S02]  /*0de0*/  LOP3.LUT R27, R27, 0xfffffffe, RZ, 0xc0, !PT ;  /* 0xfffffffe1b1b7812 */ /* 0x000fe400078ec0ff */
[C---:B------:R-:W-:Y:S02]  /*0df0*/  LOP3.LUT P2, RZ, R23.reuse, 0x2, RZ, 0xc0, !PT ;  /* 0x0000000217ff7812 */ /* 0x040fe4000784c0ff */
[----:B------:R-:W-:Y:S02]  /*0e00*/  LOP3.LUT P5, RZ, R23, 0x4, RZ, 0xc0, !PT ;  /* 0x0000000417ff7812 */ /* 0x000fe400078ac0ff */
[----:B------:R-:W-:-:S02]  /*0e10*/  ISETP.GE.OR P3, PT, R224, c[0x0][0x168], !P3 ;  /* 0x00005a00e0007a0c */ /* 0x000fc40005f66670 */
[----:B------:R-:W-:Y:S01]  /*0e20*/  LOP3.LUT R23, R7, 0x2, R24, 0xe2, !PT ;  /* 0x0000000207177812 */ /* 0x000fe200078ee218 */
[----:B------:R-:W-:Y:S01]  /*0e30*/  IMAD.IADD R7, R22, 0x1, -R27 ;  /* 0x0000000116077824 */ /* 0x000fe200078e0a1b */
[----:B------:R-:W-:Y:S01]  /*0e40*/  ISETP.GE.OR P2, PT, R224, c[0x0][0x168], !P2 ;  /* 0x00005a00e0007a0c */ /* 0x000fe20005746670 */
[----:B------:R-:W-:Y:S01]  /*0e50*/  IMAD.SHL.U32 R24, R22, 0x10, RZ ;  /* 0x0000001016187824 */ /* 0x000fe200078e00ff */
[----:B------:R-:W-:Y:S01]  /*0e60*/  ISETP.GE.OR P5, PT, R224, c[0x0][0x168], !P5 ;  /* 0x00005a00e0007a0c */ /* 0x000fe20006fa6670 */
[----:B------:R-:W-:Y:S01]  /*0e70*/  IMAD.SHL.U32 R209, R7, 0x400, RZ ;  /* 0x0000040007d17824 */ /* 0x000fe200078e00ff */
[----:B------:R-:W-:Y:S02]  /*0e80*/  SHF.R.S32.HI R20, RZ, 0x3, R20 ;  /* 0x00000003ff147819 */ /* 0x000fe40000011414 */
[----:B------:R-:W-:Y:S01]  /*0e90*/  LOP3.LUT R22, R23, R18, RZ, 0xfc, !PT ;  /* 0x0000001217167212 */ /* 0x000fe200078efcff */
[--C-:B------:R-:W-:Y:S01]  /*0ea0*/  IMAD R231, R10, 0x2, R209.reuse ;  /* 0x000000020ae77824 */ /* 0x100fe200078e02d1 */
[----:B------:R-:W-:Y:S01]  /*0eb0*/  ISETP.GT.AND P1, PT, R220, 0xf, PT ;  /* 0x0000000fdc00780c */ /* 0x000fe20003f24270 */
[C---:B------:R-:W-:Y:S01]  /*0ec0*/  IMAD R210, R20.reuse, 0x8, R210 ;  /* 0x0000000814d27824 */ /* 0x040fe200078e02d2 */
[----:B------:R-:W-:Y:S01]  /*0ed0*/  LOP3.LUT R25, R25, 0x1c0, RZ, 0xc0, !PT ;  /* 0x000001c019197812 */ /* 0x000fe200078ec0ff */
[----:B------:R-:W-:Y:S01]  /*0ee0*/  IMAD R209, R20, 0x200, R209 ;  /* 0x0000020014d17824 */ /* 0x000fe200078e02d1 */
[----:B------:R-:W-:Y:S01]  /*0ef0*/  LOP3.LUT P4, RZ, R22, 0x1, RZ, 0xc0, !PT ;  /* 0x0000000116ff7812 */ /* 0x000fe2000788c0ff */
[----:B------:R1:W-:Y:S01]  /*0f00*/  LDGSTS.E.BYPASS.LTC128B.128 [R13+0xc080], [R232.64], !P3 ;  /* 0x0c080000e80d7fae */ /* 0x0003e2000d901d54 */
[--C-:B------:R-:W-:Y:S01]  /*0f10*/  SHF.R.S32.HI R20, RZ, 0x1, R5.reuse ;  /* 0x00000001ff147819 */ /* 0x100fe20000011405 */
[----:B------:R-:W-:Y:S01]  /*0f20*/  IMAD.SHL.U32 R210, R210, 0x20, RZ ;  /* 0x00000020d2d27824 */ /* 0x000fe200078e00ff */
[----:B------:R-:W-:Y:S01]  /*0f30*/  SHF.R.S32.HI R5, RZ, 0x1f, R5 ;  /* 0x0000001fff057819 */ /* 0x000fe20000011405 */
[----:B------:R1:W-:Y:S01]  /*0f40*/  LDGSTS.E.BYPASS.LTC128B.128 [R13+0xd080], [R232.64+0x40], !P2 ;  /* 0x0d080040e80d7fae */ /* 0x0003e2000d101d54 */
[----:B------:R-:W-:-:S02]  /*0f50*/  LOP3.LUT R23, R25, 0x30, R24, 0xf8, !PT ;  /* 0x0000003019177812 */ /* 0x000fc400078ef818 */
[----:B------:R-:W-:Y:S01]  /*0f60*/  SHF.R.S32.HI R19, RZ, 0x1f, R19 ;  /* 0x0000001fff137819 */ /* 0x000fe20000011413 */
[----:B------:R1:W-:Y:S01]  /*0f70*/  LDGSTS.E.BYPASS.LTC128B.128 [R13+0xe080], [R232.64+0x80], !P5 ;  /* 0x0e080080e80d7fae */ /* 0x0003e2000e901d54 */
[----:B------:R-:W-:Y:S02]  /*0f80*/  ISETP.GE.OR P5, PT, R224, c[0x0][0x168], !P4 ;  /* 0x00005a00e0007a0c */ /* 0x000fe400067a6670 */
[----:B------:R-:W-:Y:S02]  /*0f90*/  LOP3.LUT P3, RZ, R22, 0x2, RZ, 0xc0, !PT ;  /* 0x0000000216ff7812 */ /* 0x000fe4000786c0ff */
[----:B------:R-:W-:Y:S01]  /*0fa0*/  LEA.HI R24, R5, R20, RZ, 0x2 ;  /* 0x0000001405187211 */ /* 0x000fe200078f10ff */
[----:B------:R-:W-:Y:S01]  /*0fb0*/  IMAD.SHL.U32 R5, R211, 0x10, RZ ;  /* 0x00000010d3057824 */ /* 0x000fe200078e00ff */
[----:B------:R-:W-:Y:S02]  /*0fc0*/  SHF.R.U32.HI R18, RZ, 0x3, R25 ;  /* 0x00000003ff127819 */ /* 0x000fe40000011619 */
[----:B------:R-:W-:-:S02]  /*0fd0*/  LOP3.LUT R23, R23, 0x8, R8, 0xf8, !PT ;  /* 0x0000000817177812 */ /* 0x000fc400078ef808 */
[----:B------:R-:W-:Y:S02]  /*0fe0*/  LOP3.LUT P2, RZ, R22, 0x4, RZ, 0xc0, !PT ;  /* 0x0000000416ff7812 */ /* 0x000fe4000784c0ff */
[----:B------:R-:W-:Y:S01]  /*0ff0*/  LEA.HI R10, R21, R220, RZ, 0x7 ;  /* 0x000000dc150a7211 */ /* 0x000fe200078f38ff */
[----:B------:R-:W-:Y:S01]  /*1000*/  @!P1 IMAD.SHL.U32 R21, R220, 0x10, RZ ;  /* 0x00000010dc159824 */ /* 0x000fe200078e00ff */
[----:B------:R-:W-:Y:S02]  /*1010*/  LEA.HI R19, R19, R224, RZ, 0x3 ;  /* 0x000000e013137211 */ /* 0x000fe400078f18ff */
[----:B------:R-:W-:Y:S02]  /*1020*/  SEL R22, RZ, 0xffffffff, P0 ;  /* 0xffffffffff167807 */ /* 0x000fe40000000000 */
[----:B------:R-:W-:Y:S01]  /*1030*/  ISETP.GE.OR P0, PT, R224, c[0x0][0x168], !P3 ;  /* 0x00005a00e0007a0c */ /* 0x000fe20005f06670 */
[----:B------:R2:W-:Y:S01]  /*1040*/  @!P1 LDGSTS.E.BYPASS.LTC128B.128 [R21+0x18080], [R28.64] ;  /* 0x180800001c159fae */ /* 0x0005e2000b901d54 */
[----:B------:R-:W-:Y:S01]  /*1050*/  LOP3.LUT R18, R23, R18, RZ, 0x3c, !PT ;  /* 0x0000001217127212 */ /* 0x000fe200078e3cff */
[----:B------:R-:W-:Y:S01]  /*1060*/  IMAD.SHL.U32 R22, R22, 0x2, RZ ;  /* 0x0000000216167824 */ /* 0x000fe200078e00ff */
[----:B------:R-:W-:Y:S01]  /*1070*/  SHF.R.U32.HI R10, RZ, 0x4, R10 ;  /* 0x00000004ff0a7819 */ /* 0x000fe2000001160a */
[----:B------:R-:W0:Y:S01]  /*1080*/  LDGDEPBAR ;  /* 0x00000000000079af */ /* 0x000e220000000000 */
[----:B------:R-:W-:Y:S01]  /*1090*/  LOP3.LUT R23, R19, 0xfffffff8, RZ, 0xc0, !PT ;  /* 0xfffffff813177812 */ /* 0x000fe200078ec0ff */
[----:B------:R-:W-:Y:S01]  /*10a0*/  IMAD R211, R211, 0x200, R18 ;  /* 0x00000200d3d37824 */ /* 0x000fe200078e0212 */
[----:B------:R-:W-:Y:S01]  /*10b0*/  LOP3.LUT R5, R5, 0x10, RZ, 0xc0, !PT ;  /* 0x0000001005057812 */ /* 0x000fe200078ec0ff */
[----:B------:R1:W-:Y:S01]  /*10c0*/  LDGSTS.E.BYPASS.LTC128B.128 [R13+0x12080], [R222.64], !P5 ;  /* 0x12080000de0d7fae */ /* 0x0003e2000e901d54 */
[----:B------:R-:W-:-:S02]  /*10d0*/  SHF.R.S32.HI R0, RZ, 0x1, R0 ;  /* 0x00000001ff007819 */ /* 0x000fc40000011400 */
[----:B------:R-:W-:Y:S01]  /*10e0*/  LOP3.LUT R5, R5, 0x8, R10, 0xf8, !PT ;  /* 0x0000000805057812 */ /* 0x000fe200078ef80a */
[C---:B------:R-:W-:Y:S01]  /*10f0*/  IMAD.IADD R10, R224.reuse, 0x1, -R23 ;  /* 0x00000001e00a7824 */ /* 0x040fe200078e0a17 */
[----:B------:R-:W-:Y:S01]  /*1100*/  ISETP.GE.OR P5, PT, R224, c[0x0][0x168], !P2 ;  /* 0x00005a00e0007a0c */ /* 0x000fe200057a6670 */
[----:B------:R-:W-:Y:S01]  /*1110*/  IMAD.SHL.U32 R23, R0, 0x40, RZ ;  /* 0x0000004000177824 */ /* 0x000fe200078e00ff */
[----:B------:R-:W-:Y:S01]  /*1120*/  LOP3.LUT R19, R24, 0xfffffffc, RZ, 0xc0, !PT ;  /* 0xfffffffc18137812 */ /* 0x000fe200078ec0ff */
[----:B------:R-:W-:Y:S01]  /*1130*/  IMAD.SHL.U32 R25, R10, 0x40, RZ ;  /* 0x000000400a197824 */ /* 0x000fe200078e00ff */
[----:B------:R1:W-:Y:S01]  /*1140*/  LDGSTS.E.BYPASS.LTC128B.128 [R13+0x13080], [R222.64+0x40], !P0 ;  /* 0x13080040de0d7fae */ /* 0x0003e2000c101d54 */
[----:B------:R-:W-:Y:S01]  /*1150*/  LOP3.LUT P0, RZ, R0, 0x2, RZ, 0xc0, !PT ;  /* 0x0000000200ff7812 */ /* 0x000fe2000780c0ff */
[----:B------:R-:W-:Y:S01]  /*1160*/  IMAD.SHL.U32 R0, R2, 0x8, RZ ;  /* 0x0000000802007824 */ /* 0x000fe200078e00ff */
[----:B------:R-:W-:Y:S01]  /*1170*/  LOP3.LUT R23, R23, 0xc0, RZ, 0xc0, !PT ;  /* 0x000000c017177812 */ /* 0x000fe200078ec0ff */
[----:B------:R-:W-:Y:S01]  /*1180*/  IMAD.IADD R19, R20, 0x1, -R19 ;  /* 0x0000000114137824 */ /* 0x000fe200078e0a13 */
[----:B------:R-:W-:-:S02]  /*1190*/  LOP3.LUT R25, R25, 0x1c0, RZ, 0xc0, !PT ;  /* 0x000001c019197812 */ /* 0x000fc400078ec0ff */
[----:B------:R-:W-:Y:S02]  /*11a0*/  LOP3.LUT R20, R23, 0x8, R8, 0xf8, !PT ;  /* 0x0000000817147812 */ /* 0x000fe400078ef808 */
[----:B------:R-:W-:Y:S01]  /*11b0*/  LOP3.LUT R0, R0, 0x18, RZ, 0xc0, !PT ;  /* 0x0000001800007812 */ /* 0x000fe200078ec0ff */
[----:B------:R1:W-:Y:S01]  /*11c0*/  LDGSTS.E.BYPASS.LTC128B.128 [R13+0x14080], [R222.64+0x80], !P5 ;  /* 0x14080080de0d7fae */ /* 0x0003e2000e901d54 */
[----:B------:R-:W-:Y:S01]  /*11d0*/  SHF.R.U32.HI R23, RZ, 0x3, R23 ;  /* 0x00000003ff177819 */ /* 0x000fe20000011617 */
[C---:B--2---:R-:W-:Y:S01]  /*11e0*/  IMAD.SHL.U32 R21, R6.reuse, 0x40, RZ ;  /* 0x0000004006157824 */ /* 0x044fe200078e00ff */
[----:B------:R-:W-:Y:S02]  /*11f0*/  SHF.R.U32.HI R8, RZ, 0x3, R25 ;  /* 0x00000003ff087819 */ /* 0x000fe40000011619 */
[----:B------:R-:W-:Y:S02]  /*1200*/  LOP3.LUT R3, R3, 0xffffffe0, RZ, 0xc0, !PT ;  /* 0xffffffe003037812 */ /* 0x000fe400078ec0ff */
[----:B------:R-:W-:-:S02]  /*1210*/  LOP3.LUT P6, RZ, R6, 0x4, RZ, 0xc0, !PT ;  /* 0x0000000406ff7812 */ /* 0x000fc400078cc0ff */
[----:B------:R-:W-:Y:S02]  /*1220*/  LOP3.LUT P5, RZ, R6, 0x2, RZ, 0xc0, !PT ;  /* 0x0000000206ff7812 */ /* 0x000fe400078ac0ff */
[----:B------:R-:W-:Y:S02]  /*1230*/  LOP3.LUT R23, R20, R23, RZ, 0x3c, !PT ;  /* 0x0000001714177212 */ /* 0x000fe400078e3cff */
[----:B------:R-:W-:Y:S01]  /*1240*/  LOP3.LUT R6, R8, R25, R0, 0x1e, !PT ;  /* 0x0000001908067212 */ /* 0x000fe200078e1e00 */
[----:B------:R-:W-:Y:S01]  /*1250*/  IMAD.IADD R8, R220, 0x1, -R3 ;  /* 0x00000001dc087824 */ /* 0x000fe200078e0a03 */
[----:B------:R-:W-:Y:S01]  /*1260*/  SEL R3, R213, 0xfffffff0, !P0 ;  /* 0xfffffff0d5037807 */ /* 0x000fe20004000000 */
[----:B------:R-:W-:Y:S01]  /*1270*/  IMAD.U32 R212, R212, 0x20, R23 ;  /* 0x00000020d4d47824 */ /* 0x000fe200078e0017 */
[C---:B------:R-:W-:Y:S01]  /*1280*/  LOP3.LUT P0, RZ, R19.reuse, 0x2, RZ, 0xc0, !PT ;  /* 0x0000000213ff7812 */ /* 0x040fe2000780c0ff */
[----:B------:R-:W-:Y:S01]  /*1290*/  IMAD.SHL.U32 R19, R19, 0x40, RZ ;  /* 0x0000004013137824 */ /* 0x000fe200078e00ff */
[----:B------:R-:W-:Y:S01]  /*12a0*/  LOP3.LUT R21, R21, 0x1c0, RZ, 0xc0, !PT ;  /* 0x000001c015157812 */ /* 0x000fe200078ec0ff */
[----:B------:R-:W-:Y:S01]  /*12b0*/  IMAD.IADD R231, R231, 0x1, R6 ;  /* 0x00000001e7e77824 */ /* 0x000fe200078e0206 */
[----:B------:R-:W-:-:S02]  /*12c0*/  SHF.R.S32.HI R23, RZ, 0x1f, R8 ;  /* 0x0000001fff177819 */ /* 0x000fc40000011408 */
[----:B------:R-:W-:Y:S01]  /*12d0*/  SEL R206, R213, 0xfffffff0, !P5 ;  /* 0xfffffff0d5ce7807 */ /* 0x000fe20006800000 */
[----:B------:R-:W-:Y:S01]  /*12e0*/  IMAD.SHL.U32 R231, R231, 0x2, RZ ;  /* 0x00000002e7e77824 */ /* 0x000fe200078e00ff */
[----:B------:R-:W-:Y:S02]  /*12f0*/  LOP3.LUT R216, R216, 0x8, RZ, 0xc0, !PT ;  /* 0x00000008d8d87812 */ /* 0x000fe400078ec0ff */
[----:B------:R-:W-:Y:S02]  /*1300*/  SHF.R.U32.HI R18, RZ, 0x3, R21 ;  /* 0x00000003ff127819 */ /* 0x000fe40000011615 */
[----:B------:R-:W-:Y:S02]  /*1310*/  LOP3.LUT R19, R19, 0xc0, RZ, 0xc0, !PT ;  /* 0x000000c013137812 */ /* 0x000fe400078ec0ff */
[----:B------:R-:W-:Y:S02]  /*1320*/  PLOP3.LUT P5, PT, PT, PT, UP0, 0x80, 0x0 ;  /* 0x000000000000781c */ /* 0x000fe40003faf008 */
[----:B------:R-:W-:-:S02]  /*1330*/  LEA.HI R6, R23, R8, RZ, 0x2 ;  /* 0x0000000817067211 */ /* 0x000fc400078f10ff */
[----:B------:R-:W-:Y:S01]  /*1340*/  LOP3.LUT R18, R18, R21, R216, 0x1e, !PT ;  /* 0x0000001512127212 */ /* 0x000fe200078e1ed8 */
[----:B------:R-:W-:Y:S01]  /*1350*/  @!P1 IMAD.SHL.U32 R21, R220, 0x10, RZ ;  /* 0x00000010dc159824 */ /* 0x000fe200078e00ff */
[--C-:B------:R-:W-:Y:S02]  /*1360*/  SHF.R.U32.HI R20, RZ, 0x3, R19.reuse ;  /* 0x00000003ff147819 */ /* 0x100fe40000011613 */
[----:B------:R-:W-:Y:S01]  /*1370*/  SHF.R.S32.HI R218, RZ, 0x2, R6 ;  /* 0x00000002ffda7819 */ /* 0x000fe20000011406 */
[----:B------:R-:W-:Y:S01]  /*1380*/  IMAD.IADD R209, R209, 0x1, R18 ;  /* 0x00000001d1d17824 */ /* 0x000fe200078e0212 */
[C---:B------:R-:W-:Y:S01]  /*1390*/  LOP3.LUT R216, R20.reuse, R19, R216, 0x1e, !PT ;  /* 0x0000001314d87212 */ /* 0x040fe200078e1ed8 */
[----:B------:R1:W-:Y:S01]  /*13a0*/  @!P1 LDGSTS.E.BYPASS.LTC128B.128 [R21+0x18280], [R16.64] ;  /* 0x1828000010159fae */ /* 0x0003e2000b901d54 */
[C---:B------:R-:W-:Y:S01]  /*13b0*/  LOP3.LUT R5, R20.reuse, R5, R19, 0x1e, !PT ;  /* 0x0000000514057212 */ /* 0x040fe200078e1e13 */
[C---:B------:R-:W-:Y:S01]  /*13c0*/  IMAD R218, R7.reuse, 0x10, R218 ;  /* 0x0000001007da7824 */ /* 0x040fe200078e02da */
[----:B------:R-:W-:Y:S01]  /*13d0*/  LOP3.LUT R19, R20, R19, R0, 0x1e, !PT ;  /* 0x0000001314137212 */ /* 0x000fe200078e1e00 */
[----:B------:R-:W-:Y:S01]  /*13e0*/  IMAD.MOV.U32 R0, RZ, RZ, 0x20 ;  /* 0x00000020ff007424 */ /* 0x000fe200078e00ff */
[----:B------:R-:W0:Y:S01]  /*13f0*/  LDGDEPBAR ;  /* 0x00000000000079af */ /* 0x000e220000000000 */
[----:B------:R-:W-:Y:S01]  /*1400*/  IMAD R7, R7, 0x200, R210 ;  /* 0x0000020007077824 */ /* 0x000fe200078e02d2 */
[----:B------:R-:W-:Y:S01]  /*1410*/  LOP3.LUT R217, R22, 0x2, R217, 0xe2, !PT ;  /* 0x0000000216d97812 */ /* 0x000fe200078ee2d9 */
[----:B------:R-:W-:Y:S01]  /*1420*/  IMAD.IADD R214, R210, 0x1, R5 ;  /* 0x00000001d2d67824 */ /* 0x000fe200078e0205 */
[----:B------:R-:W0:Y:S01]  /*1430*/  LDGDEPBAR ;  /* 0x00000000000079af */ /* 0x000e220000000000 */
[----:B------:R-:W-:Y:S01]  /*1440*/  IMAD.IADD R216, R7, 0x1, R216 ;  /* 0x0000000107d87824 */ /* 0x000fe200078e02d8 */
[----:B------:R-:W-:Y:S01]  /*1450*/  SEL R0, R0, 0xffffffe0, !P6 ;  /* 0xffffffe000007807 */ /* 0x000fe20007000000 */
[----:B------:R-:W-:Y:S01]  /*1460*/  IMAD.IADD R210, R210, 0x1, R19 ;  /* 0x00000001d2d27824 */ /* 0x000fe200078e0213 */
[----:B------:R-:W-:-:S02]  /*1470*/  IADD3 R228, R13, 0xc080, RZ ;  /* 0x0000c0800de47810 */ /* 0x000fc40007ffe0ff */
[----:B------:R-:W-:Y:S02]  /*1480*/  IADD3 R219, R13, 0x12080, RZ ;  /* 0x000120800ddb7810 */ /* 0x000fe40007ffe0ff */
[----:B------:R-:W-:Y:S01]  /*1490*/  SEL R213, R213, 0xfffffff0, !P0 ;  /* 0xfffffff0d5d57807 */ /* 0x000fe20004000000 */
[----:B------:R-:W-:Y:S05]  /*14a0*/  @!P5 BRA `(.L_x_680) ;  /* 0x000001700000d947 */ /* 0x000fea0003800000 */
[----:B------:R-:W-:Y:S01]  /*14b0*/  IMAD.MOV.U32 R18, RZ, RZ, c[0x0][0x208] ;  /* 0x00008200ff127624 */ /* 0x000fe200078e00ff */
[----:B------:R-:W-:Y:S01]  /*14c0*/  UIADD3 UR4, UR10, -0x40, URZ ;  /* 0xffffffc00a047890 */ /* 0x000fe2000fffe03f */
[----:B------:R-:W-:Y:S01]  /*14d0*/  IMAD.MOV.U32 R5, RZ, RZ, 0x6 ;  /* 0x00000006ff057424 */ /* 0x000fe200078e00ff */
[----:B------:R-:W-:Y:S01]  /*14e0*/  BSSY B0, `(.L_x_680) ;  /* 0x0000013000007945 */ /* 0x000fe20003800000 */
[----:B------:R-:W-:-:S03]  /*14f0*/  IMAD.SHL.U32 R7, R18, 0x40, RZ ;  /* 0x0000004012077824 */ /* 0x000fc600078e00ff */
[----:B------:R-:W-:Y:S01]  /*1500*/  SHF.L.U64.HI R18, R18, R5, c[0x0][0x20c] ;  /* 0x0000830012127619 */ /* 0x000fe20000010205 */
[C---:B------:R-:W-:Y:S01]  /*1510*/  IMAD.SHL.U32 R5, R7.reuse, 0x2, RZ ;  /* 0x0000000207057824 */ /* 0x040fe200078e00ff */
[----:B------:R-:W-:Y:S02]  /*1520*/  ISETP.LT.AND P6, PT, R224, UR4, PT ;  /* 0x00000004e0007c0c */ /* 0x000fe4000bfc1270 */
[----:B------:R-:W-:Y:S02]  /*1530*/  SHF.L.U64.HI R7, R7, 0x1, R18 ;  /* 0x0000000107077819 */ /* 0x000fe40000010212 */
[----:B------:R-:W-:-:S04]  /*1540*/  IADD3 R18, P5, P0, R5, 0x80, R222 ;  /* 0x0000008005127810 */ /* 0x000fc800078be0de */
[----:B------:R-:W-:Y:S02]  /*1550*/  IADD3.X R19, R7, RZ, R223, P5, P0 ;  /* 0x000000ff07137210 */ /* 0x000fe40002fe04df */
[----:B------:R-:W-:Y:S02]  /*1560*/  IADD3 R20, P0, R5, R222, RZ ;  /* 0x000000de05147210 */ /* 0x000fe40007f1e0ff */
[----:B------:R-:W-:-:S03]  /*1570*/  ISETP.GE.OR P5, PT, R14, c[0x0][0x1fc], !P6 ;  /* 0x00007f000e007a0c */ /* 0x000fc600077a6670 */
[----:B-1----:R-:W-:Y:S01]  /*1580*/  IMAD.X R21, R7, 0x1, R223, P0 ;  /* 0x0000000107157824 */ /* 0x002fe200000e06df */
[----:B------:R-:W-:Y:S02]  /*1590*/  ISETP.GE.OR P0, PT, R12, c[0x0][0x1fc], !P6 ;  /* 0x00007f000c007a0c */ /* 0x000fe40007706670 */
[----:B------:R-:W-:-:S07]  /*15a0*/  ISETP.GE.OR P6, PT, R215, c[0x0][0x1fc], !P6 ;  /* 0x00007f00d7007a0c */ /* 0x000fce00077c6670 */
[----:B------:R1:W-:Y:S04]  /*15b0*/  LDGSTS.E.BYPASS.LTC128B.128 [R13+0x15080], [R20.64], !P5 ;  /* 0x15080000140d7fae */ /* 0x0003e8000e901d54 */
[----:B------:R1:W-:Y:S04]  /*15c0*/  LDGSTS.E.BYPASS.LTC128B.128 [R13+0x16080], [R20.64+0x40], !P0 ;  /* 0x16080040140d7fae */ /* 0x0003e8000c101d54 */
[----:B------:R1:W-:Y:S01]  /*15d0*/  LDGSTS.E.BYPASS.LTC128B.128 [R13+0x17080], [R18.64], !P6 ;  /* 0x17080000120d7fae */ /* 0x0003e2000f101d54 */
[----:B------:R-:W-:Y:S05]  /*15e0*/  @P1 BRA `(.L_x_681) ;  /* 0x0000002000001947 */ /* 0x000fea0003800000 */
[----:B------:R-:W-:-:S05]  /*15f0*/  SHF.L.U32 R5, R220, 0x4, RZ ;  /* 0x00000004dc057819 */ /* 0x000fca00000006ff */
[----:B------:R2:W-:Y:S02]  /*1600*/  LDGSTS.E.BYPASS.LTC128B.128 [R5+0x18380], [R16.64+0x100] ;  /* 0x1838010010057fae */ /* 0x0005e4000b901d54 */
.L_x_681:
[----:B------:R-:W-:Y:S05]  /*1610*/  BSYNC B0 ;  /* 0x0000000000007941 */ /* 0x000fea0003800000 */
.L_x_680:
[----:B------:R-:W-:Y:S01]  /*1620*/  UISETP.GE.AND UP0, UPT, UR10, 0x1, UPT ;  /* 0x000000010a00788c */ /* 0x000fe2000bf06270 */
        /* <DEDUP_REMOVED lines=60> */
[----:B------:R-:W-:Y:S01]  /*19f0*/  UIMAD UR4, UR13, UR4, URZ ;  /* 0x000000040d0472a4 */ /* 0x000fe2000f8e023f */
[----:B------:R-:W-:Y:S01]  /*1a00*/  MOV R234, UR14 ;  /* 0x0000000e00ea7c02 */ /* 0x000fe20008000f00 */
[----:B------:R-:W-:Y:S01]  /*1a10*/  IMAD.IADD R11, R11, 0x1, R4 ;  /* 0x000000010b0b7824 */ /* 0x000fe200078e0204 */
[----:B------:R-:W-:Y:S01]  /*1a20*/  LEA R209, R209, 0x1c480, 0x1 ;  /* 0x0001c480d1d17811 */ /* 0x000fe200078e08ff */
[----:B------:R-:W-:Y:S01]  /*1a30*/  UIADD3 UR7, UR10, 0x3f, URZ ;  /* 0x0000003f0a077890 */ /* 0x000fe2000fffe03f */
[----:B------:R-:W-:Y:S01]  /*1a40*/  LOP3.LUT R7, R6, 0xfffffffc, RZ, 0xc0, !PT ;  /* 0xfffffffc06077812 */ /* 0x000fe200078ec0ff */
[----:B------:R-:W-:Y:S01]  /*1a50*/  IMAD.IADD R2, R2, 0x1, -R5 ;  /* 0x0000000102027824 */ /* 0x000fe200078e0a05 */
[----:B------:R-:W-:Y:S01]  /*1a60*/  UIMAD UR4, UR14, UR5, UR4 ;  /* 0x000000050e0472a4 */ /* 0x000fe2000f8e0204 */
[----:B------:R-:W-:Y:S01]  /*1a70*/  IMAD.WIDE.U32 R234, R234, c[0x0][0x240], R10 ;  /* 0x00009000eaea7a25 */ /* 0x000fe200078e000a */
[----:B------:R-:W-:Y:S01]  /*1a80*/  USHF.R.S32.HI UR6, URZ, 0x1f, UR7 ;  /* 0x0000001f3f067899 */ /* 0x000fe20008011407 */
[----:B------:R-:W-:Y:S01]  /*1a90*/  LEA R208, R206, R209, 0x1 ;  /* 0x000000d1ced07211 */ /* 0x000fe200078e08ff */
[----:B------:R-:W-:Y:S01]  /*1aa0*/  CS2R R162, SRZ ;  /* 0x0000000000a27805 */ /* 0x000fe2000001ff00 */
[----:B------:R-:W-:Y:S01]  /*1ab0*/  IMAD R207, R0, 0x2, R209 ;  /* 0x0000000200cf7824 */ /* 0x000fe200078e02d1 */
[C---:B------:R-:W-:Y:S01]  /*1ac0*/  IADD3 R6, R231.reuse, 0x18480, RZ ;  /* 0x00018480e7067810 */ /* 0x040fe20007ffe0ff */
[----:B------:R-:W-:Y:S01]  /*1ad0*/  IMAD.IADD R7, R8, 0x1, -R7 ;  /* 0x0000000108077824 */ /* 0x000fe200078e0a07 */
[----:B------:R-:W-:Y:S01]  /*1ae0*/  IADD3 R229, R231, 0x184c0, RZ ;  /* 0x000184c0e7e57810 */ /* 0x000fe20007ffe0ff */
[----:B------:R-:W-:Y:S01]  /*1af0*/  IMAD R2, R2, -0x8, R9 ;  /* 0xfffffff802027824 */ /* 0x000fe200078e0209 */
[----:B------:R-:W-:Y:S01]  /*1b00*/  ULEA.HI UR6, UR6, UR7, URZ, 0x6 ;  /* 0x0000000706067291 */ /* 0x000fe2000f8f303f */
[----:B------:R-:W-:Y:S01]  /*1b10*/  IMAD.SHL.U32 R212, R212, 0x2, RZ ;  /* 0x00000002d4d47824 */ /* 0x000fe200078e00ff */
        /* <DEDUP_REMOVED lines=54> */
[----:B------:R-:W-:Y:S01]  /*1e80*/  IADD3 R236, R235, UR4, RZ ;  /* 0x00000004ebec7c10 */ /* 0x000fe2000fffe0ff */
[----:B------:R-:W-:Y:S01]  /*1e90*/  UMOV UR5, URZ ;  /* 0x0000003f00057c82 */ /* 0x000fe20008000000 */
[----:B------:R-:W-:Y:S01]  /*1ea0*/  IADD3 R205, R216, R213, RZ ;  /* 0x000000d5d8cd7210 */ /* 0x000fe20007ffe0ff */
[----:B------:R-:W-:-:S02]  /*1eb0*/  UMOV UR25, 0x1 ;  /* 0x0000000100197882 */ /* 0x000fc40000000000 */
[----:B------:R-:W-:Y:S02]  /*1ec0*/  UMOV UR15, URZ ;  /* 0x0000003f000f7c82 */ /* 0x000fe40008000000 */
[----:B------:R-:W-:Y:S02]  /*1ed0*/  UMOV UR24, URZ ;  /* 0x0000003f00187c82 */ /* 0x000fe40008000000 */
[----:B------:R-:W-:Y:S02]  /*1ee0*/  ULDC UR9, c[0x0][0x168] ;  /* 0x00005a0000097ab9 */ /* 0x000fe40000000800 */
[----:B------:R-:W-:Y:S02]  /*1ef0*/  USHF.R.S32.HI UR22, URZ, 0x6, UR6 ;  /* 0x000000063f167899 */ /* 0x000fe40008011406 */
[----:B------:R-:W-:Y:S02]  /*1f00*/  ULDC UR8, c[0x0][0x168] ;  /* 0x00005a0000087ab9 */ /* 0x000fe40000000800 */
.L_x_685:
        /* <DEDUP_REMOVED lines=16> */
[----:B------:R-:W2:Y:S04]  /*2010*/  LDSM.16.M88.4 R36, [R3+0xc080] ;  /* 0x00c080000324783b */ /* 0x000ea80000000200 */
[----:B------:R-:W3:Y:S04]  /*2020*/  LDSM.16.M88.4 R44, [R3+0xc880] ;  /* 0x00c88000032c783b */ /* 0x000ee80000000200 */
[----:B------:R-:W4:Y:S04]  /*2030*/  LDSM.16.M88.4 R48, [R212+0x1080] ;  /* 0x00108000d430783b */ /* 0x000f280000000200 */
[----:B------:R-:W-:Y:S04]  /*2040*/  LDSM.16.M88.4 R56, [R204+0x80] ;  /* 0x00008000cc38783b */ /* 0x000fe80000000200 */
[----:B------:R-:W5:Y:S04]  /*2050*/  LDSM.16.M88.4 R52, [R2+0xc080] ;  /* 0x00c080000234783b */ /* 0x000f680000000200 */
[----:B------:R-:W1:Y:S04]  /*2060*/  LDSM.16.M88.4 R60, [R2+0xc880] ;  /* 0x00c88000023c783b */ /* 0x000e680000000200 */
[----:B------:R-:W1:Y:S04]  /*2070*/  LDSM.16.M88.4 R64, [R204+0x1080] ;  /* 0x00108000cc40783b */ /* 0x000e680000000200 */
[----:B------:R-:W-:Y:S04]  /*2080*/  LDSM.16.M88.4 R164, [R204+0x2080] ;  /* 0x00208000cca4783b */ /* 0x000fe80000000200 */
[----:B------:R-:W-:Y:S04]  /*2090*/  LDSM.16.M88.4 R172, [R204+0x3080] ;  /* 0x00308000ccac783b */ /* 0x000fe80000000200 */
[----:B------:R-:W-:Y:S01]  /*20a0*/  LDS R241, [R237+0x18080] ;  /* 0x01808000edf17984 */ /* 0x000fe20000000800 */
[-C--:B--2---:R-:W-:Y:S03]  /*20b0*/  HMMA.16816.F32 R4, R36, R40.reuse, RZ ;  /* 0x000000282404723c */ /* 0x084fe600000018ff */
[----:B------:R-:W-:Y:S04]  /*20c0*/  LDS R240, [R237+0x180a0] ;  /* 0x0180a000edf07984 */ /* 0x000fe80000000800 */
[----:B------:R-:W-:Y:S01]  /*20d0*/  LDS R239, [R237+0x18100] ;  /* 0x01810000edef7984 */ /* 0x000fe20000000800 */
[C---:B---3--:R-:W-:Y:S03]  /*20e0*/  HMMA.16816.F32 R8, R44.reuse, R40, RZ ;  /* 0x000000282c08723c */ /* 0x048fe600000018ff */
[----:B------:R-:W-:Y:S05]  /*20f0*/  LDS R238, [R237+0x18120] ;  /* 0x01812000edee7984 */ /* 0x000fea0000000800 */
[-C--:B-1----:R-:W-:Y:S08]  /*2100*/  HMMA.16816.F32 R12, R44, R42.reuse, RZ ;  /* 0x0000002a2c0c723c */ /* 0x082ff000000018ff */
[C---:B------:R-:W-:Y:S01]  /*2110*/  HMMA.16816.F32 R16, R36.reuse, R42, RZ ;  /* 0x0000002a2410723c */ /* 0x040fe200000018ff */
[----:B------:R-:W-:Y:S07]  /*2120*/  LDSM.16.M88.4 R40, [R212+0x2080] ;  /* 0x00208000d428783b */ /* 0x000fee0000000200 */
[-C--:B----4-:R-:W-:Y:S08]  /*2130*/  HMMA.16816.F32 R20, R36, R48.reuse, RZ ;  /* 0x000000302414723c */ /* 0x090ff000000018ff */
[C---:B------:R-:W-:Y:S08]  /*2140*/  HMMA.16816.F32 R24, R44.reuse, R48, RZ ;  /* 0x000000302c18723c */ /* 0x040ff000000018ff */
[-C--:B------:R-:W-:Y:S01]  /*2150*/  HMMA.16816.F32 R28, R44, R50.reuse, RZ ;  /* 0x000000322c1c723c */ /* 0x080fe200000018ff */
[----:B------:R-:W-:Y:S07]  /*2160*/  LDSM.16.M88.4 R44, [R3+0xd880] ;  /* 0x00d88000032c783b */ /* 0x000fee0000000200 */
[----:B------:R-:W-:Y:S01]  /*2170*/  HMMA.16816.F32 R32, R36, R50, RZ ;  /* 0x000000322420723c */ /* 0x000fe200000018ff */
[----:B------:R-:W1:Y:S04]  /*2180*/  LDSM.16.M88.4 R36, [R3+0xd080] ;  /* 0x00d080000324783b */ /* 0x000e680000000200 */
[----:B------:R-:W2:Y:S03]  /*2190*/  LDSM.16.M88.4 R48, [R212+0x3080] ;  /* 0x00308000d430783b */ /* 0x000ea60000000200 */
[-C--:B-----5:R-:W-:Y:S08]  /*21a0*/  HMMA.16816.F32 R4, R52, R56.reuse, R4 ;  /* 0x000000383404723c */ /* 0x0a0ff00000001804 */
[C---:B------:R-:W-:Y:S07]  /*21b0*/  HMMA.16816.F32 R8, R60.reuse, R56, R8 ;  /* 0x000000383c08723c */ /* 0x040fee0000001808 */
        /* <DEDUP_REMOVED lines=62> */
[----:B---345:R-:W1:Y:S01]  /*25a0*/  @!P1 S2R R3, SR_CTAID.Y ;  /* 0x0000000000039919 */ /* 0x038e620000002600 */
[----:B------:R-:W-:Y:S02]  /*25b0*/  USHF.R.S32.HI UR4, URZ, 0x1f, UR23 ;  /* 0x0000001f3f047899 */ /* 0x000fe40008011417 */
[----:B------:R-:W-:Y:S02]  /*25c0*/  ULDC.64 UR6, c[0x0][0x178] ;  /* 0x00005e0000067ab9 */ /* 0x000fe40000000a00 */
[----:B------:R-:W-:Y:S02]  /*25d0*/  UIMAD UR4, UR4, UR6, URZ ;  /* 0x00000006040472a4 */ /* 0x000fe4000f8e023f */
[----:B------:R-:W-:Y:S02]  /*25e0*/  UIMAD.WIDE.U32 UR26, UR23, UR6, URZ ;  /* 0x00000006171a72a5 */ /* 0x000fe4000f8e003f */
[----:B------:R-:W-:Y:S04]  /*25f0*/  UIMAD UR4, UR23, UR7, UR4 ;  /* 0x00000007170472a4 */ /* 0x000fe8000f8e0204 */
[----:B------:R-:W-:Y:S01]  /*2600*/  IMAD.U32 R41, RZ, RZ, UR26 ;  /* 0x0000001aff297e24 */ /* 0x000fe2000f8e00ff */
[----:B------:R-:W-:Y:S01]  /*2610*/  UIADD3 UR4, UR27, UR4, URZ ;  /* 0x000000041b047290 */ /* 0x000fe2000fffe03f */
[----:B--2---:R-:W-:Y:S03]  /*2620*/  IMAD.U32 R2, RZ, RZ, UR26 ;  /* 0x0000001aff027e24 */ /* 0x004fe6000f8e00ff */
[----:B------:R-:W-:Y:S02]  /*2630*/  LEA R40, P5, R41, R232, 0x7 ;  /* 0x000000e829287211 */ /* 0x000fe400078a38ff */
[----:B-1----:R-:W-:Y:S01]  /*2640*/  @!P1 SHF.R.S32.HI R36, RZ, 0x1f, R3 ;  /* 0x0000001fff249819 */ /* 0x002fe20000011403 */
[C---:B------:R-:W-:Y:S04]  /*2650*/  @!P1 IMAD.WIDE.U32 R38, R3.reuse, c[0x0][0x270], R226 ;  /* 0x00009c0003269a25 */ /* 0x040fe800078e00e2 */
[----:B------:R-:W-:Y:S01]  /*2660*/  @!P1 IMAD R36, R36, c[0x0][0x270], RZ ;  /* 0x00009c0024249a24 */ /* 0x000fe200078e02ff */
[----:B------:R-:W-:Y:S03]  /*2670*/  @!P1 IADD3 R37, P0, R38, UR18, RZ ;  /* 0x0000001226259c10 */ /* 0x000fe6000ff1e0ff */
[----:B------:R-:W-:Y:S02]  /*2680*/  @!P1 IMAD R36, R3, c[0x0][0x274], R36 ;  /* 0x00009d0003249a24 */ /* 0x000fe400078e0224 */
[----:B------:R-:W-:Y:S01]  /*2690*/  IMAD.U32 R3, RZ, RZ, UR4 ;  /* 0x00000004ff037e24 */ /* 0x000fe2000f8e00ff */
[----:B------:R-:W-:Y:S02]  /*26a0*/  UIMAD UR4, UR23, -0x40, UR9 ;  /* 0xffffffc0170478a4 */ /* 0x000fe4000f8e0209 */
[----:B------:R-:W-:Y:S02]  /*26b0*/  @!P1 IADD3.X R36, R39, UR11, R36, P0, !PT ;  /* 0x0000000b27249c10 */ /* 0x000fe400087fe424 */
[----:B------:R-:W-:Y:S01]  /*26c0*/  LEA.HI.X R41, R2, R233, R3, 0x7, P5 ;  /* 0x000000e902297211 */ /* 0x000fe200028f3c03 */
[----:B------:R-:W-:Y:S01]  /*26d0*/  IMAD.U32 R2, RZ, RZ, UR15 ;  /* 0x0000000fff027e24 */ /* 0x000fe2000f8e00ff */
[----:B------:R-:W-:Y:S01]  /*26e0*/  LOP3.LUT P5, RZ, R217, 0x1, RZ, 0xc0, !PT ;  /* 0x00000001d9ff7812 */ /* 0x000fe200078ac0ff */
[----:B------:R-:W-:Y:S01]  /*26f0*/  IMAD.U32 R3, RZ, RZ, UR25 ;  /* 0x00000019ff037e24 */ /* 0x000fe2000f8e00ff */
[----:B------:R-:W-:Y:S02]  /*2700*/  @!P1 LEA R38, P0, R37, c[0x0][0x258], 0x2 ;  /* 0x0000960025269a11 */ /* 0x000fe400078010ff */
[C---:B------:R-:W-:Y:S01]  /*2710*/  ISETP.GE.OR P5, PT, R224.reuse, UR4, !P5 ;  /* 0x00000004e0007c0c */ /* 0x040fe2000efa6670 */
[----:B------:R-:W-:Y:S01]  /*2720*/  @!P1 IMAD R3, R3, 0x40, R226 ;  /* 0x0000004003039824 */ /* 0x000fe200078e02e2 */
[----:B------:R-:W-:Y:S01]  /*2730*/  @!P1 LEA.HI.X R39, R37, c[0x0][0x25c], R36, 0x2, P0 ;  /* 0x0000970025279a11 */ /* 0x000fe200000f1424 */
[----:B------:R-:W-:Y:S01]  /*2740*/  IMAD.U32 R37, RZ, RZ, UR25 ;  /* 0x00000019ff257e24 */ /* 0x000fe2000f8e00ff */
[----:B------:R-:W-:Y:S01]  /*2750*/  LOP3.LUT P0, RZ, R217, 0x2, RZ, 0xc0, !PT ;  /* 0x00000002d9ff7812 */ /* 0x000fe2000780c0ff */
[----:B------:R-:W-:Y:S01]  /*2760*/  @!P1 IMAD.SHL.U32 R43, R3, 0x4, RZ ;  /* 0x00000004032b9824 */ /* 0x000fe200078e00ff */
[C---:B------:R-:W-:Y:S01]  /*2770*/  ISETP.LT.AND P6, PT, R224.reuse, UR4, PT ;  /* 0x00000004e0007c0c */ /* 0x040fe2000bfc1270 */
[----:B------:R-:W-:Y:S01]  /*2780*/  IMAD R36, R37, 0x3000, R228 ;  /* 0x0000300025247824 */ /* 0x000fe200078e02e4 */
[----:B------:R-:W-:Y:S02]  /*2790*/  ISETP.GE.OR P0, PT, R224, UR4, !P0 ;  /* 0x00000004e0007c0c */ /* 0x000fe4000c706670 */
[----:B------:R-:W-:Y:S02]  /*27a0*/  ISETP.GE.OR P6, PT, R215, c[0x0][0x16c], !P6 ;  /* 0x00005b00d7007a0c */ /* 0x000fe400077c6670 */
[----:B------:R-:W-:Y:S01]  /*27b0*/  @!P1 LEA R2, R2, 0x40, 0x6 ;  /* 0x0000004002029811 */ /* 0x000fe200078e30ff */
[----:B------:R-:W-:Y:S01]  /*27c0*/  @!PT LDS RZ, [RZ] ;  /* 0x00000000fffff984 */ /* 0x000fe20000000800 */
[----:B------:R-:W-:Y:S01]  /*27d0*/  @!PT LDS RZ, [RZ] ;  /* 0x00000000fffff984 */ /* 0x000fe20000000800 */
[----:B------:R-:W-:Y:S01]  /*27e0*/  @!PT LDS RZ, [RZ] ;  /* 0x00000000fffff984 */ /* 0x000fe20000000800 */
[----:B------:R1:W-:Y:S04]  /*27f0*/  LDGSTS.E.BYPASS.LTC128B.128 [R36], [R40.64], !P5 ;  /* 0x0000000028247fae */ /* 0x0003e8000e901d54 */
[----:B------:R-:W-:Y:S04]  /*2800*/  @!P1 IMAD.WIDE R38, R2, 0x4, R38 ;  /* 0x0000000402269825 */ /* 0x000fe800078e0226 */
[----:B------:R1:W-:Y:S06]  /*2810*/  LDGSTS.E.BYPASS.LTC128B.128 [R36+0x1000], [R40.64+0x40], !P0 ;  /* 0x0100004028247fae */ /* 0x0003ec000c101d54 */
[----:B------:R1:W-:Y:S06]  /*2820*/  LDGSTS.E.BYPASS.LTC128B.128 [R36+0x2000], [R40.64+0x80], !P6 ;  /* 0x0200008028247fae */ /* 0x0003ec000f101d54 */
[----:B------:R1:W-:Y:S02]  /*2830*/  @!P1 LDGSTS.E.BYPASS.LTC128B.128 [R43+0x18080], [R38.64] ;  /* 0x18080000262b9fae */ /* 0x0003e4000b901d54 */
.L_x_683:
[-C--:B-12345:R-:W-:Y:S01]  /*2840*/  HMMA.16816.F32 R36, R164, R168.reuse, RZ ;  /* 0x000000a8a424723c */ /* 0x0befe200000018ff */
[----:B------:R-:W-:Y:S01]  /*2850*/  LDSM.16.M88.4 R196, [R212+0x8080] ;  /* 0x00808000d4c4783b */ /* 0x000fe20000000200 */
[----:B------:R-:W-:Y:S01]  /*2860*/  UIMAD UR4, UR5, 0x1800, URZ ;  /* 0x00001800050478a4 */ /* 0x000fe2000f8e023f */
[C---:B------:R-:W-:Y:S01]  /*2870*/  ISETP.GT.AND P5, PT, R230.reuse, RZ, PT ;  /* 0x000000ffe600720c */ /* 0x040fe20003fa4270 */
[----:B------:R-:W-:Y:S01]  /*2880*/  UIADD3 UR26, UR15, 0x2, URZ ;  /* 0x000000020f1a7890 */ /* 0x000fe2000fffe03f */
[----:B------:R-:W-:Y:S02]  /*2890*/  ISETP.GT.AND P0, PT, R230, 0x1, PT ;  /* 0x00000001e600780c */ /* 0x000fe40003f04270 */
[----:B------:R-:W-:Y:S01]  /*28a0*/  FSEL R4, R4, -INF , P5 ;  /* 0xff80000004047808 */ /* 0x000fe20002800000 */
[C---:B------:R-:W-:Y:S01]  /*28b0*/  HMMA.16816.F32 R40, R172.reuse, R168, RZ ;  /* 0x000000a8ac28723c */ /* 0x040fe200000018ff */
[----:B------:R-:W0:Y:S01]  /*28c0*/  LDGDEPBAR ;  /* 0x00000000000079af */ /* 0x000e220000000000 */
[----:B------:R-:W-:Y:S01]  /*28d0*/  ISETP.GT.AND P6, PT, R230, 0x20, PT ;  /* 0x00000020e600780c */ /* 0x000fe20003fc4270 */
[----:B------:R-:W-:Y:S01]  /*28e0*/  UISETP.GE.AND UP0, UPT, UR26, UR22, UPT ;  /* 0x000000161a00728c */ /* 0x000fe2000bf06270 */
[----:B------:R-:W-:Y:S02]  /*28f0*/  MOV R3, UR4 ;  /* 0x0000000400037c02 */ /* 0x000fe40008000f00 */
[----:B------:R-:W-:Y:S02]  /*2900*/  FSEL R245, R18, -INF , P6 ;  /* 0xff80000012f57808 */ /* 0x000fe40003000000 */
[-C--:B------:R-:W-:Y:S01]  /*2910*/  HMMA.16816.F32 R44, R172, R170.reuse, RZ ;  /* 0x000000aaac2c723c */ /* 0x080fe200000018ff */
[----:B------:R-:W-:Y:S03]  /*2920*/  MOV R168, UR4 ;  /* 0x0000000400a87c02 */ /* 0x000fe60008000f00 */
[C---:B------:R-:W-:Y:S02]  /*2930*/  IADD3 R3, R216.reuse, 0x800, R3 ;  /* 0x00000800d8037810 */ /* 0x040fe40007ffe003 */
[----:B------:R-:W-:Y:S02]  /*2940*/  IADD3 R169, R213, 0x800, R168 ;  /* 0x00000800d5a97810 */ /* 0x000fe40007ffe0a8 */
[C---:B------:R-:W-:Y:S04]  /*2950*/  HMMA.16816.F32 R48, R164.reuse, R170, RZ ;  /* 0x000000aaa430723c */ /* 0x040fe800000018ff */
[----:B------:R-:W-:Y:S02]  /*2960*/  SHF.L.U32 R2, R3, 0x1, RZ ;  /* 0x0000000103027819 */ /* 0x000fe400000006ff */
[----:B------:R-:W-:Y:S02]  /*2970*/  IADD3 R169, R216, R169, RZ ;  /* 0x000000a9d8a97210 */ /* 0x000fe40007ffe0ff */
[-C--:B------:R-:W-:Y:S01]  /*2980*/  HMMA.16816.F32 R52, R164, R64.reuse, RZ ;  /* 0x00000040a434723c */ /* 0x080fe200000018ff */
[----:B------:R-:W1:Y:S03]  /*2990*/  LDSM.16.M88.4 R192, [R2+0x12080] ;  /* 0x0120800002c0783b */ /* 0x000e660000000200 */
[----:B------:R-:W-:Y:S02]  /*29a0*/  SHF.L.U32 R3, R169, 0x1, RZ ;  /* 0x00000001a9037819 */ /* 0x000fe400000006ff */
[----:B------:R-:W-:Y:S02]  /*29b0*/  FSEL R16, R16, -INF , P6 ;  /* 0xff80000010107808 */ /* 0x000fe40003000000 */
[C---:B------:R-:W-:Y:S01]  /*29c0*/  HMMA.16816.F32 R56, R172.reuse, R64, RZ ;  /* 0x00000040ac38723c */ /* 0x040fe200000018ff */
[----:B------:R-:W2:Y:S07]  /*29d0*/  LDSM.16.M88.4 R200, [R2+0x12880] ;  /* 0x0128800002c8783b */ /* 0x000eae0000000200 */
[-C--:B------:R-:W-:Y:S01]  /*29e0*/  HMMA.16816.F32 R60, R172, R66.reuse, RZ ;  /* 0x00000042ac3c723c */ /* 0x080fe200000018ff */
[----:B------:R-:W-:Y:S07]  /*29f0*/  LDSM.16.M88.4 R172, [R204+0x8080] ;  /* 0x00808000ccac783b */ /* 0x000fee0000000200 */
[----:B------:R-:W-:Y:S01]  /*2a00*/  HMMA.16816.F32 R64, R164, R66, RZ ;  /* 0x00000042a440723c */ /* 0x000fe200000018ff */
[----:B------:R-:W3:Y:S07]  /*2a10*/  LDSM.16.M88.4 R164, [R212+0x9080] ;  /* 0x00908000d4a4783b */ /* 0x000eee0000000200 */
[-C--:B------:R-:W-:Y:S01]  /*2a20*/  HMMA.16816.F32 R36, R176, R180.reuse, R36 ;  /* 0x000000b4b024723c */ /* 0x080fe20000001824 */
[----:B------:R-:W4:Y:S07]  /*2a30*/  LDSM.16.M88.4 R168, [R3+0x12080] ;  /* 0x0120800003a8783b */ /* 0x000f2e0000000200 */
[C---:B------:R-:W-:Y:S07]  /*2a40*/  HMMA.16816.F32 R40, R184.reuse, R180, R40 ;  /* 0x000000b4b828723c */ /* 0x040fee0000001828 */
[--C-:B------:R-:W-:Y:S01]  /*2a50*/  FFMA.FTZ R180, R4, c[0x0][0x29c], -R241.reuse ;  /* 0x0000a70004b47a23 */ /* 0x100fe200000108f1 */
[-C--:B------:R-:W-:Y:S04]  /*2a60*/  HMMA.16816.F32 R44, R184, R182.reuse, R44 ;  /* 0x000000b6b82c723c */ /* 0x080fe8000000182c */
[----:B------:R-:W-:Y:S01]  /*2a70*/  FSEL R4, R5, -INF , P0 ;  /* 0xff80000005047808 */ /* 0x000fe20000000000 */
[----:B------:R-:W-:Y:S03]  /*2a80*/  MUFU.EX2 R180, R180 ;  /* 0x000000b400b47308 */ /* 0x000fe60000000800 */
[C---:B------:R-:W-:Y:S04]  /*2a90*/  HMMA.16816.F32 R48, R176.reuse, R182, R48 ;  /* 0x000000b6b030723c */ /* 0x040fe80000001830 */
[--C-:B------:R-:W-:Y:S03]  /*2aa0*/  FFMA.FTZ R181, R4, c[0x0][0x29c], -R241.reuse ;  /* 0x0000a70004b57a23 */ /* 0x100fe600000108f1 */
[----:B------:R-:W-:Y:S01]  /*2ab0*/  FSEL R183, R10, -INF , P5 ;  /* 0xff8000000ab77808 */ /* 0x000fe20002800000 */
[-C--:B------:R-:W-:Y:S02]  /*2ac0*/  HMMA.16816.F32 R52, R176, R188.reuse, R52 ;  /* 0x000000bcb034723c */ /* 0x080fe40000001834 */
[----:B------:R-:W5:Y:S02]  /*2ad0*/  MUFU.EX2 R181, R181 ;  /* 0x000000b500b57308 */ /* 0x000f640000000800 */
[--C-:B------:R-:W-:Y:S02]  /*2ae0*/  FFMA.FTZ R182, R16, c[0x0][0x29c], -R241.reuse ;  /* 0x0000a70010b67a23 */ /* 0x100fe400000108f1 */
[--C-:B------:R-:W-:Y:S02]  /*2af0*/  FFMA.FTZ R183, R183, c[0x0][0x29c], -R238.reuse ;  /* 0x0000a700b7b77a23 */ /* 0x100fe400000108ee */
[C---:B------:R-:W-:Y:S04]  /*2b00*/  HMMA.16816.F32 R56, R184.reuse, R188, R56 ;  /* 0x000000bcb838723c */ /* 0x040fe80000001838 */
[----:B------:R-:W2:Y:S03]  /*2b10*/  MUFU.EX2 R182, R182 ;  /* 0x000000b600b67308 */ /* 0x000ea60000000800 */
[----:B------:R-:W-:Y:S01]  /*2b20*/  FSEL R189, R14, -INF , P6 ;  /* 0xff8000000ebd7808 */ /* 0x000fe20003000000 */
[-C--:B------:R-:W-:Y:S04]  /*2b30*/  HMMA.16816.F32 R60, R184, R190.reuse, R60 ;  /* 0x000000beb83c723c */ /* 0x080fe8000000183c */
[----:B------:R-:W-:Y:S01]  /*2b40*/  FSEL R188, R8, -INF , P5 ;  /* 0xff80000008bc7808 */ /* 0x000fe20002800000 */
[--C-:B------:R-:W-:Y:S01]  /*2b50*/  FFMA.FTZ R189, R189, c[0x0][0x29c], -R238.reuse ;  /* 0x0000a700bdbd7a23 */ /* 0x100fe200000108ee */
[----:B------:R-:W-:Y:S01]  /*2b60*/  MUFU.EX2 R183, R183 ;  /* 0x000000b700b77308 */ /* 0x000fe20000000800 */
[----:B------:R-:W-:Y:S01]  /*2b70*/  FSEL R186, R9, -INF , P0 ;  /* 0xff80000009ba7808 */ /* 0x000fe20000000000 */
[----:B------:R-:W-:Y:S01]  /*2b80*/  HMMA.16816.F32 R64, R176, R190, R64 ;  /* 0x000000beb040723c */ /* 0x000fe20000001840 */
[----:B------:R-:W4:Y:S03]  /*2b90*/  LDSM.16.M88.4 R176, [R3+0x12880] ;  /* 0x0128800003b0783b */ /* 0x000f260000000200 */
[----:B------:R-:W-:Y:S04]  /*2ba0*/  FSEL R185, R11, -INF , P0 ;  /* 0xff8000000bb97808 */ /* 0x000fe80000000000 */
[-C--:B-1----:R-:W-:Y:S01]  /*2bb0*/  HMMA.16816.F32 R36, R192, R196.reuse, R36 ;  /* 0x000000c4c024723c */ /* 0x082fe20000001824 */
[----:B------:R-:W-:Y:S04]  /*2bc0*/  MUFU.EX2 R189, R189 ;  /* 0x000000bd00bd7308 */ /* 0x000fe80000000800 */
[--C-:B------:R-:W-:Y:S03]  /*2bd0*/  FFMA.FTZ R185, R185, c[0x0][0x29c], -R238.reuse ;  /* 0x0000a700b9b97a23 */ /* 0x100fe600000108ee */
[C---:B--2---:R-:W-:Y:S08]  /*2be0*/  HMMA.16816.F32 R40, R200.reuse, R196, R40 ;  /* 0x000000c4c828723c */ /* 0x044ff00000001828 */
[-C--:B------:R-:W-:Y:S08]  /*2bf0*/  HMMA.16816.F32 R44, R200, R198.reuse, R44 ;  /* 0x000000c6c82c723c */ /* 0x080ff0000000182c */
[C---:B------:R-:W-:Y:S08]  /*2c00*/  HMMA.16816.F32 R48, R192.reuse, R198, R48 ;  /* 0x000000c6c030723c */ /* 0x040ff00000001830 */
[-C--:B---3--:R-:W-:Y:S08]  /*2c10*/  HMMA.16816.F32 R52, R192, R164.reuse, R52 ;  /* 0x000000a4c034723c */ /* 0x088ff00000001834 */
[C---:B------:R-:W-:Y:S08]  /*2c20*/  HMMA.16816.F32 R56, R200.reuse, R164, R56 ;  /* 0x000000a4c838723c */ /* 0x040ff00000001838 */
[-C--:B------:R-:W-:Y:S07]  /*2c30*/  HMMA.16816.F32 R60, R200, R166.reuse, R60 ;  /* 0x000000a6c83c723c */ /* 0x080fee000000183c */
[----:B------:R-:W-:Y:S01]  /*2c40*/  FSEL R203, R6, -INF , P5 ;  /* 0xff80000006cb7808 */ /* 0x000fe20002800000 */
[----:B------:R-:W-:Y:S01]  /*2c50*/  HMMA.16816.F32 R64, R192, R166, R64 ;  /* 0x000000a6c040723c */ /* 0x000fe20000001840 */
[----:B------:R-:W-:Y:S03]  /*2c60*/  LDSM.16.M88.4 R164, [R212+0xb080] ;  /* 0x00b08000d4a4783b */ /* 0x000fe60000000200 */
[----:B------:R-:W-:Y:S02]  /*2c70*/  FSEL R201, R7, -INF , P0 ;  /* 0xff80000007c97808 */ /* 0x000fe40000000000 */
[----:B------:R-:W-:Y:S02]  /*2c80*/  ISETP.GT.AND P5, PT, R230, 0x21, PT ;  /* 0x00000021e600780c */ /* 0x000fe40003fa4270 */
[-C--:B----4-:R-:W-:Y:S01]  /*2c90*/  HMMA.16816.F32 R36, R168, R172.reuse, R36 ;  /* 0x000000aca824723c */ /* 0x090fe20000001824 */
[----:B------:R-:W1:Y:S04]  /*2ca0*/  LDSM.16.M88.4 R4, [R204+0x9080] ;  /* 0x00908000cc04783b */ /* 0x000e680000000200 */
[----:B------:R-:W-:Y:S02]  /*2cb0*/  FSEL R8, R17, -INF , P5 ;  /* 0xff80000011087808 */ /* 0x000fe40002800000 */
[----:B------:R-:W-:Y:S01]  /*2cc0*/  FSEL R192, R12, -INF , P6 ;  /* 0xff8000000cc07808 */ /* 0x000fe20003000000 */
[C---:B------:R-:W-:Y:S04]  /*2cd0*/  HMMA.16816.F32 R40, R176.reuse, R172, R40 ;  /* 0x000000acb028723c */ /* 0x040fe80000001828 */
[----:B------:R-:W-:Y:S01]  /*2ce0*/  ISETP.GT.AND P6, PT, R230, 0x41, PT ;  /* 0x00000041e600780c */ /* 0x000fe20003fc4270 */
[--C-:B------:R-:W-:Y:S01]  /*2cf0*/  FFMA.FTZ R187, R8, c[0x0][0x29c], -R241.reuse ;  /* 0x0000a70008bb7a23 */ /* 0x100fe200000108f1 */
[----:B------:R-:W-:Y:S02]  /*2d00*/  FSEL R243, R19, -INF , P5 ;  /* 0xff80000013f37808 */ /* 0x000fe40002800000 */
[-C--:B------:R-:W-:Y:S03]  /*2d10*/  HMMA.16816.F32 R44, R176, R174.reuse, R44 ;  /* 0x000000aeb02c723c */ /* 0x080fe6000000182c */
[----:B------:R-:W-:Y:S01]  /*2d20*/  ISETP.GT.AND P0, PT, R230, 0x40, PT ;  /* 0x00000040e600780c */ /* 0x000fe20003f04270 */
[----:B------:R-:W2:Y:S01]  /*2d30*/  MUFU.EX2 R187, R187 ;  /* 0x000000bb00bb7308 */ /* 0x000ea20000000800 */
[----:B------:R-:W-:Y:S02]  /*2d40*/  FSEL R8, R21, -INF , P6 ;  /* 0xff80000015087808 */ /* 0x000fe40003000000 */
[----:B------:R-:W-:Y:S01]  /*2d50*/  FSEL R190, R13, -INF , P5 ;  /* 0xff8000000dbe7808 */ /* 0x000fe20002800000 */
[C---:B------:R-:W-:Y:S04]  /*2d60*/  HMMA.16816.F32 R48, R168.reuse, R174, R48 ;  /* 0x000000aea830723c */ /* 0x040fe80000001830 */
[----:B------:R-:W-:Y:S01]  /*2d70*/  FSEL R191, R15, -INF , P5 ;  /* 0xff8000000fbf7808 */ /* 0x000fe20002800000 */
[--C-:B------:R-:W-:Y:S01]  /*2d80*/  FFMA.FTZ R193, R8, c[0x0][0x29c], -R241.reuse ;  /* 0x0000a70008c17a23 */ /* 0x100fe200000108f1 */
[----:B------:R-:W-:Y:S01]  /*2d90*/  ISETP.GT.AND P5, PT, R230, 0x60, PT ;  /* 0x00000060e600780c */ /* 0x000fe20003fa4270 */
[----:B------:R-:W-:Y:S01]  /*2da0*/  LDSM.16.M88.4 R12, [R212+0xa080] ;  /* 0x00a08000d40c783b */ /* 0x000fe20000000200 */
[----:B------:R-:W-:Y:S01]  /*2db0*/  FSEL R21, R22, -INF , P0 ;  /* 0xff80000016157808 */ /* 0x000fe20000000000 */
[--C-:B------:R-:W-:Y:S02]  /*2dc0*/  FFMA.FTZ R191, R191, c[0x0][0x29c], -R238.reuse ;  /* 0x0000a700bfbf7a23 */ /* 0x100fe400000108ee */
[----:B------:R-:W-:Y:S01]  /*2dd0*/  MUFU.EX2 R193, R193 ;  /* 0x000000c100c17308 */ /* 0x000fe20000000800 */
[----:B------:R-:W-:Y:S02]  /*2de0*/  FSEL R16, R32, -INF , P5 ;  /* 0xff80000020107808 */ /* 0x000fe40002800000 */
[----:B------:R-:W-:Y:S01]  /*2df0*/  FSEL R32, R24, -INF , P0 ;  /* 0xff80000018207808 */ /* 0x000fe20000000000 */
[----:B------:R-:W3:Y:S01]  /*2e00*/  LDSM.16.M88.4 R8, [R2+0x13080] ;  /* 0x013080000208783b */ /* 0x000ee20000000200 */
[----:B------:R-:W-:Y:S01]  /*2e10*/  FSEL R20, R20, -INF , P0 ;  /* 0xff80000014147808 */ /* 0x000fe20000000000 */
[-C--:B-1----:R-:W-:Y:S03]  /*2e20*/  HMMA.16816.F32 R52, R168, R4.reuse, R52 ;  /* 0x00000004a834723c */ /* 0x082fe60000001834 */
[--C-:B------:R-:W-:Y:S01]  /*2e30*/  FFMA.FTZ R24, R16, c[0x0][0x29c], -R241.reuse ;  /* 0x0000a70010187a23 */ /* 0x100fe200000108f1 */
[----:B------:R-:W-:Y:S01]  /*2e40*/  FSEL R27, R27, -INF , P6 ;  /* 0xff8000001b1b7808 */ /* 0x000fe20003000000 */
[--C-:B------:R-:W-:Y:S01]  /*2e50*/  FFMA.FTZ R184, R20, c[0x0][0x29c], -R241.reuse ;  /* 0x0000a70014b87a23 */ /* 0x100fe200000108f1 */
[----:B------:R-:W1:Y:S01]  /*2e60*/  LDSM.16.M88.4 R16, [R2+0x13880] ;  /* 0x013880000210783b */ /* 0x000e620000000200 */
[----:B------:R-:W-:Y:S01]  /*2e70*/  FSEL R195, R26, -INF , P0 ;  /* 0xff8000001ac37808 */ /* 0x000fe20000000000 */
[C---:B------:R-:W-:Y:S01]  /*2e80*/  HMMA.16816.F32 R56, R176.reuse, R4, R56 ;  /* 0x00000004b038723c */ /* 0x040fe20000001838 */
[----:B------:R-:W-:Y:S03]  /*2e90*/  MUFU.EX2 R24, R24 ;  /* 0x0000001800187308 */ /* 0x000fe60000000800 */
[--C-:B------:R-:W-:Y:S01]  /*2ea0*/  FFMA.FTZ R27, R27, c[0x0][0x29c], -R238.reuse ;  /* 0x0000a7001b1b7a23 */ /* 0x100fe200000108ee */
[----:B------:R-:W-:Y:S01]  /*2eb0*/  ISETP.GT.AND P0, PT, R230, 0x61, PT ;  /* 0x00000061e600780c */ /* 0x000fe20003f04270 */
[----:B------:R-:W-:Y:S01]  /*2ec0*/  FFMA.FTZ R195, R195, c[0x0][0x29c], -R238 ;  /* 0x0000a700c3c37a23 */ /* 0x000fe200000108ee */
[----:B------:R-:W-:Y:S01]  /*2ed0*/  FSEL R5, R23, -INF , P6 ;  /* 0xff80000017057808 */ /* 0x000fe20003000000 */
[-C--:B------:R-:W-:Y:S03]  /*2ee0*/  HMMA.16816.F32 R60, R176, R6.reuse, R60 ;  /* 0x00000006b03c723c */ /* 0x080fe6000000183c */
[----:B------:R-:W4:Y:S01]  /*2ef0*/  MUFU.EX2 R184, R184 ;  /* 0x000000b800b87308 */ /* 0x000f220000000800 */
[----:B------:R-:W-:Y:S01]  /*2f00*/  FSEL R20, R33, -INF , P0 ;  /* 0xff80000021147808 */ /* 0x000fe20000000000 */
[--C-:B------:R-:W-:Y:S01]  /*2f10*/  FFMA.FTZ R33, R201, c[0x0][0x29c], -R240.reuse ;  /* 0x0000a700c9217a23 */ /* 0x100fe200000108f0 */
[----:B------:R-:W-:Y:S01]  /*2f20*/  FSEL R31, R31, -INF , P0 ;  /* 0xff8000001f1f7808 */ /* 0x000fe20000000000 */
[--C-:B------:R-:W-:Y:S01]  /*2f30*/  FFMA.FTZ R176, R21, c[0x0][0x29c], -R240.reuse ;  /* 0x0000a70015b07a23 */ /* 0x100fe200000108f0 */
[----:B------:R-:W-:Y:S04]  /*2f40*/  HMMA.16816.F32 R64, R168, R6, R64 ;  /* 0x00000006a840723c */ /* 0x000fe80000001840 */
[----:B------:R-:W-:Y:S01]  /*2f50*/  FFMA.FTZ R241, R20, c[0x0][0x29c], -R241 ;  /* 0x0000a70014f17a23 */ /* 0x000fe200000108f1 */
[----:B------:R-:W2:Y:S01]  /*2f60*/  MUFU.EX2 R33, R33 ;  /* 0x0000002100217308 */ /* 0x000ea20000000800 */
[----:B------:R-:W-:Y:S01]  /*2f70*/  LDSM.16.M88.4 R20, [R204+0xa080] ;  /* 0x00a08000cc14783b */ /* 0x000fe20000000200 */
[--C-:B------:R-:W-:Y:S01]  /*2f80*/  FFMA.FTZ R177, R5, c[0x0][0x29c], -R240.reuse ;  /* 0x0000a70005b17a23 */ /* 0x100fe200000108f0 */
[----:B------:R-:W-:Y:S01]  /*2f90*/  FSEL R35, R35, -INF , P0 ;  /* 0xff80000023237808 */ /* 0x000fe20000000000 */
[--C-:B------:R-:W-:Y:S03]  /*2fa0*/  FFMA.FTZ R26, R203, c[0x0][0x29c], -R240.reuse ;  /* 0x0000a700cb1a7a23 */ /* 0x100fe600000108f0 */
[--C-:B------:R-:W-:Y:S01]  /*2fb0*/  FFMA.FTZ R170, R245, c[0x0][0x29c], -R240.reuse ;  /* 0x0000a700f5aa7a23 */ /* 0x100fe200000108f0 */
[----:B------:R-:W-:Y:S01]  /*2fc0*/  FSEL R28, R28, -INF , P5 ;  /* 0xff8000001c1c7808 */ /* 0x000fe20002800000 */
[-C--:B---3--:R-:W-:Y:S01]  /*2fd0*/  HMMA.16816.F32 R36, R8, R12.reuse, R36 ;  /* 0x0000000c0824723c */ /* 0x088fe20000001824 */
[----:B------:R-:W3:Y:S01]  /*2fe0*/  LDSM.16.M88.4 R4, [R3+0x13080] ;  /* 0x013080000304783b */ /* 0x000ee20000000200 */
[----:B------:R-:W-:Y:S03]  /*2ff0*/  MUFU.EX2 R241, R241 ;  /* 0x000000f100f17308 */ /* 0x000fe60000000800 */
[--C-:B------:R-:W-:Y:S01]  /*3000*/  FFMA.FTZ R171, R243, c[0x0][0x29c], -R240.reuse ;  /* 0x0000a700f3ab7a23 */ /* 0x100fe200000108f0 */
[----:B------:R-:W-:Y:S01]  /*3010*/  FSEL R179, R34, -INF , P5 ;  /* 0xff80000022b37808 */ /* 0x000fe20002800000 */
[--C-:B------:R-:W-:Y:S01]  /*3020*/  FFMA.FTZ R178, R188, c[0x0][0x29c], -R239.reuse ;  /* 0x0000a700bcb27a23 */ /* 0x100fe200000108ef */
[C---:B-1----:R-:W-:Y:S04]  /*3030*/  HMMA.16816.F32 R40, R16.reuse, R12, R40 ;  /* 0x0000000c1028723c */ /* 0x042fe80000001828 */
[----:B------:R-:W-:Y:S01]  /*3040*/  MUFU.EX2 R26, R26 ;  /* 0x0000001a001a7308 */ /* 0x000fe20000000800 */
[--C-:B------:R-:W-:Y:S02]  /*3050*/  FFMA.FTZ R34, R179, c[0x0][0x29c], -R240.reuse ;  /* 0x0000a700b3227a23 */ /* 0x100fe400000108f0 */
[----:B------:R-:W-:Y:S01]  /*3060*/  FFMA.FTZ R240, R35, c[0x0][0x29c], -R240 ;  /* 0x0000a70023f07a23 */ /* 0x000fe200000108f0 */
[-C--:B------:R-:W-:Y:S06]  /*3070*/  HMMA.16816.F32 R44, R16, R14.reuse, R44 ;  /* 0x0000000e102c723c */ /* 0x080fec000000182c */
[----:B------:R-:W-:Y:S02]  /*3080*/  MUFU.EX2 R35, R240 ;  /* 0x000000f000237308 */ /* 0x000fe40000000800 */
[C---:B------:R-:W-:Y:S01]  /*3090*/  HMMA.16816.F32 R48, R8.reuse, R14, R48 ;  /* 0x0000000e0830723c */ /* 0x040fe20000001830 */
[----:B------:R1:W2:Y:S07]  /*30a0*/  LDSM.16.M88.4 R12, [R3+0x13880] ;  /* 0x01388000030c783b */ /* 0x0002ae0000000200 */
[-C--:B------:R-:W-:Y:S01]  /*30b0*/  HMMA.16816.F32 R52, R8, R164.reuse, R52 ;  /* 0x000000a40834723c */ /* 0x080fe20000001834 */
[----:B------:R-:W2:Y:S07]  /*30c0*/  MUFU.EX2 R34, R34 ;  /* 0x0000002200227308 */ /* 0x000eae0000000800 */
[C---:B------:R-:W-:Y:S03]  /*30d0*/  HMMA.16816.F32 R56, R16.reuse, R164, R56 ;  /* 0x000000a41038723c */ /* 0x040fe60000001838 */
[----:B------:R-:W-:Y:S05]  /*30e0*/  MUFU.EX2 R178, R178 ;  /* 0x000000b200b27308 */ /* 0x000fea0000000800 */
[-C--:B------:R-:W-:Y:S01]  /*30f0*/  HMMA.16816.F32 R60, R16, R166.reuse, R60 ;  /* 0x000000a6103c723c */ /* 0x080fe2000000183c */
[----:B------:R-:W4:Y:S03]  /*3100*/  LDSM.16.M88.4 R16, [R204+0xb080] ;  /* 0x00b08000cc10783b */ /* 0x000f260000000200 */
[----:B-1----:R-:W-:Y:S01]  /*3110*/  MOV R3, UR5 ;  /* 0x0000000500037c02 */ /* 0x002fe20008000f00 */
[----:B------:R-:W-:Y:S03]  /*3120*/  MUFU.EX2 R170, R170 ;  /* 0x000000aa00aa7308 */ /* 0x000fe60000000800 */
[----:B------:R-:W-:Y:S01]  /*3130*/  HMMA.16816.F32 R64, R8, R166, R64 ;  /* 0x000000a60840723c */ /* 0x000fe20000001840 */
[----:B------:R-:W1:Y:S03]  /*3140*/  LDS R10, [R237+0x18280] ;  /* 0x01828000ed0a7984 */ /* 0x000e660000000800 */
[----:B------:R-:W-:Y:S03]  /*3150*/  IMAD R3, R3, 0x1800, R214 ;  /* 0x0000180003037824 */ /* 0x000fe600078e02d6 */
[----:B------:R-:W-:Y:S01]  /*3160*/  MUFU.EX2 R171, R171 ;  /* 0x000000ab00ab7308 */ /* 0x000fe20000000800 */
[-C--:B---3--:R-:W-:Y:S05]  /*3170*/  HMMA.16816.F32 R36, R4, R20.reuse, R36 ;  /* 0x000000140424723c */ /* 0x088fea0000001824 */
[--C-:B------:R-:W-:Y:S02]  /*3180*/  FFMA.FTZ R9, R186, c[0x0][0x29c], -R239.reuse ;  /* 0x0000a700ba097a23 */ /* 0x100fe400000108ef */
[--C-:B------:R-:W-:Y:S01]  /*3190*/  FFMA.FTZ R8, R192, c[0x0][0x29c], -R239.reuse ;  /* 0x0000a700c0087a23 */ /* 0x100fe200000108ef */
[C---:B--2---:R-:W-:Y:S01]  /*31a0*/  HMMA.16816.F32 R40, R12.reuse, R20, R40 ;  /* 0x000000140c28723c */ /* 0x044fe20000001828 */
[----:B------:R-:W-:Y:S03]  /*31b0*/  MUFU.EX2 R176, R176 ;  /* 0x000000b000b07308 */ /* 0x000fe60000000800 */
[--C-:B------:R-:W-:Y:S03]  /*31c0*/  FFMA.FTZ R11, R190, c[0x0][0x29c], -R239.reuse ;  /* 0x0000a700be0b7a23 */ /* 0x100fe600000108ef */
[--C-:B------:R-:W-:Y:S01]  /*31d0*/  FFMA.FTZ R20, R32, c[0x0][0x29c], -R239.reuse ;  /* 0x0000a70020147a23 */ /* 0x100fe200000108ef */
[-C--:B------:R-:W-:Y:S03]  /*31e0*/  HMMA.16816.F32 R44, R12, R22.reuse, R44 ;  /* 0x000000160c2c723c */ /* 0x080fe6000000182c */
[----:B------:R-:W-:Y:S05]  /*31f0*/  MUFU.EX2 R32, R191 ;  /* 0x000000bf00207308 */ /* 0x000fea0000000800 */
[C---:B------:R-:W-:Y:S05]  /*3200*/  HMMA.16816.F32 R48, R4.reuse, R22, R48 ;  /* 0x000000160430723c */ /* 0x040fea0000001830 */
[----:B------:R-:W-:Y:S02]  /*3210*/  MUFU.EX2 R9, R9 ;  /* 0x0000000900097308 */ /* 0x000fe40000000800 */
[----:B------:R-:W-:Y:S01]  /*3220*/  FSEL R22, R25, -INF , P6 ;  /* 0xff80000019167808 */ /* 0x000fe20003000000 */
[-C--:B----4-:R-:W-:Y:S04]  /*3230*/  HMMA.16816.F32 R52, R4, R16.reuse, R52 ;  /* 0x000000100434723c */ /* 0x090fe80000001834 */
[--C-:B------:R-:W-:Y:S01]  /*3240*/  FFMA.FTZ R21, R22, c[0x0][0x29c], -R239.reuse ;  /* 0x0000a70016157a23 */ /* 0x100fe200000108ef */
[----:B------:R-:W-:Y:S02]  /*3250*/  FSEL R22, R29, -INF , P0 ;  /* 0xff8000001d167808 */ /* 0x000fe40000000000 */
[----:B------:R-:W2:Y:S01]  /*3260*/  MUFU.EX2 R8, R8 ;  /* 0x0000000800087308 */ /* 0x000ea20000000800 */
[C---:B------:R-:W-:Y:S01]  /*3270*/  HMMA.16816.F32 R56, R12.reuse, R16, R56 ;  /* 0x000000100c38723c */ /* 0x040fe20000001838 */
[----:B------:R-:W-:Y:S06]  /*3280*/  PLOP3.LUT P0, PT, PT, PT, UP0, 0x80, 0x0 ;  /* 0x000000000000781c */ /* 0x000fec0003f0f008 */
[--C-:B------:R-:W-:Y:S01]  /*3290*/  FFMA.FTZ R16, R28, c[0x0][0x29c], -R239.reuse ;  /* 0x0000a7001c107a23 */ /* 0x100fe200000108ef */
[-C--:B------:R-:W-:Y:S01]  /*32a0*/  HMMA.16816.F32 R60, R12, R18.reuse, R60 ;  /* 0x000000120c3c723c */ /* 0x080fe2000000183c */
[----:B------:R-:W3:Y:S01]  /*32b0*/  LDS R12, [R237+0x182a0] ;  /* 0x0182a000ed0c7984 */ /* 0x000ee20000000800 */
[----:B------:R-:W-:Y:S02]  /*32c0*/  MUFU.EX2 R14, R185 ;  /* 0x000000b9000e7308 */ /* 0x000fe40000000800 */
[----:B------:R-:W-:Y:S03]  /*32d0*/  FFMA.FTZ R239, R22, c[0x0][0x29c], -R239 ;  /* 0x0000a70016ef7a23 */ /* 0x000fe600000108ef */
[----:B------:R-:W-:Y:S01]  /*32e0*/  FSEL R13, R30, -INF , P5 ;  /* 0xff8000001e0d7808 */ /* 0x000fe20002800000 */
[----:B------:R-:W-:Y:S04]  /*32f0*/  HMMA.16816.F32 R64, R4, R18, R64 ;  /* 0x000000120440723c */ /* 0x000fe80000001840 */
[----:B------:R-:W4:Y:S01]  /*3300*/  MUFU.EX2 R11, R11 ;  /* 0x0000000b000b7308 */ /* 0x000f220000000800 */
[--C-:B-1----:R-:W-:Y:S02]  /*3310*/  FADD.FTZ R22, R53, -R10.reuse ;  /* 0x8000000a35167221 */ /* 0x102fe40000010000 */
[--C-:B------:R-:W-:Y:S02]  /*3320*/  FADD.FTZ R4, R37, -R10.reuse ;  /* 0x8000000a25047221 */ /* 0x100fe40000010000 */
[--C-:B------:R-:W-:Y:S03]  /*3330*/  FADD.FTZ R18, R49, -R10.reuse ;  /* 0x8000000a31127221 */ /* 0x100fe60000010000 */
[C---:B-----5:R-:W-:Y:S02]  /*3340*/  FMUL.FTZ R6, R181.reuse, R4 ;  /* 0x00000004b5067220 */ /* 0x060fe40000410000 */
[----:B------:R-:W1:Y:S01]  /*3350*/  LDS R4, [R237+0x18300] ;  /* 0x01830000ed047984 */ /* 0x000e620000000800 */
[--C-:B------:R-:W-:Y:S01]  /*3360*/  FADD.FTZ R5, R36, -R10.reuse ;  /* 0x8000000a24057221 */ /* 0x100fe20000010000 */
[----:B------:R-:W5:Y:S01]  /*3370*/  MUFU.EX2 R16, R16 ;  /* 0x0000001000107308 */ /* 0x000f620000000800 */
[--C-:B------:R-:W-:Y:S01]  /*3380*/  FADD.FTZ R7, R48, -R10.reuse ;  /* 0x8000000a30077221 */ /* 0x100fe20000010000 */
[----:B------:R-:W1:Y:S01]  /*3390*/  LDS R237, [R237+0x18320] ;  /* 0x01832000eded7984 */ /* 0x000e620000000800 */
[--C-:B------:R-:W-:Y:S02]  /*33a0*/  FADD.FTZ R15, R52, -R10.reuse ;  /* 0x8000000a340f7221 */ /* 0x100fe40000010000 */
[----:B------:R-:W-:Y:S01]  /*33b0*/  FMUL.FTZ R5, R180, R5 ;  /* 0x00000005b4057220 */ /* 0x000fe20000410000 */
[----:B------:R-:W-:Y:S01]  /*33c0*/  F2FP.PACK_AB R180, R181, R180 ;  /* 0x000000b4b5b4723e */ /* 0x000fe200000000ff */
[----:B------:R-:W-:Y:S01]  /*33d0*/  FMUL.FTZ R7, R182, R7 ;  /* 0x00000007b6077220 */ /* 0x000fe20000410000 */
[C---:B------:R-:W-:Y:S01]  /*33e0*/  F2FP.PACK_AB R182, R187.reuse, R182 ;  /* 0x000000b6bbb6723e */ /* 0x040fe200000000ff */
[----:B------:R-:W-:Y:S01]  /*33f0*/  FMUL.FTZ R18, R187, R18 ;  /* 0x00000012bb127220 */ /* 0x000fe20000410000 */
[----:B------:R-:W1:Y:S01]  /*3400*/  MUFU.EX2 R239, R239 ;  /* 0x000000ef00ef7308 */ /* 0x000e620000000800 */
[----:B------:R-:W-:Y:S01]  /*3410*/  FMUL.FTZ R15, R184, R15 ;  /* 0x0000000fb80f7220 */ /* 0x000fe20000410000 */
[----:B------:R-:W-:Y:S01]  /*3420*/  F2FP.PACK_AB R6, R6, R5 ;  /* 0x000000050606723e */ /* 0x000fe200000000ff */
[----:B------:R-:W-:Y:S01]  /*3430*/  FMUL.FTZ R22, R193, R22 ;  /* 0x00000016c1167220 */ /* 0x000fe20000410000 */
[----:B------:R-:W-:Y:S01]  /*3440*/  F2FP.PACK_AB R18, R18, R7 ;  /* 0x000000071212723e */ /* 0x000fe200000000ff */
[--C-:B------:R-:W-:Y:S01]  /*3450*/  FADD.FTZ R5, R64, -R10.reuse ;  /* 0x8000000a40057221 */ /* 0x100fe20000010000 */
[----:B------:R-:W-:Y:S01]  /*3460*/  STS [R231+0x18480], R180 ;  /* 0x018480b4e7007388 */ /* 0x000fe20000000800 */
[----:B------:R-:W-:Y:S01]  /*3470*/  FADD.FTZ R10, R65, -R10 ;  /* 0x8000000a410a7221 */ /* 0x000fe20000010000 */
[----:B------:R-:W-:Y:S01]  /*3480*/  F2FP.PACK_AB R22, R22, R15 ;  /* 0x0000000f1616723e */ /* 0x000fe200000000ff */
[--C-:B---3--:R-:W-:Y:S01]  /*3490*/  FADD.FTZ R30, R51, -R12.reuse ;  /* 0x8000000c331e7221 */ /* 0x108fe20000010000 */
[----:B------:R-:W3:Y:S01]  /*34a0*/  MUFU.EX2 R177, R177 ;  /* 0x000000b100b17308 */ /* 0x000ee20000000800 */
[--C-:B------:R-:W-:Y:S01]  /*34b0*/  FADD.FTZ R48, R55, -R12.reuse ;  /* 0x8000000c37307221 */ /* 0x100fe20000010000 */
[----:B------:R-:W-:Y:S01]  /*34c0*/  F2FP.PACK_AB R184, R193, R184 ;  /* 0x000000b8c1b8723e */ /* 0x000fe200000000ff */
[--C-:B------:R-:W-:Y:S02]  /*34d0*/  FADD.FTZ R28, R39, -R12.reuse ;  /* 0x8000000c271c7221 */ /* 0x100fe40000010000 */
[--C-:B------:R-:W-:Y:S02]  /*34e0*/  FADD.FTZ R15, R50, -R12.reuse ;  /* 0x8000000c320f7221 */ /* 0x100fe40000010000 */
[--C-:B------:R-:W-:Y:S02]  /*34f0*/  FADD.FTZ R17, R54, -R12.reuse ;  /* 0x8000000c36117221 */ /* 0x100fe40000010000 */
[--C-:B------:R-:W-:Y:S01]  /*3500*/  FADD.FTZ R19, R66, -R12.reuse ;  /* 0x8000000c42137221 */ /* 0x100fe20000010000 */
[----:B------:R-:W-:Y:S01]  /*3510*/  MUFU.EX2 R21, R21 ;  /* 0x0000001500157308 */ /* 0x000fe20000000800 */
[--C-:B------:R-:W-:Y:S01]  /*3520*/  FADD.FTZ R7, R38, -R12.reuse ;  /* 0x8000000c26077221 */ /* 0x100fe20000010000 */
[----:B------:R-:W-:Y:S01]  /*3530*/  SHF.L.U32 R66, R3, 0x1, RZ ;  /* 0x0000000103427819 */ /* 0x000fe200000006ff */
[----:B------:R-:W-:Y:S02]  /*3540*/  FADD.FTZ R12, R67, -R12 ;  /* 0x8000000c430c7221 */ /* 0x000fe40000010000 */
[----:B------:R-:W-:Y:S02]  /*3550*/  FMUL.FTZ R28, R33, R28 ;  /* 0x0000001c211c7220 */ /* 0x000fe40000410000 */
[----:B------:R-:W-:Y:S01]  /*3560*/  FMUL.FTZ R19, R34, R19 ;  /* 0x0000001322137220 */ /* 0x000fe20000410000 */
[C---:B------:R-:W-:Y:S01]  /*3570*/  F2FP.PACK_AB R34, R35.reuse, R34 ;  /* 0x000000222322723e */ /* 0x040fe200000000ff */
[----:B------:R-:W-:Y:S01]  /*3580*/  FMUL.FTZ R12, R35, R12 ;  /* 0x0000000c230c7220 */ /* 0x000fe20000410000 */
[----:B------:R-:W3:Y:S01]  /*3590*/  MUFU.EX2 R20, R20 ;  /* 0x0000001400147308 */ /* 0x000ee20000000800 */
[----:B------:R-:W-:Y:S01]  /*35a0*/  FMUL.FTZ R5, R24, R5 ;  /* 0x0000000518057220 */ /* 0x000fe20000410000 */
[C---:B------:R-:W-:Y:S01]  /*35b0*/  F2FP.PACK_AB R24, R241.reuse, R24 ;  /* 0x00000018f118723e */ /* 0x040fe200000000ff */
[----:B------:R-:W-:Y:S01]  /*35c0*/  FMUL.FTZ R10, R241, R10 ;  /* 0x0000000af10a7220 */ /* 0x000fe20000410000 */
[----:B------:R-:W-:Y:S01]  /*35d0*/  F2FP.PACK_AB R52, R12, R19 ;  /* 0x000000130c34723e */ /* 0x000fe200000000ff */
[----:B------:R-:W-:Y:S01]  /*35e0*/  FMUL.FTZ R7, R26, R7 ;  /* 0x000000071a077220 */ /* 0x000fe20000410000 */
[----:B------:R-:W-:Y:S01]  /*35f0*/  F2FP.PACK_AB R26, R33, R26 ;  /* 0x0000001a211a723e */ /* 0x000fe200000000ff */
[--C-:B-1----:R-:W-:Y:S01]  /*3600*/  FADD.FTZ R12, R41, -R4.reuse ;  /* 0x80000004290c7221 */ /* 0x102fe20000010000 */
[----:B------:R-:W-:Y:S01]  /*3610*/  F2FP.PACK_AB R50, R10, R5 ;  /* 0x000000050a32723e */ /* 0x000fe200000000ff */
[--C-:B------:R-:W-:Y:S01]  /*3620*/  FADD.FTZ R5, R40, -R4.reuse ;  /* 0x8000000428057221 */ /* 0x100fe20000010000 */
[----:B------:R-:W-:Y:S01]  /*3630*/  F2FP.PACK_AB R28, R28, R7 ;  /* 0x000000071c1c723e */ /* 0x000fe200000000ff */
[--C-:B------:R-:W-:Y:S01]  /*3640*/  FADD.FTZ R7, R44, -R4.reuse ;  /* 0x800000042c077221 */ /* 0x100fe20000010000 */
[----:B------:R1:W-:Y:S01]  /*3650*/  STS [R231+0x18880], R26 ;  /* 0x0188801ae7007388 */ /* 0x0003e20000000800 */
[--C-:B------:R-:W-:Y:S01]  /*3660*/  FADD.FTZ R44, R45, -R4.reuse ;  /* 0x800000042d2c7221 */ /* 0x100fe20000010000 */
[----:B------:R-:W-:Y:S01]  /*3670*/  MUFU.EX2 R10, R27 ;  /* 0x0000001b000a7308 */ /* 0x000fe20000000800 */
[----:B--2---:R-:W-:Y:S01]  /*3680*/  FMUL.FTZ R7, R8, R7 ;  /* 0x0000000708077220 */ /* 0x004fe20000410000 */
[----:B----4-:R-:W-:Y:S01]  /*3690*/  F2FP.PACK_AB R8, R11, R8 ;  /* 0x000000080b08723e */ /* 0x010fe200000000ff */
[--C-:B------:R-:W-:Y:S01]  /*36a0*/  FADD.FTZ R54, R57, -R4.reuse ;  /* 0x8000000439367221 */ /* 0x100fe20000010000 */
[----:B------:R-:W-:Y:S01]  /*36b0*/  STS [R229], R182 ;  /* 0x000000b6e5007388 */ /* 0x000fe20000000800 */
[----:B------:R-:W-:Y:S01]  /*36c0*/  FMUL.FTZ R5, R178, R5 ;  /* 0x00000005b2057220 */ /* 0x000fe20000410000 */
[C---:B------:R-:W-:Y:S01]  /*36d0*/  F2FP.PACK_AB R178, R9.reuse, R178 ;  /* 0x000000b209b2723e */ /* 0x040fe200000000ff */
[----:B------:R-:W-:Y:S02]  /*36e0*/  FMUL.FTZ R12, R9, R12 ;  /* 0x0000000c090c7220 */ /* 0x000fe40000410000 */
[----:B------:R-:W-:Y:S01]  /*36f0*/  FMUL.FTZ R44, R11, R44 ;  /* 0x0000002c0b2c7220 */ /* 0x000fe20000410000 */
[----:B------:R-:W1:Y:S01]  /*3700*/  MUFU.EX2 R195, R195 ;  /* 0x000000c300c37308 */ /* 0x000e620000000800 */
[--C-:B------:R-:W-:Y:S01]  /*3710*/  FADD.FTZ R9, R56, -R4.reuse ;  /* 0x8000000438097221 */ /* 0x100fe20000010000 */
[----:B------:R-:W-:Y:S01]  /*3720*/  F2FP.PACK_AB R12, R12, R5 ;  /* 0x000000050c0c723e */ /* 0x000fe200000000ff */
[--C-:B------:R-:W-:Y:S01]  /*3730*/  FADD.FTZ R11, R60, -R4.reuse ;  /* 0x800000043c0b7221 */ /* 0x100fe20000010000 */
[----:B------:R-:W-:Y:S01]  /*3740*/  F2FP.PACK_AB R60, R32, R189 ;  /* 0x000000bd203c723e */ /* 0x000fe200000000ff */
[----:B------:R-:W-:Y:S01]  /*3750*/  FADD.FTZ R4, R61, -R4 ;  /* 0x800000043d047221 */ /* 0x000fe20000010000 */
[----:B------:R-:W-:Y:S01]  /*3760*/  F2FP.PACK_AB R44, R44, R7 ;  /* 0x000000072c2c723e */ /* 0x000fe200000000ff */
[----:B-----5:R-:W-:Y:S01]  /*3770*/  FMUL.FTZ R11, R16, R11 ;  /* 0x0000000b100b7220 */ /* 0x020fe20000410000 */
[C---:B------:R-:W-:Y:S01]  /*3780*/  F2FP.PACK_AB R16, R239.reuse, R16 ;  /* 0x00000010ef10723e */ /* 0x040fe200000000ff */
[----:B------:R-:W-:Y:S02]  /*3790*/  FMUL.FTZ R4, R239, R4 ;  /* 0x00000004ef047220 */ /* 0x000fe40000410000 */
[----:B------:R-:W-:Y:S01]  /*37a0*/  FMUL.FTZ R15, R170, R15 ;  /* 0x0000000faa0f7220 */ /* 0x000fe20000410000 */
[----:B------:R-:W-:Y:S01]  /*37b0*/  F2FP.PACK_AB R170, R171, R170 ;  /* 0x000000aaabaa723e */ /* 0x000fe200000000ff */
[--C-:B------:R-:W-:Y:S01]  /*37c0*/  FFMA.FTZ R13, R13, c[0x0][0x29c], -R238.reuse ;  /* 0x0000a7000d0d7a23 */ /* 0x100fe200000108ee */
[----:B------:R-:W-:Y:S01]  /*37d0*/  F2FP.PACK_AB R56, R4, R11 ;  /* 0x0000000b0438723e */ /* 0x000fe200000000ff */
[----:B------:R-:W-:Y:S01]  /*37e0*/  FFMA.FTZ R238, R31, c[0x0][0x29c], -R238 ;  /* 0x0000a7001fee7a23 */ /* 0x000fe200000108ee */
[----:B------:R-:W-:Y:S01]  /*37f0*/  F2FP.PACK_AB R4, R14, R183 ;  /* 0x000000b70e04723e */ /* 0x000fe200000000ff */
[----:B------:R-:W-:Y:S01]  /*3800*/  STS [R229+0x400], R170 ;  /* 0x000400aae5007388 */ /* 0x000fe20000000800 */
[----:B------:R-:W-:Y:S01]  /*3810*/  FMUL.FTZ R17, R176, R17 ;  /* 0x00000011b0117220 */ /* 0x000fe20000410000 */
[----:B------:R-:W-:Y:S01]  /*3820*/  MUFU.EX2 R13, R13 ;  /* 0x0000000d000d7308 */ /* 0x000fe20000000800 */
[----:B---3--:R-:W-:Y:S01]  /*3830*/  F2FP.PACK_AB R176, R177, R176 ;  /* 0x000000b0b1b0723e */ /* 0x008fe200000000ff */
[----:B------:R2:W-:Y:S01]  /*3840*/  STS [R231+0x19880], R4 ;  /* 0x01988004e7007388 */ /* 0x0005e20000000800 */
[----:B------:R-:W-:Y:S01]  /*3850*/  FMUL.FTZ R9, R20, R9 ;  /* 0x0000000914097220 */ /* 0x000fe20000410000 */
[----:B------:R-:W-:Y:S01]  /*3860*/  F2FP.PACK_AB R20, R21, R20 ;  /* 0x000000141514723e */ /* 0x000fe200000000ff */
[----:B------:R-:W-:Y:S01]  /*3870*/  FMUL.FTZ R30, R171, R30 ;  /* 0x0000001eab1e7220 */ /* 0x000fe20000410000 */
[----:B------:R-:W-:Y:S01]  /*3880*/  STS [R231+0x19480], R178 ;  /* 0x019480b2e7007388 */ /* 0x000fe20000000800 */
[----:B-1----:R-:W-:Y:S01]  /*3890*/  F2FP.PACK_AB R26, R10, R195 ;  /* 0x000000c30a1a723e */ /* 0x002fe200000000ff */
[--C-:B------:R-:W-:Y:S02]  /*38a0*/  FADD.FTZ R5, R43, -R237.reuse ;  /* 0x800000ed2b057221 */ /* 0x100fe40000010000 */
[----:B------:R-:W2:Y:S01]  /*38b0*/  MUFU.EX2 R238, R238 ;  /* 0x000000ee00ee7308 */ /* 0x000ea20000000800 */
[----:B------:R-:W-:Y:S01]  /*38c0*/  STS [R229+0x1000], R8 ;  /* 0x00100008e5007388 */ /* 0x000fe20000000800 */
[--C-:B------:R-:W-:Y:S01]  /*38d0*/  FADD.FTZ R64, R42, -R237.reuse ;  /* 0x800000ed2a407221 */ /* 0x100fe20000010000 */
[----:B------:R-:W-:Y:S01]  /*38e0*/  F2FP.PACK_AB R30, R30, R15 ;  /* 0x0000000f1e1e723e */ /* 0x000fe200000000ff */
[----:B------:R-:W-:Y:S01]  /*38f0*/  FMUL.FTZ R5, R14, R5 ;  /* 0x000000050e057220 */ /* 0x000fe20000410000 */
[----:B------:R-:W-:Y:S01]  /*3900*/  STS [R229+0x1400], R60 ;  /* 0x0014003ce5007388 */ /* 0x000fe20000000800 */
[----:B------:R-:W-:Y:S02]  /*3910*/  FMUL.FTZ R64, R183, R64 ;  /* 0x00000040b7407220 */ /* 0x000fe40000410000 */
[--C-:B------:R-:W-:Y:S01]  /*3920*/  FADD.FTZ R47, R47, -R237.reuse ;  /* 0x800000ed2f2f7221 */ /* 0x100fe20000010000 */
[----:B------:R-:W-:Y:S01]  /*3930*/  STS [R231+0x1a480], R184 ;  /* 0x01a480b8e7007388 */ /* 0x000fe20000000800 */
[--C-:B------:R-:W-:Y:S01]  /*3940*/  FADD.FTZ R46, R46, -R237.reuse ;  /* 0x800000ed2e2e7221 */ /* 0x100fe20000010000 */
[----:B------:R-:W-:Y:S01]  /*3950*/  F2FP.PACK_AB R64, R5, R64 ;  /* 0x000000400540723e */ /* 0x000fe200000000ff */
[----:B------:R-:W-:Y:S01]  /*3960*/  FMUL.FTZ R47, R32, R47 ;  /* 0x0000002f202f7220 */ /* 0x000fe20000410000 */
[----:B------:R-:W-:Y:S01]  /*3970*/  STS [R231+0x1a880], R176 ;  /* 0x01a880b0e7007388 */ /* 0x000fe20000000800 */
[----:B------:R-:W-:Y:S02]  /*3980*/  FMUL.FTZ R46, R189, R46 ;  /* 0x0000002ebd2e7220 */ /* 0x000fe40000410000 */
[----:B------:R-:W-:Y:S01]  /*3990*/  FMUL.FTZ R48, R177, R48 ;  /* 0x00000030b1307220 */ /* 0x000fe20000410000 */
[----:B------:R-:W-:Y:S01]  /*39a0*/  STS [R229+0x2000], R24 ;  /* 0x00200018e5007388 */ /* 0x000fe20000000800 */
[--C-:B------:R-:W-:Y:S01]  /*39b0*/  FADD.FTZ R59, R59, -R237.reuse ;  /* 0x800000ed3b3b7221 */ /* 0x100fe20000010000 */
[----:B------:R-:W-:Y:S01]  /*39c0*/  F2FP.PACK_AB R46, R47, R46 ;  /* 0x0000002e2f2e723e */ /* 0x000fe200000000ff */
[--C-:B------:R-:W-:Y:S01]  /*39d0*/  FADD.FTZ R58, R58, -R237.reuse ;  /* 0x800000ed3a3a7221 */ /* 0x100fe20000010000 */
[----:B------:R-:W-:Y:S01]  /*39e0*/  STS [R229+0x2400], R34 ;  /* 0x00240022e5007388 */ /* 0x000fe20000000800 */
[----:B------:R-:W-:Y:S01]  /*39f0*/  F2FP.PACK_AB R48, R48, R17 ;  /* 0x000000113030723e */ /* 0x000fe200000000ff */
[----:B------:R-:W-:Y:S01]  /*3a00*/  FMUL.FTZ R54, R21, R54 ;  /* 0x0000003615367220 */ /* 0x000fe20000410000 */
[----:B--2---:R-:W-:Y:S01]  /*3a10*/  F2FP.PACK_AB R4, R238, R13 ;  /* 0x0000000dee04723e */ /* 0x004fe200000000ff */
[----:B------:R-:W-:Y:S01]  /*3a20*/  STS [R231+0x1b480], R20 ;  /* 0x01b48014e7007388 */ /* 0x000fe20000000800 */
[----:B------:R-:W-:Y:S02]  /*3a30*/  FMUL.FTZ R59, R10, R59 ;  /* 0x0000003b0a3b7220 */ /* 0x000fe40000410000 */
[--C-:B------:R-:W-:Y:S01]  /*3a40*/  FADD.FTZ R62, R62, -R237.reuse ;  /* 0x800000ed3e3e7221 */ /* 0x100fe20000010000 */
[----:B------:R-:W-:Y:S01]  /*3a50*/  STS [R231+0x1b880], R26 ;  /* 0x01b8801ae7007388 */ /* 0x000fe20000000800 */
[----:B------:R-:W-:Y:S01]  /*3a60*/  FADD.FTZ R63, R63, -R237 ;  /* 0x800000ed3f3f7221 */ /* 0x000fe20000010000 */
[----:B------:R-:W-:Y:S01]  /*3a70*/  F2FP.PACK_AB R54, R54, R9 ;  /* 0x000000093636723e */ /* 0x000fe200000000ff */
[----:B------:R-:W-:Y:S01]  /*3a80*/  FMUL.FTZ R58, R195, R58 ;  /* 0x0000003ac33a7220 */ /* 0x000fe20000410000 */
[----:B------:R-:W-:Y:S01]  /*3a90*/  STS [R229+0x3000], R16 ;  /* 0x00300010e5007388 */ /* 0x000fe20000000800 */
[----:B------:R-:W-:Y:S02]  /*3aa0*/  FMUL.FTZ R62, R13, R62 ;  /* 0x0000003e0d3e7220 */ /* 0x000fe40000410000 */
[----:B------:R-:W-:Y:S01]  /*3ab0*/  FMUL.FTZ R63, R238, R63 ;  /* 0x0000003fee3f7220 */ /* 0x000fe20000410000 */
[----:B------:R-:W-:Y:S01]  /*3ac0*/  STS [R229+0x3400], R4 ;  /* 0x00340004e5007388 */ /* 0x000fe20000000800 */
[----:B------:R-:W-:Y:S03]  /*3ad0*/  F2FP.PACK_AB R58, R59, R58 ;  /* 0x0000003a3b3a723e */ /* 0x000fe600000000ff */
[----:B------:R-:W-:Y:S01]  /*3ae0*/  BAR.SYNC.DEFER_BLOCKING 0x0 ;  /* 0x0000000000007b1d */ /* 0x000fe20000010000 */
[----:B------:R-:W-:Y:S07]  /*3af0*/  F2FP.PACK_AB R62, R63, R62 ;  /* 0x0000003e3f3e723e */ /* 0x000fee00000000ff */
        /* <DEDUP_REMOVED lines=97> */
[----:B------:R-:W-:Y:S02]  /*4110*/  ULDC.64 UR6, c[0x0][0x208] ;  /* 0x0000820000067ab9 */ /* 0x000fe40000000a00 */
[----:B------:R-:W-:Y:S02]  /*4120*/  UIMAD.WIDE.U32 UR28, UR26, UR6, URZ ;  /* 0x000000061a1c72a5 */ /* 0x000fe4000f8e003f */
[----:B------:R-:W-:Y:S04]  /*4130*/  USHF.R.S32.HI UR4, URZ, 0x1f, UR26 ;  /* 0x0000001f3f047899 */ /* 0x000fe8000801141a */
[----:B------:R-:W-:Y:S04]  /*4140*/  UIMAD UR4, UR4, UR6, URZ ;  /* 0x00000006040472a4 */ /* 0x000fe8000f8e023f */
[----:B------:R-:W-:Y:S02]  /*4150*/  UIMAD UR4, UR26, UR7, UR4 ;  /* 0x000000071a0472a4 */ /* 0x000fe4000f8e0204 */
[----:B------:R-:W-:Y:S02]  /*4160*/  USHF.L.U32 UR26, UR26, 0x6, URZ ;  /* 0x000000061a1a7899 */ /* 0x000fe4000800063f */
[----:B------:R-:W-:Y:S02]  /*4170*/  UIADD3 UR4, UR29, UR4, URZ ;  /* 0x000000041d047290 */ /* 0x000fe4000fffe03f */
[----:B------:R-:W-:Y:S01]  /*4180*/  UIADD3 UR6, -UR26, UR8, URZ ;  /* 0x000000081a067290 */ /* 0x000fe2000fffe13f */
[----:B-1----:R-:W-:Y:S01]  /*4190*/  SHF.R.S32.HI R4, RZ, 0x1f, R5 ;  /* 0x0000001fff047819 */ /* 0x002fe20000011405 */
[C---:B------:R-:W-:Y:S04]  /*41a0*/  IMAD.WIDE.U32 R6, R5.reuse, c[0x0][0x288], R226 ;  /* 0x0000a20005067a25 */ /* 0x040fe800078e00e2 */
[----:B------:R-:W-:Y:S01]  /*41b0*/  ISETP.GE.OR P6, PT, R224, UR6, !P4 ;  /* 0x00000006e0007c0c */ /* 0x000fe2000e7c6670 */
[----:B------:R-:W-:Y:S04]  /*41c0*/  IMAD R4, R4, c[0x0][0x288], RZ ;  /* 0x0000a20004047a24 */ /* 0x000fe800078e02ff */
[----:B------:R-:W-:Y:S01]  /*41d0*/  IMAD R4, R5, c[0x0][0x28c], R4 ;  /* 0x0000a30005047a24 */ /* 0x000fe200078e0204 */
[----:B------:R-:W-:Y:S01]  /*41e0*/  IADD3 R5, P0, R6, UR16, RZ ;  /* 0x0000001006057c10 */ /* 0x000fe2000ff1e0ff */
[----:B------:R-:W-:Y:S03]  /*41f0*/  IMAD.U32 R6, RZ, RZ, UR28 ;  /* 0x0000001cff067e24 */ /* 0x000fe6000f8e00ff */
[----:B------:R-:W-:Y:S01]  /*4200*/  IADD3.X R4, R7, UR12, R4, P0, !PT ;  /* 0x0000000c07047c10 */ /* 0x000fe200087fe404 */
[----:B------:R-:W-:Y:S01]  /*4210*/  IMAD.U32 R7, RZ, RZ, UR28 ;  /* 0x0000001cff077e24 */ /* 0x000fe2000f8e00ff */
[C---:B------:R-:W-:Y:S04]  /*4220*/  LEA R10, P0, R5.reuse, c[0x0][0x280], 0x2 ;  /* 0x0000a000050a7a11 */ /* 0x040fe800078010ff */
[----:B------:R-:W-:Y:S01]  /*4230*/  LEA.HI.X R11, R5, c[0x0][0x284], R4, 0x2, P0 ;  /* 0x0000a100050b7a11 */ /* 0x000fe200000f1404 */
[----:B------:R-:W-:Y:S01]  /*4240*/  IMAD.U32 R5, RZ, RZ, UR26 ;  /* 0x0000001aff057e24 */ /* 0x000fe2000f8e00ff */
[----:B------:R-:W-:Y:S01]  /*4250*/  LEA R8, P5, R7, R222, 0x7 ;  /* 0x000000de07087211 */ /* 0x000fe200078a38ff */
[----:B------:R-:W-:Y:S01]  /*4260*/  IMAD.U32 R4, RZ, RZ, UR26 ;  /* 0x0000001aff047e24 */ /* 0x000fe2000f8e00ff */
[----:B------:R-:W-:Y:S02]  /*4270*/  MOV R7, UR4 ;  /* 0x0000000400077c02 */ /* 0x000fe40008000f00 */
[----:B------:R-:W-:Y:S01]  /*4280*/  LEA R10, P0, R5, R10, 0x2 ;  /* 0x0000000a050a7211 */ /* 0x000fe200078010ff */
[----:B------:R-:W-:Y:S01]  /*4290*/  IMAD.U32 R5, RZ, RZ, UR24 ;  /* 0x00000018ff057e24 */ /* 0x000fe2000f8e00ff */
[----:B------:R-:W-:Y:S02]  /*42a0*/  LEA.HI.X R9, R6, R223, R7, 0x7, P5 ;  /* 0x000000df06097211 */ /* 0x000fe400028f3c07 */
[----:B------:R-:W-:Y:S01]  /*42b0*/  LEA.HI.X.SX32 R11, R4, R11, 0x2, P0 ;  /* 0x0000000b040b7211 */ /* 0x000fe200000f16ff */
[----:B------:R-:W-:Y:S01]  /*42c0*/  IMAD.U32 R4, RZ, RZ, UR24 ;  /* 0x00000018ff047e24 */ /* 0x000fe2000f8e00ff */
[C---:B------:R-:W-:Y:S02]  /*42d0*/  ISETP.GE.OR P5, PT, R224.reuse, UR6, !P3 ;  /* 0x00000006e0007c0c */ /* 0x040fe4000dfa6670 */
[----:B------:R-:W-:Y:S01]  /*42e0*/  ISETP.GE.OR P0, PT, R224, UR6, !P2 ;  /* 0x00000006e0007c0c */ /* 0x000fe2000d706670 */
[----:B------:R-:W-:Y:S01]  /*42f0*/  IMAD R6, R4, 0x3000, R219 ;  /* 0x0000300004067824 */ /* 0x000fe200078e02db */
[----:B------:R-:W-:Y:S04]  /*4300*/  @!P1 LEA R5, R5, R226, 0x6 ;  /* 0x000000e205059211 */ /* 0x000fe800078e30ff */
[----:B------:R-:W-:Y:S01]  /*4310*/  @!PT LDS RZ, [RZ] ;  /* 0x00000000fffff984 */ /* 0x000fe20000000800 */
[----:B------:R-:W-:Y:S01]  /*4320*/  @!PT LDS RZ, [RZ] ;  /* 0x00000000fffff984 */ /* 0x000fe20000000800 */
[----:B------:R-:W-:Y:S01]  /*4330*/  @!PT LDS RZ, [RZ] ;  /* 0x00000000fffff984 */ /* 0x000fe20000000800 */
[----:B------:R1:W-:Y:S01]  /*4340*/  LDGSTS.E.BYPASS.LTC128B.128 [R6], [R8.64], !P6 ;  /* 0x0000000008067fae */ /* 0x0003e2000f101d54 */
[----:B------:R-:W-:Y:S04]  /*4350*/  @!P1 IMAD.SHL.U32 R7, R5, 0x4, RZ ;  /* 0x0000000405079824 */ /* 0x000fe800078e00ff */
[----:B------:R1:W-:Y:S05]  /*4360*/  LDGSTS.E.BYPASS.LTC128B.128 [R6+0x1000], [R8.64+0x40], !P5 ;  /* 0x0100004008067fae */ /* 0x0003ea000e901d54 */
[----:B------:R1:W-:Y:S05]  /*4370*/  LDGSTS.E.BYPASS.LTC128B.128 [R6+0x2000], [R8.64+0x80], !P0 ;  /* 0x0200008008067fae */ /* 0x0003ea000c101d54 */
[----:B------:R1:W-:Y:S02]  /*4380*/  @!P1 LDGSTS.E.BYPASS.LTC128B.128 [R7+0x18280], [R10.64] ;  /* 0x182800000a079fae */ /* 0x0003e4000b901d54 */
.L_x_684:
        /* <DEDUP_REMOVED lines=19> */
[----:B------:R-:W0:Y:S01]  /*44c0*/  LDGDEPBAR ;  /* 0x00000000000079af */ /* 0x000e220000000000 */
[----:B------:R-:W-:Y:S02]  /*44d0*/  USEL UR25, UR6, URZ, !UP2 ;  /* 0x0000003f06197287 */ /* 0x000fe4000d000000 */
[----:B------:R-:W-:Y:S04]  /*44e0*/  USEL UR24, UR4, URZ, !UP1 ;  /* 0x0000003f04187287 */ /* 0x000fe8000c800000 */
        /* <DEDUP_REMOVED lines=168> */
.L_x_682:
[----:B------:R-:W3:Y:S01]  /*4f70*/  S2R R0, SR_CTAID.Y ;  /* 0x0000000000007919 */ /* 0x000ee20000002600 */
[----:B------:R-:W4:Y:S01]  /*4f80*/  S2UR UR5, SR_CTAID.X ;  /* 0x00000000000579c3 */ /* 0x000f220000002500 */
[----:B------:R-:W-:Y:S01]  /*4f90*/  MOV R2, 0x1 ;  /* 0x0000000100027802 */ /* 0x000fe20000000f00 */
[----:B------:R-:W-:-:S02]  /*4fa0*/  ULDC.64 UR6, c[0x0][0x330] ;  /* 0x0000cc0000067ab9 */ /* 0x000fc40000000a00 */
[----:B------:R-:W-:Y:S01]  /*4fb0*/  UIMAD UR6, UR13, UR6, URZ ;  /* 0x000000060d0672a4 */ /* 0x000fe2000f8e023f */
[----:B------:R-:W-:-:S03]  /*4fc0*/  ISETP.NE.AND P1, PT, R2, c[0x0][0x338], PT ;  /* 0x0000ce0002007a0c */ /* 0x000fc60003f25270 */
[----:B------:R-:W-:-:S10]  /*4fd0*/  UIMAD UR6, UR14, UR7, UR6 ;  /* 0x000000070e0672a4 */ /* 0x000fd4000f8e0206 */
[----:B---3--:R-:W-:Y:S01]  /*4fe0*/  @P1 IMAD.HI.U32 R3, R0, c[0x0][0x33c], RZ ;  /* 0x0000cf0000031a27 */ /* 0x008fe200078e00ff */
[----:B----4-:R-:W-:Y:S01]  /*4ff0*/  UIMAD UR5, UR5, 0x3000, URZ ;  /* 0x00003000050578a4 */ /* 0x010fe2000f8e023f */
[----:B------:R-:W-:Y:S02]  /*5000*/  SHF.R.S32.HI R7, RZ, 0x1f, R0 ;  /* 0x0000001fff077819 */ /* 0x000fe40000011400 */
[----:B------:R-:W-:Y:S01]  /*5010*/  MOV R6, R0 ;  /* 0x0000000000067202 */ /* 0x000fe20000000f00 */
[----:B------:R-:W-:Y:S01]  /*5020*/  USHF.R.S32.HI UR4, URZ, 0x1f, UR5 ;  /* 0x0000001f3f047899 */ /* 0x000fe20008011405 */
[----:B------:R-:W-:Y:S02]  /*5030*/  @P1 SHF.R.U32.HI R3, RZ, c[0x0][0x340], R3 ;  /* 0x0000d000ff031a19 */ /* 0x000fe40000011603 */
[----:B------:R-:W-:Y:S02]  /*5040*/  IADD3 R4, P0, R220, UR5, RZ ;  /* 0x00000005dc047c10 */ /* 0x000fe4000ff1e0ff */
[----:B------:R-:W-:-:S02]  /*5050*/  @P1 SHF.R.S32.HI R2, RZ, 0x1f, R3 ;  /* 0x0000001fff021819 */ /* 0x000fc40000011403 */
[----:B--2---:R-:W-:Y:S01]  /*5060*/  LEA.HI.X.SX32 R5, R220, UR4, 0x1, P0 ;  /* 0x00000004dc057c11 */ /* 0x004fe200080f0eff */
[----:B------:R-:W-:Y:S01]  /*5070*/  ULDC.64 UR4, c[0x0][0x308] ;  /* 0x0000c20000047ab9 */ /* 0x000fe20000000a00 */
[----:B------:R-:W-:Y:S01]  /*5080*/  @P1 MOV R7, R2 ;  /* 0x0000000200071202 */ /* 0x000fe20000000f00 */
[----:B------:R-:W-:Y:S01]  /*5090*/  UIMAD UR4, UR13, UR4, URZ ;  /* 0x000000040d0472a4 */ /* 0x000fe2000f8e023f */
[----:B------:R-:W-:Y:S02]  /*50a0*/  @P1 MOV R6, R3 ;  /* 0x0000000300061202 */ /* 0x000fe40000000f00 */
[----:B------:R-:W-:Y:S01]  /*50b0*/  MOV R2, UR14 ;  /* 0x0000000e00027c02 */ /* 0x000fe20008000f00 */
[----:B------:R-:W-:Y:S01]  /*50c0*/  IMAD R3, R7, c[0x0][0x328], RZ ;  /* 0x0000ca0007037a24 */ /* 0x000fe200078e02ff */
[----:B------:R-:W-:Y:S01]  /*50d0*/  UIMAD UR4, UR14, UR5, UR4 ;  /* 0x000000050e0472a4 */ /* 0x000fe2000f8e0204 */
[----:B------:R-:W-:-:S04]  /*50e0*/  IMAD.WIDE.U32 R8, R6, c[0x0][0x328], R4 ;  /* 0x0000ca0006087a25 */ /* 0x000fc800078e0004 */
[C---:B------:R-:W-:Y:S02]  /*50f0*/  IMAD R0, R6.reuse, c[0x0][0x32c], R3 ;  /* 0x0000cb0006007a24 */ /* 0x040fe400078e0203 */
[----:B------:R-:W-:Y:S02]  /*5100*/  IMAD R3, R7, c[0x0][0x300], RZ ;  /* 0x0000c00007037a24 */ /* 0x000fe400078e02ff */
[C---:B------:R-:W-:Y:S01]  /*5110*/  IMAD.WIDE.U32 R4, R6.reuse, c[0x0][0x300], R4 ;  /* 0x0000c00006047a25 */ /* 0x040fe200078e0004 */
[----:B------:R-:W-:Y:S02]  /*5120*/  IADD3 R9, R9, R0, RZ ;  /* 0x0000000009097210 */ /* 0x000fe40007ffe0ff */
[----:B------:R-:W-:Y:S01]  /*5130*/  MOV R0, UR14 ;  /* 0x0000000e00007c02 */ /* 0x000fe20008000f00 */
[----:B------:R-:W-:-:S04]  /*5140*/  IMAD R3, R6, c[0x0][0x304], R3 ;  /* 0x0000c10006037a24 */ /* 0x000fc800078e0203 */
[----:B------:R-:W-:Y:S01]  /*5150*/  IMAD.WIDE.U32 R8, R0, c[0x0][0x330], R8 ;  /* 0x0000cc0000087a25 */ /* 0x000fe200078e0008 */
[----:B------:R-:W-:-:S04]  /*5160*/  IADD3 R5, R5, R3, RZ ;  /* 0x0000000305057210 */ /* 0x000fc80007ffe0ff */
[----:B------:R-:W-:Y:S01]  /*5170*/  IADD3 R3, R9, UR6, RZ ;  /* 0x0000000609037c10 */ /* 0x000fe2000fffe0ff */
[----:B------:R-:W-:Y:S01]  /*5180*/  IMAD.WIDE.U32 R4, R2, c[0x0][0x308], R4 ;  /* 0x0000c20002047a25 */ /* 0x000fe200078e0004 */
[----:B------:R-:W-:-:S04]  /*5190*/  LEA R6, P1, R8, c[0x0][0x310], 0x2 ;  /* 0x0000c40008067a11 */ /* 0x000fc800078210ff */
[----:B------:R-:W-:Y:S01]  /*51a0*/  LEA.HI.X R7, R8, c[0x0][0x314], R3, 0x2, P1 ;  /* 0x0000c50008077a11 */ /* 0x000fe200008f1403 */
[----:B------:R-:W-:Y:S01]  /*51b0*/  BAR.SYNC.DEFER_BLOCKING 0x1, 0x100 ;  /* 0x0044000000007b1d */ /* 0x000fe20000010000 */
[----:B------:R-:W-:Y:S01]  /*51c0*/  IADD3 R0, R5, UR4, RZ ;  /* 0x0000000405007c10 */ /* 0x000fe2000fffe0ff */
[----:B------:R-:W-:Y:S01]  /*51d0*/  FMUL.FTZ R5, R116, c[0x0][0x298] ;  /* 0x0000a60074057a20 */ /* 0x000fe20000410000 */
[----:B------:R-:W-:Y:S01]  /*51e0*/  LEA R2, P0, R4, c[0x0][0x2e8], 0x2 ;  /* 0x0000ba0004027a11 */ /* 0x000fe200078010ff */
[----:B------:R-:W-:-:S03]  /*51f0*/  FMUL.FTZ R117, R117, c[0x0][0x298] ;  /* 0x0000a60075757a20 */ /* 0x000fc60000410000 */
[----:B------:R-:W-:Y:S01]  /*5200*/  LEA.HI.X R3, R4, c[0x0][0x2ec], R0, 0x2, P0 ;  /* 0x0000bb0004037a11 */ /* 0x000fe200000f1400 */
        /* <DEDUP_REMOVED lines=50> */
[----:B-1----:R-:W-:-:S03]  /*5530*/  FMUL.FTZ R13, R122, c[0x0][0x298] ;  /* 0x0000a6007a0d7a20 */ /* 0x002fc60000410000 */
[----:B------:R-:W-:Y:S01]  /*5540*/  RED.E.ADD.F32.FTZ.RN.STRONG.GPU [R6.64+0xb800], R110 ;  /* 0x00b8006e0600798e */ /* 0x000fe2000c10e794 */
[----:B------:R-:W-:-:S03]  /*5550*/  FMUL.FTZ R123, R123, c[0x0][0x298] ;  /* 0x0000a6007b7b7a20 */ /* 0x000fc60000410000 */
[----:B------:R1:W-:Y:S01]  /*5560*/  RED.E.ADD.F32.FTZ.RN.STRONG.GPU [R6.64+0xbc00], R111 ;  /* 0x00bc006f0600798e */ /* 0x0003e2000c10e794 */
[----:B------:R-:W-:Y:S02]  /*5570*/  FMUL.FTZ R15, R128, c[0x0][0x298] ;  /* 0x0000a600800f7a20 */ /* 0x000fe40000410000 */
[----:B------:R-:W-:Y:S01]  /*5580*/  FMUL.FTZ R129, R129, c[0x0][0x298] ;  /* 0x0000a60081817a20 */ /* 0x000fe20000410000 */
[----:B------:R-:W-:Y:S01]  /*5590*/  RED.E.ADD.F32.FTZ.RN.STRONG.GPU [R2.64], R5 ;  /* 0x000000050200798e */ /* 0x000fe2000c10e794 */
[----:B------:R-:W-:Y:S02]  /*55a0*/  FMUL.FTZ R17, R130, c[0x0][0x298] ;  /* 0x0000a60082117a20 */ /* 0x000fe40000410000 */
[----:B------:R-:W-:Y:S01]  /*55b0*/  FMUL.FTZ R131, R131, c[0x0][0x298] ;  /* 0x0000a60083837a20 */ /* 0x000fe20000410000 */
[----:B------:R-:W-:Y:S01]  /*55c0*/  RED.E.ADD.F32.FTZ.RN.STRONG.GPU [R2.64+0x400], R117 ;  /* 0x000400750200798e */ /* 0x000fe2000c10e794 */
[----:B------:R-:W-:Y:S02]  /*55d0*/  FMUL.FTZ R125, R125, c[0x0][0x298] ;  /* 0x0000a6007d7d7a20 */ /* 0x000fe40000410000 */
[----:B------:R-:W-:Y:S01]  /*55e0*/  FMUL.FTZ R19, R126, c[0x0][0x298] ;  /* 0x0000a6007e137a20 */ /* 0x000fe20000410000 */
[----:B------:R-:W-:Y:S01]  /*55f0*/  RED.E.ADD.F32.FTZ.RN.STRONG.GPU [R2.64+0x800], R9 ;  /* 0x000800090200798e */ /* 0x000fe2000c10e794 */
[----:B------:R-:W-:-:S02]  /*5600*/  FMUL.FTZ R127, R127, c[0x0][0x298] ;  /* 0x0000a6007f7f7a20 */ /* 0x000fc40000410000 */
[----:B------:R-:W-:Y:S01]  /*5610*/  FMUL.FTZ R21, R132, c[0x0][0x298] ;  /* 0x0000a60084157a20 */ /* 0x000fe20000410000 */
[----:B------:R-:W-:Y:S01]  /*5620*/  RED.E.ADD.F32.FTZ.RN.STRONG.GPU [R2.64+0xc00], R119 ;  /* 0x000c00770200798e */ /* 0x000fe2000c10e794 */
[----:B------:R-:W-:Y:S02]  /*5630*/  FMUL.FTZ R133, R133, c[0x0][0x298] ;  /* 0x0000a60085857a20 */ /* 0x000fe40000410000 */
[----:B------:R-:W-:Y:S01]  /*5640*/  FMUL.FTZ R23, R134, c[0x0][0x298] ;  /* 0x0000a60086177a20 */ /* 0x000fe20000410000 */
[----:B------:R-:W-:Y:S01]  /*5650*/  RED.E.ADD.F32.FTZ.RN.STRONG.GPU [R2.64+0x1000], R11 ;  /* 0x0010000b0200798e */ /* 0x000fe2000c10e794 */
[----:B------:R-:W-:Y:S02]  /*5660*/  FMUL.FTZ R135, R135, c[0x0][0x298] ;  /* 0x0000a60087877a20 */ /* 0x000fe40000410000 */
[----:B------:R-:W-:Y:S01]  /*5670*/  FMUL.FTZ R25, R136, c[0x0][0x298] ;  /* 0x0000a60088197a20 */ /* 0x000fe20000410000 */
[----:B------:R-:W-:Y:S01]  /*5680*/  RED.E.ADD.F32.FTZ.RN.STRONG.GPU [R2.64+0x1400], R121 ;  /* 0x001400790200798e */ /* 0x000fe2000c10e794 */
[----:B------:R-:W-:-:S02]  /*5690*/  FMUL.FTZ R137, R137, c[0x0][0x298] ;  /* 0x0000a60089897a20 */ /* 0x000fc40000410000 */
[----:B-1----:R-:W-:Y:S01]  /*56a0*/  FMUL.FTZ R7, R124, c[0x0][0x298] ;  /* 0x0000a6007c077a20 */ /* 0x002fe20000410000 */
        /* <DEDUP_REMOVED lines=69> */
.L_x_686:
        /* <DEDUP_REMOVED lines=16> */
.L_x_1413:


//--------------------- .text._ZN7cutlass13device_kernelIN5flash19enable_sm80_to_sm89INS1_16FlashAttnBwdSm80INS1_25CollectiveMainloopBwdSm80ILi2ELi2EN4cute5tupleIJNS5_1CILi64EEENS7_ILi128EEENS7_ILi96EEEEEENS_6half_tEfNS_4arch4Sm80ELb0ELb0ELb0ELb0ELb1ELb0ELb0ELb0ELi2ELi2ELi4ELi2ELb0EEENS1_24CollectiveEpilogueBwdGQAISB_fSE_Li256ELb0ELb1EEENS1_19SingleTileSchedulerILb0ELb0ELb0ELi128EEEEEEEEEvNT_6ParamsE --------------------------
	.section	.text._ZN7cutlass13device_kernelIN5flash19enable_sm80_to_sm89INS1_16FlashAttnBwdSm80INS1_25CollectiveMainloopBwdSm80ILi2ELi2EN4cute5tupleIJNS5_1CILi64EEENS7_ILi128EEENS7_ILi96EEEEEENS_6half_tEfNS_4arch4Sm80ELb0ELb0ELb0ELb0ELb1ELb0ELb0ELb0ELi2ELi2ELi4ELi2ELb0EEENS1_24CollectiveEpilogueBwdGQAISB_fSE_Li256ELb0ELb1EEENS1_19SingleTileSchedulerILb0ELb0ELb0ELi128EEEEEEEEEvNT_6ParamsE,"ax",@progbits
	.sectioninfo	@"SHI_REGISTERS=248"
	.align	128
.text._ZN7cutlass13device_kernelIN5flash19enable_sm80_to_sm89INS1_16FlashAttnBwdSm80INS1_25CollectiveMainloopBwdSm80ILi2ELi2EN4cute5tupleIJNS5_1CILi64EEENS7_ILi128EEENS7_ILi96EEEEEENS_6half_tEfNS_4arch4Sm80ELb0ELb0ELb0ELb0ELb1ELb0ELb0ELb0ELi2ELi2ELi4ELi2ELb0EEENS1_24CollectiveEpilogueBwdGQAISB_fSE_Li256ELb0ELb1EEENS1_19SingleTileSchedulerILb0ELb0ELb0ELi128EEEEEEEEEvNT_6ParamsE:
        .type           _ZN7cutlass13device_kernelIN5flash19enable_sm80_to_sm89INS1_16FlashAttnBwdSm80INS1_25CollectiveMainloopBwdSm80ILi2ELi2EN4cute5tupleIJNS5_1CILi64EEENS7_ILi128EEENS7_ILi96EEEEEENS_6half_tEfNS_4arch4Sm80ELb0ELb0ELb0ELb0ELb1ELb0ELb0ELb0ELi2ELi2ELi4ELi2ELb0EEENS1_24CollectiveEpilogueBwdGQAISB_fSE_Li256ELb0ELb1EEENS1_19SingleTileSchedulerILb0ELb0ELb0ELi128EEEEEEEEEvNT_6ParamsE,@function
        .size           _ZN7cutlass13device_kernelIN5flash19enable_sm80_to_sm89INS1_16FlashAttnBwdSm80INS1_25CollectiveMainloopBwdSm80ILi2ELi2EN4cute5tupleIJNS5_1CILi64EEENS7_ILi128EEENS7_ILi96EEEEEENS_6half_tEfNS_4arch4Sm80ELb0ELb0ELb0ELb0ELb1ELb0ELb0ELb0ELi2ELi2ELi4ELi2ELb0EEENS1_24CollectiveEpilogueBwdGQAISB_fSE_Li256ELb0ELb1EEENS1_19SingleTileSchedulerILb0ELb0ELb0ELi128EEEEEEEEEvNT_6ParamsE,(.L_x_1414 - _ZN7cutlass13device_kernelIN5flash19enable_sm80_to_sm89INS1_16FlashAttnBwdSm80INS1_25CollectiveMainloopBwdSm80ILi2ELi2EN4cute5tupleIJNS5_1CILi64EEENS7_ILi128EEENS7_ILi96EEEEEENS_6half_tEfNS_4arch4Sm80ELb0ELb0ELb0ELb0ELb1ELb0ELb0ELb0ELi2ELi2ELi4ELi2ELb0EEENS1_24CollectiveEpilogueBwdGQAISB_fSE_Li256ELb0ELb1EEENS1_19SingleTileSchedulerILb0ELb0ELb0ELi128EEEEEEEEEvNT_6ParamsE)
        .other          _ZN7cutlass13device_kernelIN5flash19enable_sm80_to_sm89INS1_16FlashAttnBwdSm80INS1_25CollectiveMainloopBwdSm80ILi2ELi2EN4cute5tupleIJNS5_1CILi64EEENS7_ILi128EEENS7_ILi96EEEEEENS_6half_tEfNS_4arch4Sm80ELb0ELb0ELb0ELb0ELb1ELb0ELb0ELb0ELi2ELi2ELi4ELi2ELb0EEENS1_24CollectiveEpilogueBwdGQAISB_fSE_Li256ELb0ELb1EEENS1_19SingleTileSchedulerILb0ELb0ELb0ELi128EEEEEEEEEvNT_6ParamsE,@"STO_CUDA_ENTRY STV_DEFAULT"
_ZN7cutlass13device_kernelIN5flash19enable_sm80_to_sm89INS1_16FlashAttnBwdSm80INS1_25CollectiveMainloopBwdSm80ILi2ELi2EN4cute5tupleIJNS5_1CILi64EEENS7_ILi128EEENS7_ILi96EEEEEENS_6half_tEfNS_4arch4Sm80ELb0ELb0ELb0ELb0ELb1ELb0ELb0ELb0ELi2ELi2ELi4ELi2ELb0EEENS1_24CollectiveEpilogueBwdGQAISB_fSE_Li256ELb0ELb1EEENS1_19SingleTileSchedulerILb0ELb0ELb0ELi128EEEEEEEEEvNT_6ParamsE:
        /* <DEDUP_REMOVED lines=13> */
[----:B------:R-:W-:Y:S02]  /*00d0*/  ULDC.64 UR4, c[0x0][0x290] ;  /* 0x0000a40000047ab9 */ /* 0x000fe40000000a00 */
[----:B------:R-:W-:Y:S01]  /*00e0*/  UIMAD.WIDE.U32 UR20, UR8, UR6, URZ ;  /* 0x00000006081472a5 */ /* 0x000fe2000f8e003f */
[----:B------:R-:W4:Y:S01]  /*00f0*/  S2R R234, SR_CTAID.Z ;  /* 0x0000000000ea7919 */ /* 0x000f220000002700 */
[----:B------:R-:W-:-:S02]  /*0100*/  UIMAD UR7, UR8, UR7, UR9 ;  /* 0x00000007080772a4 */ /* 0x000fc4000f8e0209 */
[----:B------:R-:W-:Y:S02]  /*0110*/  UIMAD UR6, UR13, UR4, URZ ;  /* 0x000000040d0672a4 */ /* 0x000fe4000f8e023f */
[----:B------:R-:W-:Y:S02]  /*0120*/  UIMAD.WIDE.U32 UR18, UR8, UR4, URZ ;  /* 0x00000004081272a5 */ /* 0x000fe4000f8e003f */
[----:B------:R-:W-:Y:S02]  /*0130*/  UIADD3 UR11, UR21, UR7, URZ ;  /* 0x00000007150b7290 */ /* 0x000fe4000fffe03f */
[----:B------:R-:W-:Y:S02]  /*0140*/  UIMAD UR5, UR8, UR5, UR6 ;  /* 0x00000005080572a4 */ /* 0x000fe4000f8e0206 */
[----:B------:R-:W-:Y:S01]  /*0150*/  ULDC.64 UR24, c[0x0][0x118] ;  /* 0x0000460000187ab9 */ /* 0x000fe20000000a00 */
[----:B-1----:R-:W-:Y:S01]  /*0160*/  IMAD.SHL.U32 R226, R220, 0x4, RZ ;  /* 0x00000004dce27824 */ /* 0x002fe200078e00ff */
[----:B------:R-:W-:Y:S01]  /*0170*/  SHF.R.S32.HI R21, RZ, 0x1f, R220 ;  /* 0x0000001fff157819 */ /* 0x000fe200000114dc */
[----:B------:R-:W-:Y:S01]  /*0180*/  UIADD3 UR12, UR19, UR5, URZ ;  /* 0x00000005130c7290 */ /* 0x000fe2000fffe03f */
[----:B--2---:R-:W-:Y:S01]  /*0190*/  SHF.R.S32.HI R4, RZ, 0x1f, R11 ;  /* 0x0000001fff047819 */ /* 0x004fe2000001140b */
[----:B------:R-:W-:Y:S01]  /*01a0*/  @P2 IMAD.HI.U32 R0, R11, c[0x0][0x24c], RZ ;  /* 0x000093000b002a27 */ /* 0x000fe200078e00ff */
[--C-:B------:R-:W-:Y:S01]  /*01b0*/  SHF.R.S32.HI R227, RZ, 0x1f, R226.reuse ;  /* 0x0000001fffe37819 */ /* 0x100fe200000114e2 */
[----:B------:R-:W-:Y:S01]  /*01c0*/  ULDC.64 UR4, c[0x0][0x1b8] ;  /* 0x00006e0000047ab9 */ /* 0x000fe20000000a00 */
[----:B------:R-:W-:Y:S01]  /*01d0*/  LEA.HI R19, R21, R220, RZ, 0x2 ;  /* 0x000000dc15137211 */ /* 0x000fe200078f10ff */
[----:B------:R-:W-:Y:S01]  /*01e0*/  IMAD R10, R4, c[0x0][0x270], RZ ;  /* 0x00009c00040a7a24 */ /* 0x000fe200078e02ff */
[----:B------:R-:W-:Y:S01]  /*01f0*/  ULDC.64 UR6, c[0x0][0x1e8] ;  /* 0x00007a0000067ab9 */ /* 0x000fe20000000a00 */
[----:B------:R-:W-:Y:S01]  /*0200*/  IMAD.WIDE.U32 R8, R11, c[0x0][0x270], R226 ;  /* 0x00009c000b087a25 */ /* 0x000fe200078e00e2 */
[----:B------:R-:W-:Y:S01]  /*0210*/  SHF.R.S32.HI R224, RZ, 0x2, R19 ;  /* 0x00000002ffe07819 */ /* 0x000fe20000011413 */
[----:B------:R-:W-:-:S02]  /*0220*/  UIMAD UR4, UR13, UR4, URZ ;  /* 0x000000040d0472a4 */ /* 0x000fc4000f8e023f */
[C---:B------:R-:W-:Y:S01]  /*0230*/  IMAD.WIDE.U32 R6, R11.reuse, c[0x0][0x288], R226 ;  /* 0x0000a2000b067a25 */ /* 0x040fe200078e00e2 */
[----:B------:R-:W-:Y:S01]  /*0240*/  IADD3 R12, P1, R8, UR20, RZ ;  /* 0x00000014080c7c10 */ /* 0x000fe2000ff3e0ff */
[----:B------:R-:W-:Y:S01]  /*0250*/  UIMAD UR6, UR13, UR6, URZ ;  /* 0x000000060d0672a4 */ /* 0x000fe2000f8e023f */
[----:B------:R-:W-:Y:S01]  /*0260*/  SHF.R.S32.HI R225, RZ, 0x1f, R224 ;  /* 0x0000001fffe17819 */ /* 0x000fe200000114e0 */
[----:B------:R-:W-:Y:S01]  /*0270*/  IMAD R5, R11, c[0x0][0x274], R10 ;  /* 0x00009d000b057a24 */ /* 0x000fe200078e020a */
[----:B------:R-:W-:Y:S01]  /*0280*/  IADD3 R10, P0, R6, UR18, RZ ;  /* 0x00000012060a7c10 */ /* 0x000fe2000ff1e0ff */
[----:B------:R-:W-:Y:S01]  /*0290*/  IMAD R2, R4, c[0x0][0x288], RZ ;  /* 0x0000a20004027a24 */ /* 0x000fe200078e02ff */
[-C--:B------:R-:W-:Y:S01]  /*02a0*/  LEA.HI R6, R21, R220.reuse, RZ, 0x3 ;  /* 0x000000dc15067211 */ /* 0x080fe200078f18ff */
[----:B------:R-:W-:Y:S01]  /*02b0*/  IMAD.MOV.U32 R17, RZ, RZ, R11 ;  /* 0x000000ffff117224 */ /* 0x000fe200078e000b */
[----:B------:R-:W-:Y:S01]  /*02c0*/  @P2 SHF.R.U32.HI R17, RZ, c[0x0][0x250], R0 ;  /* 0x00009400ff112a19 */ /* 0x000fe20000011600 */
[----:B------:R-:W-:Y:S01]  /*02d0*/  IMAD R3, R11, c[0x0][0x28c], R2 ;  /* 0x0000a3000b037a24 */ /* 0x000fe200078e0202 */
[----:B------:R-:W-:Y:S01]  /*02e0*/  IADD3.X R5, R9, UR11, R5, P1, !PT ;  /* 0x0000000b09057c10 */ /* 0x000fe20008ffe405 */
[----:B------:R-:W-:Y:S01]  /*02f0*/  IMAD.MOV.U32 R2, RZ, RZ, -0x80 ;  /* 0xffffff80ff027424 */ /* 0x000fe200078e00ff */
[----:B------:R-:W-:Y:S01]  /*0300*/  LEA.HI R0, R21, R220, RZ, 0x4 ;  /* 0x000000dc15007211 */ /* 0x000fe200078f20ff */
[----:B------:R-:W-:Y:S01]  /*0310*/  UIMAD UR7, UR8, UR7, UR6 ;  /* 0x00000007080772a4 */ /* 0x000fe2000f8e0206 */
[----:B------:R-:W-:Y:S01]  /*0320*/  LOP3.LUT R9, R19, 0xfffffffc, RZ, 0xc0, !PT ;  /* 0xfffffffc13097812 */ /* 0x000fe200078ec0ff */
[----:B------:R-:W-:Y:S01]  /*0330*/  UIMAD UR6, UR8, UR5, UR4 ;  /* 0x00000005080672a4 */ /* 0x000fe2000f8e0204 */
[----:B------:R-:W-:-:S02]  /*0340*/  SHF.R.S32.HI R13, RZ, 0x4, R0 ;  /* 0x00000004ff0d7819 */ /* 0x000fc40000011400 */
[----:B------:R-:W-:Y:S01]  /*0350*/  IADD3.X R3, R7, UR12, R3, P0, !PT ;  /* 0x0000000c07037c10 */ /* 0x000fe200087fe403 */
[----:B------:R-:W-:Y:S01]  /*0360*/  IMAD.SHL.U32 R7, R6, 0x8, RZ ;  /* 0x0000000806077824 */ /* 0x000fe200078e00ff */
[----:B------:R-:W-:Y:S01]  /*0370*/  LEA.HI R211, R0, R13, RZ, 0x1 ;  /* 0x0000000d00d37211 */ /* 0x000fe200078f08ff */
[----:B------:R-:W-:Y:S01]  /*0380*/  IMAD.IADD R8, R220, 0x1, -R9 ;  /* 0x00000001dc087824 */ /* 0x000fe200078e0a09 */
[----:B------:R-:W-:Y:S01]  /*0390*/  LEA R28, P0, R12, c[0x0][0x258], 0x2 ;  /* 0x000096000c1c7a11 */ /* 0x000fe200078010ff */
[----:B---3--:R-:W-:Y:S01]  /*03a0*/  IMAD R9, R25, R2, c[0x0][0x198] ;  /* 0x0000660019097624 */ /* 0x008fe200078e0202 */
[----:B------:R-:W-:Y:S01]  /*03b0*/  SHF.R.S32.HI R2, RZ, 0x1f, R17 ;  /* 0x0000001fff027819 */ /* 0x000fe20000011411 */
[----:B------:R-:W-:Y:S01]  /*03c0*/  IMAD.SHL.U32 R14, R8, 0x8, RZ ;  /* 0x00000008080e7824 */ /* 0x000fe200078e00ff */
[----:B------:R-:W-:Y:S01]  /*03d0*/  LOP3.LUT R7, R7, 0xc0, RZ, 0xc0, !PT ;  /* 0x000000c007077812 */ /* 0x000fe200078ec0ff */
[----:B------:R-:W-:Y:S01]  /*03e0*/  ULDC.64 UR4, c[0x0][0x188] ;  /* 0x0000620000047ab9 */ /* 0x000fe20000000a00 */
[----:B------:R-:W-:Y:S01]  /*03f0*/  LOP3.LUT R211, R211, 0xfffffffe, RZ, 0xc0, !PT ;  /* 0xfffffffed3d37812 */ /* 0x000fe200078ec0ff */
[----:B------:R-:W-:Y:S01]  /*0400*/  UIMAD UR4, UR13, UR4, URZ ;  /* 0x000000040d0472a4 */ /* 0x000fe2000f8e023f */
[----:B------:R-:W-:Y:S01]  /*0410*/  LEA.HI.X R29, R12, c[0x0][0x25c], R5, 0x2, P0 ;  /* 0x000097000c1d7a11 */ /* 0x000fe200000f1405 */
[C---:B------:R-:W-:Y:S01]  /*0420*/  IMAD R12, R2.reuse, c[0x0][0x1e0], RZ ;  /* 0x00007800020c7a24 */ /* 0x040fe200078e02ff */
[----:B------:R-:W-:Y:S01]  /*0430*/  SHF.R.U32.HI R18, RZ, 0x3, R7 ;  /* 0x00000003ff127819 */ /* 0x000fe20000011607 */
[----:B------:R-:W-:Y:S01]  /*0440*/  IMAD R2, R2, c[0x0][0x1b0], RZ ;  /* 0x00006c0002027a24 */ /* 0x000fe200078e02ff */
[--C-:B------:R-:W-:Y:S01]  /*0450*/  SHF.R.S32.HI R15, RZ, 0x1f, R14.reuse ;  /* 0x0000001fff0f7819 */ /* 0x100fe2000001140e */
[----:B------:R-:W-:Y:S01]  /*0460*/  IMAD.IADD R211, R13, 0x1, -R211 ;  /* 0x000000010dd37824 */ /* 0x000fe200078e0ad3 */
[----:B------:R-:W-:Y:S01]  /*0470*/  LOP3.LUT R7, R7, 0x18, R14, 0xf8, !PT ;  /* 0x0000001807077812 */ /* 0x000fe200078ef80e */
[----:B------:R-:W-:Y:S01]  /*0480*/  IMAD R13, R225, c[0x0][0x178], RZ ;  /* 0x00005e00e10d7a24 */ /* 0x000fe200078e02ff */
[C---:B------:R-:W-:Y:S01]  /*0490*/  IADD3 R215, R14.reuse, 0x40, RZ ;  /* 0x000000400ed77810 */ /* 0x040fe20007ffe0ff */
[----:B------:R-:W-:Y:S01]  /*04a0*/  IMAD R5, R17, c[0x0][0x1e4], R12 ;  /* 0x0000790011057a24 */ /* 0x000fe200078e020c */
[----:B------:R-:W-:Y:S01]  /*04b0*/  LOP3.LUT R18, R7, R18, RZ, 0x3c, !PT ;  /* 0x0000001207127212 */ /* 0x000fe200078e3cff */
[----:B------:R-:W-:Y:S01]  /*04c0*/  IMAD.WIDE.U32 R22, R17, c[0x0][0x1e0], R14 ;  /* 0x0000780011167a25 */ /* 0x000fe200078e000e */
[----:B------:R-:W-:-:S02]  /*04d0*/  ISETP.GE.AND P6, PT, R14, c[0x0][0x1cc], PT ;  /* 0x000073000e007a0c */ /* 0x000fc40003fc6270 */
[----:B------:R-:W-:Y:S01]  /*04e0*/  ISETP.GE.AND P4, PT, R215, c[0x0][0x1cc], PT ;  /* 0x00007300d7007a0c */ /* 0x000fe20003f86270 */
[----:B------:R-:W-:Y:S02]  /*04f0*/  IMAD R2, R17, c[0x0][0x1b4], R2 ;  /* 0x00006d0011027a24 */ /* 0x000fe400078e0202 */
[----:B------:R-:W-:Y:S02]  /*0500*/  IMAD R7, R225, c[0x0][0x208], RZ ;  /* 0x00008200e1077a24 */ /* 0x000fe400078e02ff */
[----:B------:R-:W-:-:S04]  /*0510*/  IMAD.WIDE.U32 R16, R17, c[0x0][0x1b0], R14 ;  /* 0x00006c0011107a25 */ /* 0x000fc800078e000e */
[C---:B------:R-:W-:Y:S02]  /*0520*/  IMAD R13, R224.reuse, c[0x0][0x17c], R13 ;  /* 0x00005f00e00d7a24 */ /* 0x040fe400078e020d */
[----:B------:R-:W-:-:S04]  /*0530*/  IMAD.WIDE.U32 R30, R224, c[0x0][0x178], R14 ;  /* 0x00005e00e01e7a25 */ /* 0x000fc800078e000e */
[C---:B------:R-:W-:Y:S02]  /*0540*/  IMAD R7, R224.reuse, c[0x0][0x20c], R7 ;  /* 0x00008300e0077a24 */ /* 0x040fe400078e0207 */
[----:B------:R-:W-:-:S04]  /*0550*/  IMAD.WIDE.U32 R26, R224, c[0x0][0x208], R14 ;  /* 0x00008200e01a7a25 */ /* 0x000fc800078e000e */
[----:B------:R-:W-:Y:S02]  /*0560*/  IMAD.IADD R17, R17, 0x1, R2 ;  /* 0x0000000111117824 */ /* 0x000fe400078e0202 */
[----:B------:R-:W-:Y:S02]  /*0570*/  IMAD.IADD R31, R31, 0x1, R13 ;  /* 0x000000011f1f7824 */ /* 0x000fe400078e020d */
[----:B------:R-:W-:Y:S02]  /*0580*/  IMAD R12, R4, c[0x0][0x180], RZ ;  /* 0x00006000040c7a24 */ /* 0x000fe400078e02ff */
[----:B------:R-:W-:Y:S02]  /*0590*/  IMAD.IADD R23, R23, 0x1, R5 ;  /* 0x0000000117177824 */ /* 0x000fe400078e0205 */
[----:B------:R-:W-:Y:S02]  /*05a0*/  IMAD.IADD R27, R27, 0x1, R7 ;  /* 0x000000011b1b7824 */ /* 0x000fe400078e0207 */
[----:B----4-:R-:W-:-:S04]  /*05b0*/  IMAD.WIDE.U32 R16, R234, c[0x0][0x1b8], R16 ;  /* 0x00006e00ea107a25 */ /* 0x010fc800078e0010 */
[----:B------:R-:W-:Y:S01]  /*05c0*/  IMAD R2, R4, c[0x0][0x210], RZ ;  /* 0x0000840004027a24 */ /* 0x000fe200078e02ff */
[----:B------:R-:W-:Y:S01]  /*05d0*/  IADD3 R17, R17, UR6, RZ ;  /* 0x0000000611117c10 */ /* 0x000fe2000fffe0ff */
[C---:B------:R-:W-:Y:S01]  /*05e0*/  IMAD R5, R11.reuse, c[0x0][0x184], R12 ;  /* 0x000061000b057a24 */ /* 0x040fe200078e020c */
[----:B------:R-:W-:Y:S01]  /*05f0*/  UIMAD UR6, UR8, UR5, UR4 ;  /* 0x00000005080672a4 */ /* 0x000fe2000f8e0204 */
[----:B------:R-:W-:Y:S02]  /*0600*/  IMAD.WIDE.U32 R30, R11, c[0x0][0x180], R30 ;  /* 0x000060000b1e7a25 */ /* 0x000fe400078e001e */
[----:B------:R-:W-:Y:S02]  /*0610*/  ULDC.64 UR4, c[0x0][0x218] ;  /* 0x0000860000047ab9 */ /* 0x000fe40000000a00 */
[----:B------:R-:W-:Y:S01]  /*0620*/  IMAD.WIDE R24, R25, 0x80, R224 ;  /* 0x0000008019187825 */ /* 0x000fe200078e02e0 */
[----:B------:R-:W-:-:S03]  /*0630*/  UIMAD UR4, UR13, UR4, URZ ;  /* 0x000000040d0472a4 */ /* 0x000fc6000f8e023f */
[----:B------:R-:W-:Y:S01]  /*0640*/  IMAD.WIDE.U32 R22, R234, c[0x0][0x1e8], R22 ;  /* 0x00007a00ea167a25 */ /* 0x000fe200078e0016 */
[----:B------:R-:W-:-:S03]  /*0650*/  UIMAD UR4, UR8, UR5, UR4 ;  /* 0x00000005080472a4 */ /* 0x000fc6000f8e0204 */
[----:B------:R-:W-:Y:S01]  /*0660*/  IMAD.WIDE.U32 R12, R11, c[0x0][0x210], R26 ;  /* 0x000084000b0c7a25 */ /* 0x000fe200078e001a */
[----:B------:R-:W-:-:S03]  /*0670*/  IADD3 R23, R23, UR7, RZ ;  /* 0x0000000717177c10 */ /* 0x000fc6000fffe0ff */
[----:B------:R-:W-:Y:S02]  /*0680*/  IMAD R2, R11, c[0x0][0x214], R2 ;  /* 0x000085000b027a24 */ /* 0x000fe400078e0202 */
[----:B------:R-:W-:Y:S02]  /*0690*/  IMAD.IADD R27, R31, 0x1, R5 ;  /* 0x000000011f1b7824 */ /* 0x000fe400078e0205 */
[C---:B------:R-:W-:Y:S02]  /*06a0*/  IMAD R5, R25.reuse, c[0x0][0x1a8], RZ ;  /* 0x00006a0019057a24 */ /* 0x040fe400078e02ff */
[----:B------:R-:W-:Y:S02]  /*06b0*/  IMAD R7, R25, c[0x0][0x1d8], RZ ;  /* 0x0000760019077a24 */ /* 0x000fe400078e02ff */
[----:B------:R-:W-:Y:S02]  /*06c0*/  IMAD.IADD R13, R13, 0x1, R2 ;  /* 0x000000010d0d7824 */ /* 0x000fe400078e0202 */
[----:B------:R-:W-:-:S02]  /*06d0*/  IMAD R5, R24, c[0x0][0x1ac], R5 ;  /* 0x00006b0018057a24 */ /* 0x000fc400078e0205 */
[----:B------:R-:W-:-:S04]  /*06e0*/  IMAD.WIDE.U32 R16, R24, c[0x0][0x1a8], R16 ;  /* 0x00006a0018107a25 */ /* 0x000fc800078e0010 */
[----:B------:R-:W-:Y:S01]  /*06f0*/  IMAD.MOV.U32 R26, RZ, RZ, R30 ;  /* 0x000000ffff1a7224 */ /* 0x000fe200078e001e */
[----:B------:R-:W-:Y:S01]  /*0700*/  LEA R32, P0, R16, c[0x0][0x190], 0x1 ;  /* 0x0000640010207a11 */ /* 0x000fe200078008ff */
[C---:B------:R-:W-:Y:S02]  /*0710*/  IMAD R7, R24.reuse, c[0x0][0x1dc], R7 ;  /* 0x0000770018077a24 */ /* 0x040fe400078e0207 */
[----:B------:R-:W-:-:S04]  /*0720*/  IMAD.WIDE.U32 R22, R24, c[0x0][0x1d8], R22 ;  /* 0x0000760018167a25 */ /* 0x000fc800078e0016 */
[----:B------:R-:W-:Y:S01]  /*0730*/  IMAD.WIDE.U32 R24, R234, c[0x0][0x218], R12 ;  /* 0x00008600ea187a25 */ /* 0x000fe200078e000c */
[----:B------:R-:W-:-:S03]  /*0740*/  LEA R34, P1, R22, c[0x0][0x1c0], 0x1 ;  /* 0x0000700016227a11 */ /* 0x000fc600078208ff */
[----:B------:R-:W-:Y:S01]  /*0750*/  IMAD.IADD R12, R17, 0x1, R5 ;  /* 0x00000001110c7824 */ /* 0x000fe200078e0205 */
[----:B------:R-:W-:Y:S01]  /*0760*/  IADD3 R5, R25, UR4, RZ ;  /* 0x0000000419057c10 */ /* 0x000fe2000fffe0ff */
[----:B------:R-:W-:Y:S01]  /*0770*/  IMAD.WIDE.U32 R26, R234, c[0x0][0x188], R26 ;  /* 0x00006200ea1a7a25 */ /* 0x000fe200078e001a */
[----:B------:R-:W-:Y:S02]  /*0780*/  LEA R222, P2, R24, c[0x0][0x1f0], 0x1 ;  /* 0x00007c0018de7a11 */ /* 0x000fe400078408ff */
[----:B------:R-:W-:Y:S01]  /*0790*/  LEA.HI.X R33, R16, c[0x0][0x194], R12, 0x1, P0 ;  /* 0x0000650010217a11 */ /* 0x000fe200000f0c0c */
[----:B------:R-:W-:Y:S01]  /*07a0*/  IMAD.IADD R7, R23, 0x1, R7 ;  /* 0x0000000117077824 */ /* 0x000fe200078e0207 */
[----:B------:R-:W-:Y:S01]  /*07b0*/  IADD3 R2, R27, UR6, RZ ;  /* 0x000000061b027c10 */ /* 0x000fe2000fffe0ff */
[----:B------:R-:W-:Y:S01]  /*07c0*/  IMAD.MOV.U32 R12, RZ, RZ, c[0x0][0x1d8] ;  /* 0x00007600ff0c7624 */ /* 0x000fe200078e00ff */
[----:B------:R-:W-:Y:S01]  /*07d0*/  LEA R232, P3, R26, c[0x0][0x160], 0x1 ;  /* 0x000058001ae87a11 */ /* 0x000fe200078608ff */
[----:B------:R-:W-:Y:S01]  /*07e0*/  IMAD.MOV.U32 R13, RZ, RZ, c[0x0][0x1a8] ;  /* 0x00006a00ff0d7624 */ /* 0x000fe200078e00ff */
[----:B------:R-:W-:Y:S01]  /*07f0*/  LEA.HI.X R223, R24, c[0x0][0x1f4], R5, 0x1, P2 ;  /* 0x00007d0018df7a11 */ /* 0x000fe200010f0c05 */
[----:B------:R-:W-:Y:S01]  /*0800*/  IMAD.MOV.U32 R5, RZ, RZ, c[0x0][0x1dc] ;  /* 0x00007700ff057624 */ /* 0x000fe200078e00ff */
[----:B------:R-:W-:Y:S01]  /*0810*/  LEA.HI.X R35, R22, c[0x0][0x1c4], R7, 0x1, P1 ;  /* 0x0000710016237a11 */ /* 0x000fe200008f0c07 */
[----:B------:R-:W-:Y:S01]  /*0820*/  IMAD.IADD R22, R9, 0x1, -R224 ;  /* 0x0000000109167824 */ /* 0x000fe200078e0ae0 */
[----:B------:R-:W-:Y:S01]  /*0830*/  LEA.HI.X R233, R26, c[0x0][0x164], R2, 0x1, P3 ;  /* 0x000059001ae97a11 */ /* 0x000fe200018f0c02 */
[----:B------:R-:W-:Y:S01]  /*0840*/  IMAD.MOV.U32 R7, RZ, RZ, c[0x0][0x1ac] ;  /* 0x00006b00ff077624 */ /* 0x000fe200078e00ff */
[C---:B------:R-:W-:Y:S01]  /*0850*/  LEA R26, P1, R12.reuse, R34, 0x7 ;  /* 0x000000220c1a7211 */ /* 0x040fe200078238ff */
[----:B------:R-:W-:Y:S01]  /*0860*/  IMAD.SHL.U32 R216, R211, 0x8, RZ ;  /* 0x00000008d3d87824 */ /* 0x000fe200078e00ff */
[----:B------:R-:W-:Y:S01]  /*0870*/  LEA.HI R16, R19, R224, RZ, 0x1 ;  /* 0x000000e013107211 */ /* 0x000fe200078f08ff */
[----:B------:R-:W-:Y:S01]  /*0880*/  ULDC UR6, c[0x0][0x168] ;  /* 0x00005a0000067ab9 */ /* 0x000fe20000000800 */
[----:B------:R-:W-:Y:S01]  /*0890*/  LEA.HI.X R27, R12, R35, R5, 0x7, P1 ;  /* 0x000000230c1b7211 */ /* 0x000fe200008f3c05 */
[----:B------:R-:W-:Y:S01]  /*08a0*/  UISETP.GE.AND UP0, UPT, UR6, 0x41, UPT ;  /* 0x000000410600788c */ /* 0x000fe2000bf06270 */
[----:B------:R-:W-:-:S02]  /*08b0*/  LEA.HI R2, R21, R220, RZ, 0x5 ;  /* 0x000000dc15027211 */ /* 0x000fc400078f28ff */
[----:B------:R-:W-:Y:S02]  /*08c0*/  LOP3.LUT R5, R16, 0x7fffffe, RZ, 0xc0, !PT ;  /* 0x07fffffe10057812 */ /* 0x000fe400078ec0ff */
[----:B------:R-:W-:Y:S02]  /*08d0*/  IADD3 R12, R14, 0x20, RZ ;  /* 0x000000200e0c7810 */ /* 0x000fe40007ffe0ff */
[----:B------:R-:W-:Y:S01]  /*08e0*/  SHF.R.S32.HI R23, RZ, 0x5, R2 ;  /* 0x00000005ff177819 */ /* 0x000fe20000011402 */
[----:B------:R-:W-:Y:S01]  /*08f0*/  IMAD.IADD R20, R224, 0x1, -R5 ;  /* 0x00000001e0147824 */ /* 0x000fe200078e0a05 */
[----:B------:R-:W-:Y:S02]  /*0900*/  ISETP.GE.AND P5, PT, R12, c[0x0][0x1cc], PT ;  /* 0x000073000c007a0c */ /* 0x000fe40003fa6270 */
[C---:B------:R-:W-:Y:S01]  /*0910*/  ISETP.LT.OR P3, PT, R22.reuse, 0x1, P6 ;  /* 0x000000011600780c */ /* 0x040fe20003761670 */
[----:B------:R-:W-:Y:S01]  /*0920*/  IMAD R5, R23, 0x8, R20 ;  /* 0x0000000817057824 */ /* 0x000fe200078e0214 */
[----:B------:R-:W-:-:S02]  /*0930*/  ISETP.LT.OR P2, PT, R22, 0x1, P5 ;  /* 0x000000011600780c */ /* 0x000fc40002f41670 */
[C---:B------:R-:W-:Y:S01]  /*0940*/  ISETP.LT.OR P1, PT, R22.reuse, 0x1, P4 ;  /* 0x000000011600780c */ /* 0x040fe20002721670 */
[----:B------:R-:W-:Y:S01]  /*0950*/  IMAD.U32 R5, R5, 0x20, R18 ;  /* 0x0000002005057824 */ /* 0x000fe200078e0012 */
[C---:B------:R-:W-:Y:S02]  /*0960*/  LEA R30, P0, R13.reuse, R32, 0x7 ;  /* 0x000000200d1e7211 */ /* 0x040fe400078038ff */
[C---:B------:R-:W-:Y:S02]  /*0970*/  ISETP.LT.OR P6, PT, R22.reuse, 0x41, P6 ;  /* 0x000000411600780c */ /* 0x040fe400037c1670 */
[C---:B------:R-:W-:Y:S02]  /*0980*/  ISETP.LT.OR P5, PT, R22.reuse, 0x41, P5 ;  /* 0x000000411600780c */ /* 0x040fe40002fa1670 */
[----:B------:R-:W-:Y:S01]  /*0990*/  LEA.HI.X R31, R13, R33, R7, 0x7, P0 ;  /* 0x000000210d1f7211 */ /* 0x000fe200000f3c07 */
[----:B------:R-:W-:Y:S01]  /*09a0*/  IMAD.SHL.U32 R13, R5, 0x2, RZ ;  /* 0x00000002050d7824 */ /* 0x000fe200078e00ff */
[----:B------:R-:W-:-:S02]  /*09b0*/  ISETP.LT.OR P4, PT, R22, 0x41, P4 ;  /* 0x000000411600780c */ /* 0x000fc40002781670 */
[----:B------:R-:W-:Y:S02]  /*09c0*/  LEA R16, P0, R10, c[0x0][0x280], 0x2 ;  /* 0x0000a0000a107a11 */ /* 0x000fe400078010ff */
[----:B------:R1:W-:Y:S01]  /*09d0*/  LDGSTS.E.BYPASS.LTC128B.128 [R13+0x6080], [R34.64], !P3 ;  /* 0x06080000220d7fae */ /* 0x0003e2000d901d58 */
[----:B------:R-:W-:Y:S02]  /*09e0*/  LOP3.LUT R25, R6, 0xfffffff8, RZ, 0xc0, !PT ;  /* 0xfffffff806197812 */ /* 0x000fe400078ec0ff */
[----:B------:R-:W-:Y:S01]  /*09f0*/  LEA.HI.X R17, R10, c[0x0][0x284], R3, 0x2, P0 ;  /* 0x0000a1000a117a11 */ /* 0x000fe200000f1403 */
[----:B------:R1:W-:Y:S01]  /*0a00*/  LDGSTS.E.BYPASS.LTC128B.128 [R13+0x8080], [R34.64+0x40], !P2 ;  /* 0x08080040220d7fae */ /* 0x0003e2000d101d58 */
[----:B------:R-:W-:Y:S01]  /*0a10*/  LOP3.LUT R3, R0, 0xfffffff0, RZ, 0xc0, !PT ;  /* 0xfffffff000037812 */ /* 0x000fe200078ec0ff */
[----:B------:R-:W-:Y:S01]  /*0a20*/  IMAD.IADD R25, R220, 0x1, -R25 ;  /* 0x00000001dc197824 */ /* 0x000fe200078e0a19 */
[----:B------:R-:W-:Y:S01]  /*0a30*/  LEA.HI R10, R21, R220, RZ, 0x6 ;  /* 0x000000dc150a7211 */ /* 0x000fe200078f30ff */
[----:B------:R1:W-:Y:S01]  /*0a40*/  LDGSTS.E.BYPASS.LTC128B.128 [R13+0xa080], [R34.64+0x80], !P1 ;  /* 0x0a080080220d7fae */ /* 0x0003e2000c901d58 */
[----:B------:R-:W-:Y:S01]  /*0a50*/  ISETP.GE.AND P1, PT, R12, c[0x0][0x19c], PT ;  /* 0x000067000c007a0c */ /* 0x000fe20003f26270 */
[----:B------:R-:W-:Y:S01]  /*0a60*/  IMAD.IADD R18, R220, 0x1, -R3 ;  /* 0x00000001dc127824 */ /* 0x000fe200078e0a03 */
[----:B------:R-:W-:Y:S01]  /*0a70*/  LEA.HI R0, R25, R25, RZ, 0x1 ;  /* 0x0000001919007211 */ /* 0x000fe200078f08ff */
[----:B------:R2:W-:Y:S01]  /*0a80*/  LDGSTS.E.BYPASS.LTC128B.128 [R13+0x7080], [R26.64], !P6 ;  /* 0x070800001a0d7fae */ /* 0x0005e2000f101d58 */
[----:B------:R-:W-:-:S02]  /*0a90*/  ISETP.LT.OR P2, PT, R22, 0x1, P1 ;  /* 0x000000011600780c */ /* 0x000fc40000f41670 */
[----:B------:R-:W-:Y:S01]  /*0aa0*/  SHF.R.S32.HI R3, RZ, 0x1f, R18 ;  /* 0x0000001fff037819 */ /* 0x000fe20000011412 */
[----:B------:R2:W-:Y:S01]  /*0ab0*/  LDGSTS.E.BYPASS.LTC128B.128 [R13+0x9080], [R26.64+0x40], !P5 ;  /* 0x090800401a0d7fae */ /* 0x0005e2000e901d58 */
[----:B------:R-:W-:Y:S02]  /*0ac0*/  ISETP.GE.AND P5, PT, R14, c[0x0][0x19c], PT ;  /* 0x000067000e007a0c */ /* 0x000fe40003fa6270 */
[----:B------:R-:W-:Y:S01]  /*0ad0*/  LEA.HI R5, R18, R18, RZ, 0x1 ;  /* 0x0000001212057211 */ /* 0x000fe200078f08ff */
[----:B------:R2:W-:Y:S01]  /*0ae0*/  LDGSTS.E.BYPASS.LTC128B.128 [R13+0xb080], [R26.64+0x80], !P4 ;  /* 0x0b0800801a0d7fae */ /* 0x0005e2000e101d58 */
[----:B------:R-:W-:Y:S02]  /*0af0*/  ISETP.GE.AND P4, PT, R215, c[0x0][0x19c], PT ;  /* 0x00006700d7007a0c */ /* 0x000fe40003f86270 */
[C---:B------:R-:W-:Y:S02]  /*0b00*/  ISETP.LT.OR P3, PT, R22.reuse, 0x1, P5 ;  /* 0x000000011600780c */ /* 0x040fe40002f61670 */
[----:B------:R-:W-:-:S02]  /*0b10*/  ISETP.LT.OR P0, PT, R22, 0x1, P4 ;  /* 0x000000011600780c */ /* 0x000fc40002701670 */
[----:B------:R-:W-:Y:S02]  /*0b20*/  LEA.HI R20, R3, R18, RZ, 0x3 ;  /* 0x0000001203147211 */ /* 0x000fe400078f18ff */
[----:B------:R-:W-:Y:S02]  /*0b30*/  LOP3.LUT R24, R0, 0x7fffffe, RZ, 0xc0, !PT ;  /* 0x07fffffe00187812 */ /* 0x000fe400078ec0ff */
[----:B------:R-:W-:Y:S02]  /*0b40*/  LOP3.LUT R7, R5, 0x7fffffe, RZ, 0xc0, !PT ;  /* 0x07fffffe05077812 */ /* 0x000fe400078ec0ff */
[----:B------:R-:W-:Y:S02]  /*0b50*/  LOP3.LUT R3, R20, 0xfffffff8, RZ, 0xc0, !PT ;  /* 0xfffffff814037812 */ /* 0x000fe400078ec0ff */
[----:B------:R-:W-:Y:S01]  /*0b60*/  ISETP.LT.OR P5, PT, R22, 0x41, P5 ;  /* 0x000000411600780c */ /* 0x000fe20002fa1670 */
[----:B------:R1:W-:Y:S01]  /*0b70*/  LDGSTS.E.BYPASS.LTC128B.128 [R13+0x80], [R32.64], !P3 ;  /* 0x00080000200d7fae */ /* 0x0003e2000d901d58 */
[----:B------:R-:W-:Y:S01]  /*0b80*/  ISETP.GE.AND P3, PT, R215, c[0x0][0x16c], PT ;  /* 0x00005b00d7007a0c */ /* 0x000fe20003f66270 */
[----:B------:R-:W-:Y:S01]  /*0b90*/  IMAD.IADD R210, R18, 0x1, -R7 ;  /* 0x0000000112d27824 */ /* 0x000fe200078e0a07 */
[----:B------:R-:W-:Y:S01]  /*0ba0*/  SHF.R.S32.HI R10, RZ, 0x6, R10 ;  /* 0x00000006ff0a7819 */ /* 0x000fe2000001140a */
[----:B------:R1:W-:Y:S01]  /*0bb0*/  LDGSTS.E.BYPASS.LTC128B.128 [R13+0x2080], [R32.64+0x40], !P2 ;  /* 0x02080040200d7fae */ /* 0x0003e2000d101d58 */
[----:B------:R-:W-:Y:S01]  /*0bc0*/  ISETP.GE.AND P2, PT, R14, c[0x0][0x16c], PT ;  /* 0x00005b000e007a0c */ /* 0x000fe20003f46270 */
[----:B------:R-:W-:Y:S01]  /*0bd0*/  IMAD.IADD R3, R18, 0x1, -R3 ;  /* 0x0000000112037824 */ /* 0x000fe200078e0a03 */
[----:B------:R-:W-:Y:S01]  /*0be0*/  ISETP.LT.OR P1, PT, R22, 0x41, P1 ;  /* 0x000000411600780c */ /* 0x000fe20000f21670 */
[----:B------:R1:W-:Y:S01]  /*0bf0*/  LDGSTS.E.BYPASS.LTC128B.128 [R13+0x4080], [R32.64+0x80], !P0 ;  /* 0x04080080200d7fae */ /* 0x0003e2000c101d58 */
[C---:B------:R-:W-:Y:S01]  /*0c00*/  ISETP.GE.AND P0, PT, R12.reuse, c[0x0][0x16c], PT ;  /* 0x00005b000c007a0c */ /* 0x040fe20003f06270 */
[----:B------:R-:W-:Y:S01]  /*0c10*/  IMAD R212, R211, 0x4, R10 ;  /* 0x00000004d3d47824 */ /* 0x000fe200078e020a */
[----:B------:R-:W-:Y:S01]  /*0c20*/  SEL R217, RZ, 0x1, P2 ;  /* 0x00000001ffd97807 */ /* 0x000fe20001000000 */
[C---:B--2---:R-:W-:Y:S01]  /*0c30*/  IMAD.IADD R27, R25.reuse, 0x1, -R24 ;  /* 0x00000001191b7824 */ /* 0x044fe200078e0a18 */
[----:B------:R-:W-:Y:S01]  /*0c40*/  ISETP.GE.AND P2, PT, R12, c[0x0][0x1fc], PT ;  /* 0x00007f000c007a0c */ /* 0x000fe20003f46270 */
[----:B------:R1:W-:Y:S01]  /*0c50*/  LDGSTS.E.BYPASS.LTC128B.128 [R13+0x1080], [R30.64], !P5 ;  /* 0x010800001e0d7fae */ /* 0x0003e2000e901d58 */
[----:B------:R-:W-:Y:S01]  /*0c60*/  SEL R24, RZ, 0x4, P3 ;  /* 0x00000004ff187807 */ /* 0x000fe20001800000 */
[----:B------:R-:W-:Y:S01]  /*0c70*/  IMAD R212, R212, 0x8, R27 ;  /* 0x00000008d4d47824 */ /* 0x000fe200078e021b */
[----:B------:R-:W-:Y:S01]  /*0c80*/  SEL R18, RZ, 0x2, P0 ;  /* 0x00000002ff127807 */ /* 0x000fe20000000000 */
[----:B------:R-:W-:Y:S01]  /*0c90*/  IMAD.SHL.U32 R25, R25, 0x40, RZ ;  /* 0x0000004019197824 */ /* 0x000fe200078e00ff */
[----:B------:R-:W-:Y:S01]  /*0ca0*/  ISETP.GE.AND P3, PT, R14, c[0x0][0x1fc], PT ;  /* 0x00007f000e007a0c */ /* 0x000fe20003f66270 */
[----:B------:R1:W-:Y:S01]  /*0cb0*/  LDGSTS.E.BYPASS.LTC128B.128 [R13+0x3080], [R30.64+0x40], !P1 ;  /* 0x030800401e0d7fae */ /* 0x0003e2000c901d58 */
[----:B------:R-:W-:-:S02]  /*0cc0*/  SEL R7, RZ, 0xffffffff, P2 ;  /* 0xffffffffff077807 */ /* 0x000fc40001000000 */
[----:B------:R-:W-:Y:S02]  /*0cd0*/  ISETP.GE.AND P2, PT, R215, c[0x0][0x1fc], PT ;  /* 0x00007f00d7007a0c */ /* 0x000fe40003f46270 */
[----:B------:R-:W-:Y:S01]  /*0ce0*/  IADD3 R24, R24, R18, R217 ;  /* 0x0000001218187210 */ /* 0x000fe20007ffe0d9 */
[----:B------:R-:W-:Y:S01]  /*0cf0*/  IMAD.SHL.U32 R7, R7, 0x2, RZ ;  /* 0x0000000207077824 */ /* 0x000fe200078e00ff */
[----:B------:R-:W-:Y:S02]  /*0d00*/  ISETP.LT.OR P4, PT, R22, 0x41, P4 ;  /* 0x000000411600780c */ /* 0x000fe40002781670 */
[----:B------:R-:W-:Y:S02]  /*0d10*/  SEL R22, RZ, 0x1, P3 ;  /* 0x00000001ff167807 */ /* 0x000fe40001800000 */
[----:B------:R-:W-:Y:S02]  /*0d20*/  SEL R18, RZ, 0x4, P2 ;  /* 0x00000004ff127807 */ /* 0x000fe40001000000 */
[----:B------:R-:W-:-:S02]  /*0d30*/  LOP3.LUT P3, RZ, R24, 0x1, RZ, 0xc0, !PT ;  /* 0x0000000118ff7812 */ /* 0x000fc4000786c0ff */
[C---:B------:R-:W-:Y:S02]  /*0d40*/  LOP3.LUT P2, RZ, R24.reuse, 0x2, RZ, 0xc0, !PT ;  /* 0x0000000218ff7812 */ /* 0x040fe4000784c0ff */
[----:B------:R-:W-:Y:S02]  /*0d50*/  LOP3.LUT P5, RZ, R24, 0x4, RZ, 0xc0, !PT ;  /* 0x0000000418ff7812 */ /* 0x000fe400078ac0ff */
[----:B------:R-:W-:Y:S01]  /*0d60*/  LEA.HI R26, R2, R23, RZ, 0x1 ;  /* 0x00000017021a7211 */ /* 0x000fe200078f08ff */
[----:B------:R1:W-:Y:S01]  /*0d70*/  LDGSTS.E.BYPASS.LTC128B.128 [R13+0x5080], [R30.64+0x80], !P4 ;  /* 0x050800801e0d7fae */ /* 0x0003e2000e101d58 */
[C---:B------:R-:W-:Y:S02]  /*0d80*/  ISETP.GE.OR P3, PT, R224.reuse, c[0x0][0x168], !P3 ;  /* 0x00005a00e0007a0c */ /* 0x040fe40005f66670 */
[C---:B------:R-:W-:Y:S01]  /*0d90*/  ISETP.GE.OR P2, PT, R224.reuse, c[0x0][0x168], !P2 ;  /* 0x00005a00e0007a0c */ /* 0x040fe20005746670 */
[----:B------:R-:W0:Y:S01]  /*0da0*/  LDGDEPBAR ;  /* 0x00000000000079af */ /* 0x000e220000000000 */
[----:B------:R-:W-:-:S02]  /*0db0*/  ISETP.GE.OR P5, PT, R224, c[0x0][0x168], !P5 ;  /* 0x00005a00e0007a0c */ /* 0x000fc40006fa6670 */
[----:B------:R-:W-:Y:S02]  /*0dc0*/  LOP3.LUT R26, R26, 0xfffffffe, RZ, 0xc0, !PT ;  /* 0xfffffffe1a1a7812 */ /* 0x000fe400078ec0ff */
[----:B------:R-:W-:Y:S02]  /*0dd0*/  LOP3.LUT R27, R7, 0x2, R22, 0xe2, !PT ;  /* 0x00000002071b7812 */ /* 0x000fe400078ee216 */
[----:B------:R-:W-:Y:S01]  /*0de0*/  ISETP.GT.AND P1, PT, R220, 0xf, PT ;  /* 0x0000000fdc00780c */ /* 0x000fe20003f24270 */
[----:B------:R-:W-:Y:S01]  /*0df0*/  IMAD.IADD R7, R23, 0x1, -R26 ;  /* 0x0000000117077824 */ /* 0x000fe200078e0a1a */
[----:B------:R-:W-:Y:S01]  /*0e00*/  LOP3.LUT R22, R27, R18, RZ, 0xfc, !PT ;  /* 0x000000121b167212 */ /* 0x000fe200078efcff */
[----:B------:R1:W-:Y:S01]  /*0e10*/  LDGSTS.E.BYPASS.LTC128B.128 [R13+0xc080], [R232.64], !P3 ;  /* 0x0c080000e80d7fae */ /* 0x0003e2000d901d58 */
[----:B------:R-:W-:Y:S01]  /*0e20*/  SHF.R.S32.HI R20, RZ, 0x3, R20 ;  /* 0x00000003ff147819 */ /* 0x000fe20000011414 */
[----:B------:R-:W-:Y:S01]  /*0e30*/  IMAD.SHL.U32 R209, R7, 0x400, RZ ;  /* 0x0000040007d17824 */ /* 0x000fe200078e00ff */
[----:B------:R-:W-:Y:S01]  /*0e40*/  LOP3.LUT P4, RZ, R22, 0x1, RZ, 0xc0, !PT ;  /* 0x0000000116ff7812 */ /* 0x000fe2000788c0ff */
[----:B------:R1:W-:Y:S01]  /*0e50*/  LDGSTS.E.BYPASS.LTC128B.128 [R13+0xd080], [R232.64+0x40], !P2 ;  /* 0x0d080040e80d7fae */ /* 0x0003e2000d101d58 */
[----:B------:R-:W-:Y:S01]  /*0e60*/  IMAD.SHL.U32 R23, R23, 0x10, RZ ;  /* 0x0000001017177824 */ /* 0x000fe200078e00ff */
[----:B------:R-:W-:Y:S01]  /*0e70*/  LOP3.LUT R24, R25, 0x1c0, RZ, 0xc0, !PT ;  /* 0x000001c019187812 */ /* 0x000fe200078ec0ff */
[----:B------:R-:W-:Y:S01]  /*0e80*/  IMAD R231, R8, 0x2, R209 ;  /* 0x0000000208e77824 */ /* 0x000fe200078e02d1 */
[----:B------:R1:W-:Y:S01]  /*0e90*/  LDGSTS.E.BYPASS.LTC128B.128 [R13+0xe080], [R232.64+0x80], !P5 ;  /* 0x0e080080e80d7fae */ /* 0x0003e2000e901d58 */
[----:B------:R-:W-:Y:S01]  /*0ea0*/  ISETP.GE.OR P5, PT, R224, c[0x0][0x168], !P4 ;  /* 0x00005a00e0007a0c */ /* 0x000fe200067a6670 */
[----:B------:R-:W-:Y:S01]  /*0eb0*/  IMAD R210, R20, 0x8, R210 ;  /* 0x0000000814d27824 */ /* 0x000fe200078e02d2 */
[----:B------:R-:W-:Y:S01]  /*0ec0*/  LOP3.LUT R23, R24, 0x30, R23, 0xf8, !PT ;  /* 0x0000003018177812 */ /* 0x000fe200078ef817 */
[----:B------:R-:W-:Y:S01]  /*0ed0*/  IMAD R209, R20, 0x200, R209 ;  /* 0x0000020014d17824 */ /* 0x000fe200078e02d1 */
[--C-:B------:R-:W-:Y:S01]  /*0ee0*/  SHF.R.S32.HI R20, RZ, 0x1, R5.reuse ;  /* 0x00000001ff147819 */ /* 0x100fe20000011405 */
[----:B------:R-:W-:Y:S01]  /*0ef0*/  IMAD.SHL.U32 R210, R210, 0x20, RZ ;  /* 0x00000020d2d27824 */ /* 0x000fe200078e00ff */
[----:B------:R-:W-:-:S02]  /*0f00*/  SHF.R.S32.HI R5, RZ, 0x1f, R5 ;  /* 0x0000001fff057819 */ /* 0x000fc40000011405 */
[----:B------:R-:W-:Y:S01]  /*0f10*/  LEA.HI R8, R21, R220, RZ, 0x7 ;  /* 0x000000dc15087211 */ /* 0x000fe200078f38ff */
[----:B------:R-:W-:Y:S01]  /*0f20*/  @!P1 IMAD.SHL.U32 R21, R220, 0x10, RZ ;  /* 0x00000010dc159824 */ /* 0x000fe200078e00ff */
[----:B------:R-:W-:Y:S02]  /*0f30*/  SHF.R.S32.HI R19, RZ, 0x1f, R19 ;  /* 0x0000001fff137819 */ /* 0x000fe40000011413 */
[----:B------:R-:W-:Y:S02]  /*0f40*/  SHF.R.U32.HI R18, RZ, 0x3, R24 ;  /* 0x00000003ff127819 */ /* 0x000fe40000011618 */
[C---:B------:R-:W-:Y:S01]  /*0f50*/  LOP3.LUT P3, RZ, R22.reuse, 0x2, RZ, 0xc0, !PT ;  /* 0x0000000216ff7812 */ /* 0x040fe2000786c0ff */
[----:B------:R2:W-:Y:S01]  /*0f60*/  @!P1 LDGSTS.E.BYPASS.LTC128B.128 [R21+0x18080], [R28.64] ;  /* 0x180800001c159fae */ /* 0x0005e2000b901d58 */
[----:B------:R-:W-:Y:S01]  /*0f70*/  LEA.HI R24, R5, R20, RZ, 0x2 ;  /* 0x0000001405187211 */ /* 0x000fe200078f10ff */
[----:B------:R-:W-:Y:S01]  /*0f80*/  IMAD.SHL.U32 R5, R211, 0x10, RZ ;  /* 0x00000010d3057824 */ /* 0x000fe200078e00ff */
[----:B------:R-:W-:Y:S01]  /*0f90*/  LOP3.LUT R23, R23, 0x8, R6, 0xf8, !PT ;  /* 0x0000000817177812 */ /* 0x000fe200078ef806 */
[----:B------:R-:W0:Y:S01]  /*0fa0*/  LDGDEPBAR ;  /* 0x00000000000079af */ /* 0x000e220000000000 */
[----:B------:R-:W-:-:S02]  /*0fb0*/  LOP3.LUT P2, RZ, R22, 0x4, RZ, 0xc0, !PT ;  /* 0x0000000416ff7812 */ /* 0x000fc4000784c0ff */
[----:B------:R-:W-:Y:S01]  /*0fc0*/  LEA.HI R19, R19, R224, RZ, 0x3 ;  /* 0x000000e013137211 */ /* 0x000fe200078f18ff */
[----:B------:R1:W-:Y:S01]  /*0fd0*/  LDGSTS.E.BYPASS.LTC128B.128 [R13+0x12080], [R222.64], !P5 ;  /* 0x12080000de0d7fae */ /* 0x0003e2000e901d58 */
[----:B------:R-:W-:Y:S02]  /*0fe0*/  SEL R22, RZ, 0xffffffff, P0 ;  /* 0xffffffffff167807 */ /* 0x000fe40000000000 */
[----:B------:R-:W-:Y:S02]  /*0ff0*/  ISETP.GE.OR P0, PT, R224, c[0x0][0x168], !P3 ;  /* 0x00005a00e0007a0c */ /* 0x000fe40005f06670 */
[----:B------:R-:W-:Y:S01]  /*1000*/  LOP3.LUT R18, R23, R18, RZ, 0x3c, !PT ;  /* 0x0000001217127212 */ /* 0x000fe200078e3cff */
[----:B------:R-:W-:Y:S01]  /*1010*/  IMAD.SHL.U32 R22, R22, 0x2, RZ ;  /* 0x0000000216167824 */ /* 0x000fe200078e00ff */
[----:B------:R-:W-:Y:S02]  /*1020*/  SHF.R.U32.HI R8, RZ, 0x4, R8 ;  /* 0x00000004ff087819 */ /* 0x000fe40000011608 */
[----:B------:R-:W-:Y:S01]  /*1030*/  LOP3.LUT R23, R19, 0xfffffff8, RZ, 0xc0, !PT ;  /* 0xfffffff813177812 */ /* 0x000fe200078ec0ff */
[----:B------:R-:W-:Y:S01]  /*1040*/  IMAD R211, R211, 0x200, R18 ;  /* 0x00000200d3d37824 */ /* 0x000fe200078e0212 */
[----:B------:R-:W-:-:S02]  /*1050*/  LOP3.LUT R5, R5, 0x10, RZ, 0xc0, !PT ;  /* 0x0000001005057812 */ /* 0x000fc400078ec0ff */
[C---:B------:R-:W-:Y:S02]  /*1060*/  ISETP.GE.OR P5, PT, R224.reuse, c[0x0][0x168], !P2 ;  /* 0x00005a00e0007a0c */ /* 0x040fe400057a6670 */
[----:B------:R-:W-:Y:S01]  /*1070*/  SHF.R.S32.HI R0, RZ, 0x1, R0 ;  /* 0x00000001ff007819 */ /* 0x000fe20000011400 */
[----:B------:R1:W-:Y:S01]  /*1080*/  LDGSTS.E.BYPASS.LTC128B.128 [R13+0x13080], [R222.64+0x40], !P0 ;  /* 0x13080040de0d7fae */ /* 0x0003e2000c101d58 */
[----:B------:R-:W-:Y:S01]  /*1090*/  LOP3.LUT R5, R5, 0x8, R8, 0xf8, !PT ;  /* 0x0000000805057812 */ /* 0x000fe200078ef808 */
[----:B------:R-:W-:Y:S01]  /*10a0*/  IMAD.IADD R8, R224, 0x1, -R23 ;  /* 0x00000001e0087824 */ /* 0x000fe200078e0a17 */
[----:B------:R-:W-:Y:S01]  /*10b0*/  LOP3.LUT R19, R24, 0xfffffffc, RZ, 0xc0, !PT ;  /* 0xfffffffc18137812 */ /* 0x000fe200078ec0ff */
[C---:B--2---:R-:W-:Y:S01]  /*10c0*/  IMAD.SHL.U32 R21, R0.reuse, 0x40, RZ ;  /* 0x0000004000157824 */ /* 0x044fe200078e00ff */
[----:B------:R-:W-:Y:S01]  /*10d0*/  LOP3.LUT P0, RZ, R0, 0x2, RZ, 0xc0, !PT ;  /* 0x0000000200ff7812 */ /* 0x000fe2000780c0ff */
[----:B------:R-:W-:Y:S01]  /*10e0*/  IMAD.SHL.U32 R23, R8, 0x40, RZ ;  /* 0x0000004008177824 */ /* 0x000fe200078e00ff */
[----:B------:R-:W-:Y:S01]  /*10f0*/  LOP3.LUT P6, RZ, R3, 0x4, RZ, 0xc0, !PT ;  /* 0x0000000403ff7812 */ /* 0x000fe200078cc0ff */
[----:B------:R-:W-:Y:S01]  /*1100*/  IMAD.SHL.U32 R0, R10, 0x8, RZ ;  /* 0x000000080a007824 */ /* 0x000fe200078e00ff */
[----:B------:R-:W-:Y:S01]  /*1110*/  LOP3.LUT R21, R21, 0xc0, RZ, 0xc0, !PT ;  /* 0x000000c015157812 */ /* 0x000fe200078ec0ff */
[----:B------:R1:W-:Y:S01]  /*1120*/  LDGSTS.E.BYPASS.LTC128B.128 [R13+0x14080], [R222.64+0x80], !P5 ;  /* 0x14080080de0d7fae */ /* 0x0003e2000e901d58 */
[----:B------:R-:W-:Y:S01]  /*1130*/  LOP3.LUT R23, R23, 0x1c0, RZ, 0xc0, !PT ;  /* 0x000001c017177812 */ /* 0x000fe200078ec0ff */
[----:B------:R-:W-:Y:S01]  /*1140*/  IMAD.IADD R19, R20, 0x1, -R19 ;  /* 0x0000000114137824 */ /* 0x000fe200078e0a13 */
[C---:B------:R-:W-:Y:S01]  /*1150*/  LOP3.LUT P5, RZ, R3.reuse, 0x2, RZ, 0xc0, !PT ;  /* 0x0000000203ff7812 */ /* 0x040fe200078ac0ff */
[----:B------:R-:W-:Y:S01]  /*1160*/  IMAD.SHL.U32 R3, R3, 0x40, RZ ;  /* 0x0000004003037824 */ /* 0x000fe200078e00ff */
[----:B------:R-:W-:-:S02]  /*1170*/  LOP3.LUT R20, R21, 0x8, R6, 0xf8, !PT ;  /* 0x0000000815147812 */ /* 0x000fc400078ef806 */
[----:B------:R-:W-:Y:S02]  /*1180*/  LOP3.LUT R0, R0, 0x18, RZ, 0xc0, !PT ;  /* 0x0000001800007812 */ /* 0x000fe400078ec0ff */
[----:B------:R-:W-:Y:S02]  /*1190*/  SHF.R.U32.HI R6, RZ, 0x3, R23 ;  /* 0x00000003ff067819 */ /* 0x000fe40000011617 */
[----:B------:R-:W-:Y:S02]  /*11a0*/  LOP3.LUT R3, R3, 0x1c0, RZ, 0xc0, !PT ;  /* 0x000001c003037812 */ /* 0x000fe400078ec0ff */
[----:B------:R-:W-:Y:S02]  /*11b0*/  LOP3.LUT R6, R6, R23, R0, 0x1e, !PT ;  /* 0x0000001706067212 */ /* 0x000fe400078e1e00 */
[----:B------:R-:W-:Y:S02]  /*11c0*/  LOP3.LUT R23, R2, 0xffffffe0, RZ, 0xc0, !PT ;  /* 0xffffffe002177812 */ /* 0x000fe400078ec0ff */
[----:B------:R-:W-:Y:S01]  /*11d0*/  LOP3.LUT R216, R216, 0x8, RZ, 0xc0, !PT ;  /* 0x00000008d8d87812 */ /* 0x000fe200078ec0ff */
[----:B------:R-:W-:Y:S01]  /*11e0*/  IMAD.IADD R231, R231, 0x1, R6 ;  /* 0x00000001e7e77824 */ /* 0x000fe200078e0206 */
[----:B------:R-:W-:Y:S01]  /*11f0*/  SHF.R.U32.HI R18, RZ, 0x3, R3 ;  /* 0x00000003ff127819 */ /* 0x000fe20000011603 */
[----:B------:R-:W-:Y:S01]  /*1200*/  IMAD.IADD R2, R220, 0x1, -R23 ;  /* 0x00000001dc027824 */ /* 0x000fe200078e0a17 */
[----:B------:R-:W-:Y:S01]  /*1210*/  SHF.R.U32.HI R21, RZ, 0x3, R21 ;  /* 0x00000003ff157819 */ /* 0x000fe20000011615 */
[----:B------:R-:W-:Y:S01]  /*1220*/  IMAD.SHL.U32 R231, R231, 0x2, RZ ;  /* 0x00000002e7e77824 */ /* 0x000fe200078e00ff */
[----:B------:R-:W-:-:S02]  /*1230*/  LOP3.LUT R18, R18, R3, R216, 0x1e, !PT ;  /* 0x0000000312127212 */ /* 0x000fc400078e1ed8 */
[----:B------:R-:W-:Y:S02]  /*1240*/  SEL R3, R213, 0xfffffff0, !P0 ;  /* 0xfffffff0d5037807 */ /* 0x000fe40004000000 */
[C---:B------:R-:W-:Y:S01]  /*1250*/  LOP3.LUT P0, RZ, R19.reuse, 0x2, RZ, 0xc0, !PT ;  /* 0x0000000213ff7812 */ /* 0x040fe2000780c0ff */
[----:B------:R-:W-:Y:S01]  /*1260*/  IMAD.SHL.U32 R19, R19, 0x40, RZ ;  /* 0x0000004013137824 */ /* 0x000fe200078e00ff */
[----:B------:R-:W-:Y:S01]  /*1270*/  SHF.R.S32.HI R23, RZ, 0x1f, R2 ;  /* 0x0000001fff177819 */ /* 0x000fe20000011402 */
[----:B------:R-:W-:Y:S01]  /*1280*/  IMAD.IADD R209, R209, 0x1, R18 ;  /* 0x00000001d1d17824 */ /* 0x000fe200078e0212 */
[----:B------:R-:W-:Y:S02]  /*1290*/  LOP3.LUT R21, R20, R21, RZ, 0x3c, !PT ;  /* 0x0000001514157212 */ /* 0x000fe400078e3cff */
[----:B------:R-:W-:Y:S02]  /*12a0*/  SEL R206, R213, 0xfffffff0, !P5 ;  /* 0xfffffff0d5ce7807 */ /* 0x000fe40006800000 */
[----:B------:R-:W-:Y:S01]  /*12b0*/  LOP3.LUT R19, R19, 0xc0, RZ, 0xc0, !PT ;  /* 0x000000c013137812 */ /* 0x000fe200078ec0ff */
[----:B------:R-:W-:Y:S01]  /*12c0*/  IMAD.U32 R212, R212, 0x20, R21 ;  /* 0x00000020d4d47824 */ /* 0x000fe200078e0015 */
[----:B------:R-:W-:Y:S01]  /*12d0*/  PLOP3.LUT P5, PT, PT, PT, UP0, 0x80, 0x0 ;  /* 0x000000000000781c */ /* 0x000fe20003faf008 */
[----:B------:R-:W-:Y:S01]  /*12e0*/  @!P1 IMAD.SHL.U32 R21, R220, 0x10, RZ ;  /* 0x00000010dc159824 */ /* 0x000fe200078e00ff */
[----:B------:R-:W-:-:S02]  /*12f0*/  LEA.HI R6, R23, R2, RZ, 0x2 ;  /* 0x0000000217067211 */ /* 0x000fc400078f10ff */
[--C-:B------:R-:W-:Y:S02]  /*1300*/  SHF.R.U32.HI R20, RZ, 0x3, R19.reuse ;  /* 0x00000003ff147819 */ /* 0x100fe40000011613 */
[----:B------:R-:W-:Y:S01]  /*1310*/  SHF.R.S32.HI R218, RZ, 0x2, R6 ;  /* 0x00000002ffda7819 */ /* 0x000fe20000011406 */
[----:B------:R1:W-:Y:S01]  /*1320*/  @!P1 LDGSTS.E.BYPASS.LTC128B.128 [R21+0x18280], [R16.64] ;  /* 0x1828000010159fae */ /* 0x0003e2000b901d58 */
[C---:B------:R-:W-:Y:S02]  /*1330*/  LOP3.LUT R216, R20.reuse, R19, R216, 0x1e, !PT ;  /* 0x0000001314d87212 */ /* 0x040fe400078e1ed8 */
        /* <DEDUP_REMOVED lines=38> */
.L_x_688:
[----:B------:R-:W-:Y:S05]  /*15a0*/  BSYNC B0 ;  /* 0x0000000000007941 */ /* 0x000fea0003800000 */
.L_x_687:
        /* <DEDUP_REMOVED lines=59> */
[----:B-1----:R-:W-:Y:S01]  /*1960*/  IMAD.WIDE.U32 R12, R11, c[0x0][0x238], R220 ;  /* 0x00008e000b0c7a25 */ /* 0x002fe200078e00dc */
[----:B------:R-:W-:Y:S01]  /*1970*/  LOP3.LUT R5, R5, 0xfffffffc, RZ, 0xc0, !PT ;  /* 0xfffffffc05057812 */ /* 0x000fe200078ec0ff */
[----:B------:R-:W-:Y:S01]  /*1980*/  UIMAD UR4, UR13, UR4, URZ ;  /* 0x000000040d0472a4 */ /* 0x000fe2000f8e023f */
[----:B------:R-:W-:Y:S01]  /*1990*/  LEA R209, R209, 0x1c480, 0x1 ;  /* 0x0001c480d1d17811 */ /* 0x000fe200078e08ff */
[----:B------:R-:W-:Y:S01]  /*19a0*/  UIADD3 UR6, UR6, 0x3f, URZ ;  /* 0x0000003f06067890 */ /* 0x000fe2000fffe03f */
[----:B------:R-:W-:Y:S01]  /*19b0*/  LOP3.LUT R7, R6, 0xfffffffc, RZ, 0xc0, !PT ;  /* 0xfffffffc06077812 */ /* 0x000fe200078ec0ff */
[----:B------:R-:W-:Y:S01]  /*19c0*/  IMAD.IADD R10, R10, 0x1, -R5 ;  /* 0x000000010a0a7824 */ /* 0x000fe200078e0a05 */
[----:B------:R-:W-:Y:S01]  /*19d0*/  UIMAD UR8, UR8, UR5, UR4 ;  /* 0x00000005080872a4 */ /* 0x000fe2000f8e0204 */
[----:B------:R-:W-:Y:S01]  /*19e0*/  IMAD.IADD R13, R13, 0x1, R4 ;  /* 0x000000010d0d7824 */ /* 0x000fe200078e0204 */
[----:B------:R-:W-:Y:S01]  /*19f0*/  IADD3 R7, R2, -R7, RZ ;  /* 0x8000000702077210 */ /* 0x000fe20007ffe0ff */
[----:B------:R-:W-:Y:S01]  /*1a00*/  USHF.R.S32.HI UR4, URZ, 0x1f, UR6 ;  /* 0x0000001f3f047899 */ /* 0x000fe20008011406 */
[----:B------:R-:W-:Y:S01]  /*1a10*/  LEA R208, R206, R209, 0x1 ;  /* 0x000000d1ced07211 */ /* 0x000fe200078e08ff */
[----:B------:R-:W-:Y:S01]  /*1a20*/  IMAD R207, R0, 0x2, R209 ;  /* 0x0000000200cf7824 */ /* 0x000fe200078e02d1 */
[C---:B------:R-:W-:Y:S01]  /*1a30*/  IADD3 R5, R231.reuse, 0x18480, RZ ;  /* 0x00018480e7057810 */ /* 0x040fe20007ffe0ff */
[----:B------:R-:W-:Y:S01]  /*1a40*/  IMAD R10, R10, -0x8, R9 ;  /* 0xfffffff80a0a7824 */ /* 0x000fe200078e0209 */
[----:B------:R-:W-:Y:S01]  /*1a50*/  IADD3 R229, R231, 0x184c0, RZ ;  /* 0x000184c0e7e57810 */ /* 0x000fe20007ffe0ff */
[----:B------:R-:W-:Y:S01]  /*1a60*/  IMAD.SHL.U32 R212, R212, 0x2, RZ ;  /* 0x00000002d4d47824 */ /* 0x000fe200078e00ff */
[----:B------:R-:W-:Y:S01]  /*1a70*/  ULEA.HI UR4, UR4, UR6, URZ, 0x6 ;  /* 0x0000000604047291 */ /* 0x000fe2000f8f303f */
[----:B------:R-:W-:Y:S01]  /*1a80*/  IMAD.WIDE.U32 R234, R234, c[0x0][0x240], R12 ;  /* 0x00009000eaea7a25 */ /* 0x000fe200078e000c */
[----:B------:R-:W-:Y:S01]  /*1a90*/  @P0 IADD3 R229, R5, -0x40, RZ ;  /* 0xffffffc005e50810 */ /* 0x000fe20007ffe0ff */
[----:B------:R-:W-:Y:S01]  /*1aa0*/  CS2R R162, SRZ ;  /* 0x0000000000a27805 */ /* 0x000fe2000001ff00 */
[----:B------:R-:W-:Y:S01]  /*1ab0*/  LEA R210, R210, 0x80, 0x1 ;  /* 0x00000080d2d27811 */ /* 0x000fe200078e08ff */
[----:B------:R-:W-:Y:S01]  /*1ac0*/  IMAD R230, R7, -0x2, R10 ;  /* 0xfffffffe07e67824 */ /* 0x000fe200078e020a */
[----:B------:R-:W-:Y:S01]  /*1ad0*/  CS2R R160, SRZ ;  /* 0x0000000000a07805 */ /* 0x000fe2000001ff00 */
        /* <DEDUP_REMOVED lines=50> */
[----:B------:R-:W-:Y:S01]  /*1e00*/  IADD3 R205, R216, R213, RZ ;  /* 0x000000d5d8cd7210 */ /* 0x000fe20007ffe0ff */
[----:B------:R-:W-:Y:S01]  /*1e10*/  UMOV UR5, URZ ;  /* 0x0000003f00057c82 */ /* 0x000fe20008000000 */
[----:B------:R-:W-:Y:S01]  /*1e20*/  IADD3 R236, R235, UR8, RZ ;  /* 0x00000008ebec7c10 */ /* 0x000fe2000fffe0ff */
[----:B------:R-:W-:-:S02]  /*1e30*/  UMOV UR17, 0x1 ;  /* 0x0000000100117882 */ /* 0x000fc40000000000 */
[----:B------:R-:W-:Y:S02]  /*1e40*/  UMOV UR10, URZ ;  /* 0x0000003f000a7c82 */ /* 0x000fe40008000000 */
[----:B------:R-:W-:Y:S02]  /*1e50*/  UMOV UR16, URZ ;  /* 0x0000003f00107c82 */ /* 0x000fe40008000000 */
[----:B------:R-:W-:Y:S02]  /*1e60*/  ULDC UR9, c[0x0][0x168] ;  /* 0x00005a0000097ab9 */ /* 0x000fe40000000800 */
[----:B------:R-:W-:Y:S02]  /*1e70*/  USHF.R.S32.HI UR14, URZ, 0x6, UR4 ;  /* 0x000000063f0e7899 */ /* 0x000fe40008011404 */
[----:B------:R-:W-:Y:S02]  /*1e80*/  ULDC UR8, c[0x0][0x168] ;  /* 0x00005a0000087ab9 */ /* 0x000fe40000000800 */
.L_x_692:
        /* <DEDUP_REMOVED lines=105> */
[----:B---34-:R-:W1:Y:S01]  /*2520*/  @!P1 S2R R3, SR_CTAID.Y ;  /* 0x0000000000039919 */ /* 0x018e620000002600 */
        /* <DEDUP_REMOVED lines=41> */
.L_x_690:
[-C--:B-1234-:R-:W-:Y:S01]  /*27c0*/  HMMA.16816.F32 R36, R164, R168.reuse, RZ ;  /* 0x000000a8a424723c */ /* 0x09efe200000018ff */
        /* <DEDUP_REMOVED lines=395> */
[----:B-12-4-:R-:W1:Y:S01]  /*4080*/  S2R R5, SR_CTAID.Y ;  /* 0x0000000000057919 */ /* 0x016e620000002600 */
        /* <DEDUP_REMOVED lines=40> */
.L_x_691:
        /* <DEDUP_REMOVED lines=190> */
.L_x_689:
[----:B------:R-:W3:Y:S01]  /*4ef0*/  S2UR UR12, SR_CTAID.Y ;  /* 0x00000000000c79c3 */ /* 0x000ee20000002600 */
[----:B------:R-:W-:Y:S01]  /*4f00*/  UMOV UR4, 0x1 ;  /* 0x0000000100047882 */ /* 0x000fe20000000000 */
[----:B------:R-:W-:Y:S01]  /*4f10*/  ISETP.NE.AND P1, PT, R220, RZ, PT ;  /* 0x000000ffdc00720c */ /* 0x000fe20003f25270 */
[----:B------:R-:W-:Y:S01]  /*4f20*/  ULDC.64 UR10, c[0x0][0x338] ;  /* 0x0000ce00000a7ab9 */ /* 0x000fe20000000a00 */
[----:B------:R-:W-:Y:S01]  /*4f30*/  BSSY B0, `(.L_x_693) ;  /* 0x0000056000007945 */ /* 0x000fe20003800000 */
[----:B------:R-:W-:Y:S01]  /*4f40*/  UISETP.NE.AND UP0, UPT, UR4, UR10, UPT ;  /* 0x0000000a0400728c */ /* 0x000fe2000bf05270 */
[----:B------:R-:W-:Y:S01]  /*4f50*/  FMUL.FTZ R116, R116, c[0x0][0x298] ;  /* 0x0000a60074747a20 */ /* 0x000fe20000410000 */
[----:B------:R-:W-:Y:S01]  /*4f60*/  ULDC UR8, c[0x0][0x340] ;  /* 0x0000d00000087ab9 */ /* 0x000fe20000000800 */
[----:B------:R-:W4:Y:S01]  /*4f70*/  S2UR UR7, SR_CTAID.X ;  /* 0x00000000000779c3 */ /* 0x000f220000002500 */
[----:B------:R-:W-:Y:S01]  /*4f80*/  ULDC UR4, c[0x0][0x358] ;  /* 0x0000d60000047ab9 */ /* 0x000fe20000000800 */
[----:B------:R-:W-:Y:S01]  /*4f90*/  FMUL.FTZ R117, R117, c[0x0][0x298] ;  /* 0x0000a60075757a20 */ /* 0x000fe20000410000 */
[----:B------:R-:W-:Y:S01]  /*4fa0*/  ULDC UR5, c[0x0][0x2f4] ;  /* 0x0000bd0000057ab9 */ /* 0x000fe20000000800 */
[----:B------:R-:W-:-:S02]  /*4fb0*/  FMUL.FTZ R118, R118, c[0x0][0x298] ;  /* 0x0000a60076767a20 */ /* 0x000fc40000410000 */
[----:B------:R-:W-:Y:S02]  /*4fc0*/  FMUL.FTZ R119, R119, c[0x0][0x298] ;  /* 0x0000a60077777a20 */ /* 0x000fe40000410000 */
[----:B------:R-:W5:Y:S01]  /*4fd0*/  S2UR UR6, SR_CTAID.Z ;  /* 0x00000000000679c3 */ /* 0x000f620000002700 */
[----:B------:R-:W-:Y:S02]  /*4fe0*/  FMUL.FTZ R120, R120, c[0x0][0x298] ;  /* 0x0000a60078787a20 */ /* 0x000fe40000410000 */
[----:B------:R-:W-:Y:S02]  /*4ff0*/  FMUL.FTZ R121, R121, c[0x0][0x298] ;  /* 0x0000a60079797a20 */ /* 0x000fe40000410000 */
[----:B------:R-:W-:Y:S02]  /*5000*/  FMUL.FTZ R122, R122, c[0x0][0x298] ;  /* 0x0000a6007a7a7a20 */ /* 0x000fe40000410000 */
[----:B------:R-:W-:Y:S01]  /*5010*/  FMUL.FTZ R123, R123, c[0x0][0x298] ;  /* 0x0000a6007b7b7a20 */ /* 0x000fe20000410000 */
[----:B---3--:R-:W-:Y:S01]  /*5020*/  UIMAD.WIDE.U32 UR16, UR12, UR11, URZ ;  /* 0x0000000b0c1072a5 */ /* 0x008fe2000f8e003f */
[----:B------:R-:W-:Y:S01]  /*5030*/  FMUL.FTZ R128, R128, c[0x0][0x298] ;  /* 0x0000a60080807a20 */ /* 0x000fe20000410000 */
[----:B------:R-:W-:Y:S01]  /*5040*/  USHF.R.S32.HI UR15, URZ, 0x1f, UR12 ;  /* 0x0000001f3f0f7899 */ /* 0x000fe2000801140c */
[----:B------:R-:W-:Y:S01]  /*5050*/  FMUL.FTZ R129, R129, c[0x0][0x298] ;  /* 0x0000a60081817a20 */ /* 0x000fe20000410000 */
[----:B------:R-:W-:Y:S01]  /*5060*/  UMOV UR11, UR12 ;  /* 0x0000000c000b7c82 */ /* 0x000fe20008000000 */
[----:B------:R-:W-:Y:S01]  /*5070*/  FMUL.FTZ R130, R130, c[0x0][0x298] ;  /* 0x0000a60082827a20 */ /* 0x000fe20000410000 */
[----:B------:R-:W-:Y:S01]  /*5080*/  @UP0 USHF.R.U32.HI UR11, URZ, UR8, UR17 ;  /* 0x000000083f0b0299 */ /* 0x000fe20008011611 */
[----:B------:R-:W-:Y:S01]  /*5090*/  FMUL.FTZ R131, R131, c[0x0][0x298] ;  /* 0x0000a60083837a20 */ /* 0x000fe20000410000 */
[----:B----4-:R-:W-:Y:S01]  /*50a0*/  UIMAD UR8, UR7, UR4, URZ ;  /* 0x00000004070872a4 */ /* 0x010fe2000f8e023f */
[----:B------:R-:W-:Y:S01]  /*50b0*/  FMUL.FTZ R124, R124, c[0x0][0x298] ;  /* 0x0000a6007c7c7a20 */ /* 0x000fe20000410000 */
[----:B------:R-:W-:Y:S01]  /*50c0*/  @UP0 USHF.R.S32.HI UR4, URZ, 0x1f, UR11 ;  /* 0x0000001f3f040899 */ /* 0x000fe2000801140b */
[----:B------:R-:W-:Y:S01]  /*50d0*/  FMUL.FTZ R125, R125, c[0x0][0x298] ;  /* 0x0000a6007d7d7a20 */ /* 0x000fe20000410000 */
[----:B------:R-:W-:Y:S01]  /*50e0*/  UMOV UR14, UR12 ;  /* 0x0000000c000e7c82 */ /* 0x000fe20008000000 */
[----:B------:R-:W-:Y:S01]  /*50f0*/  FMUL.FTZ R126, R126, c[0x0][0x298] ;  /* 0x0000a6007e7e7a20 */ /* 0x000fe20000410000 */
[----:B------:R-:W-:Y:S01]  /*5100*/  @UP0 UMOV UR14, UR11 ;  /* 0x0000000b000e0c82 */ /* 0x000fe20008000000 */
[----:B------:R-:W-:Y:S01]  /*5110*/  FMUL.FTZ R127, R127, c[0x0][0x298] ;  /* 0x0000a6007f7f7a20 */ /* 0x000fe20000410000 */
[----:B-----5:R-:W-:Y:S01]  /*5120*/  UIMAD UR9, UR6, UR5, URZ ;  /* 0x00000005060972a4 */ /* 0x020fe2000f8e023f */
        /* <DEDUP_REMOVED lines=30> */
[----:B------:R-:W-:Y:S01]  /*5310*/  MOV R3, UR5 ;  /* 0x0000000500037c02 */ /* 0x000fe20008000f00 */
        /* <DEDUP_REMOVED lines=18> */
.L_x_695:
[----:B------:R-:W3:Y:S01]  /*5440*/  LDG.E.STRONG.GPU R0, [R2.64] ;  /* 0x0000001802007981 */ /* 0x000ee2000c1ef900 */
[----:B------:R-:W-:Y:S01]  /*5450*/  YIELD ;  /* 0x0000000000007946 */ /* 0x000fe20003800000 */
[----:B---3--:R-:W-:Y:S01]  /*5460*/  ISETP.NE.AND P0, PT, R0, UR10, PT ;  /* 0x0000000a00007c0c */ /* 0x008fe2000bf05270 */
[----:B------:R-:W-:-:S12]  /*5470*/  CCTL.IVALL ;  /* 0x00000000ff00798f */ /* 0x000fd80002000000 */
[----:B------:R-:W-:Y:S05]  /*5480*/  @P0 BRA `(.L_x_695) ;  /* 0xffffffb000000947 */ /* 0x000fea000383ffff */
.L_x_694:
[----:B------:R-:W-:Y:S05]  /*5490*/  BSYNC B0 ;  /* 0x0000000000007941 */ /* 0x000fea0003800000 */
.L_x_693:
[----:B--2---:R-:W-:Y:S01]  /*54a0*/  MOV R5, 0xffffffff ;  /* 0xffffffff00057802 */ /* 0x004fe20000000f00 */
[----:B------:R-:W-:Y:S05]  /*54b0*/  BRA.CONV ~URZ, `(.L_x_696) ;  /* 0x000000237f007947 */ /* 0x000fea000b800000 */
[----:B------:R-:W-:Y:S02]  /*54c0*/  MOV R4, 0x54e0 ;  /* 0x000054e000047802 */ /* 0x000fe40000000f00 */
[----:B-1----:R-:W-:Y:S05]  /*54d0*/  CALL.REL.NOINC `($__internal_6_$__cuda_sm70_warpsync) ;  /* 0x00000b2000007944 */ /* 0x002fea0003c00000 */
.L_x_696:
[----:B------:R-:W-:Y:S01]  /*54e0*/  UIMAD UR4, UR7, 0x3000, URZ ;  /* 0x00003000070478a4 */ /* 0x000fe2000f8e023f */
[----:B------:R-:W2:Y:S01]  /*54f0*/  S2R R0, SR_CTAID.Z ;  /* 0x0000000000007919 */ /* 0x000ea20000002700 */
        /* <DEDUP_REMOVED lines=14> */
[----:B--2---:R-:W-:-:S05]  /*55e0*/  IMAD.WIDE.U32 R8, R0, c[0x0][0x330], R8 ;  /* 0x0000cc0000087a25 */ /* 0x004fca00078e0008 */
        /* <DEDUP_REMOVED lines=53> */
[----:B-12---:R-:W-:Y:S05]  /*5940*/  CALL.REL.NOINC `($__internal_6_$__cuda_sm70_warpsync) ;  /* 0x000006b000007944 */ /* 0x006fea0003c00000 */
.L_x_697:
        /* <DEDUP_REMOVED lines=12> */
.L_x_699:
[----:B------:R-:W-:Y:S05]  /*5a10*/  BSYNC B0 ;  /* 0x0000000000007941 */ /* 0x000fea0003800000 */
.L_x_698:
[----:B------:R-:W-:Y:S01]  /*5a20*/  ULDC.64 UR4, c[0x0][0x348] ;  /* 0x0000d20000047ab9 */ /* 0x000fe20000000a00 */
[----:B------:R-:W-:Y:S01]  /*5a30*/  BSSY B0, `(.L_x_700) ;  /* 0x000000b000007945 */ /* 0x000fe20003800000 */
[----:B------:R-:W-:-:S04]  /*5a40*/  UIADD3 UR4, UP0, UR8, UR4, URZ ;  /* 0x0000000408047290 */ /* 0x000fc8000ff1e03f */
[----:B------:R-:W-:Y:S02]  /*5a50*/  UIADD3.X UR5, UR9, UR5, URZ, UP0, !UPT ;  /* 0x0000000509057290 */ /* 0x000fe400087fe43f */
[----:B---3--:R-:W-:-:S04]  /*5a60*/  MOV R2, UR4 ;  /* 0x0000000400027c02 */ /* 0x008fc80008000f00 */
[----:B------:R-:W-:Y:S01]  /*5a70*/  MOV R3, UR5 ;  /* 0x0000000500037c02 */ /* 0x000fe20008000f00 */
[----:B------:R-:W-:Y:S05]  /*5a80*/  @P1 BRA `(.L_x_701) ;  /* 0x0000005000001947 */ /* 0x000fea0003800000 */
.L_x_702:
[----:B------:R-:W3:Y:S01]  /*5a90*/  LDG.E.STRONG.GPU R4, [R2.64] ;  /* 0x0000001802047981 */ /* 0x000ee2000c1ef900 */
[----:B------:R-:W-:Y:S01]  /*5aa0*/  YIELD ;  /* 0x0000000000007946 */ /* 0x000fe20003800000 */
[----:B---3--:R-:W-:Y:S01]  /*5ab0*/  ISETP.NE.AND P0, PT, R4, UR10, PT ;  /* 0x0000000a04007c0c */ /* 0x008fe2000bf05270 */
[----:B------:R-:W-:-:S12]  /*5ac0*/  CCTL.IVALL ;  /* 0x00000000ff00798f */ /* 0x000fd80002000000 */
[----:B------:R-:W-:Y:S05]  /*5ad0*/  @P0 BRA `(.L_x_702) ;  /* 0xffffffb000000947 */ /* 0x000fea000383ffff */
.L_x_701:
[----:B------:R-:W-:Y:S05]  /*5ae0*/  BSYNC B0 ;  /* 0x0000000000007941 */ /* 0x000fea0003800000 */
.L_x_700:
[----:B------:R-:W-:Y:S05]  /*5af0*/  BRA.CONV ~URZ, `(.L_x_703) ;  /* 0x000000237f007947 */ /* 0x000fea000b800000 */
[----:B------:R-:W-:Y:S02]  /*5b00*/  MOV R4, 0x5b20 ;  /* 0x00005b2000047802 */ /* 0x000fe40000000f00 */
[----:B-12---:R-:W-:Y:S05]  /*5b10*/  CALL.REL.NOINC `($__internal_6_$__cuda_sm70_warpsync) ;  /* 0x000004e000007944 */ /* 0x006fea0003c00000 */
.L_x_703:
        /* <DEDUP_REMOVED lines=65> */
[----:B-123--:R-:W-:Y:S05]  /*5f30*/  CALL.REL.NOINC `($__internal_6_$__cuda_sm70_warpsync) ;  /* 0x000000c000007944 */ /* 0x00efea0003c00000 */
.L_x_704:
        /* <DEDUP_REMOVED lines=12> */
        .weak           $__internal_6_$__cuda_sm70_warpsync
        .type           $__internal_6_$__cuda_sm70_warpsync,@function
        .size           $__internal_6_$__cuda_sm70_warpsync,(.L_x_1414 - $__internal_6_$__cuda_sm70_warpsync)
$__internal_6_$__cuda_sm70_warpsync:
[----:B------:R-:W-:Y:S01]  /*6000*/  MOV R8, R4 ;  /* 0x0000000400087202 */ /* 0x000fe20000000f00 */
[----:B------:R-:W-:Y:S04]  /*6010*/  WARPSYNC R5 ;  /* 0x0000000500007348 */ /* 0x000fe80003800000 */
[----:B------:R-:W-:-:S04]  /*6020*/  MOV R9, 0x0 ;  /* 0x0000000000097802 */ /* 0x000fc80000000f00 */
[----:B------:R-:W-:Y:S05]  /*6030*/  RET.REL.NODEC R8 `(_ZN7cutlass13device_kernelIN5flash19enable_sm80_to_sm89INS1_16FlashAttnBwdSm80INS1_25CollectiveMainloopBwdSm80ILi2ELi2EN4cute5tupleIJNS5_1CILi64EEENS7_ILi128EEENS7_ILi96EEEEEENS_6half_tEfNS_4arch4Sm80ELb0ELb0ELb0ELb0ELb1ELb0ELb0ELb0ELi2ELi2ELi4ELi2ELb0EEENS1_24CollectiveEpilogueBwdGQAISB_fSE_Li256ELb0ELb1EEENS1_19SingleTileSchedulerILb0ELb0ELb0ELi128EEEEEEEEEvNT_6ParamsE) ;  /* 0xffff9fc008007950 */ /* 0x000fea0003c3ffff */
.L_x_705:
        /* <DEDUP_REMOVED lines=12> */
.L_x_1414:


//--------------------- .text._ZN7cutlass13device_kernelIN5flash19enable_sm80_to_sm89INS1_16FlashAttnBwdSm80INS1_25CollectiveMainloopBwdSm80ILi2ELi2EN4cute5tupleIJNS5_1CILi64EEENS7_ILi128EEENS7_ILi96EEEEEENS_6half_tEfNS_4arch4Sm80ELb0ELb0ELb0ELb1ELb0ELb0ELb0ELb0ELi2ELi2ELi4ELi2ELb0EEENS1_21CollectiveEpilogueBwdISB_SC_SE_Li256ELb1ELb0ELi2EEENS1_19SingleTileSchedulerILb1ELb0ELb0ELi128EEEEEEEEEvNT_6ParamsE --------------------------
	.section	.text._ZN7cutlass13device_kernelIN5flash19enable_sm80_to_sm89INS1_16FlashAttnBwdSm80INS1_25CollectiveMainloopBwdSm80ILi2ELi2EN4cute5tupleIJNS5_1CILi64EEENS7_ILi128EEENS7_ILi96EEEEEENS_6half_tEfNS_4arch4Sm80ELb0ELb0ELb0ELb1ELb0ELb0ELb0ELb0ELi2ELi2ELi4ELi2ELb0EEENS1_21CollectiveEpilogueBwdISB_SC_SE_Li256ELb1ELb0ELi2EEENS1_19SingleTileSchedulerILb1ELb0ELb0ELi128EEEEEEEEEvNT_6ParamsE,"ax",@progbits
	.sectioninfo	@"SHI_REGISTERS=252"
	.align	128
.text._ZN7cutlass13device_kernelIN5flash19enable_sm80_to_sm89INS1_16FlashAttnBwdSm80INS1_25CollectiveMainloopBwdSm80ILi2ELi2EN4cute5tupleIJNS5_1CILi64EEENS7_ILi128EEENS7_ILi96EEEEEENS_6half_tEfNS_4arch4Sm80ELb0ELb0ELb0ELb1ELb0ELb0ELb0ELb0ELi2ELi2ELi4ELi2ELb0EEENS1_21CollectiveEpilogueBwdISB_SC_SE_Li256ELb1ELb0ELi2EEENS1_19SingleTileSchedulerILb1ELb0ELb0ELi128EEEEEEEEEvNT_6ParamsE:
        .type           _ZN7cutlass13device_kernelIN5flash19enable_sm80_to_sm89INS1_16FlashAttnBwdSm80INS1_25CollectiveMainloopBwdSm80ILi2ELi2EN4cute5tupleIJNS5_1CILi64EEENS7_ILi128EEENS7_ILi96EEEEEENS_6half_tEfNS_4arch4Sm80ELb0ELb0ELb0ELb1ELb0ELb0ELb0ELb0ELi2ELi2ELi4ELi2ELb0EEENS1_21CollectiveEpilogueBwdISB_SC_SE_Li256ELb1ELb0ELi2EEENS1_19SingleTileSchedulerILb1ELb0ELb0ELi128EEEEEEEEEvNT_6ParamsE,@function
        .size           _ZN7cutlass13device_kernelIN5flash19enable_sm80_to_sm89INS1_16FlashAttnBwdSm80INS1_25CollectiveMainloopBwdSm80ILi2ELi2EN4cute5tupleIJNS5_1CILi64EEENS7_ILi128EEENS7_ILi96EEEEEENS_6half_tEfNS_4arch4Sm80ELb0ELb0ELb0ELb1ELb0ELb0ELb0ELb0ELi2ELi2ELi4ELi2ELb0EEENS1_21CollectiveEpilogueBwdISB_SC_SE_Li256ELb1ELb0ELi2EEENS1_19SingleTileSchedulerILb1ELb0ELb0ELi128EEEEEEEEEvNT_6ParamsE,(.L_x_1416 - _ZN7cutlass13device_kernelIN5flash19enable_sm80_to_sm89INS1_16FlashAttnBwdSm80INS1_25CollectiveMainloopBwdSm80ILi2ELi2EN4cute5tupleIJNS5_1CILi64EEENS7_ILi128EEENS7_ILi96EEEEEENS_6half_tEfNS_4arch4Sm80ELb0ELb0ELb0ELb1ELb0ELb0ELb0ELb0ELi2ELi2ELi4ELi2ELb0EEENS1_21CollectiveEpilogueBwdISB_SC_SE_Li256ELb1ELb0ELi2EEENS1_19SingleTileSchedulerILb1ELb0ELb0ELi128EEEEEEEEEvNT_6ParamsE)
        .other          _ZN7cutlass13device_kernelIN5flash19enable_sm80_to_sm89INS1_16FlashAttnBwdSm80INS1_25CollectiveMainloopBwdSm80ILi2ELi2EN4cute5tupleIJNS5_1CILi64EEENS7_ILi128EEENS7_ILi96EEEEEENS_6half_tEfNS_4arch4Sm80ELb0ELb0ELb0ELb1ELb0ELb0ELb0ELb0ELi2ELi2ELi4ELi2ELb0EEENS1_21CollectiveEpilogueBwdISB_SC_SE_Li256ELb1ELb0ELi2EEENS1_19SingleTileSchedulerILb1ELb0ELb0ELi128EEEEEEEEEvNT_6ParamsE,@"STO_CUDA_ENTRY STV_DEFAULT"
_ZN7cutlass13device_kernelIN5flash19enable_sm80_to_sm89INS1_16FlashAttnBwdSm80INS1_25CollectiveMainloopBwdSm80ILi2ELi2EN4cute5tupleIJNS5_1CILi64EEENS7_ILi128EEENS7_ILi96EEEEEENS_6half_tEfNS_4arch4Sm80ELb0ELb0ELb0ELb1ELb0ELb0ELb0ELb0ELi2ELi2ELi4ELi2ELb0EEENS1_21CollectiveEpilogueBwdISB_SC_SE_Li256ELb1ELb0ELi2EEENS1_19SingleTileSchedulerILb1ELb0ELb0ELi128EEEEEEEEEvNT_6ParamsE:
[----:B------:R-:W-:Y:S02]  /*0000*/  MOV R1, c[0x0][0x28] ;  /* 0x00000a0000017a02 */ /* 0x000fe40000000f00 */
[----:B------:R-:W1:Y:S01]  /*0010*/  S2R R2, SR_TID.X ;  /* 0x0000000000027919 */ /* 0x000e620000002100 */
[----:B------:R-:W-:Y:S01]  /*0020*/  MOV R10, 0x4 ;  /* 0x00000004000a7802 */ /* 0x000fe20000000f00 */
[----:B------:R-:W-:Y:S02]  /*0030*/  ULDC.64 UR4, c[0x0][0x118] ;  /* 0x0000460000047ab9 */ /* 0x000fe40000000a00 */
[----:B------:R-:W2:Y:S04]  /*0040*/  S2R R223, SR_CTAID.Z ;  /* 0x0000000000df7919 */ /* 0x000ea80000002700 */
[----:B------:R-:W3:Y:S04]  /*0050*/  S2R R3, SR_CTAID.X ;  /* 0x0000000000037919 */ /* 0x000ee80000002500 */
[----:B------:R-:W4:Y:S01]  /*0060*/  S2R R0, SR_CTAID.Y ;  /* 0x0000000000007919 */ /* 0x000f220000002600 */
[----:B-1----:R-:W-:-:S05]  /*0070*/  SHF.R.U32.HI R6, RZ, 0x5, R2 ;  /* 0x00000005ff067819 */ /* 0x002fca0000011602 */
[----:B------:R-:W1:Y:S02]  /*0080*/  SHFL.IDX PT, R4, R6, RZ, 0x1f ;  /* 0x00001fff06047589 */ /* 0x000e6400000e0000 */
[----:B-1----:R-:W-:Y:S01]  /*0090*/  ISETP.NE.AND P0, PT, R4, RZ, PT ;  /* 0x000000ff0400720c */ /* 0x002fe20003f05270 */
[----:B--2---:R-:W-:-:S12]  /*00a0*/  IMAD.WIDE R4, R223, R10, c[0x0][0x3c0] ;  /* 0x0000f000df047625 */ /* 0x004fd800078e020a */
[----:B------:R-:W-:Y:S05]  /*00b0*/  @!P0 BRA `(.L_x_706) ;  /* 0x0000012000008947 */ /* 0x000fea0003800000 */
[----:B---34-:R-:W-:-:S04]  /*00c0*/  ISETP.NE.U32.AND P0, PT, RZ, c[0x0][0x3c0], PT ;  /* 0x0000f000ff007a0c */ /* 0x018fc80003f05070 */
[----:B------:R-:W-:-:S13]  /*00d0*/  ISETP.NE.AND.EX P0, PT, RZ, c[0x0][0x3c4], PT, P0 ;  /* 0x0000f100ff007a0c */ /* 0x000fda0003f05300 */
[----:B------:R-:W-:Y:S05]  /*00e0*/  @!P0 BRA `(.L_x_707) ;  /* 0x0000002000008947 */ /* 0x000fea0003800000 */
[----:B------:R1:W5:Y:S01]  /*00f0*/  LDG.E R5, [R4.64] ;  /* 0x0000000404057981 */ /* 0x000362000c1e1900 */
[----:B------:R-:W-:Y:S05]  /*0100*/  BRA `(.L_x_708) ;  /* 0x0000009000007947 */ /* 0x000fea0003800000 */
.L_x_707:
        /* <DEDUP_REMOVED lines=8> */
.L_x_709:
[----:B------:R-:W-:Y:S02]  /*0190*/  MOV R5, c[0x0][0x3a4] ;  /* 0x0000e90000057a02 */ /* 0x000fe40000000f00 */
.L_x_708:
[----:B-1----:R-:W-:-:S05]  /*01a0*/  IMAD.SHL.U32 R4, R3, 0x80, RZ ;  /* 0x0000008003047824 */ /* 0x002fca00078e00ff */
[----:B-----5:R-:W-:-:S04]  /*01b0*/  ISETP.GE.AND P0, PT, R4, R5, PT ;  /* 0x000000050400720c */ /* 0x020fc80003f06270 */
[----:B------:R-:W-:Y:S01]  /*01c0*/  SEL R223, R223, 0xffffffff, !P0 ;  /* 0xffffffffdfdf7807 */ /* 0x000fe20004000000 */
[----:B------:R-:W-:Y:S05]  /*01d0*/  BRA `(.L_x_710) ;  /* 0x0000011000007947 */ /* 0x000fea0003800000 */
.L_x_706:
[----:B---34-:R-:W-:-:S04]  /*01e0*/  ISETP.NE.U32.AND P0, PT, RZ, c[0x0][0x3c0], PT ;  /* 0x0000f000ff007a0c */ /* 0x018fc80003f05070 */
[----:B------:R-:W-:-:S13]  /*01f0*/  ISETP.NE.AND.EX P0, PT, RZ, c[0x0][0x3c4], PT, P0 ;  /* 0x0000f100ff007a0c */ /* 0x000fda0003f05300 */
[----:B------:R-:W-:Y:S05]  /*0200*/  @!P0 BRA `(.L_x_711) ;  /* 0x0000002000008947 */ /* 0x000fea0003800000 */
[----:B------:R1:W5:Y:S01]  /*0210*/  LDG.E R5, [R4.64] ;  /* 0x0000000404057981 */ /* 0x000362000c1e1900 */
[----:B------:R-:W-:Y:S05]  /*0220*/  BRA `(.L_x_712) ;  /* 0x0000009000007947 */ /* 0x000fea0003800000 */
.L_x_711:
        /* <DEDUP_REMOVED lines=8> */
.L_x_713:
[----:B------:R-:W-:Y:S02]  /*02b0*/  MOV R5, c[0x0][0x3a4] ;  /* 0x0000e90000057a02 */ /* 0x000fe40000000f00 */
.L_x_712:
[----:B-1----:R-:W-:-:S05]  /*02c0*/  IMAD.SHL.U32 R4, R3, 0x80, RZ ;  /* 0x0000008003047824 */ /* 0x002fca00078e00ff */
[----:B-----5:R-:W-:-:S04]  /*02d0*/  ISETP.GE.AND P0, PT, R4, R5, PT ;  /* 0x000000050400720c */ /* 0x020fc80003f06270 */
[----:B------:R-:W-:-:S04]  /*02e0*/  SEL R223, R223, 0xffffffff, !P0 ;  /* 0xffffffffdfdf7807 */ /* 0x000fc80004000000 */
.L_x_710:
        /* <DEDUP_REMOVED lines=9> */
[----:B------:R-:W2:Y:S01]  /*0380*/  @P4 LDG.E R8, [R14.64] ;  /* 0x000000040e084981 */ /* 0x000ea2000c1e1900 */
[----:B------:R-:W-:Y:S01]  /*0390*/  IMAD.MOV.U32 R222, RZ, RZ, c[0x0][0x168] ;  /* 0x00005a00ffde7624 */ /* 0x000fe200078e00ff */
[----:B------:R-:W-:Y:S01]  /*03a0*/  CS2R R4, SRZ ;  /* 0x0000000000047805 */ /* 0x000fe2000001ff00 */
[----:B------:R-:W-:Y:S02]  /*03b0*/  IMAD.MOV.U32 R6, RZ, RZ, RZ ;  /* 0x000000ffff067224 */ /* 0x000fe400078e00ff */
[----:B------:R-:W-:-:S03]  /*03c0*/  @P0 IMAD.WIDE R16, R223, R10, c[0x0][0x2d8] ;  /* 0x0000b600df100625 */ /* 0x000fc600078e020a */
[----:B------:R1:W5:Y:S01]  /*03d0*/  @P4 LDG.E R4, [R14.64] ;  /* 0x000000040e044981 */ /* 0x000362000c1e1900 */
[----:B------:R-:W-:-:S03]  /*03e0*/  IMAD.WIDE R12, R223, R10, c[0x0][0x2d0] ;  /* 0x0000b400df0c7625 */ /* 0x000fc600078e020a */
[----:B------:R1:W5:Y:S04]  /*03f0*/  @P0 LDG.E R222, [R16.64] ;  /* 0x0000000410de0981 */ /* 0x000368000c1e1900 */
[----:B------:R1:W5:Y:S01]  /*0400*/  @P3 LDG.E R6, [R12.64] ;  /* 0x000000040c063981 */ /* 0x000362000c1e1900 */
[----:B--2---:R-:W-:-:S05]  /*0410*/  @P4 IMAD R8, R223, 0x40, R8 ;  /* 0x00000040df084824 */ /* 0x004fca00078e0208 */
[----:B------:R-:W-:-:S04]  /*0420*/  @P4 SHF.R.S32.HI R7, RZ, 0x1f, R8 ;  /* 0x0000001fff074819 */ /* 0x000fc80000011408 */
[----:B------:R-:W-:Y:S01]  /*0430*/  @P4 LEA.HI R7, R7, R8, RZ, 0x6 ;  /* 0x0000000807074211 */ /* 0x000fe200078f30ff */
[----:B------:R-:W-:-:S03]  /*0440*/  IMAD.MOV.U32 R8, RZ, RZ, c[0x0][0x198] ;  /* 0x00006600ff087624 */ /* 0x000fc600078e00ff */
[----:B------:R-:W-:Y:S01]  /*0450*/  @P4 LOP3.LUT R5, R7, 0xffffffc0, RZ, 0xc0, !PT ;  /* 0xffffffc007054812 */ /* 0x000fe200078ec0ff */
[----:B------:R-:W-:Y:S05]  /*0460*/  @P0 BRA `(.L_x_714) ;  /* 0x0000004000000947 */ /* 0x000fea0003800000 */
[----:B-1----:R-:W-:Y:S05]  /*0470*/  @!P4 BRA `(.L_x_714) ;  /* 0x000000300000c947 */ /* 0x002fea0003800000 */
[----:B-----5:R-:W2:Y:S04]  /*0480*/  LDG.E R222, [R14.64] ;  /* 0x000000040ede7981 */ /* 0x020ea8000c1e1900 */
[----:B------:R-:W2:Y:S02]  /*0490*/  LDG.E R7, [R14.64+0x4] ;  /* 0x000004040e077981 */ /* 0x000ea4000c1e1900 */
[----:B--2---:R-:W-:Y:S02]  /*04a0*/  IADD3 R222, -R222, R7, RZ ;  /* 0x00000007dede7210 */ /* 0x004fe40007ffe1ff */
.L_x_714:
[----:B-1----:R-:W-:-:S04]  /*04b0*/  ISETP.NE.U32.AND P0, PT, RZ, c[0x0][0x2e0], PT ;  /* 0x0000b800ff007a0c */ /* 0x002fc80003f05070 */
[----:B------:R-:W-:-:S13]  /*04c0*/  ISETP.NE.AND.EX P0, PT, RZ, c[0x0][0x2e4], PT, P0 ;  /* 0x0000b900ff007a0c */ /* 0x000fda0003f05300 */
[----:B------:R-:W-:Y:S05]  /*04d0*/  @!P0 BRA `(.L_x_715) ;  /* 0x0000003000008947 */ /* 0x000fea0003800000 */
[----:B------:R-:W-:-:S06]  /*04e0*/  IMAD.WIDE R8, R223, R10, c[0x0][0x2e0] ;  /* 0x0000b800df087625 */ /* 0x000fcc00078e020a */
[----:B------:R1:W5:Y:S01]  /*04f0*/  LDG.E R8, [R8.64] ;  /* 0x0000000408087981 */ /* 0x000362000c1e1900 */
[----:B------:R-:W-:Y:S05]  /*0500*/  BRA `(.L_x_716) ;  /* 0x0000004000007947 */ /* 0x000fea0003800000 */
.L_x_715:
[----:B------:R-:W-:Y:S05]  /*0510*/  @!P3 BRA `(.L_x_716) ;  /* 0x000000300000b947 */ /* 0x000fea0003800000 */
[----:B------:R-:W2:Y:S04]  /*0520*/  LDG.E R8, [R12.64] ;  /* 0x000000040c087981 */ /* 0x000ea8000c1e1900 */
[----:B------:R-:W2:Y:S02]  /*0530*/  LDG.E R7, [R12.64+0x4] ;  /* 0x000004040c077981 */ /* 0x000ea4000c1e1900 */
[----:B--2---:R-:W-:Y:S02]  /*0540*/  IADD3 R8, -R8, R7, RZ ;  /* 0x0000000708087210 */ /* 0x004fe40007ffe1ff */
.L_x_716:
[----:B-----5:R-:W-:Y:S01]  /*0550*/  ISETP.GE.AND P0, PT, R222, 0x1, PT ;  /* 0x00000001de00780c */ /* 0x020fe20003f06270 */
[----:B------:R-:W-:Y:S01]  /*0560*/  CS2R R158, SRZ ;  /* 0x00000000009e7805 */ /* 0x000fe2000001ff00 */
[----:B------:R-:W-:Y:S01]  /*0570*/  PLOP3.LUT P1, PT, PT, PT, PT, 0x80, 0x0 ;  /* 0x000000000000781c */ /* 0x000fe20003f2f070 */
        /* <DEDUP_REMOVED lines=48> */
[----:B-1----:R-:W-:Y:S01]  /*0880*/  IMAD R9, R5, 0x60, RZ ;  /* 0x0000006005097824 */ /* 0x002fe200078e02ff */
[----:B------:R-:W-:Y:S01]  /*0890*/  SHF.R.S32.HI R7, RZ, 0x1f, R2 ;  /* 0x0000001fff077819 */ /* 0x000fe20000011402 */
[----:B------:R-:W-:Y:S01]  /*08a0*/  IMAD.MOV.U32 R10, RZ, RZ, c[0x0][0x248] ;  /* 0x00009200ff0a7624 */ /* 0x000fe200078e00ff */
[--C-:B------:R-:W-:Y:S01]  /*08b0*/  SHF.R.S32.HI R11, RZ, 0x1f, R0.reuse ;  /* 0x0000001fff0b7819 */ /* 0x100fe20000011400 */
[----:B------:R-:W-:Y:S01]  /*08c0*/  IMAD.SHL.U32 R220, R2, 0x4, RZ ;  /* 0x0000000402dc7824 */ /* 0x000fe200078e00ff */
[----:B------:R-:W-:Y:S01]  /*08d0*/  IADD3 R14, P0, R9, R2, RZ ;  /* 0x00000002090e7210 */ /* 0x000fe20007f1e0ff */
[----:B------:R-:W-:Y:S01]  /*08e0*/  IMAD.MOV.U32 R19, RZ, RZ, R0 ;  /* 0x000000ffff137224 */ /* 0x000fe200078e0000 */
[----:B------:R-:W-:Y:S01]  /*08f0*/  ISETP.NE.AND P2, PT, R10, 0x1, PT ;  /* 0x000000010a00780c */ /* 0x000fe20003f45270 */
[----:B------:R-:W-:Y:S01]  /*0900*/  IMAD R8, R3, -0x80, R8 ;  /* 0xffffff8003087824 */ /* 0x000fe200078e0208 */
[----:B------:R-:W-:Y:S01]  /*0910*/  LEA.HI.X.SX32 R15, R9, R7, 0x1, P0 ;  /* 0x00000007090f7211 */ /* 0x000fe200000f0eff */
[----:B------:R-:W-:Y:S01]  /*0920*/  IMAD.MOV.U32 R215, RZ, RZ, 0x10 ;  /* 0x00000010ffd77424 */ /* 0x000fe200078e00ff */
[----:B------:R-:W-:-:S02]  /*0930*/  SHF.R.S32.HI R9, RZ, 0x1f, R2 ;  /* 0x0000001fff097819 */ /* 0x000fc40000011402 */
[----:B------:R-:W-:Y:S01]  /*0940*/  SHF.R.S32.HI R7, RZ, 0x1f, R5 ;  /* 0x0000001fff077819 */ /* 0x000fe20000011405 */
[----:B------:R-:W-:Y:S01]  /*0950*/  IMAD.WIDE.U32 R14, R0, c[0x0][0x238], R14 ;  /* 0x00008e00000e7a25 */ /* 0x000fe200078e000e */
[-C--:B------:R-:W-:Y:S02]  /*0960*/  LEA.HI R10, R9, R2.reuse, RZ, 0x2 ;  /* 0x00000002090a7211 */ /* 0x080fe400078f10ff */
[----:B------:R-:W-:Y:S01]  /*0970*/  IADD3 R20, P0, R220, R5, RZ ;  /* 0x00000005dc147210 */ /* 0x000fe20007f1e0ff */
[----:B------:R-:W-:Y:S01]  /*0980*/  IMAD R5, R11, c[0x0][0x270], RZ ;  /* 0x00009c000b057a24 */ /* 0x000fe200078e02ff */
[----:B------:R-:W-:Y:S01]  /*0990*/  SHF.R.S32.HI R221, RZ, 0x2, R10 ;  /* 0x00000002ffdd7819 */ /* 0x000fe2000001140a */
[----:B------:R-:W-:Y:S01]  /*09a0*/  @P2 IMAD.HI.U32 R13, R0, c[0x0][0x24c], RZ ;  /* 0x00009300000d2a27 */ /* 0x000fe200078e00ff */
[----:B------:R-:W-:Y:S02]  /*09b0*/  LEA.HI.X.SX32 R21, R220, R7, 0x1, P0 ;  /* 0x00000007dc157211 */ /* 0x000fe400000f0eff */
[----:B------:R-:W-:Y:S01]  /*09c0*/  LEA.HI R23, R9, R2, RZ, 0x4 ;  /* 0x0000000209177211 */ /* 0x000fe200078f20ff */
[C---:B------:R-:W-:Y:S01]  /*09d0*/  IMAD R26, R0.reuse, c[0x0][0x274], R5 ;  /* 0x00009d00001a7a24 */ /* 0x040fe200078e0205 */
[----:B------:R-:W-:Y:S01]  /*09e0*/  SHF.R.S32.HI R5, RZ, 0x1f, R221 ;  /* 0x0000001fff057819 */ /* 0x000fe200000114dd */
[----:B------:R-:W-:Y:S01]  /*09f0*/  IMAD.WIDE.U32 R24, R0, c[0x0][0x270], R20 ;  /* 0x00009c0000187a25 */ /* 0x000fe200078e0014 */
[----:B------:R-:W-:-:S02]  /*0a00*/  IADD3 R33, P1, R221, R4, RZ ;  /* 0x00000004dd217210 */ /* 0x000fc40007f3e0ff */
[----:B------:R-:W-:Y:S01]  /*0a10*/  IADD3 R36, P0, R221, R6, RZ ;  /* 0x00000006dd247210 */ /* 0x000fe20007f1e0ff */
[----:B------:R-:W-:Y:S01]  /*0a20*/  IMAD.IADD R27, R25, 0x1, R26 ;  /* 0x00000001191b7824 */ /* 0x000fe200078e021a */
[----:B------:R-:W-:Y:S01]  /*0a30*/  SHF.R.S32.HI R12, RZ, 0x4, R23 ;  /* 0x00000004ff0c7819 */ /* 0x000fe20000011417 */
[----:B------:R-:W-:Y:S01]  /*0a40*/  IMAD.MOV.U32 R26, RZ, RZ, R24 ;  /* 0x000000ffff1a7224 */ /* 0x000fe200078e0018 */
[-C--:B------:R-:W-:Y:S02]  /*0a50*/  LEA.HI.X.SX32 R16, R4, R5.reuse, 0x1, P1 ;  /* 0x0000000504107211 */ /* 0x080fe400008f0eff */
[----:B------:R-:W-:Y:S01]  /*0a60*/  LEA.HI.X.SX32 R37, R6, R5, 0x1, P0 ;  /* 0x0000000506257211 */ /* 0x000fe200000f0eff */
[----:B------:R-:W-:Y:S01]  /*0a70*/  IMAD R5, R11, c[0x0][0x288], RZ ;  /* 0x0000a2000b057a24 */ /* 0x000fe200078e02ff */
[----:B------:R-:W-:Y:S01]  /*0a80*/  LEA.HI R7, R23, R12, RZ, 0x1 ;  /* 0x0000000c17077211 */ /* 0x000fe200078f08ff */
[----:B------:R-:W-:Y:S01]  /*0a90*/  IMAD R34, R16, c[0x0][0x178], RZ ;  /* 0x00005e0010227a24 */ /* 0x000fe200078e02ff */
[----:B------:R-:W-:Y:S01]  /*0aa0*/  LOP3.LUT R235, R10, 0xfffffffc, RZ, 0xc0, !PT ;  /* 0xfffffffc0aeb7812 */ /* 0x000fe200078ec0ff */
[C---:B------:R-:W-:Y:S01]  /*0ab0*/  IMAD R40, R0.reuse, c[0x0][0x28c], R5 ;  /* 0x0000a30000287a24 */ /* 0x040fe200078e0205 */
[----:B------:R-:W-:Y:S01]  /*0ac0*/  LEA.HI R18, R9, R2, RZ, 0x3 ;  /* 0x0000000209127211 */ /* 0x000fe200078f18ff */
[----:B------:R-:W-:Y:S01]  /*0ad0*/  IMAD.WIDE.U32 R4, R0, c[0x0][0x288], R20 ;  /* 0x0000a20000047a25 */ /* 0x000fe200078e0014 */
[----:B------:R-:W-:-:S02]  /*0ae0*/  LOP3.LUT R7, R7, 0xfffffffe, RZ, 0xc0, !PT ;  /* 0xfffffffe07077812 */ /* 0x000fc400078ec0ff */
[----:B------:R-:W-:Y:S01]  /*0af0*/  @P2 SHF.R.U32.HI R19, RZ, c[0x0][0x250], R13 ;  /* 0x00009400ff132a19 */ /* 0x000fe2000001160d */
[----:B------:R-:W-:Y:S01]  /*0b00*/  IMAD R13, R11, c[0x0][0x238], RZ ;  /* 0x00008e000b0d7a24 */ /* 0x000fe200078e02ff */
[----:B------:R-:W-:Y:S01]  /*0b10*/  SHF.R.S32.HI R20, RZ, 0x1f, R223 ;  /* 0x0000001fff147819 */ /* 0x000fe200000114df */
[----:B------:R-:W-:Y:S01]  /*0b20*/  IMAD.IADD R235, R2, 0x1, -R235 ;  /* 0x0000000102eb7824 */ /* 0x000fe200078e0aeb */
[----:B------:R-:W-:Y:S01]  /*0b30*/  SHF.R.S32.HI R44, RZ, 0x1f, R19 ;  /* 0x0000001fff2c7819 */ /* 0x000fe20000011413 */
[----:B------:R-:W-:Y:S01]  /*0b40*/  IMAD.IADD R41, R5, 0x1, R40 ;  /* 0x0000000105297824 */ /* 0x000fe200078e0228 */
[----:B------:R-:W-:Y:S01]  /*0b50*/  LEA.HI R22, R10, R221, RZ, 0x1 ;  /* 0x000000dd0a167211 */ /* 0x000fe200078f08ff */
[----:B------:R-:W-:Y:S01]  /*0b60*/  IMAD.SHL.U32 R5, R18, 0x8, RZ ;  /* 0x0000000812057824 */ /* 0x000fe200078e00ff */
[----:B------:R-:W-:Y:S01]  /*0b70*/  SEL R30, R223, RZ, !P3 ;  /* 0x000000ffdf1e7207 */ /* 0x000fe20005800000 */
[----:B------:R-:W-:Y:S01]  /*0b80*/  IMAD.IADD R7, R12, 0x1, -R7 ;  /* 0x000000010c077824 */ /* 0x000fe200078e0a07 */
[----:B------:R-:W-:Y:S01]  /*0b90*/  LEA.HI R17, R9, R2, RZ, 0x5 ;  /* 0x0000000209117211 */ /* 0x000fe200078f28ff */
[----:B------:R-:W-:Y:S01]  /*0ba0*/  IMAD R224, R0, c[0x0][0x23c], R13 ;  /* 0x00008f0000e07a24 */ /* 0x000fe200078e020d */
[----:B------:R-:W-:Y:S01]  /*0bb0*/  LOP3.LUT R5, R5, 0xc0, RZ, 0xc0, !PT ;  /* 0x000000c005057812 */ /* 0x000fe200078ec0ff */
[----:B------:R-:W-:Y:S01]  /*0bc0*/  IMAD.SHL.U32 R12, R235, 0x8, RZ ;  /* 0x00000008eb0c7824 */ /* 0x000fe200078e00ff */
[----:B------:R-:W-:Y:S01]  /*0bd0*/  LOP3.LUT R22, R22, 0x7fffffe, RZ, 0xc0, !PT ;  /* 0x07fffffe16167812 */ /* 0x000fe200078ec0ff */
[----:B------:R-:W-:Y:S01]  /*0be0*/  IMAD.IADD R225, R15, 0x1, R224 ;  /* 0x000000010fe17824 */ /* 0x000fe200078e02e0 */
[----:B------:R-:W-:Y:S01]  /*0bf0*/  SEL R15, R20, RZ, !P3 ;  /* 0x000000ff140f7207 */ /* 0x000fe20005800000 */
[----:B------:R-:W-:Y:S01]  /*0c00*/  IMAD.MOV.U32 R224, RZ, RZ, R14 ;  /* 0x000000ffffe07224 */ /* 0x000fe200078e000e */
[----:B------:R-:W-:Y:S01]  /*0c10*/  SHF.R.S32.HI R13, RZ, 0x1f, R12 ;  /* 0x0000001fff0d7819 */ /* 0x000fe2000001140c */
[----:B------:R-:W-:Y:S01]  /*0c20*/  IMAD R42, R44, c[0x0][0x1e0], RZ ;  /* 0x000078002c2a7a24 */ /* 0x000fe200078e02ff */
[----:B------:R-:W-:Y:S01]  /*0c30*/  SHF.R.U32.HI R14, RZ, 0x3, R5 ;  /* 0x00000003ff0e7819 */ /* 0x000fe20000011605 */
[----:B------:R-:W-:Y:S01]  /*0c40*/  IMAD.WIDE R36, R3, 0x80, R36 ;  /* 0x0000008003247825 */ /* 0x000fe200078e0224 */
[----:B------:R-:W-:-:S02]  /*0c50*/  LOP3.LUT R5, R5, 0x18, R12, 0xf8, !PT ;  /* 0x0000001805057812 */ /* 0x000fc400078ef80c */
[----:B------:R-:W-:Y:S01]  /*0c60*/  SEL R20, R20, RZ, !P4 ;  /* 0x000000ff14147207 */ /* 0x000fe20006000000 */
[----:B------:R-:W-:Y:S01]  /*0c70*/  IMAD R42, R19, c[0x0][0x1e4], R42 ;  /* 0x00007900132a7a24 */ /* 0x000fe200078e022a */
[----:B------:R-:W-:Y:S01]  /*0c80*/  LOP3.LUT R14, R5, R14, RZ, 0x3c, !PT ;  /* 0x0000000e050e7212 */ /* 0x000fe200078e3cff */
[----:B------:R-:W-:Y:S01]  /*0c90*/  IMAD.WIDE.U32 R24, R19, c[0x0][0x1e0], R12 ;  /* 0x0000780013187a25 */ /* 0x000fe200078e000c */
[----:B------:R-:W-:Y:S02]  /*0ca0*/  SEL R3, R223, RZ, !P4 ;  /* 0x000000ffdf037207 */ /* 0x000fe40006000000 */
[----:B------:R-:W-:Y:S01]  /*0cb0*/  SHF.R.S32.HI R28, RZ, 0x5, R17 ;  /* 0x00000005ff1c7819 */ /* 0x000fe20000011411 */
[----:B------:R-:W-:Y:S01]  /*0cc0*/  IMAD R5, R15, c[0x0][0x1e8], RZ ;  /* 0x00007a000f057a24 */ /* 0x000fe200078e02ff */
[C---:B------:R-:W-:Y:S01]  /*0cd0*/  ISETP.GE.AND P4, PT, R12.reuse, c[0x0][0x1cc], PT ;  /* 0x000073000c007a0c */ /* 0x040fe20003f86270 */
[----:B------:R-:W-:Y:S01]  /*0ce0*/  IMAD.IADD R43, R25, 0x1, R42 ;  /* 0x00000001192b7824 */ /* 0x000fe200078e022a */
[----:B------:R-:W-:Y:S01]  /*0cf0*/  IADD3 R216, R12, 0x40, RZ ;  /* 0x000000400cd87810 */ /* 0x000fe20007ffe0ff */
[----:B------:R-:W-:Y:S01]  /*0d00*/  IMAD.MOV.U32 R40, RZ, RZ, R4 ;  /* 0x000000ffff287224 */ /* 0x000fe200078e0004 */
[----:B------:R-:W-:Y:S01]  /*0d10*/  LOP3.LUT R23, R23, 0xfffffff0, RZ, 0xc0, !PT ;  /* 0xfffffff017177812 */ /* 0x000fe200078ec0ff */
[----:B------:R-:W-:Y:S01]  /*0d20*/  IMAD.MOV.U32 R42, RZ, RZ, R24 ;  /* 0x000000ffff2a7224 */ /* 0x000fe200078e0018 */
[----:B------:R-:W-:Y:S01]  /*0d30*/  ISETP.GE.AND P5, PT, R216, c[0x0][0x1cc], PT ;  /* 0x00007300d8007a0c */ /* 0x000fe20003fa6270 */
[----:B------:R-:W-:Y:S01]  /*0d40*/  IMAD R6, R20, c[0x0][0x278], RZ ;  /* 0x00009e0014067a24 */ /* 0x000fe200078e02ff */
[----:B------:R-:W-:Y:S01]  /*0d50*/  SHF.R.S32.HI R10, RZ, 0x1f, R10 ;  /* 0x0000001fff0a7819 */ /* 0x000fe2000001140a */
[----:B------:R-:W-:-:S02]  /*0d60*/  IMAD R4, R30, c[0x0][0x1ec], R5 ;  /* 0x00007b001e047a24 */ /* 0x000fc400078e0205 */
[----:B------:R-:W-:Y:S01]  /*0d70*/  IMAD.IADD R5, R221, 0x1, -R22 ;  /* 0x00000001dd057824 */ /* 0x000fe200078e0a16 */
[----:B------:R-:W-:Y:S01]  /*0d80*/  LEA.HI R10, R10, R221, RZ, 0x3 ;  /* 0x000000dd0a0a7211 */ /* 0x000fe200078f18ff */
[----:B------:R-:W-:-:S03]  /*0d90*/  IMAD.WIDE.U32 R42, R30, c[0x0][0x1e8], R42 ;  /* 0x00007a001e2a7a25 */ /* 0x000fc600078e002a */
[----:B------:R-:W-:Y:S01]  /*0da0*/  LOP3.LUT R10, R10, 0xfffffff8, RZ, 0xc0, !PT ;  /* 0xfffffff80a0a7812 */ /* 0x000fe200078ec0ff */
[C---:B------:R-:W-:Y:S02]  /*0db0*/  IMAD R6, R3.reuse, c[0x0][0x27c], R6 ;  /* 0x00009f0003067a24 */ /* 0x040fe400078e0206 */
[----:B------:R-:W-:-:S04]  /*0dc0*/  IMAD.WIDE.U32 R26, R3, c[0x0][0x278], R26 ;  /* 0x00009e00031a7a25 */ /* 0x000fc800078e001a */
[----:B------:R-:W-:Y:S01]  /*0dd0*/  IMAD R5, R28, 0x8, R5 ;  /* 0x000000081c057824 */ /* 0x000fe200078e0205 */
[----:B------:R-:W-:Y:S01]  /*0de0*/  LEA R228, P2, R26, c[0x0][0x258], 0x2 ;  /* 0x000096001ae47a11 */ /* 0x000fe200078410ff */
[----:B------:R-:W-:Y:S02]  /*0df0*/  IMAD R44, R44, c[0x0][0x1b0], RZ ;  /* 0x00006c002c2c7a24 */ /* 0x000fe400078e02ff */
[----:B------:R-:W-:Y:S02]  /*0e00*/  IMAD.IADD R43, R43, 0x1, R4 ;  /* 0x000000012b2b7824 */ /* 0x000fe400078e0204 */
[----:B------:R-:W-:Y:S01]  /*0e10*/  IMAD.IADD R4, R27, 0x1, R6 ;  /* 0x000000011b047824 */ /* 0x000fe200078e0206 */
[----:B------:R-:W-:Y:S01]  /*0e20*/  LOP3.LUT R27, R18, 0xfffffff8, RZ, 0xc0, !PT ;  /* 0xfffffff8121b7812 */ /* 0x000fe200078ec0ff */
[----:B------:R-:W-:Y:S02]  /*0e30*/  IMAD R16, R16, c[0x0][0x208], RZ ;  /* 0x0000820010107a24 */ /* 0x000fe400078e02ff */
[----:B------:R-:W-:Y:S01]  /*0e40*/  IMAD.U32 R5, R5, 0x20, R14 ;  /* 0x0000002005057824 */ /* 0x000fe200078e000e */
[----:B------:R-:W-:Y:S01]  /*0e50*/  LEA.HI.X R229, R26, c[0x0][0x25c], R4, 0x2, P2 ;  /* 0x000097001ae57a11 */ /* 0x000fe200010f1404 */
[C---:B------:R-:W-:Y:S01]  /*0e60*/  IMAD R44, R19.reuse, c[0x0][0x1b4], R44 ;  /* 0x00006d00132c7a24 */ /* 0x040fe200078e022c */
[----:B------:R-:W-:Y:S01]  /*0e70*/  IADD3 R4, R12, 0x20, RZ ;  /* 0x000000200c047810 */ /* 0x000fe20007ffe0ff */
[----:B------:R-:W-:-:S03]  /*0e80*/  IMAD.WIDE.U32 R24, R19, c[0x0][0x1b0], R12 ;  /* 0x00006c0013187a25 */ /* 0x000fc600078e000c */
[----:B------:R-:W-:Y:S01]  /*0e90*/  ISETP.GE.AND P6, PT, R4, c[0x0][0x1cc], PT ;  /* 0x0000730004007a0c */ /* 0x000fe20003fc6270 */
[----:B------:R-:W-:Y:S02]  /*0ea0*/  IMAD R14, R20, c[0x0][0x290], RZ ;  /* 0x0000a400140e7a24 */ /* 0x000fe400078e02ff */
[----:B------:R-:W-:Y:S02]  /*0eb0*/  IMAD R19, R37, c[0x0][0x1d8], RZ ;  /* 0x0000760025137a24 */ /* 0x000fe400078e02ff */
[----:B------:R-:W-:Y:S02]  /*0ec0*/  IMAD R21, R33, c[0x0][0x20c], R16 ;  /* 0x0000830021157a24 */ /* 0x000fe400078e0210 */
[----:B------:R-:W-:Y:S02]  /*0ed0*/  IMAD R16, R3, c[0x0][0x294], R14 ;  /* 0x0000a50003107a24 */ /* 0x000fe400078e020e */
[----:B------:R-:W-:Y:S02]  /*0ee0*/  IMAD R14, R36, c[0x0][0x1dc], R19 ;  /* 0x00007700240e7a24 */ /* 0x000fe400078e0213 */
[----:B------:R-:W-:-:S02]  /*0ef0*/  IMAD.IADD R19, R8, 0x1, -R221 ;  /* 0x0000000108137824 */ /* 0x000fc400078e0add */
[----:B------:R-:W-:-:S03]  /*0f00*/  IMAD.WIDE.U32 R46, R36, c[0x0][0x1d8], R42 ;  /* 0x00007600242e7a25 */ /* 0x000fc600078e002a */
[----:B------:R-:W-:Y:S01]  /*0f10*/  ISETP.LT.OR P3, PT, R19, 0x1, P4 ;  /* 0x000000011300780c */ /* 0x000fe20002761670 */
[----:B------:R-:W-:Y:S01]  /*0f20*/  IMAD.WIDE.U32 R40, R3, c[0x0][0x290], R40 ;  /* 0x0000a40003287a25 */ /* 0x000fe200078e0028 */
[----:B------:R-:W-:Y:S02]  /*0f30*/  ISETP.LT.OR P2, PT, R19, 0x1, P6 ;  /* 0x000000011300780c */ /* 0x000fe40003741670 */
[----:B------:R-:W-:Y:S01]  /*0f40*/  LEA R42, P0, R46, c[0x0][0x1c0], 0x1 ;  /* 0x000070002e2a7a11 */ /* 0x000fe200078008ff */
[----:B------:R-:W-:Y:S01]  /*0f50*/  IMAD.IADD R14, R47, 0x1, R14 ;  /* 0x000000012f0e7824 */ /* 0x000fe200078e020e */
[----:B------:R-:W-:Y:S01]  /*0f60*/  LEA R226, P1, R40, c[0x0][0x280], 0x2 ;  /* 0x0000a00028e27a11 */ /* 0x000fe200078210ff */
[----:B------:R-:W-:Y:S01]  /*0f70*/  IMAD.IADD R6, R41, 0x1, R16 ;  /* 0x0000000129067824 */ /* 0x000fe200078e0210 */
[----:B------:R-:W-:Y:S01]  /*0f80*/  ISETP.LT.OR P6, PT, R19, 0x41, P6 ;  /* 0x000000411300780c */ /* 0x000fe200037c1670 */
[----:B------:R-:W-:Y:S01]  /*0f90*/  IMAD.IADD R45, R25, 0x1, R44 ;  /* 0x00000001192d7824 */ /* 0x000fe200078e022c */
[----:B------:R-:W-:Y:S01]  /*0fa0*/  LEA.HI.X R43, R46, c[0x0][0x1c4], R14, 0x1, P0 ;  /* 0x000071002e2b7a11 */ /* 0x000fe200000f0c0e */
[----:B------:R-:W-:Y:S01]  /*0fb0*/  IMAD.SHL.U32 R5, R5, 0x2, RZ ;  /* 0x0000000205057824 */ /* 0x000fe200078e00ff */
[----:B------:R-:W-:Y:S01]  /*0fc0*/  LEA.HI.X R227, R40, c[0x0][0x284], R6, 0x2, P1 ;  /* 0x0000a10028e37a11 */ /* 0x000fe200008f1406 */
[----:B------:R-:W-:Y:S01]  /*0fd0*/  IMAD.MOV.U32 R25, RZ, RZ, c[0x0][0x1d8] ;  /* 0x00007600ff197624 */ /* 0x000fe200078e00ff */
[----:B------:R-:W-:Y:S01]  /*0fe0*/  ISETP.LT.OR P1, PT, R19, 0x1, P5 ;  /* 0x000000011300780c */ /* 0x000fe20002f21670 */
[----:B------:R-:W-:Y:S01]  /*0ff0*/  IMAD.MOV.U32 R6, RZ, RZ, c[0x0][0x1dc] ;  /* 0x00007700ff067624 */ /* 0x000fe200078e00ff */
[----:B------:R-:W-:Y:S01]  /*1000*/  @!PT LDS RZ, [RZ] ;  /* 0x00000000fffff984 */ /* 0x000fe20000000800 */
[----:B------:R-:W-:Y:S01]  /*1010*/  @!PT LDS RZ, [RZ] ;  /* 0x00000000fffff984 */ /* 0x000fe20000000800 */
[----:B------:R-:W-:Y:S01]  /*1020*/  @!PT LDS RZ, [RZ] ;  /* 0x00000000fffff984 */ /* 0x000fe20000000800 */
[----:B------:R1:W-:Y:S01]  /*1030*/  LDGSTS.E.BYPASS.LTC128B.128 [R5+0x6080], [R42.64], !P3 ;  /* 0x060800002a057fae */ /* 0x0003e2000d901d44 */
[C---:B------:R-:W-:Y:S01]  /*1040*/  IMAD.IADD R26, R2.reuse, 0x1, -R27 ;  /* 0x00000001021a7824 */ /* 0x040fe200078e0a1b */
[----:B------:R-:W-:Y:S01]  /*1050*/  LEA R40, P0, R25, R42, 0x7 ;  /* 0x0000002a19287211 */ /* 0x000fe200078038ff */
[----:B------:R-:W-:Y:S01]  /*1060*/  IMAD R15, R15, c[0x0][0x1b8], RZ ;  /* 0x00006e000f0f7a24 */ /* 0x000fe200078e02ff */
[----:B------:R1:W-:Y:S01]  /*1070*/  LDGSTS.E.BYPASS.LTC128B.128 [R5+0x8080], [R42.64+0x40], !P2 ;  /* 0x080800402a057fae */ /* 0x0003e2000d101d44 */
[----:B------:R-:W-:Y:S01]  /*1080*/  ISETP.LT.OR P2, PT, R19, 0x41, P4 ;  /* 0x000000411300780c */ /* 0x000fe20002741670 */
[----:B------:R-:W-:Y:S01]  /*1090*/  IMAD.MOV.U32 R44, RZ, RZ, R24 ;  /* 0x000000ffff2c7224 */ /* 0x000fe200078e0018 */
[----:B------:R-:W-:Y:S01]  /*10a0*/  LEA.HI.X R41, R25, R43, R6, 0x7, P0 ;  /* 0x0000002b19297211 */ /* 0x000fe200000f3c06 */
[----:B------:R-:W-:Y:S01]  /*10b0*/  IMAD.IADD R24, R2, 0x1, -R23 ;  /* 0x0000000102187824 */ /* 0x000fe200078e0a17 */
[----:B------:R-:W-:Y:S01]  /*10c0*/  LEA.HI R6, R9, R2, RZ, 0x6 ;  /* 0x0000000209067211 */ /* 0x000fe200078f30ff */
[----:B------:R-:W-:Y:S01]  /*10d0*/  IMAD R15, R30, c[0x0][0x1bc], R15 ;  /* 0x00006f001e0f7a24 */ /* 0x000fe200078e020f */
[----:B------:R-:W-:Y:S01]  /*10e0*/  LEA.HI R14, R26, R26, RZ, 0x1 ;  /* 0x0000001a1a0e7211 */ /* 0x000fe200078f08ff */
[----:B------:R1:W-:Y:S01]  /*10f0*/  LDGSTS.E.BYPASS.LTC128B.128 [R5+0xa080], [R42.64+0x80], !P1 ;  /* 0x0a0800802a057fae */ /* 0x0003e2000c901d44 */
[----:B------:R-:W-:Y:S01]  /*1100*/  SHF.R.S32.HI R6, RZ, 0x6, R6 ;  /* 0x00000006ff067819 */ /* 0x000fe20000011406 */
[----:B------:R-:W-:Y:S01]  /*1110*/  IMAD.WIDE.U32 R30, R30, c[0x0][0x1b8], R44 ;  /* 0x00006e001e1e7a25 */ /* 0x000fe200078e002c */
[----:B------:R-:W-:-:S02]  /*1120*/  LOP3.LUT R25, R14, 0x7fffffe, RZ, 0xc0, !PT ;  /* 0x07fffffe0e197812 */ /* 0x000fc400078ec0ff */
[----:B------:R-:W-:Y:S01]  /*1130*/  ISETP.GE.AND P0, PT, R12, c[0x0][0x19c], PT ;  /* 0x000067000c007a0c */ /* 0x000fe20003f06270 */
[----:B------:R-:W-:Y:S01]  /*1140*/  IMAD R213, R7, 0x4, R6 ;  /* 0x0000000407d57824 */ /* 0x000fe200078e0206 */
[----:B------:R-:W-:Y:S01]  /*1150*/  ISETP.GE.AND P4, PT, R4, c[0x0][0x19c], PT ;  /* 0x0000670004007a0c */ /* 0x000fe20003f86270 */
[----:B------:R-:W-:Y:S01]  /*1160*/  IMAD.IADD R16, R26, 0x1, -R25 ;  /* 0x000000011a107824 */ /* 0x000fe200078e0a19 */
[----:B------:R-:W-:Y:S01]  /*1170*/  ISETP.GE.AND P3, PT, R216, c[0x0][0x19c], PT ;  /* 0x00006700d8007a0c */ /* 0x000fe20003f66270 */
[----:B------:R1:W-:Y:S01]  /*1180*/  LDGSTS.E.BYPASS.LTC128B.128 [R5+0x7080], [R40.64], !P2 ;  /* 0x0708000028057fae */ /* 0x0003e2000d101d44 */
[----:B------:R-:W-:Y:S01]  /*1190*/  ISETP.LT.OR P5, PT, R19, 0x41, P5 ;  /* 0x000000411300780c */ /* 0x000fe20002fa1670 */
[----:B------:R-:W-:Y:S01]  /*11a0*/  IMAD R213, R213, 0x8, R16 ;  /* 0x00000008d5d57824 */ /* 0x000fe200078e0210 */
[C---:B------:R-:W-:Y:S01]  /*11b0*/  ISETP.LT.OR P1, PT, R19.reuse, 0x1, P0 ;  /* 0x000000011300780c */ /* 0x040fe20000721670 */
[----:B------:R1:W-:Y:S01]  /*11c0*/  LDGSTS.E.BYPASS.LTC128B.128 [R5+0x9080], [R40.64+0x40], !P6 ;  /* 0x0908004028057fae */ /* 0x0003e2000f101d44 */
[----:B------:R-:W-:Y:S01]  /*11d0*/  ISETP.LT.OR P2, PT, R19, 0x1, P4 ;  /* 0x000000011300780c */ /* 0x000fe20002741670 */
[----:B------:R-:W-:Y:S01]  /*11e0*/  IMAD R16, R37, c[0x0][0x1a8], RZ ;  /* 0x00006a0025107a24 */ /* 0x000fe200078e02ff */
[----:B------:R-:W-:Y:S01]  /*11f0*/  ISETP.LT.OR P6, PT, R19, 0x1, P3 ;  /* 0x000000011300780c */ /* 0x000fe20001fc1670 */
[----:B------:R-:W-:Y:S01]  /*1200*/  IMAD.IADD R31, R31, 0x1, R15 ;  /* 0x000000011f1f7824 */ /* 0x000fe200078e020f */
[C---:B------:R-:W-:Y:S01]  /*1210*/  ISETP.LT.OR P0, PT, R19.reuse, 0x41, P0 ;  /* 0x000000411300780c */ /* 0x040fe20000701670 */
[C---:B------:R-:W-:Y:S01]  /*1220*/  IMAD R16, R36.reuse, c[0x0][0x1ac], R16 ;  /* 0x00006b0024107a24 */ /* 0x040fe200078e0210 */
[C---:B------:R-:W-:Y:S01]  /*1230*/  ISETP.LT.OR P4, PT, R19.reuse, 0x41, P4 ;  /* 0x000000411300780c */ /* 0x040fe20002781670 */
[----:B------:R-:W-:Y:S01]  /*1240*/  IMAD.WIDE.U32 R36, R36, c[0x0][0x1a8], R30 ;  /* 0x00006a0024247a25 */ /* 0x000fe200078e001e */
[----:B------:R-:W-:Y:S01]  /*1250*/  ISETP.LT.OR P3, PT, R19, 0x41, P3 ;  /* 0x000000411300780c */ /* 0x000fe20001f61670 */
[----:B------:R1:W-:Y:S01]  /*1260*/  LDGSTS.E.BYPASS.LTC128B.128 [R5+0xb080], [R40.64+0x80], !P5 ;  /* 0x0b08008028057fae */ /* 0x0003e2000e901d44 */
[-C--:B------:R-:W-:Y:S01]  /*1270*/  LEA.HI R19, R24, R24.reuse, RZ, 0x1 ;  /* 0x0000001818137211 */ /* 0x080fe200078f08ff */
[----:B------:R-:W-:Y:S01]  /*1280*/  IMAD.IADD R16, R37, 0x1, R16 ;  /* 0x0000000125107824 */ /* 0x000fe200078e0210 */
[----:B------:R-:W-:Y:S01]  /*1290*/  SHF.R.S32.HI R27, RZ, 0x1f, R24 ;  /* 0x0000001fff1b7819 */ /* 0x000fe20000011418 */
[----:B------:R-:W-:Y:S01]  /*12a0*/  IMAD R34, R33, c[0x0][0x17c], R34 ;  /* 0x00005f0021227a24 */ /* 0x000fe200078e0222 */
[----:B------:R-:W-:Y:S01]  /*12b0*/  LOP3.LUT R15, R19, 0x7fffffe, RZ, 0xc0, !PT ;  /* 0x07fffffe130f7812 */ /* 0x000fe200078ec0ff */
[----:B------:R-:W-:Y:S01]  /*12c0*/  IMAD.WIDE.U32 R38, R33, c[0x0][0x178], R12 ;  /* 0x00005e0021267a25 */ /* 0x000fe200078e000c */
[----:B------:R-:W-:-:S02]  /*12d0*/  LEA.HI R27, R27, R24, RZ, 0x3 ;  /* 0x000000181b1b7211 */ /* 0x000fc400078f18ff */
[----:B------:R-:W-:Y:S01]  /*12e0*/  LEA.HI R23, R17, R28, RZ, 0x1 ;  /* 0x0000001c11177211 */ /* 0x000fe200078f08ff */
[----:B------:R-:W-:Y:S01]  /*12f0*/  IMAD.IADD R22, R24, 0x1, -R15 ;  /* 0x0000000118167824 */ /* 0x000fe200078e0a0f */
[----:B------:R-:W-:Y:S01]  /*1300*/  LOP3.LUT R15, R27, 0xfffffff8, RZ, 0xc0, !PT ;  /* 0xfffffff81b0f7812 */ /* 0x000fe200078ec0ff */
[----:B------:R-:W-:Y:S01]  /*1310*/  IMAD.IADD R35, R39, 0x1, R34 ;  /* 0x0000000127237824 */ /* 0x000fe200078e0222 */
[----:B------:R-:W-:Y:S01]  /*1320*/  LEA R30, P5, R36, c[0x0][0x190], 0x1 ;  /* 0x00006400241e7a11 */ /* 0x000fe200078a08ff */
[----:B------:R-:W-:Y:S01]  /*1330*/  IMAD.MOV.U32 R34, RZ, RZ, R38 ;  /* 0x000000ffff227224 */ /* 0x000fe200078e0026 */
[----:B------:R-:W-:Y:S01]  /*1340*/  LOP3.LUT R23, R23, 0xfffffffe, RZ, 0xc0, !PT ;  /* 0xfffffffe17177812 */ /* 0x000fe200078ec0ff */
[----:B------:R-:W-:Y:S01]  /*1350*/  IMAD.IADD R15, R24, 0x1, -R15 ;  /* 0x00000001180f7824 */ /* 0x000fe200078e0a0f */
[----:B------:R-:W-:Y:S01]  /*1360*/  LEA.HI.X R31, R36, c[0x0][0x194], R16, 0x1, P5 ;  /* 0x00006500241f7a11 */ /* 0x000fe200028f0c10 */
[----:B------:R-:W-:Y:S01]  /*1370*/  IMAD.MOV.U32 R24, RZ, RZ, c[0x0][0x1a8] ;  /* 0x00006a00ff187624 */ /* 0x000fe200078e00ff */
[----:B------:R-:W-:Y:S01]  /*1380*/  SHF.R.S32.HI R27, RZ, 0x3, R27 ;  /* 0x00000003ff1b7819 */ /* 0x000fe2000001141b */
[----:B------:R-:W-:Y:S01]  /*1390*/  IMAD.IADD R16, R28, 0x1, -R23 ;  /* 0x000000011c107824 */ /* 0x000fe200078e0a17 */
[----:B------:R-:W-:Y:S01]  /*13a0*/  IADD3 R234, R5, 0xc080, RZ ;  /* 0x0000c08005ea7810 */ /* 0x000fe20007ffe0ff */
[----:B------:R-:W-:Y:S01]  /*13b0*/  IMAD R25, R11, c[0x0][0x180], RZ ;  /* 0x000060000b197a24 */ /* 0x000fe200078e02ff */
[----:B------:R1:W-:Y:S01]  /*13c0*/  LDGSTS.E.BYPASS.LTC128B.128 [R5+0x80], [R30.64], !P1 ;  /* 0x000800001e057fae */ /* 0x0003e2000c901d44 */
[----:B------:R-:W-:Y:S01]  /*13d0*/  IMAD.MOV.U32 R23, RZ, RZ, c[0x0][0x1ac] ;  /* 0x00006b00ff177624 */ /* 0x000fe200078e00ff */
[----:B------:R-:W-:Y:S01]  /*13e0*/  IADD3 R231, R5, 0x12080, RZ ;  /* 0x0001208005e77810 */ /* 0x000fe20007ffe0ff */
[----:B------:R-:W-:Y:S01]  /*13f0*/  IMAD.SHL.U32 R210, R16, 0x400, RZ ;  /* 0x0000040010d27824 */ /* 0x000fe200078e00ff */
[----:B------:R1:W-:Y:S01]  /*1400*/  LDGSTS.E.BYPASS.LTC128B.128 [R5+0x2080], [R30.64+0x40], !P2 ;  /* 0x020800401e057fae */ /* 0x0003e2000d101d44 */
[----:B------:R-:W-:Y:S01]  /*1410*/  IMAD R211, R27, 0x8, R22 ;  /* 0x000000081bd37824 */ /* 0x000fe200078e0216 */
[----:B------:R-:W-:Y:S01]  /*1420*/  LEA R22, P5, R24, R30, 0x7 ;  /* 0x0000001e18167211 */ /* 0x000fe200078a38ff */
[----:B------:R-:W-:Y:S01]  /*1430*/  IMAD R25, R0, c[0x0][0x184], R25 ;  /* 0x0000610000197a24 */ /* 0x000fe200078e0219 */
[----:B------:R-:W-:Y:S01]  /*1440*/  ISETP.GE.AND P2, PT, R12, c[0x0][0x1fc], PT ;  /* 0x00007f000c007a0c */ /* 0x000fe20003f46270 */
[----:B------:R-:W-:Y:S01]  /*1450*/  IMAD.WIDE.U32 R34, R0, c[0x0][0x180], R34 ;  /* 0x0000600000227a25 */ /* 0x000fe200078e0022 */
[----:B------:R-:W-:Y:S01]  /*1460*/  LEA.HI.X R23, R24, R31, R23, 0x7, P5 ;  /* 0x0000001f18177211 */ /* 0x000fe200028f3c17 */
[----:B------:R1:W-:Y:S01]  /*1470*/  LDGSTS.E.BYPASS.LTC128B.128 [R5+0x4080], [R30.64+0x80], !P6 ;  /* 0x040800801e057fae */ /* 0x0003e2000f101d44 */
[----:B------:R-:W-:Y:S01]  /*1480*/  ISETP.GE.AND P5, PT, R12, c[0x0][0x16c], PT ;  /* 0x00005b000c007a0c */ /* 0x000fe20003fa6270 */
[----:B------:R-:W-:-:S02]  /*1490*/  IMAD R235, R235, 0x2, R210 ;  /* 0x00000002ebeb7824 */ /* 0x000fc400078e02d2 */
[----:B------:R-:W-:Y:S01]  /*14a0*/  IMAD R210, R27, 0x200, R210 ;  /* 0x000002001bd27824 */ /* 0x000fe200078e02d2 */
[----:B------:R-:W-:Y:S01]  /*14b0*/  SEL R218, RZ, 0x1, P5 ;  /* 0x00000001ffda7807 */ /* 0x000fe20002800000 */
[----:B------:R-:W-:Y:S01]  /*14c0*/  IMAD.WIDE.U32 R32, R33, c[0x0][0x208], R12 ;  /* 0x0000820021207a25 */ /* 0x000fe200078e000c */
[----:B------:R-:W-:Y:S01]  /*14d0*/  ISETP.GE.AND P5, PT, R216, c[0x0][0x16c], PT ;  /* 0x00005b00d8007a0c */ /* 0x000fe20003fa6270 */
[----:B------:R2:W-:Y:S02]  /*14e0*/  LDGSTS.E.BYPASS.LTC128B.128 [R5+0x1080], [R22.64], !P0 ;  /* 0x0108000016057fae */ /* 0x0005e4000c101d44 */
[----:B------:R-:W-:Y:S02]  /*14f0*/  IMAD.SHL.U32 R212, R26, 0x40, RZ ;  /* 0x000000401ad47824 */ /* 0x000fe400078e00ff */
[----:B------:R-:W-:Y:S01]  /*1500*/  IMAD.SHL.U32 R27, R28, 0x10, RZ ;  /* 0x000000101c1b7824 */ /* 0x000fe200078e00ff */
[----:B------:R2:W-:Y:S01]  /*1510*/  LDGSTS.E.BYPASS.LTC128B.128 [R5+0x3080], [R22.64+0x40], !P4 ;  /* 0x0308004016057fae */ /* 0x0005e2000e101d44 */
[----:B------:R-:W-:Y:S01]  /*1520*/  IMAD.IADD R29, R35, 0x1, R25 ;  /* 0x00000001231d7824 */ /* 0x000fe200078e0219 */
[----:B------:R-:W-:Y:S01]  /*1530*/  LOP3.LUT R212, R212, 0x1c0, RZ, 0xc0, !PT ;  /* 0x000001c0d4d47812 */ /* 0x000fe200078ec0ff */
[----:B------:R-:W-:Y:S01]  /*1540*/  IMAD.MOV.U32 R28, RZ, RZ, R34 ;  /* 0x000000ffff1c7224 */ /* 0x000fe200078e0022 */
[----:B------:R2:W-:Y:S01]  /*1550*/  LDGSTS.E.BYPASS.LTC128B.128 [R5+0x5080], [R22.64+0x80], !P3 ;  /* 0x0508008016057fae */ /* 0x0005e2000d901d44 */
[----:B------:R-:W-:Y:S01]  /*1560*/  IMAD R26, R20, c[0x0][0x188], RZ ;  /* 0x00006200141a7a24 */ /* 0x000fe200078e02ff */
[----:B------:R-:W-:Y:S01]  /*1570*/  LOP3.LUT R27, R212, 0x30, R27, 0xf8, !PT ;  /* 0x00000030d41b7812 */ /* 0x000fe200078ef81b */
[----:B------:R-:W-:Y:S01]  /*1580*/  IMAD.IADD R33, R33, 0x1, R21 ;  /* 0x0000000121217824 */ /* 0x000fe200078e0215 */
[----:B------:R-:W-:Y:S01]  /*1590*/  SHF.R.U32.HI R212, RZ, 0x3, R212 ;  /* 0x00000003ffd47819 */ /* 0x000fe200000116d4 */
[----:B------:R-:W-:Y:S01]  /*15a0*/  IMAD R21, R3, c[0x0][0x18c], R26 ;  /* 0x0000630003157a24 */ /* 0x000fe200078e021a */
[----:B------:R-:W-:Y:S01]  /*15b0*/  LOP3.LUT R27, R27, 0x8, R18, 0xf8, !PT ;  /* 0x000000081b1b7812 */ /* 0x000fe200078ef812 */
[----:B------:R-:W-:Y:S01]  /*15c0*/  IMAD.WIDE.U32 R28, R3, c[0x0][0x188], R28 ;  /* 0x00006200031c7a25 */ /* 0x000fe200078e001c */
[----:B------:R-:W0:Y:S02]  /*15d0*/  LDGDEPBAR ;  /* 0x00000000000079af */ /* 0x000e240000000000 */
[----:B------:R-:W-:Y:S01]  /*15e0*/  LOP3.LUT R212, R27, R212, RZ, 0x3c, !PT ;  /* 0x000000d41bd47212 */ /* 0x000fe200078e3cff */
[----:B------:R-:W-:Y:S01]  /*15f0*/  IMAD R25, R11, c[0x0][0x210], RZ ;  /* 0x000084000b197a24 */ /* 0x000fe200078e02ff */
[----:B------:R-:W-:Y:S01]  /*1600*/  SEL R11, RZ, 0x4, P5 ;  /* 0x00000004ff0b7807 */ /* 0x000fe20002800000 */
[----:B------:R-:W-:Y:S01]  /*1610*/  IMAD.IADD R21, R29, 0x1, R21 ;  /* 0x000000011d157824 */ /* 0x000fe200078e0215 */
[----:B------:R-:W-:Y:S01]  /*1620*/  ISETP.GE.AND P5, PT, R4, c[0x0][0x16c], PT ;  /* 0x00005b0004007a0c */ /* 0x000fe20003fa6270 */
[----:B------:R-:W-:Y:S01]  /*1630*/  IMAD R25, R0, c[0x0][0x214], R25 ;  /* 0x0000850000197a24 */ /* 0x000fe200078e0219 */
[----:B------:R-:W-:Y:S01]  /*1640*/  LEA R238, P1, R28, c[0x0][0x160], 0x1 ;  /* 0x000058001cee7a11 */ /* 0x000fe200078208ff */
[----:B------:R-:W-:Y:S01]  /*1650*/  IMAD.WIDE.U32 R32, R0, c[0x0][0x210], R32 ;  /* 0x0000840000207a25 */ /* 0x000fe200078e0020 */
[----:B------:R-:W-:-:S02]  /*1660*/  SEL R24, RZ, 0x2, P5 ;  /* 0x00000002ff187807 */ /* 0x000fc40002800000 */
[----:B------:R-:W-:Y:S01]  /*1670*/  LEA.HI.X R239, R28, c[0x0][0x164], R21, 0x1, P1 ;  /* 0x000059001cef7a11 */ /* 0x000fe200008f0c15 */
[----:B------:R-:W-:Y:S01]  /*1680*/  IMAD R26, R20, c[0x0][0x218], RZ ;  /* 0x00008600141a7a24 */ /* 0x000fe200078e02ff */
[----:B------:R-:W-:Y:S01]  /*1690*/  ISETP.GE.AND P1, PT, R4, c[0x0][0x1fc], PT ;  /* 0x00007f0004007a0c */ /* 0x000fe20003f26270 */
[----:B------:R-:W-:Y:S01]  /*16a0*/  IMAD.IADD R29, R33, 0x1, R25 ;  /* 0x00000001211d7824 */ /* 0x000fe200078e0219 */
[----:B------:R-:W-:Y:S01]  /*16b0*/  IADD3 R11, R11, R24, R218 ;  /* 0x000000180b0b7210 */ /* 0x000fe20007ffe0da */
[----:B------:R-:W-:Y:S01]  /*16c0*/  IMAD.MOV.U32 R28, RZ, RZ, R32 ;  /* 0x000000ffff1c7224 */ /* 0x000fe200078e0020 */
[----:B------:R-:W-:Y:S01]  /*16d0*/  SEL R21, RZ, 0xffffffff, P1 ;  /* 0xffffffffff157807 */ /* 0x000fe20000800000 */
[----:B------:R-:W-:Y:S01]  /*16e0*/  IMAD R24, R20, c[0x0][0x240], RZ ;  /* 0x0000900014187a24 */ /* 0x000fe200078e02ff */
[----:B------:R-:W-:Y:S01]  /*16f0*/  SEL R0, RZ, 0x1, P2 ;  /* 0x00000001ff007807 */ /* 0x000fe20001000000 */
[----:B------:R-:W-:Y:S01]  /*1700*/  IMAD R20, R3, c[0x0][0x21c], R26 ;  /* 0x0000870003147a24 */ /* 0x000fe200078e021a */
[----:B------:R-:W-:Y:S01]  /*1710*/  LOP3.LUT P2, RZ, R11, 0x1, RZ, 0xc0, !PT ;  /* 0x000000010bff7812 */ /* 0x000fe2000784c0ff */
[----:B------:R-:W-:Y:S01]  /*1720*/  IMAD.SHL.U32 R21, R21, 0x2, RZ ;  /* 0x0000000215157824 */ /* 0x000fe200078e00ff */
[----:B------:R-:W-:Y:S01]  /*1730*/  LOP3.LUT P6, RZ, R11, 0x2, RZ, 0xc0, !PT ;  /* 0x000000020bff7812 */ /* 0x000fe200078cc0ff */
[----:B------:R-:W-:Y:S01]  /*1740*/  IMAD.WIDE.U32 R26, R3, c[0x0][0x218], R28 ;  /* 0x00008600031a7a25 */ /* 0x000fe200078e001c */
[----:B------:R-:W-:-:S02]  /*1750*/  ISETP.GE.AND P1, PT, R216, c[0x0][0x1fc], PT ;  /* 0x00007f00d8007a0c */ /* 0x000fc40003f26270 */
[----:B------:R-:W-:Y:S01]  /*1760*/  LOP3.LUT P0, RZ, R11, 0x4, RZ, 0xc0, !PT ;  /* 0x000000040bff7812 */ /* 0x000fe2000780c0ff */
[C---:B------:R-:W-:Y:S01]  /*1770*/  IMAD R11, R3.reuse, c[0x0][0x244], R24 ;  /* 0x00009100030b7a24 */ /* 0x040fe200078e0218 */
[CC--:B------:R-:W-:Y:S01]  /*1780*/  ISETP.LE.OR P2, PT, R222.reuse, R221.reuse, !P2 ;  /* 0x000000ddde00720c */ /* 0x0c0fe20005743670 */
[----:B------:R-:W-:Y:S01]  /*1790*/  IMAD.WIDE.U32 R224, R3, c[0x0][0x240], R224 ;  /* 0x0000900003e07a25 */ /* 0x000fe200078e00e0 */
[--C-:B------:R-:W-:Y:S02]  /*17a0*/  SHF.R.S32.HI R3, RZ, 0x1, R19.reuse ;  /* 0x00000001ff037819 */ /* 0x100fe40000011413 */
[----:B------:R-:W-:Y:S01]  /*17b0*/  SHF.R.S32.HI R24, RZ, 0x1f, R19 ;  /* 0x0000001fff187819 */ /* 0x000fe20000011413 */
[----:B------:R-:W-:Y:S01]  /*17c0*/  IMAD.IADD R20, R27, 0x1, R20 ;  /* 0x000000011b147824 */ /* 0x000fe200078e0214 */
[----:B------:R-:W-:Y:S01]  /*17d0*/  ISETP.LE.OR P6, PT, R222, R221, !P6 ;  /* 0x000000ddde00720c */ /* 0x000fe200077c3670 */
[----:B------:R-:W-:Y:S01]  /*17e0*/  IMAD.IADD R10, R221, 0x1, -R10 ;  /* 0x00000001dd0a7824 */ /* 0x000fe200078e0a0a */
[----:B------:R-:W-:Y:S01]  /*17f0*/  SEL R19, RZ, 0x4, P1 ;  /* 0x00000004ff137807 */ /* 0x000fe20000800000 */
[----:B--2---:R-:W-:Y:S01]  /*1800*/  IMAD.SHL.U32 R23, R7, 0x10, RZ ;  /* 0x0000001007177824 */ /* 0x004fe200078e00ff */
[----:B------:R-:W-:Y:S01]  /*1810*/  LOP3.LUT R0, R21, 0x2, R0, 0xe2, !PT ;  /* 0x0000000215007812 */ /* 0x000fe200078ee200 */
[C---:B------:R-:W-:Y:S01]  /*1820*/  IMAD.SHL.U32 R214, R7.reuse, 0x8, RZ ;  /* 0x0000000807d67824 */ /* 0x040fe200078e00ff */
[----:B------:R-:W-:Y:S01]  /*1830*/  LEA R232, P1, R26, c[0x0][0x1f0], 0x1 ;  /* 0x00007c001ae87a11 */ /* 0x000fe200078208ff */
[----:B------:R1:W-:Y:S01]  /*1840*/  LDGSTS.E.BYPASS.LTC128B.128 [R5+0xc080], [R238.64], !P2 ;  /* 0x0c080000ee057fae */ /* 0x0003e2000d101d44 */
[----:B------:R-:W-:Y:S01]  /*1850*/  LOP3.LUT R0, R0, R19, RZ, 0xfc, !PT ;  /* 0x0000001300007212 */ /* 0x000fe200078efcff */
[----:B------:R-:W-:Y:S01]  /*1860*/  IMAD R212, R7, 0x200, R212 ;  /* 0x0000020007d47824 */ /* 0x000fe200078e02d4 */
[----:B------:R-:W-:Y:S01]  /*1870*/  LEA.HI.X R233, R26, c[0x0][0x1f4], R20, 0x1, P1 ;  /* 0x00007d001ae97a11 */ /* 0x000fe200008f0c14 */
[----:B------:R-:W-:Y:S01]  /*1880*/  IMAD.SHL.U32 R211, R211, 0x20, RZ ;  /* 0x00000020d3d37824 */ /* 0x000fe200078e00ff */
[----:B------:R-:W-:Y:S01]  /*1890*/  ISETP.GT.AND P1, PT, R2, 0xf, PT ;  /* 0x0000000f0200780c */ /* 0x000fe20003f24270 */
[----:B------:R1:W-:Y:S01]  /*18a0*/  LDGSTS.E.BYPASS.LTC128B.128 [R5+0xd080], [R238.64+0x40], !P6 ;  /* 0x0d080040ee057fae */ /* 0x0003e2000f101d44 */
[----:B------:R-:W-:Y:S01]  /*18b0*/  ISETP.LE.OR P0, PT, R222, R221, !P0 ;  /* 0x000000ddde00720c */ /* 0x000fe20004703670 */
[----:B------:R-:W-:Y:S01]  /*18c0*/  IMAD.IADD R230, R225, 0x1, R11 ;  /* 0x00000001e1e67824 */ /* 0x000fe200078e020b */
[----:B------:R-:W-:-:S02]  /*18d0*/  LOP3.LUT P4, RZ, R0, 0x1, RZ, 0xc0, !PT ;  /* 0x0000000100ff7812 */ /* 0x000fc4000788c0ff */
[----:B------:R-:W-:Y:S02]  /*18e0*/  LOP3.LUT P3, RZ, R0, 0x2, RZ, 0xc0, !PT ;  /* 0x0000000200ff7812 */ /* 0x000fe4000786c0ff */
[----:B------:R-:W-:Y:S02]  /*18f0*/  ISETP.LE.OR P6, PT, R222, R221, !P4 ;  /* 0x000000ddde00720c */ /* 0x000fe400067c3670 */
[----:B------:R-:W-:Y:S02]  /*1900*/  LOP3.LUT P2, RZ, R0, 0x4, RZ, 0xc0, !PT ;  /* 0x0000000400ff7812 */ /* 0x000fe4000784c0ff */
[----:B------:R-:W-:Y:S01]  /*1910*/  LEA.HI R0, R9, R2, RZ, 0x7 ;  /* 0x0000000209007211 */ /* 0x000fe200078f38ff */
[----:B------:R-:W-:Y:S01]  /*1920*/  IMAD.SHL.U32 R9, R6, 0x8, RZ ;  /* 0x0000000806097824 */ /* 0x000fe200078e00ff */
[----:B------:R-:W-:Y:S01]  /*1930*/  SHF.R.S32.HI R25, RZ, 0x1, R14 ;  /* 0x00000001ff197819 */ /* 0x000fe2000001140e */
[----:B------:R-:W-:Y:S01]  /*1940*/  @!P1 IMAD.SHL.U32 R19, R2, 0x10, RZ ;  /* 0x0000001002139824 */ /* 0x000fe200078e00ff */
[----:B------:R1:W-:Y:S01]  /*1950*/  LDGSTS.E.BYPASS.LTC128B.128 [R5+0xe080], [R238.64+0x80], !P0 ;  /* 0x0e080080ee057fae */ /* 0x0003e2000c101d44 */
[----:B------:R-:W-:-:S02]  /*1960*/  LEA.HI R24, R24, R3, RZ, 0x2 ;  /* 0x0000000318187211 */ /* 0x000fc400078f10ff */
[C---:B------:R-:W-:Y:S01]  /*1970*/  LOP3.LUT P0, RZ, R25.reuse, 0x2, RZ, 0xc0, !PT ;  /* 0x0000000219ff7812 */ /* 0x040fe2000780c0ff */
[----:B------:R-:W-:Y:S01]  /*1980*/  IMAD.SHL.U32 R25, R25, 0x40, RZ ;  /* 0x0000004019197824 */ /* 0x000fe200078e00ff */
[----:B------:R-:W-:Y:S01]  /*1990*/  LOP3.LUT R14, R9, 0x18, RZ, 0xc0, !PT ;  /* 0x00000018090e7812 */ /* 0x000fe200078ec0ff */
[----:B------:R-:W-:Y:S01]  /*19a0*/  IMAD.SHL.U32 R9, R10, 0x40, RZ ;  /* 0x000000400a097824 */ /* 0x000fe200078e00ff */
[----:B------:R2:W-:Y:S01]  /*19b0*/  @!P1 LDGSTS.E.BYPASS.LTC128B.128 [R19+0x18080], [R228.64] ;  /* 0x18080000e4139fae */ /* 0x0005e2000b901d44 */
[----:B------:R-:W-:Y:S02]  /*19c0*/  LOP3.LUT R24, R24, 0xfffffffc, RZ, 0xc0, !PT ;  /* 0xfffffffc18187812 */ /* 0x000fe400078ec0ff */
[----:B------:R-:W-:Y:S01]  /*19d0*/  LOP3.LUT R25, R25, 0xc0, RZ, 0xc0, !PT ;  /* 0x000000c019197812 */ /* 0x000fe200078ec0ff */
[----:B------:R-:W0:Y:S01]  /*19e0*/  LDGDEPBAR ;  /* 0x00000000000079af */ /* 0x000e220000000000 */
[----:B------:R-:W-:Y:S01]  /*19f0*/  LOP3.LUT R9, R9, 0x1c0, RZ, 0xc0, !PT ;  /* 0x000001c009097812 */ /* 0x000fe200078ec0ff */
[----:B------:R-:W-:Y:S01]  /*1a00*/  IMAD.IADD R3, R3, 0x1, -R24 ;  /* 0x0000000103037824 */ /* 0x000fe200078e0a18 */
[----:B------:R-:W-:Y:S01]  /*1a10*/  LOP3.LUT R21, R25, 0x8, R18, 0xf8, !PT ;  /* 0x0000000819157812 */ /* 0x000fe200078ef812 */
[----:B------:R1:W-:Y:S01]  /*1a20*/  LDGSTS.E.BYPASS.LTC128B.128 [R5+0x12080], [R232.64], !P6 ;  /* 0x12080000e8057fae */ /* 0x0003e2000f101d44 */
[----:B------:R-:W-:-:S02]  /*1a30*/  ISETP.LE.OR P6, PT, R222, R221, !P2 ;  /* 0x000000ddde00720c */ /* 0x000fc400057c3670 */
[----:B------:R-:W-:Y:S02]  /*1a40*/  SHF.R.U32.HI R18, RZ, 0x3, R9 ;  /* 0x00000003ff127819 */ /* 0x000fe40000011609 */
[----:B------:R-:W-:Y:S02]  /*1a50*/  SHF.R.U32.HI R20, RZ, 0x3, R25 ;  /* 0x00000003ff147819 */ /* 0x000fe40000011619 */
[----:B------:R-:W-:Y:S02]  /*1a60*/  LOP3.LUT R18, R18, R9, R14, 0x1e, !PT ;  /* 0x0000000912127212 */ /* 0x000fe400078e1e0e */
[----:B------:R-:W-:Y:S02]  /*1a70*/  LOP3.LUT R9, R17, 0xffffffe0, RZ, 0xc0, !PT ;  /* 0xffffffe011097812 */ /* 0x000fe400078ec0ff */
[----:B------:R-:W-:Y:S01]  /*1a80*/  SHF.R.U32.HI R0, RZ, 0x4, R0 ;  /* 0x00000004ff007819 */ /* 0x000fe20000011600 */
[----:B------:R-:W-:Y:S01]  /*1a90*/  IMAD.IADD R235, R235, 0x1, R18 ;  /* 0x00000001ebeb7824 */ /* 0x000fe200078e0212 */
[----:B------:R-:W-:Y:S01]  /*1aa0*/  LOP3.LUT R23, R23, 0x10, RZ, 0xc0, !PT ;  /* 0x0000001017177812 */ /* 0x000fe200078ec0ff */
[----:B------:R-:W-:Y:S01]  /*1ab0*/  IMAD.SHL.U32 R18, R3, 0x40, RZ ;  /* 0x0000004003127824 */ /* 0x000fe200078e00ff */
[----:B------:R-:W-:Y:S01]  /*1ac0*/  LOP3.LUT R20, R21, R20, RZ, 0x3c, !PT ;  /* 0x0000001415147212 */ /* 0x000fe200078e3cff */
[----:B------:R-:W-:Y:S01]  /*1ad0*/  IMAD.IADD R9, R2, 0x1, -R9 ;  /* 0x0000000102097824 */ /* 0x000fe200078e0a09 */
[----:B------:R-:W-:Y:S01]  /*1ae0*/  LOP3.LUT R0, R23, 0x8, R0, 0xf8, !PT ;  /* 0x0000000817007812 */ /* 0x000fe200078ef800 */
[----:B------:R-:W-:Y:S01]  /*1af0*/  IMAD.SHL.U32 R235, R235, 0x2, RZ ;  /* 0x00000002ebeb7824 */ /* 0x000fe200078e00ff */
[----:B--2---:R-:W-:Y:S01]  /*1b00*/  SEL R19, RZ, 0xffffffff, P5 ;  /* 0xffffffffff137807 */ /* 0x004fe20002800000 */
[----:B------:R-:W-:Y:S01]  /*1b10*/  IMAD.U32 R213, R213, 0x20, R20 ;  /* 0x00000020d5d57824 */ /* 0x000fe200078e0014 */
[----:B------:R-:W-:-:S02]  /*1b20*/  ISETP.LE.OR P5, PT, R222, R221, !P3 ;  /* 0x000000ddde00720c */ /* 0x000fc40005fa3670 */
[----:B------:R-:W-:Y:S01]  /*1b30*/  LOP3.LUT R18, R18, 0xc0, RZ, 0xc0, !PT ;  /* 0x000000c012127812 */ /* 0x000fe200078ec0ff */
[----:B------:R-:W-:Y:S01]  /*1b40*/  IMAD.SHL.U32 R19, R19, 0x2, RZ ;  /* 0x0000000213137824 */ /* 0x000fe200078e00ff */
[----:B------:R-:W-:Y:S02]  /*1b50*/  LOP3.LUT R214, R214, 0x8, RZ, 0xc0, !PT ;  /* 0x00000008d6d67812 */ /* 0x000fe400078ec0ff */
[----:B------:R-:W-:Y:S02]  /*1b60*/  SHF.R.U32.HI R17, RZ, 0x3, R18 ;  /* 0x00000003ff117819 */ /* 0x000fe40000011612 */
[----:B------:R-:W-:Y:S02]  /*1b70*/  SHF.R.S32.HI R20, RZ, 0x1f, R9 ;  /* 0x0000001fff147819 */ /* 0x000fe40000011409 */
[----:B------:R-:W-:Y:S01]  /*1b80*/  LOP3.LUT R218, R19, 0x2, R218, 0xe2, !PT ;  /* 0x0000000213da7812 */ /* 0x000fe200078ee2da */
[----:B------:R-:W-:Y:S01]  /*1b90*/  @!P1 IMAD.SHL.U32 R19, R2, 0x10, RZ ;  /* 0x0000001002139824 */ /* 0x000fe200078e00ff */
[----:B------:R-:W-:Y:S01]  /*1ba0*/  LOP3.LUT R0, R17, R0, R18, 0x1e, !PT ;  /* 0x0000000011007212 */ /* 0x000fe200078e1e12 */
[----:B------:R1:W-:Y:S01]  /*1bb0*/  LDGSTS.E.BYPASS.LTC128B.128 [R5+0x13080], [R232.64+0x40], !P5 ;  /* 0x13080040e8057fae */ /* 0x0003e2000e901d44 */
[----:B------:R-:W-:-:S02]  /*1bc0*/  LOP3.LUT P5, RZ, R15, 0x2, RZ, 0xc0, !PT ;  /* 0x000000020fff7812 */ /* 0x000fc400078ac0ff */
[----:B------:R-:W-:Y:S01]  /*1bd0*/  SEL R204, R215, 0xfffffff0, !P0 ;  /* 0xfffffff0d7cc7807 */ /* 0x000fe20004000000 */
[----:B------:R1:W-:Y:S01]  /*1be0*/  LDGSTS.E.BYPASS.LTC128B.128 [R5+0x14080], [R232.64+0x80], !P6 ;  /* 0x14080080e8057fae */ /* 0x0003e2000f101d44 */
[C---:B------:R-:W-:Y:S01]  /*1bf0*/  LOP3.LUT P6, RZ, R15.reuse, 0x4, RZ, 0xc0, !PT ;  /* 0x000000040fff7812 */ /* 0x040fe200078cc0ff */
[----:B------:R-:W-:Y:S01]  /*1c00*/  IMAD.SHL.U32 R15, R15, 0x40, RZ ;  /* 0x000000400f0f7824 */ /* 0x000fe200078e00ff */
[----:B------:R-:W-:Y:S01]  /*1c10*/  SEL R207, R215, 0xfffffff0, !P5 ;  /* 0xfffffff0d7cf7807 */ /* 0x000fe20006800000 */
[----:B------:R-:W-:Y:S01]  /*1c20*/  IMAD.IADD R217, R211, 0x1, R0 ;  /* 0x00000001d3d97824 */ /* 0x000fe200078e0200 */
[----:B------:R-:W-:Y:S01]  /*1c30*/  ISETP.GE.AND P5, PT, R222, 0x41, PT ;  /* 0x00000041de00780c */ /* 0x000fe20003fa6270 */
[----:B------:R1:W-:Y:S01]  /*1c40*/  @!P1 LDGSTS.E.BYPASS.LTC128B.128 [R19+0x18280], [R226.64] ;  /* 0x18280000e2139fae */ /* 0x0003e2000b901d44 */
[----:B------:R-:W-:Y:S01]  /*1c50*/  LOP3.LUT R15, R15, 0x1c0, RZ, 0xc0, !PT ;  /* 0x000001c00f0f7812 */ /* 0x000fe200078ec0ff */
[----:B------:R-:W-:Y:S01]  /*1c60*/  IMAD.MOV.U32 R0, RZ, RZ, 0x20 ;  /* 0x00000020ff007424 */ /* 0x000fe200078e00ff */
[----:B------:R-:W-:Y:S01]  /*1c70*/  LOP3.LUT P0, RZ, R3, 0x2, RZ, 0xc0, !PT ;  /* 0x0000000203ff7812 */ /* 0x000fe2000780c0ff */
[----:B------:R-:W-:Y:S01]  /*1c80*/  IMAD R3, R16, 0x200, R211 ;  /* 0x0000020010037824 */ /* 0x000fe200078e02d3 */
[----:B------:R-:W-:Y:S01]  /*1c90*/  SHF.R.U32.HI R7, RZ, 0x3, R15 ;  /* 0x00000003ff077819 */ /* 0x000fe2000001160f */
[----:B------:R-:W0:Y:S01]  /*1ca0*/  LDGDEPBAR ;  /* 0x00000000000079af */ /* 0x000e220000000000 */
[----:B------:R-:W-:-:S02]  /*1cb0*/  LOP3.LUT R14, R17, R18, R14, 0x1e, !PT ;  /* 0x00000012110e7212 */ /* 0x000fc400078e1e0e */
[----:B------:R-:W-:Y:S01]  /*1cc0*/  LOP3.LUT R15, R7, R15, R214, 0x1e, !PT ;  /* 0x0000000f070f7212 */ /* 0x000fe200078e1ed6 */
[----:B------:R-:W0:Y:S01]  /*1cd0*/  LDGDEPBAR ;  /* 0x00000000000079af */ /* 0x000e220000000000 */
[----:B------:R-:W-:Y:S01]  /*1ce0*/  LEA.HI R7, R20, R9, RZ, 0x2 ;  /* 0x0000000914077211 */ /* 0x000fe200078f10ff */
[----:B------:R-:W-:Y:S01]  /*1cf0*/  IMAD.IADD R211, R211, 0x1, R14 ;  /* 0x00000001d3d37824 */ /* 0x000fe200078e020e */
[----:B------:R-:W-:Y:S01]  /*1d00*/  LOP3.LUT R214, R17, R18, R214, 0x1e, !PT ;  /* 0x0000001211d67212 */ /* 0x000fe200078e1ed6 */
[----:B------:R-:W-:Y:S01]  /*1d10*/  IMAD.IADD R210, R210, 0x1, R15 ;  /* 0x00000001d2d27824 */ /* 0x000fe200078e020f */
[----:B------:R-:W-:Y:S02]  /*1d20*/  SHF.R.S32.HI R219, RZ, 0x2, R7 ;  /* 0x00000002ffdb7819 */ /* 0x000fe40000011407 */
[----:B------:R-:W-:Y:S01]  /*1d30*/  SEL R0, R0, 0xffffffe0, !P6 ;  /* 0xffffffe000007807 */ /* 0x000fe20007000000 */
[----:B------:R-:W-:Y:S01]  /*1d40*/  IMAD.IADD R214, R3, 0x1, R214 ;  /* 0x0000000103d67824 */ /* 0x000fe200078e02d6 */
[----:B------:R-:W-:Y:S01]  /*1d50*/  SEL R215, R215, 0xfffffff0, !P0 ;  /* 0xfffffff0d7d77807 */ /* 0x000fe20004000000 */
[----:B------:R-:W-:Y:S01]  /*1d60*/  IMAD R219, R16, 0x10, R219 ;  /* 0x0000001010db7824 */ /* 0x000fe200078e02db */
[----:B------:R-:W-:Y:S01]  /*1d70*/  IADD3 R3, R235, 0x18480, RZ ;  /* 0x00018480eb037810 */ /* 0x000fe20007ffe0ff */
[----:B------:R-:W-:Y:S05]  /*1d80*/  @!P5 BRA `(.L_x_718) ;  /* 0x000001700000d947 */ /* 0x000fea0003800000 */
[----:B------:R-:W-:Y:S01]  /*1d90*/  IMAD.MOV.U32 R16, RZ, RZ, c[0x0][0x208] ;  /* 0x00008200ff107624 */ /* 0x000fe200078e00ff */
[----:B------:R-:W-:Y:S01]  /*1da0*/  BSSY B0, `(.L_x_718) ;  /* 0x0000015000007945 */ /* 0x000fe20003800000 */
[----:B------:R-:W-:-:S02]  /*1db0*/  IMAD.MOV.U32 R13, RZ, RZ, 0x6 ;  /* 0x00000006ff0d7424 */ /* 0x000fc400078e00ff */
[----:B------:R-:W-:-:S03]  /*1dc0*/  IMAD.SHL.U32 R14, R16, 0x40, RZ ;  /* 0x00000040100e7824 */ /* 0x000fc600078e00ff */
[----:B------:R-:W-:Y:S01]  /*1dd0*/  SHF.L.U64.HI R13, R16, R13, c[0x0][0x20c] ;  /* 0x00008300100d7619 */ /* 0x000fe2000001020d */
[----:B------:R-:W-:Y:S01]  /*1de0*/  IMAD.SHL.U32 R11, R14, 0x2, RZ ;  /* 0x000000020e0b7824 */ /* 0x000fe200078e00ff */
[----:B------:R-:W-:Y:S02]  /*1df0*/  IADD3 R16, R222, -0x40, RZ ;  /* 0xffffffc0de107810 */ /* 0x000fe40007ffe0ff */
[----:B------:R-:W-:Y:S02]  /*1e00*/  SHF.L.U64.HI R13, R14, 0x1, R13 ;  /* 0x000000010e0d7819 */ /* 0x000fe4000001020d */
[----:B------:R-:W-:Y:S02]  /*1e10*/  IADD3 R14, P5, P0, R11, 0x80, R232 ;  /* 0x000000800b0e7810 */ /* 0x000fe400078be0e8 */
[----:B------:R-:W-:Y:S02]  /*1e20*/  ISETP.GT.AND P6, PT, R16, R221, PT ;  /* 0x000000dd1000720c */ /* 0x000fe40003fc4270 */
[----:B------:R-:W-:-:S02]  /*1e30*/  IADD3.X R15, R13, RZ, R233, P5, P0 ;  /* 0x000000ff0d0f7210 */ /* 0x000fc40002fe04e9 */
[----:B------:R-:W-:Y:S02]  /*1e40*/  IADD3 R16, P0, R11, R232, RZ ;  /* 0x000000e80b107210 */ /* 0x000fe40007f1e0ff */
[----:B------:R-:W-:-:S03]  /*1e50*/  ISETP.GE.OR P5, PT, R12, c[0x0][0x1fc], !P6 ;  /* 0x00007f000c007a0c */ /* 0x000fc600077a6670 */
[----:B------:R-:W-:Y:S01]  /*1e60*/  IMAD.X R17, R13, 0x1, R233, P0 ;  /* 0x000000010d117824 */ /* 0x000fe200000e06e9 */
[----:B------:R-:W-:Y:S02]  /*1e70*/  ISETP.GE.OR P0, PT, R4, c[0x0][0x1fc], !P6 ;  /* 0x00007f0004007a0c */ /* 0x000fe40007706670 */
[----:B------:R-:W-:-:S07]  /*1e80*/  ISETP.GE.OR P6, PT, R216, c[0x0][0x1fc], !P6 ;  /* 0x00007f00d8007a0c */ /* 0x000fce00077c6670 */
[----:B------:R2:W-:Y:S04]  /*1e90*/  LDGSTS.E.BYPASS.LTC128B.128 [R5+0x15080], [R16.64], !P5 ;  /* 0x1508000010057fae */ /* 0x0005e8000e901d44 */
[----:B------:R2:W-:Y:S04]  /*1ea0*/  LDGSTS.E.BYPASS.LTC128B.128 [R5+0x16080], [R16.64+0x40], !P0 ;  /* 0x1608004010057fae */ /* 0x0005e8000c101d44 */
[----:B------:R2:W-:Y:S01]  /*1eb0*/  LDGSTS.E.BYPASS.LTC128B.128 [R5+0x17080], [R14.64], !P6 ;  /* 0x170800000e057fae */ /* 0x0005e2000f101d44 */
[----:B------:R-:W-:Y:S05]  /*1ec0*/  @P1 BRA `(.L_x_719) ;  /* 0x0000002000001947 */ /* 0x000fea0003800000 */
[----:B-12---:R-:W-:-:S05]  /*1ed0*/  SHF.L.U32 R5, R2, 0x4, RZ ;  /* 0x0000000402057819 */ /* 0x006fca00000006ff */
[----:B------:R1:W-:Y:S02]  /*1ee0*/  LDGSTS.E.BYPASS.LTC128B.128 [R5+0x18380], [R226.64+0x100] ;  /* 0x18380100e2057fae */ /* 0x0003e4000b901d44 */
.L_x_719:
[----:B------:R-:W-:Y:S05]  /*1ef0*/  BSYNC B0 ;  /* 0x0000000000007941 */ /* 0x000fea0003800000 */
.L_x_718:
[----:B-12---:R-:W-:Y:S01]  /*1f00*/  SHF.R.S32.HI R5, RZ, 0x1f, R6 ;  /* 0x0000001fff057819 */ /* 0x006fe20000011406 */
[----:B------:R-:W0:Y:S01]  /*1f10*/  LDGDEPBAR ;  /* 0x00000000000079af */ /* 0x000e220000000000 */
[----:B------:R-:W-:Y:S01]  /*1f20*/  LOP3.LUT P0, RZ, R10, 0x4, RZ, 0xc0, !PT ;  /* 0x000000040aff7812 */ /* 0x000fe2000780c0ff */
[----:B------:R-:W-:Y:S01]  /*1f30*/  IMAD.SHL.U32 R213, R213, 0x2, RZ ;  /* 0x00000002d5d57824 */ /* 0x000fe200078e00ff */
[----:B------:R-:W-:Y:S01]  /*1f40*/  LEA.HI R5, R5, R6, RZ, 0x2 ;  /* 0x0000000605057211 */ /* 0x000fe200078f10ff */
[----:B------:R-:W-:Y:S01]  /*1f50*/  IMAD.SHL.U32 R212, R212, 0x2, RZ ;  /* 0x00000002d4d47824 */ /* 0x000fe200078e00ff */
[----:B------:R-:W-:Y:S01]  /*1f60*/  IADD3 R242, R222, 0x3f, RZ ;  /* 0x0000003fdef27810 */ /* 0x000fe20007ffe0ff */
[----:B------:R-:W-:Y:S01]  /*1f70*/  IMAD.MOV.U32 R241, RZ, RZ, 0x1 ;  /* 0x00000001fff17424 */ /* 0x000fe200078e00ff */
[----:B------:R-:W-:Y:S01]  /*1f80*/  LOP3.LUT R5, R5, 0xfffffffc, RZ, 0xc0, !PT ;  /* 0xfffffffc05057812 */ /* 0x000fe200078ec0ff */
[----:B------:R-:W-:Y:S01]  /*1f90*/  IMAD.MOV.U32 R244, RZ, RZ, RZ ;  /* 0x000000fffff47224 */ /* 0x000fe200078e00ff */
[----:B------:R-:W-:Y:S01]  /*1fa0*/  LEA R210, R210, 0x1c480, 0x1 ;  /* 0x0001c480d2d27811 */ /* 0x000fe200078e08ff */
[----:B------:R-:W-:Y:S01]  /*1fb0*/  IMAD.MOV.U32 R240, RZ, RZ, RZ ;  /* 0x000000fffff07224 */ /* 0x000fe200078e00ff */
[----:B------:R-:W-:Y:S01]  /*1fc0*/  LOP3.LUT R236, R7, 0xfffffffc, RZ, 0xc0, !PT ;  /* 0xfffffffc07ec7812 */ /* 0x000fe200078ec0ff */
[----:B------:R-:W-:Y:S01]  /*1fd0*/  IMAD.IADD R5, R6, 0x1, -R5 ;  /* 0x0000000106057824 */ /* 0x000fe200078e0a05 */
[----:B------:R-:W-:Y:S01]  /*1fe0*/  SHF.R.S32.HI R7, RZ, 0x1f, R242 ;  /* 0x0000001fff077819 */ /* 0x000fe200000114f2 */
[----:B------:R-:W-:Y:S01]  /*1ff0*/  IMAD R209, R207, 0x2, R210 ;  /* 0x00000002cfd17824 */ /* 0x000fe200078e02d2 */
[----:B------:R-:W-:Y:S01]  /*2000*/  LEA R208, R0, R210, 0x1 ;  /* 0x000000d200d07211 */ /* 0x000fe200078e08ff */
[----:B------:R-:W-:Y:S01]  /*2010*/  IMAD.IADD R236, R9, 0x1, -R236 ;  /* 0x0000000109ec7824 */ /* 0x000fe200078e0aec */
[----:B------:R-:W-:Y:S01]  /*2020*/  LEA.HI R242, R7, R242, RZ, 0x6 ;  /* 0x000000f207f27211 */ /* 0x000fe200078f30ff */
[----:B------:R-:W-:Y:S01]  /*2030*/  IMAD R5, R5, -0x8, R8 ;  /* 0xfffffff805057824 */ /* 0x000fe200078e0208 */
[----:B------:R-:W-:Y:S01]  /*2040*/  IADD3 R237, R235, 0x184c0, RZ ;  /* 0x000184c0ebed7810 */ /* 0x000fe20007ffe0ff */
[----:B------:R-:W-:Y:S01]  /*2050*/  CS2R R162, SRZ ;  /* 0x0000000000a27805 */ /* 0x000fe2000001ff00 */
[----:B------:R-:W-:Y:S01]  /*2060*/  @P0 IADD3 R237, R3, -0x40, RZ ;  /* 0xffffffc003ed0810 */ /* 0x000fe20007ffe0ff */
[----:B------:R-:W-:Y:S01]  /*2070*/  IMAD R236, R236, -0x2, R5 ;  /* 0xfffffffeecec7824 */ /* 0x000fe200078e0205 */
[----:B------:R-:W-:Y:S01]  /*2080*/  LEA R211, R211, 0x80, 0x1 ;  /* 0x00000080d3d37811 */ /* 0x000fe200078e08ff */
[----:B------:R-:W-:Y:S01]  /*2090*/  CS2R R160, SRZ ;  /* 0x0000000000a07805 */ /* 0x000fe2000001ff00 */
        /* <DEDUP_REMOVED lines=50> */
[----:B------:R-:W-:Y:S01]  /*23c0*/  SHF.R.S32.HI R242, RZ, 0x6, R242 ;  /* 0x00000006fff27819 */ /* 0x000fe200000114f2 */
[----:B------:R-:W-:-:S02]  /*23d0*/  IMAD.IADD R205, R214, 0x1, R215 ;  /* 0x00000001d6cd7824 */ /* 0x000fc400078e02d7 */
.L_x_722:
[----:B------:R-:W-:Y:S04]  /*23e0*/  DEPBAR.LE SB0, 0x1 ;  /* 0x000080400000791a */ /* 0x000fe80000000000 */
[----:B------:R-:W-:Y:S01]  /*23f0*/  BAR.SYNC.DEFER_BLOCKING 0x0 ;  /* 0x0000000000007b1d */ /* 0x000fe20000010000 */
[C---:B------:R-:W-:Y:S01]  /*2400*/  IMAD R2, R206.reuse, 0x1800, R214 ;  /* 0x00001800ce027824 */ /* 0x040fe200078e02d6 */
[C---:B------:R-:W-:Y:S01]  /*2410*/  LEA R192, R206.reuse, R219, 0x6 ;  /* 0x000000dbcec07211 */ /* 0x040fe200078e30ff */
[----:B------:R-:W-:Y:S01]  /*2420*/  IMAD R49, R206, 0x1800, R215 ;  /* 0x00001800ce317824 */ /* 0x000fe200078e02d7 */
[----:B------:R-:W-:Y:S02]  /*2430*/  IADD3 R243, R244, 0x1, RZ ;  /* 0x00000001f4f37810 */ /* 0x000fe40007ffe0ff */
[----:B------:R-:W-:Y:S01]  /*2440*/  SHF.L.U32 R3, R2, 0x1, RZ ;  /* 0x0000000102037819 */ /* 0x000fe200000006ff */
[----:B------:R-:W-:Y:S01]  /*2450*/  IMAD.SHL.U32 R245, R192, 0x4, RZ ;  /* 0x00000004c0f57824 */ /* 0x000fe200078e00ff */
[----:B------:R-:W-:Y:S02]  /*2460*/  IADD3 R48, R214, R49, RZ ;  /* 0x00000031d6307210 */ /* 0x000fe40007ffe0ff */
[----:B------:R-:W-:Y:S02]  /*2470*/  ISETP.GE.AND P0, PT, R243, R242, PT ;  /* 0x000000f2f300720c */ /* 0x000fe40003f06270 */
        /* <DEDUP_REMOVED lines=29> */
[----:B------:R-:W-:Y:S01]  /*2650*/  IMAD R56, R206, 0x1800, R205 ;  /* 0x00001800ce387824 */ /* 0x000fe200078e02cd */
[-C--:B------:R-:W-:Y:S04]  /*2660*/  HMMA.16816.F32 R12, R60, R58.reuse, R12 ;  /* 0x0000003a3c0c723c */ /* 0x080fe8000000180c */
[----:B------:R-:W-:Y:S04]  /*2670*/  IMAD.SHL.U32 R176, R56, 0x2, RZ ;  /* 0x0000000238b07824 */ /* 0x000fe800078e00ff */
[C---:B------:R-:W-:Y:S01]  /*2680*/  HMMA.16816.F32 R16, R52.reuse, R58, R16 ;  /* 0x0000003a3410723c */ /* 0x040fe20000001810 */
[----:B------:R-:W3:Y:S04]  /*2690*/  LDSM.16.M88.4 R56, [R176+0xd080] ;  /* 0x00d08000b038783b */ /* 0x000ee80000000200 */
[----:B------:R-:W4:Y:S03]  /*26a0*/  LDSM.16.M88.4 R168, [R176+0xd880] ;  /* 0x00d88000b0a8783b */ /* 0x000f260000000200 */
[-C--:B------:R-:W-:Y:S08]  /*26b0*/  HMMA.16816.F32 R20, R52, R64.reuse, R20 ;  /* 0x000000403414723c */ /* 0x080ff00000001814 */
        /* <DEDUP_REMOVED lines=54> */
[C---:B---34-:R-:W-:Y:S01]  /*2a20*/  IMAD.WIDE.U32 R36, R243.reuse, c[0x0][0x178], RZ ;  /* 0x00005e00f3247a25 */ /* 0x058fe200078e00ff */
[----:B------:R-:W-:Y:S02]  /*2a30*/  SHF.R.S32.HI R3, RZ, 0x1f, R243 ;  /* 0x0000001fff037819 */ /* 0x000fe400000114f3 */
[----:B------:R-:W-:Y:S01]  /*2a40*/  LOP3.LUT P5, RZ, R218, 0x1, RZ, 0xc0, !PT ;  /* 0x00000001daff7812 */ /* 0x000fe200078ac0ff */
[----:B--2---:R-:W-:Y:S01]  /*2a50*/  IMAD R2, R243, -0x40, R222 ;  /* 0xffffffc0f3027824 */ /* 0x004fe200078e02de */
[----:B------:R-:W-:Y:S01]  /*2a60*/  LEA R38, P0, R36, R238, 0x7 ;  /* 0x000000ee24267211 */ /* 0x000fe200078038ff */
[----:B------:R-:W-:Y:S03]  /*2a70*/  IMAD R3, R3, c[0x0][0x178], RZ ;  /* 0x00005e0003037a24 */ /* 0x000fe600078e02ff */
[CC--:B------:R-:W-:Y:S01]  /*2a80*/  ISETP.LE.OR P5, PT, R2.reuse, R221.reuse, !P5 ;  /* 0x000000dd0200720c */ /* 0x0c0fe20006fa3670 */
[----:B------:R-:W-:Y:S01]  /*2a90*/  IMAD R3, R243, c[0x0][0x17c], R3 ;  /* 0x00005f00f3037a24 */ /* 0x000fe200078e0203 */
[----:B------:R-:W-:Y:S03]  /*2aa0*/  ISETP.GT.AND P6, PT, R2, R221, PT ;  /* 0x000000dd0200720c */ /* 0x000fe60003fc4270 */
[----:B------:R-:W-:Y:S01]  /*2ab0*/  IMAD.IADD R3, R37, 0x1, R3 ;  /* 0x0000000125037824 */ /* 0x000fe200078e0203 */
[----:B------:R-:W-:Y:S01]  /*2ac0*/  ISETP.GE.OR P6, PT, R216, c[0x0][0x16c], !P6 ;  /* 0x00005b00d8007a0c */ /* 0x000fe200077c6670 */
[C---:B------:R-:W-:Y:S03]  /*2ad0*/  @!P1 IMAD R37, R241.reuse, 0x40, R220 ;  /* 0x00000040f1259824 */ /* 0x040fe600078e02dc */
[----:B------:R-:W-:Y:S01]  /*2ae0*/  LEA.HI.X R39, R36, R239, R3, 0x7, P0 ;  /* 0x000000ef24277211 */ /* 0x000fe200000f3c03 */
[----:B------:R-:W-:Y:S01]  /*2af0*/  IMAD R36, R241, 0x3000, R234 ;  /* 0x00003000f1247824 */ /* 0x000fe200078e02ea */
[----:B------:R-:W-:Y:S02]  /*2b00*/  LOP3.LUT P0, RZ, R218, 0x2, RZ, 0xc0, !PT ;  /* 0x00000002daff7812 */ /* 0x000fe4000780c0ff */
[----:B------:R-:W-:Y:S02]  /*2b10*/  @!P1 LEA R3, R244, 0x40, 0x6 ;  /* 0x00000040f4039811 */ /* 0x000fe400078e30ff */
[----:B------:R-:W-:Y:S01]  /*2b20*/  @!PT LDS RZ, [RZ] ;  /* 0x00000000fffff984 */ /* 0x000fe20000000800 */
[----:B------:R-:W-:Y:S01]  /*2b30*/  @!PT LDS RZ, [RZ] ;  /* 0x00000000fffff984 */ /* 0x000fe20000000800 */
[----:B------:R-:W-:Y:S01]  /*2b40*/  @!PT LDS RZ, [RZ] ;  /* 0x00000000fffff984 */ /* 0x000fe20000000800 */
[----:B------:R1:W-:Y:S01]  /*2b50*/  LDGSTS.E.BYPASS.LTC128B.128 [R36], [R38.64], !P5 ;  /* 0x0000000026247fae */ /* 0x0003e2000e901d44 */
[----:B------:R-:W-:Y:S01]  /*2b60*/  ISETP.LE.OR P0, PT, R2, R221, !P0 ;  /* 0x000000dd0200720c */ /* 0x000fe20004703670 */
[----:B------:R-:W-:Y:S02]  /*2b70*/  @!P1 IMAD.SHL.U32 R2, R37, 0x4, RZ ;  /* 0x0000000425029824 */ /* 0x000fe400078e00ff */
[----:B------:R-:W-:Y:S10]  /*2b80*/  @!P1 IMAD.WIDE R40, R3, 0x4, R228 ;  /* 0x0000000403289825 */ /* 0x000ff400078e02e4 */
[----:B------:R1:W-:Y:S04]  /*2b90*/  LDGSTS.E.BYPASS.LTC128B.128 [R36+0x1000], [R38.64+0x40], !P0 ;  /* 0x0100004026247fae */ /* 0x0003e8000c101d44 */
[----:B------:R1:W-:Y:S04]  /*2ba0*/  LDGSTS.E.BYPASS.LTC128B.128 [R36+0x2000], [R38.64+0x80], !P6 ;  /* 0x0200008026247fae */ /* 0x0003e8000f101d44 */
[----:B------:R1:W-:Y:S02]  /*2bb0*/  @!P1 LDGSTS.E.BYPASS.LTC128B.128 [R2+0x18080], [R40.64] ;  /* 0x1808000028029fae */ /* 0x0003e4000b901d44 */
.L_x_720:
[-C--:B-1234-:R-:W-:Y:S01]  /*2bc0*/  HMMA.16816.F32 R36, R164, R168.reuse, RZ ;  /* 0x000000a8a424723c */ /* 0x09efe200000018ff */
[----:B------:R-:W-:Y:S02]  /*2bd0*/  LDSM.16.M88.4 R196, [R213+0x8080] ;  /* 0x00808000d5c4783b */ /* 0x000fe40000000200 */
[C---:B------:R-:W-:Y:S02]  /*2be0*/  ISETP.GT.AND P5, PT, R236.reuse, RZ, PT ;  /* 0x000000ffec00720c */ /* 0x040fe40003fa4270 */
[----:B------:R-:W-:Y:S02]  /*2bf0*/  ISETP.GT.AND P0, PT, R236, 0x1, PT ;  /* 0x00000001ec00780c */ /* 0x000fe40003f04270 */
[----:B------:R-:W-:Y:S01]  /*2c00*/  FSEL R4, R4, -INF , P5 ;  /* 0xff80000004047808 */ /* 0x000fe20002800000 */
[C---:B------:R-:W-:Y:S01]  /*2c10*/  HMMA.16816.F32 R40, R172.reuse, R168, RZ ;  /* 0x000000a8ac28723c */ /* 0x040fe200000018ff */
[----:B------:R-:W0:Y:S01]  /*2c20*/  LDGDEPBAR ;  /* 0x00000000000079af */ /* 0x000e220000000000 */
[----:B------:R-:W-:Y:S02]  /*2c30*/  ISETP.GT.AND P6, PT, R236, 0x20, PT ;  /* 0x00000020ec00780c */ /* 0x000fe40003fc4270 */
[----:B------:R-:W-:Y:S02]  /*2c40*/  MOV R3, 0x1800 ;  /* 0x0000180000037802 */ /* 0x000fe40000000f00 */
[----:B------:R-:W-:Y:S02]  /*2c50*/  FSEL R16, R16, -INF , P6 ;  /* 0xff80000010107808 */ /* 0x000fe40003000000 */
[-C--:B------:R-:W-:Y:S01]  /*2c60*/  HMMA.16816.F32 R44, R172, R170.reuse, RZ ;  /* 0x000000aaac2c723c */ /* 0x080fe200000018ff */
[----:B------:R-:W-:Y:S05]  /*2c70*/  IMAD R3, R206, R3, 0x800 ;  /* 0x00000800ce037424 */ /* 0x000fea00078e0203 */
[-C--:B------:R-:W-:Y:S02]  /*2c80*/  IADD3 R168, R214, R3.reuse, RZ ;  /* 0x00000003d6a87210 */ /* 0x080fe40007ffe0ff */
[C---:B------:R-:W-:Y:S04]  /*2c90*/  HMMA.16816.F32 R48, R164.reuse, R170, RZ ;  /* 0x000000aaa430723c */ /* 0x040fe800000018ff */
[----:B------:R-:W-:Y:S02]  /*2ca0*/  SHF.L.U32 R2, R168, 0x1, RZ ;  /* 0x00000001a8027819 */ /* 0x000fe400000006ff */
[----:B------:R-:W-:Y:S02]  /*2cb0*/  IADD3 R168, R214, R3, R215 ;  /* 0x00000003d6a87210 */ /* 0x000fe40007ffe0d7 */
[-C--:B------:R-:W-:Y:S01]  /*2cc0*/  HMMA.16816.F32 R52, R164, R64.reuse, RZ ;  /* 0x00000040a434723c */ /* 0x080fe200000018ff */
[----:B------:R-:W1:Y:S03]  /*2cd0*/  LDSM.16.M88.4 R192, [R2+0x12080] ;  /* 0x0120800002c0783b */ /* 0x000e660000000200 */
[----:B------:R-:W-:Y:S04]  /*2ce0*/  SHF.L.U32 R3, R168, 0x1, RZ ;  /* 0x00000001a8037819 */ /* 0x000fe800000006ff */
        /* <DEDUP_REMOVED lines=34> */
[C---:B--2---:R-:W-:Y:S07]  /*2f10*/  HMMA.16816.F32 R40, R200.reuse, R196, R40 ;  /* 0x000000c4c828723c */ /* 0x044fee0000001828 */
[----:B------:R-:W-:Y:S01]  /*2f20*/  FSEL R197, R7, -INF , P0 ;  /* 0xff80000007c57808 */ /* 0x000fe20000000000 */
[-C--:B------:R-:W-:Y:S03]  /*2f30*/  HMMA.16816.F32 R44, R200, R198.reuse, R44 ;  /* 0x000000c6c82c723c */ /* 0x080fe6000000182c */
[----:B------:R-:W-:Y:S04]  /*2f40*/  ISETP.GT.AND P0, PT, R236, 0x40, PT ;  /* 0x00000040ec00780c */ /* 0x000fe80003f04270 */
[----:B------:R-:W-:Y:S01]  /*2f50*/  FSEL R20, R20, -INF , P0 ;  /* 0xff80000014147808 */ /* 0x000fe20000000000 */
[C---:B------:R-:W-:Y:S04]  /*2f60*/  HMMA.16816.F32 R48, R192.reuse, R198, R48 ;  /* 0x000000c6c030723c */ /* 0x040fe80000001830 */
[--C-:B------:R-:W-:Y:S03]  /*2f70*/  FFMA.FTZ R184, R20, c[0x0][0x29c], -R249.reuse ;  /* 0x0000a70014b87a23 */ /* 0x100fe600000108f9 */
[----:B------:R-:W-:Y:S01]  /*2f80*/  FSEL R199, R6, -INF , P5 ;  /* 0xff80000006c77808 */ /* 0x000fe20002800000 */
[-C--:B---3--:R-:W-:Y:S01]  /*2f90*/  HMMA.16816.F32 R52, R192, R164.reuse, R52 ;  /* 0x000000a4c034723c */ /* 0x088fe20000001834 */
[----:B------:R-:W1:Y:S01]  /*2fa0*/  LDSM.16.M88.4 R4, [R204+0x9080] ;  /* 0x00908000cc04783b */ /* 0x000e620000000200 */
[----:B------:R-:W-:Y:S01]  /*2fb0*/  MUFU.EX2 R184, R184 ;  /* 0x000000b800b87308 */ /* 0x000fe20000000800 */
[----:B------:R-:W-:Y:S04]  /*2fc0*/  ISETP.GT.AND P5, PT, R236, 0x21, PT ;  /* 0x00000021ec00780c */ /* 0x000fe80003fa4270 */
[----:B------:R-:W-:Y:S01]  /*2fd0*/  FSEL R8, R17, -INF , P5 ;  /* 0xff80000011087808 */ /* 0x000fe20002800000 */
[C---:B------:R-:W-:Y:S04]  /*2fe0*/  HMMA.16816.F32 R56, R200.reuse, R164, R56 ;  /* 0x000000a4c838723c */ /* 0x040fe80000001838 */
[----:B------:R-:W-:Y:S01]  /*2ff0*/  FSEL R190, R13, -INF , P5 ;  /* 0xff8000000dbe7808 */ /* 0x000fe20002800000 */
[--C-:B------:R-:W-:Y:S01]  /*3000*/  FFMA.FTZ R187, R8, c[0x0][0x29c], -R249.reuse ;  /* 0x0000a70008bb7a23 */ /* 0x100fe200000108f9 */
[----:B------:R-:W-:Y:S02]  /*3010*/  FSEL R191, R15, -INF , P5 ;  /* 0xff8000000fbf7808 */ /* 0x000fe40002800000 */
[-C--:B------:R-:W-:Y:S03]  /*3020*/  HMMA.16816.F32 R60, R200, R166.reuse, R60 ;  /* 0x000000a6c83c723c */ /* 0x080fe6000000183c */
[----:B------:R-:W2:Y:S01]  /*3030*/  MUFU.EX2 R187, R187 ;  /* 0x000000bb00bb7308 */ /* 0x000ea20000000800 */
[--C-:B------:R-:W-:Y:S03]  /*3040*/  FFMA.FTZ R191, R191, c[0x0][0x29c], -R246.reuse ;  /* 0x0000a700bfbf7a23 */ /* 0x100fe600000108f6 */
[----:B------:R-:W-:Y:S01]  /*3050*/  FSEL R203, R18, -INF , P6 ;  /* 0xff80000012cb7808 */ /* 0x000fe20003000000 */
[----:B------:R-:W-:Y:S01]  /*3060*/  HMMA.16816.F32 R64, R192, R166, R64 ;  /* 0x000000a6c040723c */ /* 0x000fe20000001840 */
[----:B------:R-:W-:Y:S03]  /*3070*/  LDSM.16.M88.4 R164, [R213+0xb080] ;  /* 0x00b08000d5a4783b */ /* 0x000fe60000000200 */
[----:B------:R-:W-:Y:S02]  /*3080*/  FSEL R201, R19, -INF , P5 ;  /* 0xff80000013c97808 */ /* 0x000fe40002800000 */
[----:B------:R-:W-:Y:S02]  /*3090*/  ISETP.GT.AND P5, PT, R236, 0x60, PT ;  /* 0x00000060ec00780c */ /* 0x000fe40003fa4270 */
[-C--:B----4-:R-:W-:Y:S05]  /*30a0*/  HMMA.16816.F32 R36, R168, R172.reuse, R36 ;  /* 0x000000aca824723c */ /* 0x090fea0000001824 */
[----:B------:R-:W-:Y:S02]  /*30b0*/  FSEL R192, R12, -INF , P6 ;  /* 0xff8000000cc07808 */ /* 0x000fe40003000000 */
[----:B------:R-:W-:Y:S01]  /*30c0*/  LDSM.16.M88.4 R12, [R213+0xa080] ;  /* 0x00a08000d50c783b */ /* 0x000fe20000000200 */
[C---:B------:R-:W-:Y:S04]  /*30d0*/  HMMA.16816.F32 R40, R176.reuse, R172, R40 ;  /* 0x000000acb028723c */ /* 0x040fe80000001828 */
[----:B------:R-:W-:Y:S02]  /*30e0*/  ISETP.GT.AND P6, PT, R236, 0x41, PT ;  /* 0x00000041ec00780c */ /* 0x000fe40003fc4270 */
[----:B------:R-:W-:Y:S02]  /*30f0*/  FSEL R16, R32, -INF , P5 ;  /* 0xff80000020107808 */ /* 0x000fe40002800000 */
[-C--:B------:R-:W-:Y:S04]  /*3100*/  HMMA.16816.F32 R44, R176, R174.reuse, R44 ;  /* 0x000000aeb02c723c */ /* 0x080fe8000000182c */
[----:B------:R-:W-:Y:S02]  /*3110*/  FSEL R8, R21, -INF , P6 ;  /* 0xff80000015087808 */ /* 0x000fe40003000000 */
[----:B------:R-:W-:Y:S02]  /*3120*/  FSEL R21, R22, -INF , P0 ;  /* 0xff80000016157808 */ /* 0x000fe40000000000 */
[C---:B------:R-:W-:Y:S04]  /*3130*/  HMMA.16816.F32 R48, R168.reuse, R174, R48 ;  /* 0x000000aea830723c */ /* 0x040fe80000001830 */
[--C-:B------:R-:W-:Y:S01]  /*3140*/  FFMA.FTZ R193, R8, c[0x0][0x29c], -R249.reuse ;  /* 0x0000a70008c17a23 */ /* 0x100fe200000108f9 */
[----:B------:R-:W-:Y:S01]  /*3150*/  FSEL R32, R24, -INF , P0 ;  /* 0xff80000018207808 */ /* 0x000fe20000000000 */
[----:B------:R-:W3:Y:S01]  /*3160*/  LDSM.16.M88.4 R8, [R2+0x13080] ;  /* 0x013080000208783b */ /* 0x000ee20000000200 */
[--C-:B------:R-:W-:Y:S01]  /*3170*/  FFMA.FTZ R24, R16, c[0x0][0x29c], -R249.reuse ;  /* 0x0000a70010187a23 */ /* 0x100fe200000108f9 */
[-C--:B-1----:R-:W-:Y:S02]  /*3180*/  HMMA.16816.F32 R52, R168, R4.reuse, R52 ;  /* 0x00000004a834723c */ /* 0x082fe40000001834 */
[----:B------:R-:W1:Y:S02]  /*3190*/  MUFU.EX2 R193, R193 ;  /* 0x000000c100c17308 */ /* 0x000e640000000800 */
[----:B------:R-:W-:Y:S02]  /*31a0*/  FSEL R27, R27, -INF , P6 ;  /* 0xff8000001b1b7808 */ /* 0x000fe40003000000 */
[----:B------:R4:W1:Y:S01]  /*31b0*/  LDSM.16.M88.4 R16, [R2+0x13880] ;  /* 0x013880000210783b */ /* 0x0008620000000200 */
[----:B------:R-:W-:Y:S01]  /*31c0*/  FSEL R195, R26, -INF , P0 ;  /* 0xff8000001ac37808 */ /* 0x000fe20000000000 */
[C---:B------:R-:W-:Y:S04]  /*31d0*/  HMMA.16816.F32 R56, R176.reuse, R4, R56 ;  /* 0x00000004b038723c */ /* 0x040fe80000001838 */
[----:B------:R-:W-:Y:S01]  /*31e0*/  FFMA.FTZ R27, R27, c[0x0][0x29c], -R246 ;  /* 0x0000a7001b1b7a23 */ /* 0x000fe200000108f6 */
[----:B------:R-:W-:Y:S01]  /*31f0*/  ISETP.GT.AND P0, PT, R236, 0x61, PT ;  /* 0x00000061ec00780c */ /* 0x000fe20003f04270 */
[----:B------:R-:W-:Y:S01]  /*3200*/  MUFU.EX2 R24, R24 ;  /* 0x0000001800187308 */ /* 0x000fe20000000800 */
[----:B------:R-:W-:Y:S01]  /*3210*/  FSEL R5, R23, -INF , P6 ;  /* 0xff80000017057808 */ /* 0x000fe20003000000 */
[-C--:B------:R-:W-:Y:S04]  /*3220*/  HMMA.16816.F32 R60, R176, R6.reuse, R60 ;  /* 0x00000006b03c723c */ /* 0x080fe8000000183c */
[----:B------:R-:W-:Y:S01]  /*3230*/  FSEL R20, R33, -INF , P0 ;  /* 0xff80000021147808 */ /* 0x000fe20000000000 */
[--C-:B------:R-:W-:Y:S01]  /*3240*/  FFMA.FTZ R33, R197, c[0x0][0x29c], -R248.reuse ;  /* 0x0000a700c5217a23 */ /* 0x100fe200000108f8 */
[----:B------:R-:W-:Y:S01]  /*3250*/  FSEL R31, R31, -INF , P0 ;  /* 0xff8000001f1f7808 */ /* 0x000fe20000000000 */
[--C-:B------:R-:W-:Y:S01]  /*3260*/  FFMA.FTZ R176, R21, c[0x0][0x29c], -R248.reuse ;  /* 0x0000a70015b07a23 */ /* 0x100fe200000108f8 */
[----:B------:R-:W-:Y:S03]  /*3270*/  HMMA.16816.F32 R64, R168, R6, R64 ;  /* 0x00000006a840723c */ /* 0x000fe60000001840 */
[----:B------:R-:W-:Y:S01]  /*3280*/  MUFU.EX2 R33, R33 ;  /* 0x0000002100217308 */ /* 0x000fe20000000800 */
[----:B------:R-:W-:Y:S01]  /*3290*/  FFMA.FTZ R249, R20, c[0x0][0x29c], -R249 ;  /* 0x0000a70014f97a23 */ /* 0x000fe200000108f9 */
[----:B------:R-:W-:Y:S01]  /*32a0*/  FSEL R35, R35, -INF , P0 ;  /* 0xff80000023237808 */ /* 0x000fe20000000000 */
[----:B------:R-:W-:Y:S01]  /*32b0*/  LDSM.16.M88.4 R20, [R204+0xa080] ;  /* 0x00a08000cc14783b */ /* 0x000fe20000000200 */
[----:B------:R-:W-:Y:S01]  /*32c0*/  FFMA.FTZ R179, R5, c[0x0][0x29c], -R248 ;  /* 0x0000a70005b37a23 */ /* 0x000fe200000108f8 */
[----:B------:R-:W-:Y:S01]  /*32d0*/  FSEL R28, R28, -INF , P5 ;  /* 0xff8000001c1c7808 */ /* 0x000fe20002800000 */
[----:B------:R-:W-:Y:S03]  /*32e0*/  FFMA.FTZ R195, R195, c[0x0][0x29c], -R246 ;  /* 0x0000a700c3c37a23 */ /* 0x000fe600000108f6 */
[--C-:B------:R-:W-:Y:S01]  /*32f0*/  FFMA.FTZ R26, R199, c[0x0][0x29c], -R248.reuse ;  /* 0x0000a700c71a7a23 */ /* 0x100fe200000108f8 */
[----:B------:R-:W-:Y:S01]  /*3300*/  MUFU.EX2 R249, R249 ;  /* 0x000000f900f97308 */ /* 0x000fe20000000800 */
[-C--:B---3--:R-:W-:Y:S01]  /*3310*/  HMMA.16816.F32 R36, R8, R12.reuse, R36 ;  /* 0x0000000c0824723c */ /* 0x088fe20000001824 */
[----:B------:R-:W3:Y:S04]  /*3320*/  LDSM.16.M88.4 R4, [R3+0x13080] ;  /* 0x013080000304783b */ /* 0x000ee80000000200 */
[--C-:B----4-:R-:W-:Y:S01]  /*3330*/  FFMA.FTZ R2, R203, c[0x0][0x29c], -R248.reuse ;  /* 0x0000a700cb027a23 */ /* 0x110fe200000108f8 */
[----:B------:R-:W-:Y:S01]  /*3340*/  FSEL R197, R34, -INF , P5 ;  /* 0xff80000022c57808 */ /* 0x000fe20002800000 */
[--C-:B------:R-:W-:Y:S01]  /*3350*/  FFMA.FTZ R177, R201, c[0x0][0x29c], -R248.reuse ;  /* 0x0000a700c9b17a23 */ /* 0x100fe200000108f8 */
[C---:B-1----:R-:W-:Y:S01]  /*3360*/  HMMA.16816.F32 R40, R16.reuse, R12, R40 ;  /* 0x0000000c1028723c */ /* 0x042fe20000001828 */
[----:B------:R-:W-:Y:S03]  /*3370*/  MUFU.EX2 R26, R26 ;  /* 0x0000001a001a7308 */ /* 0x000fe60000000800 */
[--C-:B------:R-:W-:Y:S02]  /*3380*/  FFMA.FTZ R34, R197, c[0x0][0x29c], -R248.reuse ;  /* 0x0000a700c5227a23 */ /* 0x100fe400000108f8 */
[----:B------:R-:W-:Y:S02]  /*3390*/  FFMA.FTZ R248, R35, c[0x0][0x29c], -R248 ;  /* 0x0000a70023f87a23 */ /* 0x000fe400000108f8 */
[-C--:B------:R-:W-:Y:S03]  /*33a0*/  HMMA.16816.F32 R44, R16, R14.reuse, R44 ;  /* 0x0000000e102c723c */ /* 0x080fe6000000182c */
[----:B------:R-:W-:Y:S01]  /*33b0*/  MUFU.EX2 R35, R248 ;  /* 0x000000f800237308 */ /* 0x000fe20000000800 */
[--C-:B------:R-:W-:Y:S04]  /*33c0*/  FFMA.FTZ R178, R188, c[0x0][0x29c], -R247.reuse ;  /* 0x0000a700bcb27a23 */ /* 0x100fe800000108f7 */
[C---:B------:R-:W-:Y:S01]  /*33d0*/  HMMA.16816.F32 R48, R8.reuse, R14, R48 ;  /* 0x0000000e0830723c */ /* 0x040fe20000001830 */
[----:B------:R-:W1:Y:S04]  /*33e0*/  LDSM.16.M88.4 R12, [R3+0x13880] ;  /* 0x01388000030c783b */ /* 0x000e680000000200 */
[----:B------:R-:W-:Y:S03]  /*33f0*/  MUFU.EX2 R34, R34 ;  /* 0x0000002200227308 */ /* 0x000fe60000000800 */
[-C--:B------:R-:W-:Y:S07]  /*3400*/  HMMA.16816.F32 R52, R8, R164.reuse, R52 ;  /* 0x000000a40834723c */ /* 0x080fee0000001834 */
[----:B------:R-:W-:Y:S01]  /*3410*/  MUFU.EX2 R2, R2 ;  /* 0x0000000200027308 */ /* 0x000fe20000000800 */
[C---:B------:R-:W-:Y:S08]  /*3420*/  HMMA.16816.F32 R56, R16.reuse, R164, R56 ;  /* 0x000000a41038723c */ /* 0x040ff00000001838 */
[-C--:B------:R-:W-:Y:S01]  /*3430*/  HMMA.16816.F32 R60, R16, R166.reuse, R60 ;  /* 0x000000a6103c723c */ /* 0x080fe2000000183c */
[----:B------:R-:W4:Y:S01]  /*3440*/  LDSM.16.M88.4 R16, [R204+0xb080] ;  /* 0x00b08000cc10783b */ /* 0x000f220000000200 */
[----:B------:R-:W-:Y:S06]  /*3450*/  MUFU.EX2 R177, R177 ;  /* 0x000000b100b17308 */ /* 0x000fec0000000800 */
[----:B------:R-:W-:Y:S01]  /*3460*/  HMMA.16816.F32 R64, R8, R166, R64 ;  /* 0x000000a60840723c */ /* 0x000fe20000001840 */
[----:B------:R-:W2:Y:S03]  /*3470*/  LDS R10, [R245+0x18280] ;  /* 0x01828000f50a7984 */ /* 0x000ea60000000800 */
[----:B------:R-:W-:Y:S03]  /*3480*/  MUFU.EX2 R178, R178 ;  /* 0x000000b200b27308 */ /* 0x000fe60000000800 */
[--C-:B------:R-:W-:Y:S01]  /*3490*/  FFMA.FTZ R9, R186, c[0x0][0x29c], -R247.reuse ;  /* 0x0000a700ba097a23 */ /* 0x100fe200000108f7 */
[-C--:B---3--:R-:W-:Y:S05]  /*34a0*/  HMMA.16816.F32 R36, R4, R20.reuse, R36 ;  /* 0x000000140424723c */ /* 0x088fea0000001824 */
[--C-:B------:R-:W-:Y:S01]  /*34b0*/  FFMA.FTZ R8, R192, c[0x0][0x29c], -R247.reuse ;  /* 0x0000a700c0087a23 */ /* 0x100fe200000108f7 */
[----:B------:R-:W-:Y:S01]  /*34c0*/  MUFU.EX2 R9, R9 ;  /* 0x0000000900097308 */ /* 0x000fe20000000800 */
[--C-:B------:R-:W-:Y:S01]  /*34d0*/  FFMA.FTZ R11, R190, c[0x0][0x29c], -R247.reuse ;  /* 0x0000a700be0b7a23 */ /* 0x100fe200000108f7 */
[C---:B-1----:R-:W-:Y:S07]  /*34e0*/  HMMA.16816.F32 R40, R12.reuse, R20, R40 ;  /* 0x000000140c28723c */ /* 0x042fee0000001828 */
[--C-:B------:R-:W-:Y:S01]  /*34f0*/  FFMA.FTZ R20, R32, c[0x0][0x29c], -R247.reuse ;  /* 0x0000a70020147a23 */ /* 0x100fe200000108f7 */
[-C--:B------:R-:W-:Y:S01]  /*3500*/  HMMA.16816.F32 R44, R12, R22.reuse, R44 ;  /* 0x000000160c2c723c */ /* 0x080fe2000000182c */
[----:B------:R-:W1:Y:S07]  /*3510*/  MUFU.EX2 R32, R191 ;  /* 0x000000bf00207308 */ /* 0x000e6e0000000800 */
[C---:B------:R-:W-:Y:S03]  /*3520*/  HMMA.16816.F32 R48, R4.reuse, R22, R48 ;  /* 0x000000160430723c */ /* 0x040fe60000001830 */
[----:B------:R-:W3:Y:S04]  /*3530*/  MUFU.EX2 R8, R8 ;  /* 0x0000000800087308 */ /* 0x000ee80000000800 */
[----:B------:R-:W-:Y:S01]  /*3540*/  FSEL R22, R25, -INF , P6 ;  /* 0xff80000019167808 */ /* 0x000fe20003000000 */
[-C--:B----4-:R-:W-:Y:S04]  /*3550*/  HMMA.16816.F32 R52, R4, R16.reuse, R52 ;  /* 0x000000100434723c */ /* 0x090fe80000001834 */
[--C-:B------:R-:W-:Y:S01]  /*3560*/  FFMA.FTZ R21, R22, c[0x0][0x29c], -R247.reuse ;  /* 0x0000a70016157a23 */ /* 0x100fe200000108f7 */
[----:B------:R-:W-:Y:S01]  /*3570*/  FSEL R22, R29, -INF , P0 ;  /* 0xff8000001d167808 */ /* 0x000fe20000000000 */
[----:B------:R-:W4:Y:S02]  /*3580*/  MUFU.EX2 R11, R11 ;  /* 0x0000000b000b7308 */ /* 0x000f240000000800 */
[C---:B------:R-:W-:Y:S07]  /*3590*/  HMMA.16816.F32 R56, R12.reuse, R16, R56 ;  /* 0x000000100c38723c */ /* 0x040fee0000001838 */
[--C-:B------:R-:W-:Y:S01]  /*35a0*/  FFMA.FTZ R16, R28, c[0x0][0x29c], -R247.reuse ;  /* 0x0000a7001c107a23 */ /* 0x100fe200000108f7 */
[-C--:B------:R-:W-:Y:S01]  /*35b0*/  HMMA.16816.F32 R60, R12, R18.reuse, R60 ;  /* 0x000000120c3c723c */ /* 0x080fe2000000183c */
[----:B------:R-:W1:Y:S01]  /*35c0*/  LDS R12, [R245+0x182a0] ;  /* 0x0182a000f50c7984 */ /* 0x000e620000000800 */
[----:B------:R-:W-:Y:S02]  /*35d0*/  MUFU.EX2 R14, R185 ;  /* 0x000000b9000e7308 */ /* 0x000fe40000000800 */
[----:B------:R-:W-:Y:S03]  /*35e0*/  FFMA.FTZ R247, R22, c[0x0][0x29c], -R247 ;  /* 0x0000a70016f77a23 */ /* 0x000fe600000108f7 */
[----:B------:R-:W-:Y:S01]  /*35f0*/  FSEL R13, R30, -INF , P5 ;  /* 0xff8000001e0d7808 */ /* 0x000fe20002800000 */
[----:B------:R-:W-:Y:S04]  /*3600*/  HMMA.16816.F32 R64, R4, R18, R64 ;  /* 0x000000120440723c */ /* 0x000fe80000001840 */
[--C-:B--2---:R-:W-:Y:S01]  /*3610*/  FADD.FTZ R22, R53, -R10.reuse ;  /* 0x8000000a35167221 */ /* 0x104fe20000010000 */
[----:B------:R-:W2:Y:S01]  /*3620*/  MUFU.EX2 R16, R16 ;  /* 0x0000001000107308 */ /* 0x000ea20000000800 */
[--C-:B------:R-:W-:Y:S02]  /*3630*/  FADD.FTZ R15, R52, -R10.reuse ;  /* 0x8000000a340f7221 */ /* 0x100fe40000010000 */
[--C-:B------:R-:W-:Y:S04]  /*3640*/  FADD.FTZ R4, R37, -R10.reuse ;  /* 0x8000000a25047221 */ /* 0x100fe80000010000 */
[----:B-----5:R-:W-:Y:S02]  /*3650*/  FMUL.FTZ R6, R181, R4 ;  /* 0x00000004b5067220 */ /* 0x020fe40000410000 */
[----:B------:R-:W5:Y:S01]  /*3660*/  LDS R4, [R245+0x18300] ;  /* 0x01830000f5047984 */ /* 0x000f620000000800 */
[--C-:B------:R-:W-:Y:S01]  /*3670*/  FADD.FTZ R18, R49, -R10.reuse ;  /* 0x8000000a31127221 */ /* 0x100fe20000010000 */
[----:B------:R-:W2:Y:S01]  /*3680*/  MUFU.EX2 R247, R247 ;  /* 0x000000f700f77308 */ /* 0x000ea20000000800 */
[--C-:B------:R-:W-:Y:S01]  /*3690*/  FADD.FTZ R5, R36, -R10.reuse ;  /* 0x8000000a24057221 */ /* 0x100fe20000010000 */
[----:B------:R-:W2:Y:S01]  /*36a0*/  LDS R245, [R245+0x18320] ;  /* 0x01832000f5f57984 */ /* 0x000ea20000000800 */
[--C-:B------:R-:W-:Y:S02]  /*36b0*/  FADD.FTZ R7, R48, -R10.reuse ;  /* 0x8000000a30077221 */ /* 0x100fe40000010000 */
[----:B------:R-:W-:Y:S01]  /*36c0*/  FMUL.FTZ R5, R180, R5 ;  /* 0x00000005b4057220 */ /* 0x000fe20000410000 */
[----:B------:R-:W-:Y:S01]  /*36d0*/  F2FP.PACK_AB R180, R181, R180 ;  /* 0x000000b4b5b4723e */ /* 0x000fe200000000ff */
[----:B------:R-:W-:Y:S01]  /*36e0*/  FMUL.FTZ R7, R182, R7 ;  /* 0x00000007b6077220 */ /* 0x000fe20000410000 */
[C---:B------:R-:W-:Y:S01]  /*36f0*/  F2FP.PACK_AB R182, R187.reuse, R182 ;  /* 0x000000b6bbb6723e */ /* 0x040fe200000000ff */
[----:B------:R-:W-:Y:S01]  /*3700*/  FMUL.FTZ R18, R187, R18 ;  /* 0x00000012bb127220 */ /* 0x000fe20000410000 */
[----:B------:R-:W-:Y:S01]  /*3710*/  F2FP.PACK_AB R6, R6, R5 ;  /* 0x000000050606723e */ /* 0x000fe200000000ff */
[----:B------:R-:W-:Y:S01]  /*3720*/  FMUL.FTZ R15, R184, R15 ;  /* 0x0000000fb80f7220 */ /* 0x000fe20000410000 */
[----:B------:R-:W2:Y:S01]  /*3730*/  MUFU.EX2 R176, R176 ;  /* 0x000000b000b07308 */ /* 0x000ea20000000800 */
[----:B------:R-:W-:Y:S01]  /*3740*/  FMUL.FTZ R22, R193, R22 ;  /* 0x00000016c1167220 */ /* 0x000fe20000410000 */
[----:B------:R-:W-:Y:S01]  /*3750*/  F2FP.PACK_AB R18, R18, R7 ;  /* 0x000000071212723e */ /* 0x000fe200000000ff */
[--C-:B------:R-:W-:Y:S01]  /*3760*/  FADD.FTZ R5, R64, -R10.reuse ;  /* 0x8000000a40057221 */ /* 0x100fe20000010000 */
[----:B------:R-:W-:Y:S01]  /*3770*/  STS [R235+0x18480], R180 ;  /* 0x018480b4eb007388 */ /* 0x000fe20000000800 */
[----:B------:R-:W-:Y:S01]  /*3780*/  FADD.FTZ R10, R65, -R10 ;  /* 0x8000000a410a7221 */ /* 0x000fe20000010000 */
[----:B------:R-:W-:Y:S01]  /*3790*/  F2FP.PACK_AB R22, R22, R15 ;  /* 0x0000000f1616723e */ /* 0x000fe200000000ff */
[--C-:B-1----:R-:W-:Y:S01]  /*37a0*/  FADD.FTZ R30, R51, -R12.reuse ;  /* 0x8000000c331e7221 */ /* 0x102fe20000010000 */
[----:B------:R-:W-:Y:S01]  /*37b0*/  F2FP.PACK_AB R64, R32, R189 ;  /* 0x000000bd2040723e */ /* 0x000fe200000000ff */
[--C-:B------:R-:W-:Y:S01]  /*37c0*/  FADD.FTZ R48, R55, -R12.reuse ;  /* 0x8000000c37307221 */ /* 0x100fe20000010000 */
[----:B------:R-:W1:Y:S01]  /*37d0*/  MUFU.EX2 R179, R179 ;  /* 0x000000b300b37308 */ /* 0x000e620000000800 */
[--C-:B------:R-:W-:Y:S01]  /*37e0*/  FADD.FTZ R7, R38, -R12.reuse ;  /* 0x8000000c26077221 */ /* 0x100fe20000010000 */
[----:B------:R-:W-:Y:S01]  /*37f0*/  F2FP.PACK_AB R184, R193, R184 ;  /* 0x000000b8c1b8723e */ /* 0x000fe200000000ff */
[--C-:B------:R-:W-:Y:S02]  /*3800*/  FADD.FTZ R28, R39, -R12.reuse ;  /* 0x8000000c271c7221 */ /* 0x100fe40000010000 */
[--C-:B------:R-:W-:Y:S02]  /*3810*/  FADD.FTZ R15, R50, -R12.reuse ;  /* 0x8000000c320f7221 */ /* 0x100fe40000010000 */
[--C-:B------:R-:W-:Y:S02]  /*3820*/  FADD.FTZ R17, R54, -R12.reuse ;  /* 0x8000000c36117221 */ /* 0x100fe40000010000 */
[--C-:B------:R-:W-:Y:S01]  /*3830*/  FADD.FTZ R19, R66, -R12.reuse ;  /* 0x8000000c42137221 */ /* 0x100fe20000010000 */
[----:B------:R-:W-:Y:S01]  /*3840*/  MUFU.EX2 R21, R21 ;  /* 0x0000001500157308 */ /* 0x000fe20000000800 */
[----:B------:R-:W-:Y:S02]  /*3850*/  FADD.FTZ R12, R67, -R12 ;  /* 0x8000000c430c7221 */ /* 0x000fe40000010000 */
[----:B------:R-:W-:Y:S02]  /*3860*/  FMUL.FTZ R28, R33, R28 ;  /* 0x0000001c211c7220 */ /* 0x000fe40000410000 */
[----:B------:R-:W-:Y:S01]  /*3870*/  FMUL.FTZ R19, R34, R19 ;  /* 0x0000001322137220 */ /* 0x000fe20000410000 */
[C---:B------:R-:W-:Y:S01]  /*3880*/  F2FP.PACK_AB R34, R35.reuse, R34 ;  /* 0x000000222322723e */ /* 0x040fe200000000ff */
[----:B------:R-:W-:Y:S02]  /*3890*/  FMUL.FTZ R12, R35, R12 ;  /* 0x0000000c230c7220 */ /* 0x000fe40000410000 */
[----:B------:R-:W-:Y:S01]  /*38a0*/  FMUL.FTZ R5, R24, R5 ;  /* 0x0000000518057220 */ /* 0x000fe20000410000 */
[----:B------:R-:W1:Y:S01]  /*38b0*/  MUFU.EX2 R20, R20 ;  /* 0x0000001400147308 */ /* 0x000e620000000800 */
[----:B------:R-:W-:Y:S01]  /*38c0*/  FMUL.FTZ R10, R249, R10 ;  /* 0x0000000af90a7220 */ /* 0x000fe20000410000 */
[----:B------:R-:W-:Y:S01]  /*38d0*/  F2FP.PACK_AB R52, R12, R19 ;  /* 0x000000130c34723e */ /* 0x000fe200000000ff */
[----:B------:R-:W-:Y:S01]  /*38e0*/  FMUL.FTZ R7, R26, R7 ;  /* 0x000000071a077220 */ /* 0x000fe20000410000 */
[----:B------:R-:W-:Y:S01]  /*38f0*/  F2FP.PACK_AB R26, R33, R26 ;  /* 0x0000001a211a723e */ /* 0x000fe200000000ff */
[--C-:B-----5:R-:W-:Y:S01]  /*3900*/  FADD.FTZ R12, R41, -R4.reuse ;  /* 0x80000004290c7221 */ /* 0x120fe20000010000 */
[----:B------:R-:W-:Y:S01]  /*3910*/  F2FP.PACK_AB R50, R10, R5 ;  /* 0x000000050a32723e */ /* 0x000fe200000000ff */
[--C-:B------:R-:W-:Y:S01]  /*3920*/  FADD.FTZ R5, R40, -R4.reuse ;  /* 0x8000000428057221 */ /* 0x100fe20000010000 */
[----:B------:R-:W-:Y:S01]  /*3930*/  F2FP.PACK_AB R28, R28, R7 ;  /* 0x000000071c1c723e */ /* 0x000fe200000000ff */
[--C-:B------:R-:W-:Y:S01]  /*3940*/  FADD.FTZ R7, R44, -R4.reuse ;  /* 0x800000042c077221 */ /* 0x100fe20000010000 */
[----:B------:R5:W-:Y:S01]  /*3950*/  STS [R235+0x18880], R26 ;  /* 0x0188801aeb007388 */ /* 0x000be20000000800 */
[----:B------:R-:W-:Y:S01]  /*3960*/  FADD.FTZ R54, R45, -R4 ;  /* 0x800000042d367221 */ /* 0x000fe20000010000 */
[----:B------:R-:W-:Y:S01]  /*3970*/  MUFU.EX2 R10, R27 ;  /* 0x0000001b000a7308 */ /* 0x000fe20000000800 */
[----:B------:R-:W-:Y:S01]  /*3980*/  FMUL.FTZ R15, R2, R15 ;  /* 0x0000000f020f7220 */ /* 0x000fe20000410000 */
[----:B------:R-:W-:Y:S01]  /*3990*/  F2FP.PACK_AB R2, R177, R2 ;  /* 0x00000002b102723e */ /* 0x000fe200000000ff */
[--C-:B------:R-:W-:Y:S01]  /*39a0*/  FFMA.FTZ R13, R13, c[0x0][0x29c], -R246.reuse ;  /* 0x0000a7000d0d7a23 */ /* 0x100fe200000108f6 */
[----:B------:R-:W-:Y:S01]  /*39b0*/  STS [R237], R182 ;  /* 0x000000b6ed007388 */ /* 0x000fe20000000800 */
[----:B------:R-:W-:Y:S01]  /*39c0*/  FFMA.FTZ R246, R31, c[0x0][0x29c], -R246 ;  /* 0x0000a7001ff67a23 */ /* 0x000fe200000108f6 */
[----:B------:R-:W-:Y:S01]  /*39d0*/  F2FP.PACK_AB R24, R249, R24 ;  /* 0x00000018f918723e */ /* 0x000fe200000000ff */
[----:B------:R-:W-:Y:S01]  /*39e0*/  FMUL.FTZ R5, R178, R5 ;  /* 0x00000005b2057220 */ /* 0x000fe20000410000 */
[C---:B------:R-:W-:Y:S01]  /*39f0*/  F2FP.PACK_AB R178, R9.reuse, R178 ;  /* 0x000000b209b2723e */ /* 0x040fe200000000ff */
[----:B------:R-:W-:Y:S01]  /*3a00*/  FMUL.FTZ R12, R9, R12 ;  /* 0x0000000c090c7220 */ /* 0x000fe20000410000 */
[----:B------:R-:W5:Y:S01]  /*3a10*/  MUFU.EX2 R195, R195 ;  /* 0x000000c300c37308 */ /* 0x000f620000000800 */
[----:B---3--:R-:W-:Y:S01]  /*3a20*/  FMUL.FTZ R7, R8, R7 ;  /* 0x0000000708077220 */ /* 0x008fe20000410000 */
[C---:B----4-:R-:W-:Y:S01]  /*3a30*/  F2FP.PACK_AB R8, R11.reuse, R8 ;  /* 0x000000080b08723e */ /* 0x050fe200000000ff */
[----:B------:R-:W-:Y:S01]  /*3a40*/  FMUL.FTZ R54, R11, R54 ;  /* 0x000000360b367220 */ /* 0x000fe20000410000 */
[----:B------:R3:W-:Y:S01]  /*3a50*/  STS [R237+0x400], R2 ;  /* 0x00040002ed007388 */ /* 0x0007e20000000800 */
[--C-:B------:R-:W-:Y:S01]  /*3a60*/  FADD.FTZ R9, R56, -R4.reuse ;  /* 0x8000000438097221 */ /* 0x100fe20000010000 */
[----:B------:R-:W-:Y:S01]  /*3a70*/  F2FP.PACK_AB R12, R12, R5 ;  /* 0x000000050c0c723e */ /* 0x000fe200000000ff */
[--C-:B------:R-:W-:Y:S01]  /*3a80*/  FADD.FTZ R56, R57, -R4.reuse ;  /* 0x8000000439387221 */ /* 0x100fe20000010000 */
[----:B------:R-:W-:Y:S01]  /*3a90*/  STS [R235+0x19480], R178 ;  /* 0x019480b2eb007388 */ /* 0x000fe20000000800 */
[--C-:B------:R-:W-:Y:S01]  /*3aa0*/  FADD.FTZ R11, R60, -R4.reuse ;  /* 0x800000043c0b7221 */ /* 0x100fe20000010000 */
[----:B------:R-:W-:Y:S01]  /*3ab0*/  MUFU.EX2 R13, R13 ;  /* 0x0000000d000d7308 */ /* 0x000fe20000000800 */
[----:B------:R-:W-:Y:S01]  /*3ac0*/  FADD.FTZ R4, R61, -R4 ;  /* 0x800000043d047221 */ /* 0x000fe20000010000 */
[----:B------:R-:W-:Y:S01]  /*3ad0*/  F2FP.PACK_AB R54, R54, R7 ;  /* 0x000000073636723e */ /* 0x000fe200000000ff */
[----:B--2---:R-:W-:Y:S01]  /*3ae0*/  FMUL.FTZ R11, R16, R11 ;  /* 0x0000000b100b7220 */ /* 0x004fe20000410000 */
[C---:B------:R-:W-:Y:S01]  /*3af0*/  F2FP.PACK_AB R16, R247.reuse, R16 ;  /* 0x00000010f710723e */ /* 0x040fe200000000ff */
[----:B------:R-:W-:Y:S02]  /*3b00*/  FMUL.FTZ R4, R247, R4 ;  /* 0x00000004f7047220 */ /* 0x000fe40000410000 */
[----:B------:R-:W-:Y:S01]  /*3b10*/  FMUL.FTZ R17, R176, R17 ;  /* 0x00000011b0117220 */ /* 0x000fe20000410000 */
[----:B-1----:R-:W-:Y:S01]  /*3b20*/  F2FP.PACK_AB R176, R179, R176 ;  /* 0x000000b0b3b0723e */ /* 0x002fe200000000ff */
[----:B------:R-:W-:Y:S01]  /*3b30*/  FMUL.FTZ R9, R20, R9 ;  /* 0x0000000914097220 */ /* 0x000fe20000410000 */
[----:B------:R-:W3:Y:S01]  /*3b40*/  MUFU.EX2 R246, R246 ;  /* 0x000000f600f67308 */ /* 0x000ee20000000800 */
[----:B------:R-:W-:Y:S01]  /*3b50*/  F2FP.PACK_AB R60, R4, R11 ;  /* 0x0000000b043c723e */ /* 0x000fe200000000ff */
[----:B------:R-:W-:Y:S01]  /*3b60*/  FMUL.FTZ R30, R177, R30 ;  /* 0x0000001eb11e7220 */ /* 0x000fe20000410000 */
[----:B------:R-:W-:Y:S01]  /*3b70*/  F2FP.PACK_AB R4, R14, R183 ;  /* 0x000000b70e04723e */ /* 0x000fe200000000ff */
[--C-:B------:R-:W-:Y:S01]  /*3b80*/  FADD.FTZ R5, R43, -R245.reuse ;  /* 0x800000f52b057221 */ /* 0x100fe20000010000 */
[----:B------:R-:W-:Y:S01]  /*3b90*/  F2FP.PACK_AB R20, R21, R20 ;  /* 0x000000141514723e */ /* 0x000fe200000000ff */
[--C-:B------:R-:W-:Y:S01]  /*3ba0*/  FADD.FTZ R66, R42, -R245.reuse ;  /* 0x800000f52a427221 */ /* 0x100fe20000010000 */
[----:B-----5:R-:W-:Y:S01]  /*3bb0*/  F2FP.PACK_AB R26, R10, R195 ;  /* 0x000000c30a1a723e */ /* 0x020fe200000000ff */
[----:B------:R1:W-:Y:S01]  /*3bc0*/  STS [R235+0x19880], R4 ;  /* 0x01988004eb007388 */ /* 0x0003e20000000800 */
[----:B------:R-:W-:Y:S01]  /*3bd0*/  FMUL.FTZ R5, R14, R5 ;  /* 0x000000050e057220 */ /* 0x000fe20000410000 */
[----:B------:R-:W-:Y:S01]  /*3be0*/  F2FP.PACK_AB R30, R30, R15 ;  /* 0x0000000f1e1e723e */ /* 0x000fe200000000ff */
[----:B------:R-:W-:Y:S01]  /*3bf0*/  FMUL.FTZ R66, R183, R66 ;  /* 0x00000042b7427220 */ /* 0x000fe20000410000 */
[----:B------:R-:W-:Y:S01]  /*3c00*/  STS [R237+0x1000], R8 ;  /* 0x00100008ed007388 */ /* 0x000fe20000000800 */
[--C-:B------:R-:W-:Y:S02]  /*3c10*/  FADD.FTZ R7, R47, -R245.reuse ;  /* 0x800000f52f077221 */ /* 0x100fe40000010000 */
[----:B------:R-:W-:Y:S01]  /*3c20*/  FMUL.FTZ R48, R179, R48 ;  /* 0x00000030b3307220 */ /* 0x000fe20000410000 */
[----:B------:R-:W-:Y:S01]  /*3c30*/  STS [R237+0x1400], R64 ;  /* 0x00140040ed007388 */ /* 0x000fe20000000800 */
[----:B------:R-:W-:Y:S01]  /*3c40*/  FMUL.FTZ R7, R32, R7 ;  /* 0x0000000720077220 */ /* 0x000fe20000410000 */
[----:B------:R-:W-:Y:S01]  /*3c50*/  F2FP.PACK_AB R66, R5, R66 ;  /* 0x000000420542723e */ /* 0x000fe200000000ff */
[--C-:B------:R-:W-:Y:S01]  /*3c60*/  FADD.FTZ R59, R59, -R245.reuse ;  /* 0x800000f53b3b7221 */ /* 0x100fe20000010000 */
[----:B------:R-:W-:Y:S01]  /*3c70*/  STS [R235+0x1a480], R184 ;  /* 0x01a480b8eb007388 */ /* 0x000fe20000000800 */
[--C-:B------:R-:W-:Y:S01]  /*3c80*/  FADD.FTZ R58, R58, -R245.reuse ;  /* 0x800000f53a3a7221 */ /* 0x100fe20000010000 */
[----:B------:R-:W-:Y:S01]  /*3c90*/  F2FP.PACK_AB R48, R48, R17 ;  /* 0x000000113030723e */ /* 0x000fe200000000ff */
[----:B------:R-:W-:Y:S01]  /*3ca0*/  FMUL.FTZ R56, R21, R56 ;  /* 0x0000003815387220 */ /* 0x000fe20000410000 */
[----:B------:R-:W-:Y:S01]  /*3cb0*/  STS [R235+0x1a880], R176 ;  /* 0x01a880b0eb007388 */ /* 0x000fe20000000800 */
[----:B---3--:R-:W-:Y:S01]  /*3cc0*/  F2FP.PACK_AB R2, R246, R13 ;  /* 0x0000000df602723e */ /* 0x008fe200000000ff */
[----:B------:R-:W-:Y:S02]  /*3cd0*/  FMUL.FTZ R59, R10, R59 ;  /* 0x0000003b0a3b7220 */ /* 0x000fe40000410000 */
[----:B------:R-:W-:Y:S01]  /*3ce0*/  STS [R237+0x2000], R24 ;  /* 0x00200018ed007388 */ /* 0x000fe20000000800 */
[--C-:B------:R-:W-:Y:S01]  /*3cf0*/  FADD.FTZ R62, R62, -R245.reuse ;  /* 0x800000f53e3e7221 */ /* 0x100fe20000010000 */
[----:B------:R-:W-:Y:S01]  /*3d00*/  F2FP.PACK_AB R56, R56, R9 ;  /* 0x000000093838723e */ /* 0x000fe200000000ff */
[----:B------:R-:W-:Y:S01]  /*3d10*/  FMUL.FTZ R58, R195, R58 ;  /* 0x0000003ac33a7220 */ /* 0x000fe20000410000 */
[----:B------:R-:W-:Y:S01]  /*3d20*/  STS [R237+0x2400], R34 ;  /* 0x00240022ed007388 */ /* 0x000fe20000000800 */
[--C-:B-1----:R-:W-:Y:S02]  /*3d30*/  FADD.FTZ R4, R46, -R245.reuse ;  /* 0x800000f52e047221 */ /* 0x102fe40000010000 */
[----:B------:R-:W-:Y:S01]  /*3d40*/  FADD.FTZ R63, R63, -R245 ;  /* 0x800000f53f3f7221 */ /* 0x000fe20000010000 */
[----:B------:R-:W-:Y:S01]  /*3d50*/  STS [R235+0x1b480], R20 ;  /* 0x01b48014eb007388 */ /* 0x000fe20000000800 */
[----:B------:R-:W-:Y:S01]  /*3d60*/  FMUL.FTZ R4, R189, R4 ;  /* 0x00000004bd047220 */ /* 0x000fe20000410000 */
[----:B------:R-:W-:Y:S01]  /*3d70*/  F2FP.PACK_AB R58, R59, R58 ;  /* 0x0000003a3b3a723e */ /* 0x000fe200000000ff */
[----:B------:R-:W-:Y:S01]  /*3d80*/  FMUL.FTZ R62, R13, R62 ;  /* 0x0000003e0d3e7220 */ /* 0x000fe20000410000 */
[----:B------:R-:W-:Y:S01]  /*3d90*/  STS [R235+0x1b880], R26 ;  /* 0x01b8801aeb007388 */ /* 0x000fe20000000800 */
[----:B------:R-:W-:Y:S01]  /*3da0*/  FMUL.FTZ R63, R246, R63 ;  /* 0x0000003ff63f7220 */ /* 0x000fe20000410000 */
[----:B------:R-:W-:Y:S02]  /*3db0*/  F2FP.PACK_AB R4, R7, R4 ;  /* 0x000000040704723e */ /* 0x000fe400000000ff */
[----:B------:R-:W-:Y:S02]  /*3dc0*/  STS [R237+0x3000], R16 ;  /* 0x00300010ed007388 */ /* 0x000fe40000000800 */
[----:B------:R-:W-:Y:S02]  /*3dd0*/  F2FP.PACK_AB R62, R63, R62 ;  /* 0x0000003e3f3e723e */ /* 0x000fe400000000ff */
[----:B------:R1:W-:Y:S04]  /*3de0*/  STS [R237+0x3400], R2 ;  /* 0x00340002ed007388 */ /* 0x0003e80000000800 */
[----:B------:R-:W-:Y:S01]  /*3df0*/  BAR.SYNC.DEFER_BLOCKING 0x0 ;  /* 0x0000000000007b1d */ /* 0x000fe20000010000 */
[----:B-1----:R-:W-:Y:S07]  /*3e00*/  IMAD R2, R206, 0x1800, R217 ;  /* 0x00001800ce027824 */ /* 0x002fee00078e02d9 */
[----:B------:R-:W-:Y:S01]  /*3e10*/  STS [R235+0x1c480], R6 ;  /* 0x01c48006eb007388 */ /* 0x000fe20000000800 */
[----:B------:R-:W-:Y:S03]  /*3e20*/  SHF.L.U32 R166, R2, 0x1, RZ ;  /* 0x0000000102a67819 */ /* 0x000fe600000006ff */
        /* <DEDUP_REMOVED lines=77> */
[----:B------:R-:W-:Y:S04]  /*4300*/  HMMA.16816.F32 R112, R12, R30, R112 ;  /* 0x0000001e0c70723c */ /* 0x000fe80000001870 */
[----:B------:R-:W-:Y:S03]  /*4310*/  IADD3 R7, R244, 0x2, RZ ;  /* 0x00000002f4077810 */ /* 0x000fe60007ffe0ff */
[----:B------:R2:W1:Y:S01]  /*4320*/  LDSM.16.M88.4 R28, [R210] ;  /* 0x00000000d21c783b */ /* 0x0004620000000200 */
[-C--:B------:R-:W-:Y:S05]  /*4330*/  HMMA.16816.F32 R68, R52, R56.reuse, R68 ;  /* 0x000000383444723c */ /* 0x080fea0000001844 */
[----:B------:R-:W-:Y:S02]  /*4340*/  ISETP.GE.AND P0, PT, R7, R242, PT ;  /* 0x000000f20700720c */ /* 0x000fe40003f06270 */
        /* <DEDUP_REMOVED lines=15> */
[C---:B-12-4-:R-:W-:Y:S01]  /*4440*/  IMAD.SHL.U32 R5, R7.reuse, 0x40, RZ ;  /* 0x0000004007057824 */ /* 0x056fe200078e00ff */
[----:B------:R-:W-:Y:S01]  /*4450*/  SHF.R.S32.HI R4, RZ, 0x1f, R7 ;  /* 0x0000001fff047819 */ /* 0x000fe20000011407 */
[----:B------:R-:W-:Y:S03]  /*4460*/  IMAD.WIDE.U32 R10, R7, c[0x0][0x208], RZ ;  /* 0x00008200070a7a25 */ /* 0x000fe600078e00ff */
[----:B------:R-:W-:Y:S01]  /*4470*/  IADD3 R6, -R5, R222, RZ ;  /* 0x000000de05067210 */ /* 0x000fe20007ffe1ff */
[----:B------:R-:W-:Y:S01]  /*4480*/  IMAD R4, R4, c[0x0][0x208], RZ ;  /* 0x0000820004047a24 */ /* 0x000fe200078e02ff */
[----:B------:R-:W-:Y:S02]  /*4490*/  LEA R8, P0, R10, R232, 0x7 ;  /* 0x000000e80a087211 */ /* 0x000fe400078038ff */
[CC--:B------:R-:W-:Y:S01]  /*44a0*/  ISETP.LE.OR P6, PT, R6.reuse, R221.reuse, !P4 ;  /* 0x000000dd0600720c */ /* 0x0c0fe200067c3670 */
[----:B------:R-:W-:Y:S01]  /*44b0*/  IMAD R4, R7, c[0x0][0x20c], R4 ;  /* 0x0000830007047a24 */ /* 0x000fe200078e0204 */
[----:B------:R-:W-:Y:S03]  /*44c0*/  ISETP.LE.OR P5, PT, R6, R221, !P3 ;  /* 0x000000dd0600720c */ /* 0x000fe60005fa3670 */
[----:B------:R-:W-:Y:S05]  /*44d0*/  IMAD.IADD R7, R11, 0x1, R4 ;  /* 0x000000010b077824 */ /* 0x000fea00078e0204 */
[----:B------:R-:W-:Y:S01]  /*44e0*/  LEA.HI.X R9, R10, R233, R7, 0x7, P0 ;  /* 0x000000e90a097211 */ /* 0x000fe200000f3c07 */
[----:B------:R-:W-:Y:S01]  /*44f0*/  @!P1 IMAD.WIDE R10, R5, 0x4, R226 ;  /* 0x00000004050a9825 */ /* 0x000fe200078e02e2 */
[----:B------:R-:W-:Y:S02]  /*4500*/  ISETP.LE.OR P0, PT, R6, R221, !P2 ;  /* 0x000000dd0600720c */ /* 0x000fe40005703670 */
[C---:B------:R-:W-:Y:S01]  /*4510*/  @!P1 LEA R7, R240.reuse, R220, 0x6 ;  /* 0x000000dcf0079211 */ /* 0x040fe200078e30ff */
[----:B------:R-:W-:Y:S04]  /*4520*/  IMAD R6, R240, 0x3000, R231 ;  /* 0x00003000f0067824 */ /* 0x000fe800078e02e7 */
[----:B------:R-:W-:Y:S01]  /*4530*/  @!P1 IMAD.SHL.U32 R4, R7, 0x4, RZ ;  /* 0x0000000407049824 */ /* 0x000fe200078e00ff */
[----:B------:R-:W-:Y:S01]  /*4540*/  @!PT LDS RZ, [RZ] ;  /* 0x00000000fffff984 */ /* 0x000fe20000000800 */
[----:B------:R-:W-:Y:S01]  /*4550*/  @!PT LDS RZ, [RZ] ;  /* 0x00000000fffff984 */ /* 0x000fe20000000800 */
[----:B------:R-:W-:Y:S01]  /*4560*/  @!PT LDS RZ, [RZ] ;  /* 0x00000000fffff984 */ /* 0x000fe20000000800 */
[----:B------:R1:W-:Y:S04]  /*4570*/  LDGSTS.E.BYPASS.LTC128B.128 [R6], [R8.64], !P6 ;  /* 0x0000000008067fae */ /* 0x0003e8000f101d44 */
[----:B------:R1:W-:Y:S04]  /*4580*/  LDGSTS.E.BYPASS.LTC128B.128 [R6+0x1000], [R8.64+0x40], !P5 ;  /* 0x0100004008067fae */ /* 0x0003e8000e901d44 */
[----:B------:R1:W-:Y:S04]  /*4590*/  LDGSTS.E.BYPASS.LTC128B.128 [R6+0x2000], [R8.64+0x80], !P0 ;  /* 0x0200008008067fae */ /* 0x0003e8000c101d44 */
[----:B------:R1:W-:Y:S02]  /*45a0*/  @!P1 LDGSTS.E.BYPASS.LTC128B.128 [R4+0x18280], [R10.64] ;  /* 0x182800000a049fae */ /* 0x0003e4000b901d44 */
.L_x_721:
[-C--:B-12-4-:R-:W-:Y:S01]  /*45b0*/  HMMA.16816.F32 R4, R28, R2.reuse, RZ ;  /* 0x000000021c04723c */ /* 0x096fe200000018ff */
[----:B------:R-:W-:Y:S02]  /*45c0*/  LDSM.16.M88.4 R36, [R208] ;  /* 0x00000000d024783b */ /* 0x000fe40000000200 */
[C---:B------:R-:W-:Y:S02]  /*45d0*/  ISETP.GE.AND P6, PT, R241.reuse, 0x1, PT ;  /* 0x00000001f100780c */ /* 0x040fe40003fc6270 */
[----:B------:R-:W-:Y:S01]  /*45e0*/  LDSM.16.MT88.2 R40, [R211+0x2800] ;  /* 0x00280000d328783b */ /* 0x000fe20000004100 */
[C---:B------:R-:W-:Y:S02]  /*45f0*/  ISETP.GE.AND P5, PT, R240.reuse, 0x1, PT ;  /* 0x00000001f000780c */ /* 0x040fe40003fa6270 */
[C---:B------:R-:W-:Y:S01]  /*4600*/  HMMA.16816.F32 R8, R24.reuse, R2, RZ ;  /* 0x000000021808723c */ /* 0x040fe200000018ff */
[----:B------:R-:W1:Y:S03]  /*4610*/  LDSM.16.MT88.2 R2, [R211+0x800] ;  /* 0x00080000d302783b */ /* 0x000e660000004100 */
[----:B------:R-:W-:Y:S01]  /*4620*/  IADD3 R241, R241, 0x1, RZ ;  /* 0x00000001f1f17810 */ /* 0x000fe20007ffe0ff */
[----:B------:R-:W-:Y:S01]  /*4630*/  LDSM.16.M88.4 R44, [R207] ;  /* 0x00000000cf2c783b */ /* 0x000fe20000000200 */
[----:B------:R-:W-:Y:S02]  /*4640*/  IADD3 R240, R240, 0x1, RZ ;  /* 0x00000001f0f07810 */ /* 0x000fe40007ffe0ff */
[-C--:B------:R-:W-:Y:S01]  /*4650*/  HMMA.16816.F32 R12, R24, R20.reuse, RZ ;  /* 0x00000014180c723c */ /* 0x080fe200000018ff */
[----:B------:R-:W-:Y:S03]  /*4660*/  LDSM.16.M88.4 R48, [R207+0x1000] ;  /* 0x00100000cf30783b */ /* 0x000fe60000000200 */
[----:B------:R-:W-:Y:S01]  /*4670*/  SEL R241, R241, RZ, !P6 ;  /* 0x000000fff1f17207 */ /* 0x000fe20007000000 */
[----:B------:R-:W-:Y:S01]  /*4680*/  LDSM.16.MT88.2 R42, [R211+0x2c00] ;  /* 0x002c0000d32a783b */ /* 0x000fe20000004100 */
[----:B------:R-:W-:Y:S02]  /*4690*/  SEL R240, R240, RZ, !P5 ;  /* 0x000000fff0f07207 */ /* 0x000fe40006800000 */
[C---:B------:R-:W-:Y:S01]  /*46a0*/  HMMA.16816.F32 R16, R28.reuse, R20, RZ ;  /* 0x000000141c10723c */ /* 0x040fe200000018ff */
[----:B------:R-:W-:Y:S04]  /*46b0*/  LDSM.16.MT88.2 R52, [R211+0x4c00] ;  /* 0x004c0000d334783b */ /* 0x000fe80000004100 */
[----:B------:R-:W0:Y:S03]  /*46c0*/  LDGDEPBAR ;  /* 0x00000000000079af */ /* 0x000e260000000000 */
[-C--:B------:R-:W-:Y:S01]  /*46d0*/  HMMA.16816.F32 R20, R28, R32.reuse, RZ ;  /* 0x000000201c14723c */ /* 0x080fe200000018ff */
[----:B------:R-:W2:Y:S07]  /*46e0*/  LDSM.16.M88.4 R28, [R208+0x1000] ;  /* 0x00100000d01c783b */ /* 0x000eae0000000200 */
[----:B------:R-:W-:Y:S01]  /*46f0*/  HMMA.16816.F32 R24, R24, R32, RZ ;  /* 0x000000201818723c */ /* 0x000fe200000018ff */
[----:B------:R-:W3:Y:S07]  /*4700*/  LDSM.16.MT88.2 R32, [R211+0x4800] ;  /* 0x00480000d320783b */ /* 0x000eee0000004100 */
[-C--:B------:R-:W-:Y:S08]  /*4710*/  HMMA.16816.F32 R4, R60, R34.reuse, R4 ;  /* 0x000000223c04723c */ /* 0x080ff00000001804 */
[C---:B------:R-:W-:Y:S01]  /*4720*/  HMMA.16816.F32 R8, R64.reuse, R34, R8 ;  /* 0x000000224008723c */ /* 0x040fe20000001808 */
[----:B------:R-:W4:Y:S07]  /*4730*/  LDSM.16.MT88.2 R34, [R211+0xc00] ;  /* 0x000c0000d322783b */ /* 0x000f2e0000004100 */
[-C--:B------:R-:W-:Y:S08]  /*4740*/  HMMA.16816.F32 R12, R64, R56.reuse, R12 ;  /* 0x00000038400c723c */ /* 0x080ff0000000180c */
[C---:B------:R-:W-:Y:S01]  /*4750*/  HMMA.16816.F32 R16, R60.reuse, R56, R16 ;  /* 0x000000383c10723c */ /* 0x040fe20000001810 */
[----:B------:R-:W-:Y:S07]  /*4760*/  LDSM.16.M88.4 R56, [R210+0x2000] ;  /* 0x00200000d238783b */ /* 0x000fee0000000200 */
[-C--:B------:R-:W-:Y:S01]  /*4770*/  HMMA.16816.F32 R20, R60, R164.reuse, R20 ;  /* 0x000000a43c14723c */ /* 0x080fe20000001814 */
[----:B------:R-:W-:Y:S07]  /*4780*/  LDSM.16.M88.4 R60, [R208+0x3000] ;  /* 0x00300000d03c783b */ /* 0x000fee0000000200 */
[----:B------:R-:W-:Y:S08]  /*4790*/  HMMA.16816.F32 R24, R64, R164, R24 ;  /* 0x000000a44018723c */ /* 0x000ff00000001818 */
[-C--:B-1----:R-:W-:Y:S08]  /*47a0*/  HMMA.16816.F32 R4, R36, R2.reuse, R4 ;  /* 0x000000022404723c */ /* 0x082ff00000001804 */
[C---:B--2---:R-:W-:Y:S01]  /*47b0*/  HMMA.16816.F32 R8, R28.reuse, R2, R8 ;  /* 0x000000021c08723c */ /* 0x044fe20000001808 */
[----:B------:R-:W1:Y:S07]  /*47c0*/  LDSM.16.MT88.2 R2, [R211+0x1000] ;  /* 0x00100000d302783b */ /* 0x000e6e0000004100 */
[-C--:B------:R-:W-:Y:S08]  /*47d0*/  HMMA.16816.F32 R12, R28, R40.reuse, R12 ;  /* 0x000000281c0c723c */ /* 0x080ff0000000180c */
[C---:B------:R-:W-:Y:S01]  /*47e0*/  HMMA.16816.F32 R16, R36.reuse, R40, R16 ;  /* 0x000000282410723c */ /* 0x040fe20000001810 */
[----:B------:R-:W-:Y:S07]  /*47f0*/  LDSM.16.MT88.2 R40, [R211+0x1400] ;  /* 0x00140000d328783b */ /* 0x000fee0000004100 */
[-C--:B---3--:R-:W-:Y:S01]  /*4800*/  HMMA.16816.F32 R20, R36, R32.reuse, R20 ;  /* 0x000000202414723c */ /* 0x088fe20000001814 */
[----:B------:R-:W2:Y:S07]  /*4810*/  LDSM.16.M88.4 R36, [R210+0x3000] ;  /* 0x00300000d224783b */ /* 0x000eae0000000200 */
[----:B------:R-:W-:Y:S01]  /*4820*/  HMMA.16816.F32 R24, R28, R32, R24 ;  /* 0x000000201c18723c */ /* 0x000fe20000001818 */
[----:B------:R-:W3:Y:S04]  /*4830*/  LDSM.16.MT88.2 R28, [R211+0x3000] ;  /* 0x00300000d31c783b */ /* 0x000ee80000004100 */
[----:B------:R-:W5:Y:S03]  /*4840*/  LDSM.16.MT88.2 R30, [R211+0x5000] ;  /* 0x00500000d31e783b */ /* 0x000f660000004100 */
[-C--:B----4-:R-:W-:Y:S08]  /*4850*/  HMMA.16816.F32 R4, R44, R34.reuse, R4 ;  /* 0x000000222c04723c */ /* 0x090ff00000001804 */
[C---:B------:R-:W-:Y:S01]  /*4860*/  HMMA.16816.F32 R8, R48.reuse, R34, R8 ;  /* 0x000000223008723c */ /* 0x040fe20000001808 */
[----:B------:R-:W4:Y:S07]  /*4870*/  LDSM.16.M88.4 R32, [R209+0x2000] ;  /* 0x00200000d120783b */ /* 0x000f2e0000000200 */
[-C--:B------:R-:W-:Y:S08]  /*4880*/  HMMA.16816.F32 R12, R48, R42.reuse, R12 ;  /* 0x0000002a300c723c */ /* 0x080ff0000000180c */
[C---:B------:R-:W-:Y:S01]  /*4890*/  HMMA.16816.F32 R16, R44.reuse, R42, R16 ;  /* 0x0000002a2c10723c */ /* 0x040fe20000001810 */
[----:B------:R-:W-:Y:S07]  /*48a0*/  LDSM.16.MT88.2 R42, [R211+0x3400] ;  /* 0x00340000d32a783b */ /* 0x000fee0000004100 */
[-C--:B------:R-:W-:Y:S01]  /*48b0*/  HMMA.16816.F32 R20, R44, R52.reuse, R20 ;  /* 0x000000342c14723c */ /* 0x080fe20000001814 */
[----:B------:R-:W4:Y:S07]  /*48c0*/  LDSM.16.M88.4 R44, [R209+0x3000] ;  /* 0x00300000d12c783b */ /* 0x000f2e0000000200 */
[----:B------:R-:W-:Y:S01]  /*48d0*/  HMMA.16816.F32 R24, R48, R52, R24 ;  /* 0x000000343018723c */ /* 0x000fe20000001818 */
[----:B------:R-:W4:Y:S04]  /*48e0*/  LDSM.16.MT88.2 R48, [R211+0x5400] ;  /* 0x00540000d330783b */ /* 0x000f280000004100 */
[----:B------:R-:W-:Y:S03]  /*48f0*/  LDSM.16.M88.4 R52, [R208+0x2000] ;  /* 0x00200000d034783b */ /* 0x000fe60000000200 */
[-C--:B-1----:R-:W-:Y:S08]  /*4900*/  HMMA.16816.F32 R4, R56, R2.reuse, R4 ;  /* 0x000000023804723c */ /* 0x082ff00000001804 */
[C---:B--2---:R-:W-:Y:S01]  /*4910*/  HMMA.16816.F32 R8, R36.reuse, R2, R8 ;  /* 0x000000022408723c */ /* 0x044fe20000001808 */
[----:B------:R-:W1:Y:S07]  /*4920*/  LDSM.16.MT88.2 R2, [R211+0x1800] ;  /* 0x00180000d302783b */ /* 0x000e6e0000004100 */
[-C--:B---3--:R-:W-:Y:S08]  /*4930*/  HMMA.16816.F32 R12, R36, R28.reuse, R12 ;  /* 0x0000001c240c723c */ /* 0x088ff0000000180c */
[C---:B------:R-:W-:Y:S01]  /*4940*/  HMMA.16816.F32 R16, R56.reuse, R28, R16 ;  /* 0x0000001c3810723c */ /* 0x040fe20000001810 */
[----:B------:R-:W2:Y:S07]  /*4950*/  LDSM.16.MT88.2 R28, [R211+0x3800] ;  /* 0x00380000d31c783b */ /* 0x000eae0000004100 */
[-C--:B-----5:R-:W-:Y:S08]  /*4960*/  HMMA.16816.F32 R20, R56, R30.reuse, R20 ;  /* 0x0000001e3814723c */ /* 0x0a0ff00000001814 */
[----:B------:R-:W-:Y:S01]  /*4970*/  HMMA.16816.F32 R24, R36, R30, R24 ;  /* 0x0000001e2418723c */ /* 0x000fe20000001818 */
[----:B------:R-:W3:Y:S04]  /*4980*/  LDSM.16.MT88.2 R30, [R211+0x5800] ;  /* 0x00580000d31e783b */ /* 0x000ee80000004100 */
[----:B------:R-:W-:Y:S03]  /*4990*/  LDSM.16.MT88.2 R36, [R211+0x1c00] ;  /* 0x001c0000d324783b */ /* 0x000fe60000004100 */
[-C--:B----4-:R-:W-:Y:S01]  /*49a0*/  HMMA.16816.F32 R4, R32, R40.reuse, R4 ;  /* 0x000000282004723c */ /* 0x090fe20000001804 */
[----:B------:R-:W-:Y:S07]  /*49b0*/  LDSM.16.MT88.2 R38, [R211+0x3c00] ;  /* 0x003c0000d326783b */ /* 0x000fee0000004100 */
[C---:B------:R-:W-:Y:S08]  /*49c0*/  HMMA.16816.F32 R8, R44.reuse, R40, R8 ;  /* 0x000000282c08723c */ /* 0x040ff00000001808 */
[-C--:B------:R-:W-:Y:S08]  /*49d0*/  HMMA.16816.F32 R12, R44, R42.reuse, R12 ;  /* 0x0000002a2c0c723c */ /* 0x080ff0000000180c */
[C---:B------:R-:W-:Y:S01]  /*49e0*/  HMMA.16816.F32 R16, R32.reuse, R42, R16 ;  /* 0x0000002a2010723c */ /* 0x040fe20000001810 */
[----:B------:R-:W-:Y:S07]  /*49f0*/  LDSM.16.M88.4 R40, [R0+0x3000] ;  /* 0x003000000028783b */ /* 0x000fee0000000200 */
[-C--:B------:R-:W-:Y:S01]  /*4a00*/  HMMA.16816.F32 R20, R32, R48.reuse, R20 ;  /* 0x000000302014723c */ /* 0x080fe20000001814 */
[----:B------:R-:W4:Y:S07]  /*4a10*/  LDSM.16.M88.4 R32, [R0+0x2000] ;  /* 0x002000000020783b */ /* 0x000f2e0000000200 */
[----:B------:R-:W-:Y:S08]  /*4a20*/  HMMA.16816.F32 R24, R44, R48, R24 ;  /* 0x000000302c18723c */ /* 0x000ff00000001818 */
[-C--:B-1----:R-:W-:Y:S08]  /*4a30*/  HMMA.16816.F32 R4, R52, R2.reuse, R4 ;  /* 0x000000023404723c */ /* 0x082ff00000001804 */
[C---:B------:R-:W-:Y:S01]  /*4a40*/  HMMA.16816.F32 R8, R60.reuse, R2, R8 ;  /* 0x000000023c08723c */ /* 0x040fe20000001808 */
[----:B------:R-:W1:Y:S07]  /*4a50*/  LDSM.16.MT88.2 R2, [R211+0x5c00] ;  /* 0x005c0000d302783b */ /* 0x000e6e0000004100 */
[-C--:B--2---:R-:W-:Y:S08]  /*4a60*/  HMMA.16816.F32 R12, R60, R28.reuse, R12 ;  /* 0x0000001c3c0c723c */ /* 0x084ff0000000180c */
[C---:B------:R-:W-:Y:S08]  /*4a70*/  HMMA.16816.F32 R16, R52.reuse, R28, R16 ;  /* 0x0000001c3410723c */ /* 0x040ff00000001810 */
[-C--:B---3--:R-:W-:Y:S08]  /*4a80*/  HMMA.16816.F32 R20, R52, R30.reuse, R20 ;  /* 0x0000001e3414723c */ /* 0x088ff00000001814 */
[----:B------:R-:W-:Y:S01]  /*4a90*/  HMMA.16816.F32 R24, R60, R30, R24 ;  /* 0x0000001e3c18723c */ /* 0x000fe20000001818 */
[----:B------:R-:W-:Y:S07]  /*4aa0*/  LDSM.16.MT88.4 R28, [R166+0xd080] ;  /* 0x00d08000a61c783b */ /* 0x000fee0000004200 */
[-C--:B----4-:R-:W-:Y:S08]  /*4ab0*/  HMMA.16816.F32 R4, R32, R36.reuse, R4 ;  /* 0x000000242004723c */ /* 0x090ff00000001804 */
[C---:B------:R-:W-:Y:S07]  /*4ac0*/  HMMA.16816.F32 R8, R40.reuse, R36, R8 ;  /* 0x000000242808723c */ /* 0x040fee0000001808 */
[----:B------:R-:W-:Y:S01]  /*4ad0*/  IMAD R37, R244, 0x1800, RZ ;  /* 0x00001800f4257824 */ /* 0x000fe200078e02ff */
[-C--:B------:R-:W-:Y:S04]  /*4ae0*/  HMMA.16816.F32 R12, R40, R38.reuse, R12 ;  /* 0x00000026280c723c */ /* 0x080fe8000000180c */
[C---:B------:R-:W-:Y:S01]  /*4af0*/  IADD3 R36, P0, R37.reuse, R224, RZ ;  /* 0x000000e025247210 */ /* 0x040fe20007f1e0ff */
[----:B------:R-:W-:Y:S03]  /*4b00*/  IMAD.MOV.U32 R244, RZ, RZ, R243 ;  /* 0x000000fffff47224 */ /* 0x000fe600078e00f3 */
[C---:B------:R-:W-:Y:S04]  /*4b10*/  HMMA.16816.F32 R16, R32.reuse, R38, R16 ;  /* 0x000000262010723c */ /* 0x040fe80000001810 */
[----:B------:R-:W-:Y:S02]  /*4b20*/  LEA.HI.X.SX32 R37, R37, R230, 0x1, P0 ;  /* 0x000000e625257211 */ /* 0x000fe400000f0eff */
[C---:B------:R-:W-:Y:S02]  /*4b30*/  LEA R44, P0, R36.reuse, c[0x0][0x220], 0x2 ;  /* 0x00008800242c7a11 */ /* 0x040fe400078010ff */
[-C--:B-1----:R-:W-:Y:S01]  /*4b40*/  HMMA.16816.F32 R20, R32, R2.reuse, R20 ;  /* 0x000000022014723c */ /* 0x082fe20000001814 */
[----:B------:R-:W-:Y:S03]  /*4b50*/  LDSM.16.MT88.4 R32, [R166+0xe080] ;  /* 0x00e08000a620783b */ /* 0x000fe60000004200 */
[----:B------:R-:W-:Y:S02]  /*4b60*/  LEA.HI.X R45, R36, c[0x0][0x224], R37, 0x2, P0 ;  /* 0x00008900242d7a11 */ /* 0x000fe400000f1425 */
[----:B------:R-:W-:Y:S01]  /*4b70*/  LDSM.16.MT88.4 R36, [R212+0x1cc80] ;  /* 0x01cc8000d424783b */ /* 0x000fe20000004200 */
[C---:B------:R-:W-:Y:S01]  /*4b80*/  ISETP.GE.AND P0, PT, R206.reuse, 0x1, PT ;  /* 0x00000001ce00780c */ /* 0x040fe20003f06270 */
[----:B------:R-:W-:Y:S02]  /*4b90*/  HMMA.16816.F32 R24, R40, R2, R24 ;  /* 0x000000022818723c */ /* 0x000fe40000001818 */
[----:B------:R-:W-:Y:S02]  /*4ba0*/  RED.E.ADD.F32.FTZ.RN.STRONG.GPU [R44.64], R4 ;  /* 0x000000042c00798e */ /* 0x000fe4000c10e784 */
[----:B------:R-:W-:Y:S02]  /*4bb0*/  IADD3 R206, R206, 0x1, RZ ;  /* 0x00000001cece7810 */ /* 0x000fe40007ffe0ff */
[----:B------:R-:W-:Y:S02]  /*4bc0*/  RED.E.ADD.F32.FTZ.RN.STRONG.GPU [R44.64+0x400], R5 ;  /* 0x000400052c00798e */ /* 0x000fe4000c10e784 */
[----:B------:R-:W-:Y:S02]  /*4bd0*/  SEL R206, R206, RZ, !P0 ;  /* 0x000000ffcece7207 */ /* 0x000fe40004000000 */
[----:B------:R-:W-:Y:S01]  /*4be0*/  RED.E.ADD.F32.FTZ.RN.STRONG.GPU [R44.64+0x800], R6 ;  /* 0x000800062c00798e */ /* 0x000fe2000c10e784 */
[----:B------:R-:W-:Y:S03]  /*4bf0*/  ISETP.GE.AND P0, PT, R243, R242, PT ;  /* 0x000000f2f300720c */ /* 0x000fe60003f06270 */
        /* <DEDUP_REMOVED lines=16> */
[----:B------:R-:W-:Y:S04]  /*4d00*/  LDSM.16.MT88.4 R40, [R212+0x1ec80] ;  /* 0x01ec8000d428783b */ /* 0x000fe80000004200 */
[----:B------:R-:W-:Y:S04]  /*4d10*/  RED.E.ADD.F32.FTZ.RN.STRONG.GPU [R44.64+0x4000], R20 ;  /* 0x004000142c00798e */ /* 0x000fe8000c10e784 */
[----:B------:R-:W-:Y:S04]  /*4d20*/  RED.E.ADD.F32.FTZ.RN.STRONG.GPU [R44.64+0x4400], R21 ;  /* 0x004400152c00798e */ /* 0x000fe8000c10e784 */
[----:B------:R-:W-:Y:S04]  /*4d30*/  RED.E.ADD.F32.FTZ.RN.STRONG.GPU [R44.64+0x4800], R22 ;  /* 0x004800162c00798e */ /* 0x000fe8000c10e784 */
[----:B------:R-:W-:Y:S01]  /*4d40*/  RED.E.ADD.F32.FTZ.RN.STRONG.GPU [R44.64+0x4c00], R23 ;  /* 0x004c00172c00798e */ /* 0x000fe2000c10e784 */
[-C--:B-1----:R-:W-:Y:S03]  /*4d50*/  HMMA.16816.F32 R116, R8, R16.reuse, R116 ;  /* 0x000000100874723c */ /* 0x082fe60000001874 */
[----:B------:R-:W1:Y:S04]  /*4d60*/  LDSM.16.MT88.4 R20, [R166+0xc480] ;  /* 0x00c48000a614783b */ /* 0x000e680000004200 */
[----:B------:R-:W-:Y:S04]  /*4d70*/  RED.E.ADD.F32.FTZ.RN.STRONG.GPU [R44.64+0x5000], R24 ;  /* 0x005000182c00798e */ /* 0x000fe8000c10e784 */
[----:B------:R-:W-:Y:S04]  /*4d80*/  RED.E.ADD.F32.FTZ.RN.STRONG.GPU [R44.64+0x5400], R25 ;  /* 0x005400192c00798e */ /* 0x000fe8000c10e784 */
[----:B------:R-:W-:Y:S01]  /*4d90*/  RED.E.ADD.F32.FTZ.RN.STRONG.GPU [R44.64+0x5800], R26 ;  /* 0x0058001a2c00798e */ /* 0x000fe2000c10e784 */
[C---:B--2---:R-:W-:Y:S03]  /*4da0*/  HMMA.16816.F32 R120, R12.reuse, R16, R120 ;  /* 0x000000100c78723c */ /* 0x044fe60000001878 */
[----:B------:R-:W-:Y:S04]  /*4db0*/  RED.E.ADD.F32.FTZ.RN.STRONG.GPU [R44.64+0x5c00], R27 ;  /* 0x005c001b2c00798e */ /* 0x000fe8000c10e784 */
[----:B------:R-:W2:Y:S01]  /*4dc0*/  LDSM.16.MT88.4 R24, [R166+0xd480] ;  /* 0x00d48000a618783b */ /* 0x000ea20000004200 */
[-C--:B------:R-:W-:Y:S03]  /*4dd0*/  HMMA.16816.F32 R124, R12, R18.reuse, R124 ;  /* 0x000000120c7c723c */ /* 0x080fe6000000187c */
[----:B------:R-:W-:Y:S05]  /*4de0*/  LDSM.16.MT88.4 R44, [R212+0x1fc80] ;  /* 0x01fc8000d42c783b */ /* 0x000fea0000004200 */
[C---:B------:R-:W-:Y:S01]  /*4df0*/  HMMA.16816.F32 R128, R8.reuse, R18, R128 ;  /* 0x000000120880723c */ /* 0x040fe20000001880 */
[----:B------:R-:W3:Y:S07]  /*4e00*/  LDSM.16.MT88.4 R16, [R166+0xe480] ;  /* 0x00e48000a610783b */ /* 0x000eee0000004200 */
        /* <DEDUP_REMOVED lines=12> */
[-C--:B-1----:R-:W-:Y:S08]  /*4ed0*/  HMMA.16816.F32 R116, R36, R20.reuse, R116 ;  /* 0x000000142474723c */ /* 0x082ff00000001874 */
[C---:B------:R-:W-:Y:S08]  /*4ee0*/  HMMA.16816.F32 R120, R40.reuse, R20, R120 ;  /* 0x000000142878723c */ /* 0x040ff00000001878 */
[-C--:B------:R-:W-:Y:S08]  /*4ef0*/  HMMA.16816.F32 R124, R40, R22.reuse, R124 ;  /* 0x00000016287c723c */ /* 0x080ff0000000187c */
[C---:B------:R-:W-:Y:S01]  /*4f00*/  HMMA.16816.F32 R128, R36.reuse, R22, R128 ;  /* 0x000000162480723c */ /* 0x040fe20000001880 */
[----:B------:R-:W1:Y:S07]  /*4f10*/  LDSM.16.MT88.4 R20, [R166+0xe880] ;  /* 0x00e88000a614783b */ /* 0x000e6e0000004200 */
[-C--:B--2---:R-:W-:Y:S08]  /*4f20*/  HMMA.16816.F32 R132, R36, R24.reuse, R132 ;  /* 0x000000182484723c */ /* 0x084ff00000001884 */
[C---:B------:R-:W-:Y:S08]  /*4f30*/  HMMA.16816.F32 R136, R40.reuse, R24, R136 ;  /* 0x000000182888723c */ /* 0x040ff00000001888 */
[-C--:B------:R-:W-:Y:S08]  /*4f40*/  HMMA.16816.F32 R140, R40, R26.reuse, R140 ;  /* 0x0000001a288c723c */ /* 0x080ff0000000188c */
[C---:B------:R-:W-:Y:S01]  /*4f50*/  HMMA.16816.F32 R144, R36.reuse, R26, R144 ;  /* 0x0000001a2490723c */ /* 0x040fe20000001890 */
[----:B------:R-:W-:Y:S07]  /*4f60*/  LDSM.16.MT88.4 R24, [R212+0x1dc80] ;  /* 0x01dc8000d418783b */ /* 0x000fee0000004200 */
[-C--:B---3--:R-:W-:Y:S08]  /*4f70*/  HMMA.16816.F32 R148, R36, R16.reuse, R148 ;  /* 0x000000102494723c */ /* 0x088ff00000001894 */
[C---:B------:R-:W-:Y:S08]  /*4f80*/  HMMA.16816.F32 R152, R40.reuse, R16, R152 ;  /* 0x000000102898723c */ /* 0x040ff00000001898 */
[-C--:B------:R-:W-:Y:S01]  /*4f90*/  HMMA.16816.F32 R156, R40, R18.reuse, R156 ;  /* 0x00000012289c723c */ /* 0x080fe2000000189c */
[----:B------:R-:W2:Y:S07]  /*4fa0*/  LDSM.16.MT88.4 R40, [R166+0xcc80] ;  /* 0x00cc8000a628783b */ /* 0x000eae0000004200 */
[----:B------:R-:W-:Y:S01]  /*4fb0*/  HMMA.16816.F32 R160, R36, R18, R160 ;  /* 0x0000001224a0723c */ /* 0x000fe200000018a0 */
[----:B------:R-:W3:Y:S04]  /*4fc0*/  LDSM.16.MT88.4 R16, [R166+0xdc80] ;  /* 0x00dc8000a610783b */ /* 0x000ee80000004200 */
        /* <DEDUP_REMOVED lines=17> */
[-C--:B---3--:R-:W-:Y:S08]  /*50e0*/  HMMA.16816.F32 R132, R24, R16.reuse, R132 ;  /* 0x000000101884723c */ /* 0x088ff00000001884 */
        /* <DEDUP_REMOVED lines=57> */
.L_x_717:
[----:B------:R-:W-:Y:S05]  /*5480*/  @P1 BRA `(.L_x_723) ;  /* 0x0000118000001947 */ /* 0x000fea0003800000 */
[----:B------:R-:W2:Y:S01]  /*5490*/  S2R R0, SR_TID.X ;  /* 0x0000000000007919 */ /* 0x000ea20000002100 */
[----:B------:R-:W-:Y:S02]  /*54a0*/  F2FP.PACK_AB R68, R69, R68 ;  /* 0x000000444544723e */ /* 0x000fe400000000ff */
[----:B------:R-:W-:Y:S01]  /*54b0*/  F2FP.PACK_AB R70, R71, R70 ;  /* 0x000000464746723e */ /* 0x000fe200000000ff */
[----:B------:R-:W-:Y:S01]  /*54c0*/  BAR.SYNC.DEFER_BLOCKING 0x1, 0x100 ;  /* 0x0044000000007b1d */ /* 0x000fe20000010000 */
        /* <DEDUP_REMOVED lines=10> */
[----:B--2---:R-:W-:Y:S02]  /*5570*/  SHF.R.S32.HI R3, RZ, 0x1f, R0 ;  /* 0x0000001fff037819 */ /* 0x004fe40000011400 */
[----:B------:R-:W-:Y:S02]  /*5580*/  F2FP.PACK_AB R88, R89, R88 ;  /* 0x000000585958723e */ /* 0x000fe400000000ff */
[----:B------:R-:W-:-:S02]  /*5590*/  LEA.HI R2, R3, R0, RZ, 0x2 ;  /* 0x0000000003027211 */ /* 0x000fc400078f10ff */
[----:B------:R-:W-:Y:S02]  /*55a0*/  LEA.HI R6, R3, R0, RZ, 0x5 ;  /* 0x0000000003067211 */ /* 0x000fe400078f28ff */
[--C-:B------:R-:W-:Y:S02]  /*55b0*/  SHF.R.S32.HI R5, RZ, 0x2, R2.reuse ;  /* 0x00000002ff057819 */ /* 0x100fe40000011402 */
[----:B------:R-:W-:Y:S02]  /*55c0*/  SHF.R.S32.HI R4, RZ, 0x1f, R2 ;  /* 0x0000001fff047819 */ /* 0x000fe40000011402 */
[--C-:B------:R-:W-:Y:S02]  /*55d0*/  SHF.R.S32.HI R7, RZ, 0x5, R6.reuse ;  /* 0x00000005ff077819 */ /* 0x100fe40000011406 */
[----:B------:R-:W-:Y:S02]  /*55e0*/  LEA.HI R4, R4, R5, RZ, 0x3 ;  /* 0x0000000504047211 */ /* 0x000fe400078f18ff */
[----:B------:R-:W-:-:S02]  /*55f0*/  SHF.R.S32.HI R10, RZ, 0x1f, R6 ;  /* 0x0000001fff0a7819 */ /* 0x000fc40000011406 */
[----:B------:R-:W-:Y:S02]  /*5600*/  LOP3.LUT R4, R4, 0xfffffff8, RZ, 0xc0, !PT ;  /* 0xfffffff804047812 */ /* 0x000fe400078ec0ff */
[----:B------:R-:W-:Y:S02]  /*5610*/  LEA.HI R10, R10, R7, RZ, 0x2 ;  /* 0x000000070a0a7211 */ /* 0x000fe400078f10ff */
[----:B------:R-:W-:Y:S01]  /*5620*/  LOP3.LUT R13, R2, 0xfffffffc, RZ, 0xc0, !PT ;  /* 0xfffffffc020d7812 */ /* 0x000fe200078ec0ff */
[----:B------:R-:W-:Y:S01]  /*5630*/  IMAD.IADD R4, R5, 0x1, -R4 ;  /* 0x0000000105047824 */ /* 0x000fe200078e0a04 */
[----:B-1----:R-:W-:Y:S02]  /*5640*/  LEA.HI R9, R3, R0, RZ, 0x7 ;  /* 0x0000000003097211 */ /* 0x002fe400078f38ff */
[----:B------:R-:W-:Y:S01]  /*5650*/  LOP3.LUT R10, R10, 0x7ffffc, RZ, 0xc0, !PT ;  /* 0x007ffffc0a0a7812 */ /* 0x000fe200078ec0ff */
[----:B------:R-:W-:Y:S01]  /*5660*/  IMAD.IADD R2, R0, 0x1, -R13 ;  /* 0x0000000100027824 */ /* 0x000fe200078e0a0d */
[----:B------:R-:W-:-:S02]  /*5670*/  LEA.HI R6, R4, R4, RZ, 0x1 ;  /* 0x0000000404067211 */ /* 0x000fc400078f08ff */
[----:B------:R-:W-:Y:S01]  /*5680*/  SHF.R.U32.HI R9, RZ, 0x4, R9 ;  /* 0x00000004ff097819 */ /* 0x000fe20000011609 */
[----:B------:R-:W-:Y:S01]  /*5690*/  IMAD.IADD R15, R7, 0x1, -R10 ;  /* 0x00000001070f7824 */ /* 0x000fe200078e0a0a */
[----:B------:R-:W-:Y:S02]  /*56a0*/  SHF.R.S32.HI R8, RZ, 0x1, R6 ;  /* 0x00000001ff087819 */ /* 0x000fe40000011406 */
[----:B------:R-:W-:Y:S02]  /*56b0*/  LOP3.LUT R13, R6, 0x3fffffe, RZ, 0xc0, !PT ;  /* 0x03fffffe060d7812 */ /* 0x000fe400078ec0ff */
[C---:B------:R-:W-:Y:S01]  /*56c0*/  LOP3.LUT P0, RZ, R8.reuse, 0x2, RZ, 0xc0, !PT ;  /* 0x0000000208ff7812 */ /* 0x040fe2000780c0ff */
[----:B------:R-:W-:Y:S01]  /*56d0*/  IMAD.SHL.U32 R11, R8, 0x40, RZ ;  /* 0x00000040080b7824 */ /* 0x000fe200078e00ff */
[----:B------:R-:W-:Y:S01]  /*56e0*/  F2FP.PACK_AB R90, R91, R90 ;  /* 0x0000005a5b5a723e */ /* 0x000fe200000000ff */
[----:B------:R-:W-:Y:S01]  /*56f0*/  IMAD.IADD R13, R4, 0x1, -R13 ;  /* 0x00000001040d7824 */ /* 0x000fe200078e0a0d */
[----:B------:R-:W-:Y:S01]  /*5700*/  F2FP.PACK_AB R92, R93, R92 ;  /* 0x0000005c5d5c723e */ /* 0x000fe200000000ff */
[----:B------:R-:W-:Y:S01]  /*5710*/  IMAD R4, R15, 0x100, R2 ;  /* 0x000001000f047824 */ /* 0x000fe200078e0202 */
[----:B------:R-:W-:-:S02]  /*5720*/  LOP3.LUT R6, R11, 0xc0, RZ, 0xc0, !PT ;  /* 0x000000c00b067812 */ /* 0x000fc400078ec0ff */
[----:B------:R-:W-:Y:S01]  /*5730*/  F2FP.PACK_AB R94, R95, R94 ;  /* 0x0000005e5f5e723e */ /* 0x000fe200000000ff */
[----:B------:R-:W-:Y:S01]  /*5740*/  IMAD R4, R13, 0x10, R4 ;  /* 0x000000100d047824 */ /* 0x000fe200078e0204 */
[----:B------:R-:W-:Y:S02]  /*5750*/  LOP3.LUT R9, R6, 0x8, R9, 0xf8, !PT ;  /* 0x0000000806097812 */ /* 0x000fe400078ef809 */
[----:B------:R-:W-:Y:S02]  /*5760*/  SHF.R.U32.HI R6, RZ, 0x3, R6 ;  /* 0x00000003ff067819 */ /* 0x000fe40000011606 */
[----:B------:R-:W-:Y:S02]  /*5770*/  F2FP.PACK_AB R100, R101, R100 ;  /* 0x000000646564723e */ /* 0x000fe400000000ff */
[----:B------:R-:W-:Y:S01]  /*5780*/  LOP3.LUT R9, R9, R6, RZ, 0x3c, !PT ;  /* 0x0000000609097212 */ /* 0x000fe200078e3cff */
[----:B------:R-:W-:Y:S01]  /*5790*/  IMAD.MOV.U32 R6, RZ, RZ, 0x4 ;  /* 0x00000004ff067424 */ /* 0x000fe200078e00ff */
[----:B------:R-:W-:-:S02]  /*57a0*/  F2FP.PACK_AB R102, R103, R102 ;  /* 0x000000666766723e */ /* 0x000fc400000000ff */
[----:B------:R-:W-:Y:S01]  /*57b0*/  F2FP.PACK_AB R112, R113, R112 ;  /* 0x000000707170723e */ /* 0x000fe200000000ff */
[----:B------:R-:W-:Y:S01]  /*57c0*/  IMAD.U32 R4, R4, 0x2, R9 ;  /* 0x0000000204047824 */ /* 0x000fe200078e0009 */
[----:B------:R-:W-:Y:S01]  /*57d0*/  F2FP.PACK_AB R114, R115, R114 ;  /* 0x000000727372723e */ /* 0x000fe200000000ff */
[----:B------:R-:W-:Y:S01]  /*57e0*/  IMAD.WIDE R12, R223, R6, c[0x0][0x358] ;  /* 0x0000d600df0c7625 */ /* 0x000fe200078e0206 */
[----:B------:R-:W-:Y:S02]  /*57f0*/  F2FP.PACK_AB R104, R105, R104 ;  /* 0x000000686968723e */ /* 0x000fe400000000ff */
[----:B------:R-:W-:Y:S01]  /*5800*/  F2FP.PACK_AB R106, R107, R106 ;  /* 0x0000006a6b6a723e */ /* 0x000fe200000000ff */
[----:B------:R-:W-:Y:S01]  /*5810*/  IMAD.SHL.U32 R9, R4, 0x2, RZ ;  /* 0x0000000204097824 */ /* 0x000fe200078e00ff */
[----:B------:R-:W-:Y:S02]  /*5820*/  F2FP.PACK_AB R108, R109, R108 ;  /* 0x0000006c6d6c723e */ /* 0x000fe400000000ff */
[----:B------:R-:W-:-:S02]  /*5830*/  F2FP.PACK_AB R110, R111, R110 ;  /* 0x0000006e6f6e723e */ /* 0x000fc400000000ff */
        /* <DEDUP_REMOVED lines=39> */
[----:B------:R-:W-:Y:S01]  /*5ab0*/  ISETP.NE.U32.AND P0, PT, RZ, c[0x0][0x360], PT ;  /* 0x0000d800ff007a0c */ /* 0x000fe20003f05070 */
[----:B------:R1:W-:Y:S01]  /*5ac0*/  STS [R9+0x9280], R90 ;  /* 0x0092805a09007388 */ /* 0x0003e20000000800 */
[----:B------:R-:W-:Y:S02]  /*5ad0*/  ISETP.NE.U32.AND P1, PT, RZ, c[0x0][0x358], PT ;  /* 0x0000d600ff007a0c */ /* 0x000fe40003f25070 */
[----:B------:R-:W-:Y:S01]  /*5ae0*/  ISETP.NE.AND.EX P0, PT, RZ, c[0x0][0x364], PT, P0 ;  /* 0x0000d900ff007a0c */ /* 0x000fe20003f05300 */
[----:B------:R1:W-:Y:S01]  /*5af0*/  STS [R11+0x9080], R92 ;  /* 0x0090805c0b007388 */ /* 0x0003e20000000800 */
[----:B------:R-:W-:-:S03]  /*5b00*/  ISETP.NE.AND.EX P1, PT, RZ, c[0x0][0x35c], PT, P1 ;  /* 0x0000d700ff007a0c */ /* 0x000fc60003f25310 */
        /* <DEDUP_REMOVED lines=46> */
.L_x_724:
[----:B-1----:R-:W-:Y:S01]  /*5df0*/  LEA.HI R9, R3, R0, RZ, 0x3 ;  /* 0x0000000003097211 */ /* 0x002fe200078f18ff */
[----:B------:R-:W-:Y:S01]  /*5e00*/  IMAD.SHL.U32 R58, R2, 0x8, RZ ;  /* 0x00000008023a7824 */ /* 0x000fe200078e00ff */
[C---:B------:R-:W-:Y:S01]  /*5e10*/  LEA.HI R0, R5.reuse, R5, RZ, 0x1 ;  /* 0x0000000505007211 */ /* 0x040fe200078f08ff */
[----:B------:R-:W-:Y:S01]  /*5e20*/  BSSY B0, `(.L_x_725) ;  /* 0x000003c000007945 */ /* 0x000fe20003800000 */
[----:B------:R-:W-:Y:S01]  /*5e30*/  IADD3 R62, P0, R5, R46, RZ ;  /* 0x0000002e053e7210 */ /* 0x000fe20007f1e0ff */
[----:B------:R-:W-:Y:S01]  /*5e40*/  IMAD.SHL.U32 R9, R9, 0x8, RZ ;  /* 0x0000000809097824 */ /* 0x000fe200078e00ff */
[----:B------:R-:W-:-:S02]  /*5e50*/  LOP3.LUT R2, R0, 0x3fffffe, RZ, 0xc0, !PT ;  /* 0x03fffffe00027812 */ /* 0x000fc400078ec0ff */
[----:B------:R-:W-:Y:S02]  /*5e60*/  SHF.R.S32.HI R59, RZ, 0x1f, R58 ;  /* 0x0000001fff3b7819 */ /* 0x000fe4000001143a */
[----:B------:R-:W-:Y:S01]  /*5e70*/  LOP3.LUT R9, R9, 0xc0, RZ, 0xc0, !PT ;  /* 0x000000c009097812 */ /* 0x000fe200078ec0ff */
[C---:B------:R-:W-:Y:S01]  /*5e80*/  IMAD.IADD R2, R5.reuse, 0x1, -R2 ;  /* 0x0000000105027824 */ /* 0x040fe200078e0a02 */
[----:B------:R-:W-:Y:S02]  /*5e90*/  LEA.HI.X.SX32 R63, R5, R47, 0x1, P0 ;  /* 0x0000002f053f7211 */ /* 0x000fe400000f0eff */
[----:B------:R-:W-:Y:S01]  /*5ea0*/  LOP3.LUT R3, R9, 0x18, R58, 0xf8, !PT ;  /* 0x0000001809037812 */ /* 0x000fe200078ef83a */
[----:B------:R-:W-:Y:S01]  /*5eb0*/  IMAD R7, R7, 0x8, R2 ;  /* 0x0000000807077824 */ /* 0x000fe200078e0202 */
[----:B------:R-:W-:Y:S01]  /*5ec0*/  SHF.R.U32.HI R0, RZ, 0x3, R9 ;  /* 0x00000003ff007819 */ /* 0x000fe20000011609 */
[----:B------:R-:W1:Y:S03]  /*5ed0*/  S2R R2, SR_CTAID.Y ;  /* 0x0000000000027919 */ /* 0x000e660000002600 */
[----:B------:R-:W-:-:S02]  /*5ee0*/  LOP3.LUT R0, R3, R0, RZ, 0x3c, !PT ;  /* 0x0000000003007212 */ /* 0x000fc400078e3cff */
[----:B------:R-:W-:Y:S02]  /*5ef0*/  SHF.R.S32.HI R3, RZ, 0x1f, R223 ;  /* 0x0000001fff037819 */ /* 0x000fe400000114df */
[----:B------:R-:W-:Y:S01]  /*5f00*/  SEL R223, R223, RZ, !P1 ;  /* 0x000000ffdfdf7207 */ /* 0x000fe20004800000 */
[----:B------:R-:W-:Y:S01]  /*5f10*/  IMAD.U32 R0, R7, 0x20, R0 ;  /* 0x0000002007007824 */ /* 0x000fe200078e0000 */
[----:B------:R-:W-:Y:S01]  /*5f20*/  SEL R3, R3, RZ, !P1 ;  /* 0x000000ff03037207 */ /* 0x000fe20004800000 */
[----:B------:R-:W2:Y:S02]  /*5f30*/  S2R R7, SR_CTAID.X ;  /* 0x0000000000077919 */ /* 0x000ea40000002500 */
[----:B------:R-:W-:-:S05]  /*5f40*/  IMAD.SHL.U32 R57, R0, 0x2, RZ ;  /* 0x0000000200397824 */ /* 0x000fca00078e00ff */
[----:B------:R3:W4:Y:S04]  /*5f50*/  LDS.128 R40, [R57+0x7080] ;  /* 0x0070800039287984 */ /* 0x0007280000000c00 */
[----:B------:R3:W3:Y:S01]  /*5f60*/  LDS.128 R36, [R57+0x9080] ;  /* 0x0090800039247984 */ /* 0x0006e20000000c00 */
[----:B-1----:R-:W-:-:S03]  /*5f70*/  SHF.R.S32.HI R0, RZ, 0x1f, R2 ;  /* 0x0000001fff007819 */ /* 0x002fc60000011402 */
[----:B------:R1:W1:Y:S04]  /*5f80*/  LDS.128 R32, [R57+0xb080] ;  /* 0x00b0800039207984 */ /* 0x0002680000000c00 */
[----:B------:R1:W1:Y:S01]  /*5f90*/  LDS.128 R28, [R57+0x80] ;  /* 0x00008000391c7984 */ /* 0x0002620000000c00 */
[----:B------:R-:W-:-:S03]  /*5fa0*/  IMAD R45, R0, c[0x0][0x338], RZ ;  /* 0x0000ce00002d7a24 */ /* 0x000fc600078e02ff */
[----:B------:R1:W1:Y:S01]  /*5fb0*/  LDS.128 R24, [R57+0x2080] ;  /* 0x0020800039187984 */ /* 0x0002620000000c00 */
[----:B--2--5:R-:W-:Y:S02]  /*5fc0*/  IMAD R4, R7, -0x80, R4 ;  /* 0xffffff8007047824 */ /* 0x024fe400078e0204 */
[C---:B------:R-:W-:Y:S01]  /*5fd0*/  IMAD R6, R2.reuse, c[0x0][0x33c], R45 ;  /* 0x0000cf0002067a24 */ /* 0x040fe200078e022d */
[----:B------:R2:W1:Y:S01]  /*5fe0*/  LDS.128 R20, [R57+0x4080] ;  /* 0x0040800039147984 */ /* 0x0004620000000c00 */
[----:B------:R-:W-:Y:S01]  /*5ff0*/  IMAD.WIDE.U32 R44, R2, c[0x0][0x338], R58 ;  /* 0x0000ce00022c7a25 */ /* 0x000fe200078e003a */
[----:B------:R-:W-:Y:S02]  /*6000*/  IMNMX R56, R4, 0x80, PT ;  /* 0x0000008004387817 */ /* 0x000fe40003800200 */
[----:B------:R2:W1:Y:S01]  /*6010*/  LDS.128 R16, [R57+0x1080] ;  /* 0x0010800039107984 */ /* 0x0004620000000c00 */
[----:B------:R-:W-:Y:S01]  /*6020*/  IMAD.IADD R45, R45, 0x1, R6 ;  /* 0x000000012d2d7824 */ /* 0x000fe200078e0206 */
[----:B------:R-:W-:Y:S01]  /*6030*/  ISETP.GE.AND P4, PT, R5, R56, PT ;  /* 0x000000380500720c */ /* 0x000fe20003f86270 */
[----:B------:R-:W-:Y:S01]  /*6040*/  IMAD R4, R3, c[0x0][0x340], RZ ;  /* 0x0000d00003047a24 */ /* 0x000fe200078e02ff */
[----:B------:R2:W1:Y:S01]  /*6050*/  LDS.128 R12, [R57+0x3080] ;  /* 0x00308000390c7984 */ /* 0x0004620000000c00 */
[----:B------:R-:W-:Y:S01]  /*6060*/  IMAD.WIDE.U32 R60, R223, c[0x0][0x340], R44 ;  /* 0x0000d000df3c7a25 */ /* 0x000fe200078e002c */
[----:B------:R-:W-:-:S02]  /*6070*/  IADD3 R6, R58, 0x20, RZ ;  /* 0x000000203a067810 */ /* 0x000fc40007ffe0ff */
[----:B------:R2:W1:Y:S01]  /*6080*/  LDS.128 R8, [R57+0x5080] ;  /* 0x0050800039087984 */ /* 0x0004620000000c00 */
[----:B------:R-:W-:Y:S02]  /*6090*/  IMAD R4, R223, c[0x0][0x344], R4 ;  /* 0x0000d100df047a24 */ /* 0x000fe400078e0204 */
[----:B------:R-:W-:-:S04]  /*60a0*/  IMAD.WIDE R62, R7, 0x80, R62 ;  /* 0x00000080073e7825 */ /* 0x000fc800078e023e */
[----:B------:R-:W-:Y:S01]  /*60b0*/  IMAD.IADD R65, R61, 0x1, R4 ;  /* 0x000000013d417824 */ /* 0x000fe200078e0204 */
[----:B------:R-:W-:Y:S05]  /*60c0*/  @P4 BRA `(.L_x_726) ;  /* 0x0000011000004947 */ /* 0x000fea0003800000 */
[C---:B----4-:R-:W-:Y:S01]  /*60d0*/  ISETP.GE.AND P3, PT, R58.reuse, c[0x0][0x324], PT ;  /* 0x0000c9003a007a0c */ /* 0x050fe20003f66270 */
[----:B------:R-:W4:Y:S01]  /*60e0*/  LDS.128 R52, [R57+0x8080] ;  /* 0x0080800039347984 */ /* 0x000f220000000c00 */
        /* <DEDUP_REMOVED lines=9> */
[----:B------:R-:W2:Y:S01]  /*6180*/  @!P3 LDS.128 R44, [R57+0x6080] ;  /* 0x00608000392cb984 */ /* 0x000ea20000000c00 */
[----:B------:R-:W-:-:S04]  /*6190*/  LEA R68, P0, R66, c[0x0][0x318], 0x1 ;  /* 0x0000c60042447a11 */ /* 0x000fc800078008ff */
[----:B------:R-:W-:-:S05]  /*61a0*/  LEA.HI.X R69, R66, c[0x0][0x31c], R7, 0x1, P0 ;  /* 0x0000c70042457a11 */ /* 0x000fca00000f0c07 */
[----:B----4-:R4:W-:Y:S04]  /*61b0*/  @!P2 STG.E.128 [R68.64+0x40], R52 ;  /* 0x000040344400a986 */ /* 0x0109e8000c101d04 */
[----:B-----5:R4:W-:Y:S04]  /*61c0*/  @!P1 STG.E.128 [R68.64+0x80], R48 ;  /* 0x0000803044009986 */ /* 0x0209e8000c101d04 */
[----:B--2---:R4:W-:Y:S02]  /*61d0*/  @!P3 STG.E.128 [R68.64], R44 ;  /* 0x0000002c4400b986 */ /* 0x0049e4000c101d04 */
.L_x_726:
[----:B----4-:R-:W-:Y:S05]  /*61e0*/  BSYNC B0 ;  /* 0x0000000000007941 */ /* 0x010fea0003800000 */
.L_x_725:
[----:B------:R-:W-:Y:S01]  /*61f0*/  IADD3 R5, R5, 0x40, RZ ;  /* 0x0000004005057810 */ /* 0x000fe20007ffe0ff */
[----:B------:R-:W-:Y:S03]  /*6200*/  BSSY B0, `(.L_x_727) ;  /* 0x0000014000007945 */ /* 0x000fe60003800000 */
[----:B------:R-:W-:-:S13]  /*6210*/  ISETP.GE.AND P3, PT, R5, R56, PT ;  /* 0x000000380500720c */ /* 0x000fda0003f66270 */
[----:B------:R-:W-:Y:S05]  /*6220*/  @P3 BRA `(.L_x_728) ;  /* 0x0000011000003947 */ /* 0x000fea0003800000 */
[----:B------:R-:W-:Y:S01]  /*6230*/  IADD3 R44, P0, R62, 0x40, RZ ;  /* 0x000000403e2c7810 */ /* 0x000fe20007f1e0ff */
        /* <DEDUP_REMOVED lines=13> */
[----:B------:R4:W-:Y:S04]  /*6310*/  @!P2 STG.E.128 [R4.64], R40 ;  /* 0x000000280400a986 */ /* 0x0009e8000c101d04 */
[----:B---3--:R4:W-:Y:S04]  /*6320*/  @!P1 STG.E.128 [R4.64+0x40], R36 ;  /* 0x0000402404009986 */ /* 0x0089e8000c101d04 */
[----:B-1----:R4:W-:Y:S02]  /*6330*/  @!P0 STG.E.128 [R4.64+0x80], R32 ;  /* 0x0000802004008986 */ /* 0x0029e4000c101d04 */
.L_x_728:
[----:B------:R-:W-:Y:S05]  /*6340*/  BSYNC B0 ;  /* 0x0000000000007941 */ /* 0x000fea0003800000 */
.L_x_727:
[----:B----4-:R-:W-:Y:S01]  /*6350*/  IMAD R5, R0, c[0x0][0x308], RZ ;  /* 0x0000c20000057a24 */ /* 0x010fe200078e02ff */
        /* <DEDUP_REMOVED lines=18> */
[----:B---3--:R-:W-:-:S04]  /*6480*/  LEA R36, P0, R34, c[0x0][0x2e8], 0x1 ;  /* 0x0000ba0022247a11 */ /* 0x008fc800078008ff */
[----:B------:R-:W-:-:S05]  /*6490*/  LEA.HI.X R37, R34, c[0x0][0x2ec], R2, 0x1, P0 ;  /* 0x0000bb0022257a11 */ /* 0x000fca00000f0c02 */
[----:B------:R1:W-:Y:S04]  /*64a0*/  @!P4 STG.E.128 [R36.64], R28 ;  /* 0x0000001c2400c986 */ /* 0x0003e8000c101d04 */
[----:B------:R1:W-:Y:S04]  /*64b0*/  @!P2 STG.E.128 [R36.64+0x40], R24 ;  /* 0x000040182400a986 */ /* 0x0003e8000c101d04 */
[----:B------:R1:W-:Y:S02]  /*64c0*/  @!P1 STG.E.128 [R36.64+0x80], R20 ;  /* 0x0000801424009986 */ /* 0x0003e4000c101d04 */
.L_x_730:
[----:B------:R-:W-:Y:S05]  /*64d0*/  BSYNC B0 ;  /* 0x0000000000007941 */ /* 0x000fea0003800000 */
.L_x_729:
        /* <DEDUP_REMOVED lines=19> */
.L_x_723:
[----:B------:R-:W-:Y:S01]  /*6610*/  ISETP.NE.U32.AND P0, PT, RZ, c[0x0][0x360], PT ;  /* 0x0000d800ff007a0c */ /* 0x000fe20003f05070 */
[----:B------:R-:W-:Y:S01]  /*6620*/  IMAD.MOV.U32 R0, RZ, RZ, 0x4 ;  /* 0x00000004ff007424 */ /* 0x000fe200078e00ff */
[----:B------:R-:W-:-:S02]  /*6630*/  ISETP.NE.U32.AND P1, PT, RZ, c[0x0][0x358], PT ;  /* 0x0000d600ff007a0c */ /* 0x000fc40003f25070 */
[----:B------:R-:W-:Y:S01]  /*6640*/  ISETP.NE.AND.EX P0, PT, RZ, c[0x0][0x364], PT, P0 ;  /* 0x0000d900ff007a0c */ /* 0x000fe20003f05300 */
[----:B------:R-:W-:Y:S01]  /*6650*/  IMAD.WIDE R4, R223, R0, c[0x0][0x358] ;  /* 0x0000d600df047625 */ /* 0x000fe200078e0200 */
[----:B------:R-:W-:-:S03]  /*6660*/  ISETP.NE.AND.EX P1, PT, RZ, c[0x0][0x35c], PT, P1 ;  /* 0x0000d700ff007a0c */ /* 0x000fc60003f25310 */
[----:B------:R-:W-:-:S08]  /*6670*/  IMAD.MOV.U32 R7, RZ, RZ, c[0x0][0x2f0] ;  /* 0x0000bc00ff077624 */ /* 0x000fd000078e00ff */
        /* <DEDUP_REMOVED lines=11> */
.L_x_731:
[----:B-1----:R-:W1:Y:S01]  /*6730*/  S2R R8, SR_TID.X ;  /* 0x0000000000087919 */ /* 0x002e620000002100 */
[----:B------:R-:W-:Y:S01]  /*6740*/  SHF.R.S32.HI R4, RZ, 0x1f, R223 ;  /* 0x0000001fff047819 */ /* 0x000fe200000114df */
[----:B------:R-:W-:Y:S01]  /*6750*/  BSSY B0, `(.L_x_732) ;  /* 0x000002b000007945 */ /* 0x000fe20003800000 */
[----:B------:R-:W-:Y:S01]  /*6760*/  SEL R223, R223, RZ, !P1 ;  /* 0x000000ffdfdf7207 */ /* 0x000fe20004800000 */
[----:B------:R-:W2:Y:S01]  /*6770*/  S2R R2, SR_CTAID.Y ;  /* 0x0000000000027919 */ /* 0x000ea20000002600 */
[----:B------:R-:W-:-:S03]  /*6780*/  SEL R4, R4, RZ, !P1 ;  /* 0x000000ff04047207 */ /* 0x000fc60004800000 */
[----:B------:R-:W3:Y:S02]  /*6790*/  S2R R14, SR_CTAID.X ;  /* 0x00000000000e7919 */ /* 0x000ee40000002500 */
[----:B------:R-:W-:Y:S01]  /*67a0*/  IMAD R12, R4, c[0x0][0x310], RZ ;  /* 0x0000c400040c7a24 */ /* 0x000fe200078e02ff */
[----:B-1----:R-:W-:-:S04]  /*67b0*/  SHF.R.S32.HI R3, RZ, 0x1f, R8 ;  /* 0x0000001fff037819 */ /* 0x002fc80000011408 */
[----:B------:R-:W-:Y:S02]  /*67c0*/  LEA.HI R3, R3, R8, RZ, 0x2 ;  /* 0x0000000803037211 */ /* 0x000fe400078f10ff */
[----:B--2---:R-:W-:Y:S02]  /*67d0*/  SHF.R.S32.HI R0, RZ, 0x1f, R2 ;  /* 0x0000001fff007819 */ /* 0x004fe40000011402 */
[----:B------:R-:W-:Y:S01]  /*67e0*/  LOP3.LUT R5, R3, 0x1ffffffc, RZ, 0xc0, !PT ;  /* 0x1ffffffc03057812 */ /* 0x000fe200078ec0ff */
[----:B---3-5:R-:W-:Y:S01]  /*67f0*/  IMAD R6, R14, -0x80, R7 ;  /* 0xffffff800e067824 */ /* 0x028fe200078e0207 */
[----:B------:R-:W-:-:S03]  /*6800*/  SHF.R.S32.HI R3, RZ, 0x2, R3 ;  /* 0x00000002ff037819 */ /* 0x000fc60000011403 */
[----:B------:R-:W-:Y:S01]  /*6810*/  IMAD.IADD R8, R8, 0x1, -R5 ;  /* 0x0000000108087824 */ /* 0x000fe200078e0a05 */
[C---:B------:R-:W-:Y:S01]  /*6820*/  ISETP.GE.AND P4, PT, R3.reuse, R6, PT ;  /* 0x000000060300720c */ /* 0x040fe20003f86270 */
[----:B------:R-:W-:Y:S01]  /*6830*/  IMAD R5, R0, c[0x0][0x308], RZ ;  /* 0x0000c20000057a24 */ /* 0x000fe200078e02ff */
[C---:B------:R-:W-:Y:S01]  /*6840*/  IADD3 R10, P0, R3.reuse, R10, RZ ;  /* 0x0000000a030a7210 */ /* 0x040fe20007f1e0ff */
[----:B------:R-:W-:Y:S02]  /*6850*/  IMAD.SHL.U32 R8, R8, 0x8, RZ ;  /* 0x0000000808087824 */ /* 0x000fe400078e00ff */
[----:B------:R-:W-:Y:S01]  /*6860*/  IMAD R5, R2, c[0x0][0x30c], R5 ;  /* 0x0000c30002057a24 */ /* 0x000fe200078e0205 */
[----:B------:R-:W-:Y:S02]  /*6870*/  LEA.HI.X.SX32 R11, R3, R11, 0x1, P0 ;  /* 0x0000000b030b7211 */ /* 0x000fe400000f0eff */
[----:B------:R-:W-:Y:S02]  /*6880*/  SHF.R.S32.HI R9, RZ, 0x1f, R8 ;  /* 0x0000001fff097819 */ /* 0x000fe40000011408 */
[----:B------:R-:W-:Y:S01]  /*6890*/  IADD3 R7, R8, 0x40, RZ ;  /* 0x0000004008077810 */ /* 0x000fe20007ffe0ff */
[----:B------:R-:W-:Y:S01]  /*68a0*/  IMAD.WIDE R14, R14, 0x80, R10 ;  /* 0x000000800e0e7825 */ /* 0x000fe200078e020a */
[----:B------:R-:W-:-:S03]  /*68b0*/  IADD3 R10, R8, 0x20, RZ ;  /* 0x00000020080a7810 */ /* 0x000fc60007ffe0ff */
[----:B------:R-:W-:-:S04]  /*68c0*/  IMAD.WIDE.U32 R16, R2, c[0x0][0x308], R8 ;  /* 0x0000c20002107a25 */ /* 0x000fc800078e0008 */
[----:B------:R-:W-:Y:S02]  /*68d0*/  IMAD.IADD R19, R5, 0x1, R17 ;  /* 0x0000000105137824 */ /* 0x000fe400078e0211 */
[----:B------:R-:W-:Y:S02]  /*68e0*/  IMAD.MOV.U32 R18, RZ, RZ, R16 ;  /* 0x000000ffff127224 */ /* 0x000fe400078e0010 */
[C---:B------:R-:W-:Y:S02]  /*68f0*/  IMAD R17, R223.reuse, c[0x0][0x314], R12 ;  /* 0x0000c500df117a24 */ /* 0x040fe400078e020c */
[----:B------:R-:W-:-:S04]  /*6900*/  IMAD.WIDE.U32 R12, R223, c[0x0][0x310], R18 ;  /* 0x0000c400df0c7a25 */ /* 0x000fc800078e0012 */
        /* <DEDUP_REMOVED lines=15> */
.L_x_733:
[----:B------:R-:W-:Y:S05]  /*6a00*/  BSYNC B0 ;  /* 0x0000000000007941 */ /* 0x000fea0003800000 */
.L_x_732:
        /* <DEDUP_REMOVED lines=19> */
.L_x_735:
[----:B------:R-:W-:Y:S05]  /*6b40*/  BSYNC B0 ;  /* 0x0000000000007941 */ /* 0x000fea0003800000 */
.L_x_734:
        /* <DEDUP_REMOVED lines=23> */
.L_x_737:
[----:B------:R-:W-:Y:S05]  /*6cc0*/  BSYNC B0 ;  /* 0x0000000000007941 */ /* 0x000fea0003800000 */
.L_x_736:
        /* <DEDUP_REMOVED lines=19> */
.L_x_738:
        /* <DEDUP_REMOVED lines=16> */
.L_x_1416:


//--------------------- .text._ZN7cutlass13device_kernelIN5flash19enable_sm80_to_sm89INS1_16FlashAttnBwdSm80INS1_25CollectiveMainloopBwdSm80ILi2ELi2EN4cute5tupleIJNS5_1CILi64EEENS7_ILi128EEENS7_ILi96EEEEEENS_6half_tEfNS_4arch4Sm80ELb0ELb0ELb0ELb1ELb1ELb0ELb0ELb0ELi2ELi2ELi4ELi2ELb0EEENS1_21CollectiveEpilogueBwdISB_SC_SE_Li256ELb1ELb0ELi2EEENS1_19SingleTileSchedulerILb1ELb0ELb0ELi128EEEEEEEEEvNT_6ParamsE --------------------------
	.section	.text._ZN7cutlass13device_kernelIN5flash19enable_sm80_to_sm89INS1_16FlashAttnBwdSm80INS1_25CollectiveMainloopBwdSm80ILi2ELi2EN4cute5tupleIJNS5_1CILi64EEENS7_ILi128EEENS7_ILi96EEEEEENS_6half_tEfNS_4arch4Sm80ELb0ELb0ELb0ELb1ELb1ELb0ELb0ELb0ELi2ELi2ELi4ELi2ELb0EEENS1_21CollectiveEpilogueBwdISB_SC_SE_Li256ELb1ELb0ELi2EEENS1_19SingleTileSchedulerILb1ELb0ELb0ELi128EEEEEEEEEvNT_6ParamsE,"ax",@progbits
	.sectioninfo	@"SHI_REGISTERS=252"
	.align	128
.text._ZN7cutlass13device_kernelIN5flash19enable_sm80_to_sm89INS1_16FlashAttnBwdSm80INS1_25CollectiveMainloopBwdSm80ILi2ELi2EN4cute5tupleIJNS5_1CILi64EEENS7_ILi128EEENS7_ILi96EEEEEENS_6half_tEfNS_4arch4Sm80ELb0ELb0ELb0ELb1ELb1ELb0ELb0ELb0ELi2ELi2ELi4ELi2ELb0EEENS1_21CollectiveEpilogueBwdISB_SC_SE_Li256ELb1ELb0ELi2EEENS1_19SingleTileSchedulerILb1ELb0ELb0ELi128EEEEEEEEEvNT_6ParamsE:
        .type           _ZN7cutlass13device_kernelIN5flash19enable_sm80_to_sm89INS1_16FlashAttnBwdSm80INS1_25CollectiveMainloopBwdSm80ILi2ELi2EN4cute5tupleIJNS5_1CILi64EEENS7_ILi128EEENS7_ILi96EEEEEENS_6half_tEfNS_4arch4Sm80ELb0ELb0ELb0ELb1ELb1ELb0ELb0ELb0ELi2ELi2ELi4ELi2ELb0EEENS1_21CollectiveEpilogueBwdISB_SC_SE_Li256ELb1ELb0ELi2EEENS1_19SingleTileSchedulerILb1ELb0ELb0ELi128EEEEEEEEEvNT_6ParamsE,@function
        .size           _ZN7cutlass13device_kernelIN5flash19enable_sm80_to_sm89INS1_16FlashAttnBwdSm80INS1_25CollectiveMainloopBwdSm80ILi2ELi2EN4cute5tupleIJNS5_1CILi64EEENS7_ILi128EEENS7_ILi96EEEEEENS_6half_tEfNS_4arch4Sm80ELb0ELb0ELb0ELb1ELb1ELb0ELb0ELb0ELi2ELi2ELi4ELi2ELb0EEENS1_21CollectiveEpilogueBwdISB_SC_SE_Li256ELb1ELb0ELi2EEENS1_19SingleTileSchedulerILb1ELb0ELb0ELi128EEEEEEEEEvNT_6ParamsE,(.L_x_1417 - _ZN7cutlass13device_kernelIN5flash19enable_sm80_to_sm89INS1_16FlashAttnBwdSm80INS1_25CollectiveMainloopBwdSm80ILi2ELi2EN4cute5tupleIJNS5_1CILi64EEENS7_ILi128EEENS7_ILi96EEEEEENS_6half_tEfNS_4arch4Sm80ELb0ELb0ELb0ELb1ELb1ELb0ELb0ELb0ELi2ELi2ELi4ELi2ELb0EEENS1_21CollectiveEpilogueBwdISB_SC_SE_Li256ELb1ELb0ELi2EEENS1_19SingleTileSchedulerILb1ELb0ELb0ELi128EEEEEEEEEvNT_6ParamsE)
        .other          _ZN7cutlass13device_kernelIN5flash19enable_sm80_to_sm89INS1_16FlashAttnBwdSm80INS1_25CollectiveMainloopBwdSm80ILi2ELi2EN4cute5tupleIJNS5_1CILi64EEENS7_ILi128EEENS7_ILi96EEEEEENS_6half_tEfNS_4arch4Sm80ELb0ELb0ELb0ELb1ELb1ELb0ELb0ELb0ELi2ELi2ELi4ELi2ELb0EEENS1_21CollectiveEpilogueBwdISB_SC_SE_Li256ELb1ELb0ELi2EEENS1_19SingleTileSchedulerILb1ELb0ELb0ELi128EEEEEEEEEvNT_6ParamsE,@"STO_CUDA_ENTRY STV_DEFAULT"
_ZN7cutlass13device_kernelIN5flash19enable_sm80_to_sm89INS1_16FlashAttnBwdSm80INS1_25CollectiveMainloopBwdSm80ILi2ELi2EN4cute5tupleIJNS5_1CILi64EEENS7_ILi128EEENS7_ILi96EEEEEENS_6half_tEfNS_4arch4Sm80ELb0ELb0ELb0ELb1ELb1ELb0ELb0ELb0ELi2ELi2ELi4ELi2ELb0EEENS1_21CollectiveEpilogueBwdISB_SC_SE_Li256ELb1ELb0ELi2EEENS1_19SingleTileSchedulerILb1ELb0ELb0ELi128EEEEEEEEEvNT_6ParamsE:
        /* <DEDUP_REMOVED lines=17> */
.L_x_740:
        /* <DEDUP_REMOVED lines=8> */
.L_x_742:
[----:B------:R-:W-:Y:S02]  /*0190*/  MOV R5, c[0x0][0x3a4] ;  /* 0x0000e90000057a02 */ /* 0x000fe40000000f00 */
.L_x_741:
[----:B-1----:R-:W-:-:S05]  /*01a0*/  IMAD.SHL.U32 R4, R3, 0x80, RZ ;  /* 0x0000008003047824 */ /* 0x002fca00078e00ff */
[----:B-----5:R-:W-:-:S04]  /*01b0*/  ISETP.GE.AND P0, PT, R4, R5, PT ;  /* 0x000000050400720c */ /* 0x020fc80003f06270 */
[----:B------:R-:W-:Y:S01]  /*01c0*/  SEL R223, R223, 0xffffffff, !P0 ;  /* 0xffffffffdfdf7807 */ /* 0x000fe20004000000 */
[----:B------:R-:W-:Y:S05]  /*01d0*/  BRA `(.L_x_743) ;  /* 0x0000011000007947 */ /* 0x000fea0003800000 */
.L_x_739:
[----:B---34-:R-:W-:-:S04]  /*01e0*/  ISETP.NE.U32.AND P0, PT, RZ, c[0x0][0x3c0], PT ;  /* 0x0000f000ff007a0c */ /* 0x018fc80003f05070 */
[----:B------:R-:W-:-:S13]  /*01f0*/  ISETP.NE.AND.EX P0, PT, RZ, c[0x0][0x3c4], PT, P0 ;  /* 0x0000f100ff007a0c */ /* 0x000fda0003f05300 */
[----:B------:R-:W-:Y:S05]  /*0200*/  @!P0 BRA `(.L_x_744) ;  /* 0x0000002000008947 */ /* 0x000fea0003800000 */
[----:B------:R1:W5:Y:S01]  /*0210*/  LDG.E R5, [R4.64] ;  /* 0x0000000404057981 */ /* 0x000362000c1e1900 */
[----:B------:R-:W-:Y:S05]  /*0220*/  BRA `(.L_x_745) ;  /* 0x0000009000007947 */ /* 0x000fea0003800000 */
.L_x_744:
        /* <DEDUP_REMOVED lines=8> */
.L_x_746:
[----:B------:R-:W-:Y:S02]  /*02b0*/  MOV R5, c[0x0][0x3a4] ;  /* 0x0000e90000057a02 */ /* 0x000fe40000000f00 */
.L_x_745:
[----:B-1----:R-:W-:-:S05]  /*02c0*/  IMAD.SHL.U32 R4, R3, 0x80, RZ ;  /* 0x0000008003047824 */ /* 0x002fca00078e00ff */
[----:B-----5:R-:W-:-:S04]  /*02d0*/  ISETP.GE.AND P0, PT, R4, R5, PT ;  /* 0x000000050400720c */ /* 0x020fc80003f06270 */
[----:B------:R-:W-:-:S04]  /*02e0*/  SEL R223, R223, 0xffffffff, !P0 ;  /* 0xffffffffdfdf7807 */ /* 0x000fc80004000000 */
.L_x_743:
        /* <DEDUP_REMOVED lines=28> */
.L_x_747:
[----:B-1----:R-:W-:-:S04]  /*04b0*/  ISETP.NE.U32.AND P0, PT, RZ, c[0x0][0x2e0], PT ;  /* 0x0000b800ff007a0c */ /* 0x002fc80003f05070 */
[----:B------:R-:W-:-:S13]  /*04c0*/  ISETP.NE.AND.EX P0, PT, RZ, c[0x0][0x2e4], PT, P0 ;  /* 0x0000b900ff007a0c */ /* 0x000fda0003f05300 */
[----:B------:R-:W-:Y:S05]  /*04d0*/  @!P0 BRA `(.L_x_748) ;  /* 0x0000003000008947 */ /* 0x000fea0003800000 */
[----:B------:R-:W-:-:S06]  /*04e0*/  IMAD.WIDE R8, R223, R10, c[0x0][0x2e0] ;  /* 0x0000b800df087625 */ /* 0x000fcc00078e020a */
[----:B------:R1:W5:Y:S01]  /*04f0*/  LDG.E R8, [R8.64] ;  /* 0x0000000408087981 */ /* 0x000362000c1e1900 */
[----:B------:R-:W-:Y:S05]  /*0500*/  BRA `(.L_x_749) ;  /* 0x0000004000007947 */ /* 0x000fea0003800000 */
.L_x_748:
[----:B------:R-:W-:Y:S05]  /*0510*/  @!P3 BRA `(.L_x_749) ;  /* 0x000000300000b947 */ /* 0x000fea0003800000 */
[----:B------:R-:W2:Y:S04]  /*0520*/  LDG.E R8, [R12.64] ;  /* 0x000000040c087981 */ /* 0x000ea8000c1e1900 */
[----:B------:R-:W2:Y:S02]  /*0530*/  LDG.E R7, [R12.64+0x4] ;  /* 0x000004040c077981 */ /* 0x000ea4000c1e1900 */
[----:B--2---:R-:W-:Y:S02]  /*0540*/  IADD3 R8, -R8, R7, RZ ;  /* 0x0000000708087210 */ /* 0x004fe40007ffe1ff */
.L_x_749:
        /* <DEDUP_REMOVED lines=410> */
.L_x_752:
[----:B------:R-:W-:Y:S05]  /*1ef0*/  BSYNC B0 ;  /* 0x0000000000007941 */ /* 0x000fea0003800000 */
.L_x_751:
        /* <DEDUP_REMOVED lines=78> */
.L_x_755:
        /* <DEDUP_REMOVED lines=126> */
.L_x_753:
        /* <DEDUP_REMOVED lines=415> */
.L_x_754:
        /* <DEDUP_REMOVED lines=237> */
.L_x_750:
        /* <DEDUP_REMOVED lines=151> */
.L_x_757:
        /* <DEDUP_REMOVED lines=63> */
.L_x_759:
[----:B----4-:R-:W-:Y:S05]  /*61e0*/  BSYNC B0 ;  /* 0x0000000000007941 */ /* 0x010fea0003800000 */
.L_x_758:
        /* <DEDUP_REMOVED lines=21> */
.L_x_761:
[----:B------:R-:W-:Y:S05]  /*6340*/  BSYNC B0 ;  /* 0x0000000000007941 */ /* 0x000fea0003800000 */
.L_x_760:
        /* <DEDUP_REMOVED lines=24> */
.L_x_763:
[----:B------:R-:W-:Y:S05]  /*64d0*/  BSYNC B0 ;  /* 0x0000000000007941 */ /* 0x000fea0003800000 */
.L_x_762:
        /* <DEDUP_REMOVED lines=19> */
.L_x_756:
        /* <DEDUP_REMOVED lines=18> */
.L_x_764:
        /* <DEDUP_REMOVED lines=45> */
.L_x_766:
[----:B------:R-:W-:Y:S05]  /*6a00*/  BSYNC B0 ;  /* 0x0000000000007941 */ /* 0x000fea0003800000 */
.L_x_765:
        /* <DEDUP_REMOVED lines=19> */
.L_x_768:
[----:B------:R-:W-:Y:S05]  /*6b40*/  BSYNC B0 ;  /* 0x0000000000007941 */ /* 0x000fea0003800000 */
.L_x_767:
        /* <DEDUP_REMOVED lines=23> */
.L_x_770:
[----:B------:R-:W-:Y:S05]  /*6cc0*/  BSYNC B0 ;  /* 0x0000000000007941 */ /* 0x000fea0003800000 */
.L_x_769:
        /* <DEDUP_REMOVED lines=19> */
.L_x_771:
        /* <DEDUP_REMOVED lines=16> */
.L_x_1417:


//--------------------- .text._ZN7cutlass13device_kernelIN5flash19enable_sm80_to_sm89INS1_16FlashAttnBwdSm80INS1_25CollectiveMainloopBwdSm80ILi2ELi2EN4cute5tupleIJNS5_1CILi64EEENS7_ILi128EEENS7_ILi96EEEEEENS_6half_tEfNS_4arch4Sm80ELb0ELb0ELb0ELb1ELb0ELb0ELb0ELb0ELi2ELi2ELi4ELi2ELb0EEENS1_24CollectiveEpilogueBwdGQAISB_fSE_Li256ELb1ELb0EEENS1_19SingleTileSchedulerILb1ELb0ELb0ELi128EEEEEEEEEvNT_6ParamsE --------------------------
	.section	.text._ZN7cutlass13device_kernelIN5flash19enable_sm80_to_sm89INS1_16FlashAttnBwdSm80INS1_25CollectiveMainloopBwdSm80ILi2ELi2EN4cute5tupleIJNS5_1CILi64EEENS7_ILi128EEENS7_ILi96EEEEEENS_6half_tEfNS_4arch4Sm80ELb0ELb0ELb0ELb1ELb0ELb0ELb0ELb0ELi2ELi2ELi4ELi2ELb0EEENS1_24CollectiveEpilogueBwdGQAISB_fSE_Li256ELb1ELb0EEENS1_19SingleTileSchedulerILb1ELb0ELb0ELi128EEEEEEEEEvNT_6ParamsE,"ax",@progbits
	.sectioninfo	@"SHI_REGISTERS=252"
	.align	128
.text._ZN7cutlass13device_kernelIN5flash19enable_sm80_to_sm89INS1_16FlashAttnBwdSm80INS1_25CollectiveMainloopBwdSm80ILi2ELi2EN4cute5tupleIJNS5_1CILi64EEENS7_ILi128EEENS7_ILi96EEEEEENS_6half_tEfNS_4arch4Sm80ELb0ELb0ELb0ELb1ELb0ELb0ELb0ELb0ELi2ELi2ELi4ELi2ELb0EEENS1_24CollectiveEpilogueBwdGQAISB_fSE_Li256ELb1ELb0EEENS1_19SingleTileSchedulerILb1ELb0ELb0ELi128EEEEEEEEEvNT_6ParamsE:
        .type           _ZN7cutlass13device_kernelIN5flash19enable_sm80_to_sm89INS1_16FlashAttnBwdSm80INS1_25CollectiveMainloopBwdSm80ILi2ELi2EN4cute5tupleIJNS5_1CILi64EEENS7_ILi128EEENS7_ILi96EEEEEENS_6half_tEfNS_4arch4Sm80ELb0ELb0ELb0ELb1ELb0ELb0ELb0ELb0ELi2ELi2ELi4ELi2ELb0EEENS1_24CollectiveEpilogueBwdGQAISB_fSE_Li256ELb1ELb0EEENS1_19SingleTileSchedulerILb1ELb0ELb0ELi128EEEEEEEEEvNT_6ParamsE,@function
        .size           _ZN7cutlass13device_kernelIN5flash19enable_sm80_to_sm89INS1_16FlashAttnBwdSm80INS1_25CollectiveMainloopBwdSm80ILi2ELi2EN4cute5tupleIJNS5_1CILi64EEENS7_ILi128EEENS7_ILi96EEEEEENS_6half_tEfNS_4arch4Sm80ELb0ELb0ELb0ELb1ELb0ELb0ELb0ELb0ELi2ELi2ELi4ELi2ELb0EEENS1_24CollectiveEpilogueBwdGQAISB_fSE_Li256ELb1ELb0EEENS1_19SingleTileSchedulerILb1ELb0ELb0ELi128EEEEEEEEEvNT_6ParamsE,(.L_x_1418 - _ZN7cutlass13device_kernelIN5flash19enable_sm80_to_sm89INS1_16FlashAttnBwdSm80INS1_25CollectiveMainloopBwdSm80ILi2ELi2EN4cute5tupleIJNS5_1CILi64EEENS7_ILi128EEENS7_ILi96EEEEEENS_6half_tEfNS_4arch4Sm80ELb0ELb0ELb0ELb1ELb0ELb0ELb0ELb0ELi2ELi2ELi4ELi2ELb0EEENS1_24CollectiveEpilogueBwdGQAISB_fSE_Li256ELb1ELb0EEENS1_19SingleTileSchedulerILb1ELb0ELb0ELi128EEEEEEEEEvNT_6ParamsE)
        .other          _ZN7cutlass13device_kernelIN5flash19enable_sm80_to_sm89INS1_16FlashAttnBwdSm80INS1_25CollectiveMainloopBwdSm80ILi2ELi2EN4cute5tupleIJNS5_1CILi64EEENS7_ILi128EEENS7_ILi96EEEEEENS_6half_tEfNS_4arch4Sm80ELb0ELb0ELb0ELb1ELb0ELb0ELb0ELb0ELi2ELi2ELi4ELi2ELb0EEENS1_24CollectiveEpilogueBwdGQAISB_fSE_Li256ELb1ELb0EEENS1_19SingleTileSchedulerILb1ELb0ELb0ELi128EEEEEEEEEvNT_6ParamsE,@"STO_CUDA_ENTRY STV_DEFAULT"
_ZN7cutlass13device_kernelIN5flash19enable_sm80_to_sm89INS1_16FlashAttnBwdSm80INS1_25CollectiveMainloopBwdSm80ILi2ELi2EN4cute5tupleIJNS5_1CILi64EEENS7_ILi128EEENS7_ILi96EEEEEENS_6half_tEfNS_4arch4Sm80ELb0ELb0ELb0ELb1ELb0ELb0ELb0ELb0ELi2ELi2ELi4ELi2ELb0EEENS1_24CollectiveEpilogueBwdGQAISB_fSE_Li256ELb1ELb0EEENS1_19SingleTileSchedulerILb1ELb0ELb0ELi128EEEEEEEEEvNT_6ParamsE:
        /* <DEDUP_REMOVED lines=17> */
.L_x_773:
        /* <DEDUP_REMOVED lines=8> */
.L_x_775:
[----:B------:R-:W-:Y:S02]  /*0190*/  MOV R5, c[0x0][0x3ac] ;  /* 0x0000eb0000057a02 */ /* 0x000fe40000000f00 */
.L_x_774:
[----:B-1----:R-:W-:-:S05]  /*01a0*/  IMAD.SHL.U32 R4, R3, 0x80, RZ ;  /* 0x0000008003047824 */ /* 0x002fca00078e00ff */
[----:B-----5:R-:W-:-:S04]  /*01b0*/  ISETP.GE.AND P0, PT, R4, R5, PT ;  /* 0x000000050400720c */ /* 0x020fc80003f06270 */
[----:B------:R-:W-:Y:S01]  /*01c0*/  SEL R223, R223, 0xffffffff, !P0 ;  /* 0xffffffffdfdf7807 */ /* 0x000fe20004000000 */
[----:B------:R-:W-:Y:S05]  /*01d0*/  BRA `(.L_x_776) ;  /* 0x0000011000007947 */ /* 0x000fea0003800000 */
.L_x_772:
[----:B---34-:R-:W-:-:S04]  /*01e0*/  ISETP.NE.U32.AND P0, PT, RZ, c[0x0][0x3c8], PT ;  /* 0x0000f200ff007a0c */ /* 0x018fc80003f05070 */
[----:B------:R-:W-:-:S13]  /*01f0*/  ISETP.NE.AND.EX P0, PT, RZ, c[0x0][0x3cc], PT, P0 ;  /* 0x0000f300ff007a0c */ /* 0x000fda0003f05300 */
[----:B------:R-:W-:Y:S05]  /*0200*/  @!P0 BRA `(.L_x_777) ;  /* 0x0000002000008947 */ /* 0x000fea0003800000 */
[----:B------:R1:W5:Y:S01]  /*0210*/  LDG.E R5, [R4.64] ;  /* 0x0000000604057981 */ /* 0x000362000c1e1900 */
[----:B------:R-:W-:Y:S05]  /*0220*/  BRA `(.L_x_778) ;  /* 0x0000009000007947 */ /* 0x000fea0003800000 */
.L_x_777:
        /* <DEDUP_REMOVED lines=8> */
.L_x_779:
[----:B------:R-:W-:Y:S02]  /*02b0*/  MOV R5, c[0x0][0x3ac] ;  /* 0x0000eb0000057a02 */ /* 0x000fe40000000f00 */
.L_x_778:
[----:B-1----:R-:W-:-:S05]  /*02c0*/  IMAD.SHL.U32 R4, R3, 0x80, RZ ;  /* 0x0000008003047824 */ /* 0x002fca00078e00ff */
[----:B-----5:R-:W-:-:S04]  /*02d0*/  ISETP.GE.AND P0, PT, R4, R5, PT ;  /* 0x000000050400720c */ /* 0x020fc80003f06270 */
[----:B------:R-:W-:-:S04]  /*02e0*/  SEL R223, R223, 0xffffffff, !P0 ;  /* 0xffffffffdfdf7807 */ /* 0x000fc80004000000 */
.L_x_776:
[----:B------:R-:W-:-:S13]  /*02f0*/  ISETP.GE.AND P0, PT, R223, RZ, PT ;  /* 0x000000ffdf00720c */ /* 0x000fda0003f06270 */
[----:B------:R-:W-:Y:S05]  /*0300*/  @!P0 EXIT ;  /* 0x000000000000894d */ /* 0x000fea0003800000 */
[----:B------:R-:W-:Y:S01]  /*0310*/  ISETP.NE.U32.AND P4, PT, RZ, c[0x0][0x2c8], PT ;  /* 0x0000b200ff007a0c */ /* 0x000fe20003f85070 */
[----:B------:R-:W-:Y:S01]  /*0320*/  IMAD.WIDE R16, R223, R10, c[0x0][0x2c8] ;  /* 0x0000b200df107625 */ /* 0x000fe200078e020a */
[----:B------:R-:W-:Y:S02]  /*0330*/  ISETP.NE.U32.AND P3, PT, RZ, c[0x0][0x2d0], PT ;  /* 0x0000b400ff007a0c */ /* 0x000fe40003f65070 */
[----:B------:R-:W-:Y:S02]  /*0340*/  ISETP.NE.AND.EX P4, PT, RZ, c[0x0][0x2cc], PT, P4 ;  /* 0x0000b300ff007a0c */ /* 0x000fe40003f85340 */
[----:B------:R-:W-:Y:S02]  /*0350*/  ISETP.NE.U32.AND P0, PT, RZ, c[0x0][0x2d8], PT ;  /* 0x0000b600ff007a0c */ /* 0x000fe40003f05070 */
[----:B------:R-:W-:Y:S02]  /*0360*/  ISETP.NE.AND.EX P3, PT, RZ, c[0x0][0x2d4], PT, P3 ;  /* 0x0000b500ff007a0c */ /* 0x000fe40003f65330 */
[----:B------:R-:W-:-:S07]  /*0370*/  ISETP.NE.AND.EX P0, PT, RZ, c[0x0][0x2dc], PT, P0 ;  /* 0x0000b700ff007a0c */ /* 0x000fce0003f05300 */
[----:B------:R-:W2:Y:S01]  /*0380*/  @P4 LDG.E R4, [R16.64] ;  /* 0x0000000610044981 */ /* 0x000ea2000c1e1900 */
[----:B------:R-:W-:-:S03]  /*0390*/  IMAD.WIDE R14, R223, R10, c[0x0][0x2d0] ;  /* 0x0000b400df0e7625 */ /* 0x000fc600078e020a */
[----:B------:R-:W3:Y:S01]  /*03a0*/  @P4 LDG.E R13, [R16.64] ;  /* 0x00000006100d4981 */ /* 0x000ee2000c1e1900 */
[----:B------:R-:W-:Y:S02]  /*03b0*/  IMAD.MOV.U32 R222, RZ, RZ, c[0x0][0x168] ;  /* 0x00005a00ffde7624 */ /* 0x000fe400078e00ff */
[C---:B------:R-:W-:Y:S01]  /*03c0*/  @P0 IMAD.WIDE R18, R223.reuse, R10, c[0x0][0x2d8] ;  /* 0x0000b600df120625 */ /* 0x040fe200078e020a */
[----:B------:R-:W4:Y:S04]  /*03d0*/  @P3 LDG.E R11, [R14.64] ;  /* 0x000000060e0b3981 */ /* 0x000f28000c1e1900 */
[----:B------:R1:W5:Y:S01]  /*03e0*/  @P0 LDG.E R222, [R18.64] ;  /* 0x0000000612de0981 */ /* 0x000362000c1e1900 */
[----:B------:R-:W-:Y:S01]  /*03f0*/  CS2R R8, SRZ ;  /* 0x0000000000087805 */ /* 0x000fe2000001ff00 */
[----:B------:R-:W-:Y:S01]  /*0400*/  CS2R R6, SRZ ;  /* 0x0000000000067805 */ /* 0x000fe2000001ff00 */
[----:B--2---:R-:W-:Y:S01]  /*0410*/  @P4 IMAD R5, R223, 0x40, R4 ;  /* 0x00000040df054824 */ /* 0x004fe200078e0204 */
[--C-:B---3--:R-:W-:Y:S01]  /*0420*/  @P4 SHF.R.S32.HI R9, RZ, 0x1f, R13.reuse ;  /* 0x0000001fff094819 */ /* 0x108fe2000001140d */
[----:B------:R-:W-:-:S03]  /*0430*/  @P4 IMAD.MOV.U32 R8, RZ, RZ, R13 ;  /* 0x000000ffff084224 */ /* 0x000fc600078e000d */
[----:B------:R-:W-:Y:S02]  /*0440*/  @P4 SHF.R.S32.HI R4, RZ, 0x1f, R5 ;  /* 0x0000001fff044819 */ /* 0x000fe40000011405 */
[--C-:B----4-:R-:W-:Y:S01]  /*0450*/  @P3 SHF.R.S32.HI R7, RZ, 0x1f, R11.reuse ;  /* 0x0000001fff073819 */ /* 0x110fe2000001140b */
[----:B------:R-:W-:Y:S01]  /*0460*/  @P3 IMAD.MOV.U32 R6, RZ, RZ, R11 ;  /* 0x000000ffff063224 */ /* 0x000fe200078e000b */
[----:B------:R-:W-:Y:S01]  /*0470*/  @P4 LEA.HI R4, R4, R5, RZ, 0x6 ;  /* 0x0000000504044211 */ /* 0x000fe200078f30ff */
[----:B------:R-:W-:-:S03]  /*0480*/  IMAD.MOV.U32 R5, RZ, RZ, RZ ;  /* 0x000000ffff057224 */ /* 0x000fc600078e00ff */
[----:B------:R-:W-:Y:S01]  /*0490*/  @P4 LOP3.LUT R5, R4, 0xffffffc0, RZ, 0xc0, !PT ;  /* 0xffffffc004054812 */ /* 0x000fe200078ec0ff */
[----:B------:R-:W-:Y:S01]  /*04a0*/  IMAD.MOV.U32 R4, RZ, RZ, c[0x0][0x198] ;  /* 0x00006600ff047624 */ /* 0x000fe200078e00ff */
[----:B------:R-:W-:Y:S05]  /*04b0*/  @P0 BRA `(.L_x_780) ;  /* 0x0000004000000947 */ /* 0x000fea0003800000 */
[----:B-1----:R-:W-:Y:S05]  /*04c0*/  @!P4 BRA `(.L_x_780) ;  /* 0x000000300000c947 */ /* 0x002fea0003800000 */
[----:B-----5:R-:W2:Y:S04]  /*04d0*/  LDG.E R222, [R16.64] ;  /* 0x0000000610de7981 */ /* 0x020ea8000c1e1900 */
[----:B------:R-:W2:Y:S02]  /*04e0*/  LDG.E R11, [R16.64+0x4] ;  /* 0x00000406100b7981 */ /* 0x000ea4000c1e1900 */
[----:B--2---:R-:W-:Y:S02]  /*04f0*/  IADD3 R222, -R222, R11, RZ ;  /* 0x0000000bdede7210 */ /* 0x004fe40007ffe1ff */
.L_x_780:
[----:B-1----:R-:W-:-:S04]  /*0500*/  ISETP.NE.U32.AND P0, PT, RZ, c[0x0][0x2e0], PT ;  /* 0x0000b800ff007a0c */ /* 0x002fc80003f05070 */
[----:B------:R-:W-:-:S13]  /*0510*/  ISETP.NE.AND.EX P0, PT, RZ, c[0x0][0x2e4], PT, P0 ;  /* 0x0000b900ff007a0c */ /* 0x000fda0003f05300 */
[----:B------:R-:W-:Y:S05]  /*0520*/  @!P0 BRA `(.L_x_781) ;  /* 0x0000003000008947 */ /* 0x000fea0003800000 */
[----:B------:R-:W-:-:S05]  /*0530*/  IMAD.WIDE R10, R223, R10, c[0x0][0x2e0] ;  /* 0x0000b800df0a7625 */ /* 0x000fca00078e020a */
[----:B------:R1:W5:Y:S01]  /*0540*/  LDG.E R4, [R10.64] ;  /* 0x000000060a047981 */ /* 0x000362000c1e1900 */
[----:B------:R-:W-:Y:S05]  /*0550*/  BRA `(.L_x_782) ;  /* 0x0000004000007947 */ /* 0x000fea0003800000 */
.L_x_781:
[----:B------:R-:W-:Y:S05]  /*0560*/  @!P3 BRA `(.L_x_782) ;  /* 0x000000300000b947 */ /* 0x000fea0003800000 */
[----:B------:R-:W2:Y:S04]  /*0570*/  LDG.E R4, [R14.64] ;  /* 0x000000060e047981 */ /* 0x000ea8000c1e1900 */
[----:B------:R-:W2:Y:S02]  /*0580*/  LDG.E R11, [R14.64+0x4] ;  /* 0x000004060e0b7981 */ /* 0x000ea4000c1e1900 */
[----:B--2---:R-:W-:Y:S02]  /*0590*/  IADD3 R4, -R4, R11, RZ ;  /* 0x0000000b04047210 */ /* 0x004fe40007ffe1ff */
.L_x_782:
        /* <DEDUP_REMOVED lines=52> */
[----:B-1----:R-:W-:-:S02]  /*08e0*/  IMAD.MOV.U32 R10, RZ, RZ, c[0x0][0x248] ;  /* 0x00009200ff0a7624 */ /* 0x002fc400078e00ff */
[----:B------:R-:W-:Y:S01]  /*08f0*/  IMAD R13, R5, 0x60, RZ ;  /* 0x00000060050d7824 */ /* 0x000fe200078e02ff */
[CC--:B------:R-:W-:Y:S01]  /*0900*/  LEA.HI R14, R15.reuse, R2.reuse, RZ, 0x2 ;  /* 0x000000020f0e7211 */ /* 0x0c0fe200078f10ff */
[----:B------:R-:W-:Y:S01]  /*0910*/  IMAD.SHL.U32 R220, R2, 0x4, RZ ;  /* 0x0000000402dc7824 */ /* 0x000fe200078e00ff */
[----:B------:R-:W-:Y:S01]  /*0920*/  ISETP.NE.AND P2, PT, R10, 0x1, PT ;  /* 0x000000010a00780c */ /* 0x000fe20003f45270 */
[----:B------:R-:W-:Y:S01]  /*0930*/  IMAD.MOV.U32 R23, RZ, RZ, R0 ;  /* 0x000000ffff177224 */ /* 0x000fe200078e0000 */
[-C--:B------:R-:W-:Y:S01]  /*0940*/  LEA.HI R16, R15, R2.reuse, RZ, 0x4 ;  /* 0x000000020f107211 */ /* 0x080fe200078f20ff */
[----:B------:R-:W-:Y:S01]  /*0950*/  IMAD R4, R3, -0x80, R4 ;  /* 0xffffff8003047824 */ /* 0x000fe200078e0204 */
[----:B------:R-:W-:Y:S01]  /*0960*/  SHF.R.S32.HI R10, RZ, 0x1f, R2 ;  /* 0x0000001fff0a7819 */ /* 0x000fe20000011402 */
[----:B------:R-:W-:Y:S01]  /*0970*/  IMAD.MOV.U32 R215, RZ, RZ, 0x10 ;  /* 0x00000010ffd77424 */ /* 0x000fe200078e00ff */
[----:B------:R-:W-:Y:S02]  /*0980*/  IADD3 R24, P0, R13, R2, RZ ;  /* 0x000000020d187210 */ /* 0x000fe40007f1e0ff */
[----:B------:R-:W-:-:S02]  /*0990*/  SHF.R.S32.HI R221, RZ, 0x2, R14 ;  /* 0x00000002ffdd7819 */ /* 0x000fc4000001140e */
[----:B------:R-:W-:Y:S02]  /*09a0*/  SHF.R.S32.HI R17, RZ, 0x4, R16 ;  /* 0x00000004ff117819 */ /* 0x000fe40000011410 */
[----:B------:R-:W-:Y:S01]  /*09b0*/  LEA.HI.X.SX32 R25, R13, R10, 0x1, P0 ;  /* 0x0000000a0d197211 */ /* 0x000fe200000f0eff */
[----:B------:R-:W-:Y:S01]  /*09c0*/  @P2 IMAD.HI.U32 R12, R0, c[0x0][0x24c], RZ ;  /* 0x00009300000c2a27 */ /* 0x000fe200078e00ff */
[----:B------:R-:W-:Y:S02]  /*09d0*/  SHF.R.S32.HI R19, RZ, 0x1f, R221 ;  /* 0x0000001fff137819 */ /* 0x000fe400000114dd */
[C---:B------:R-:W-:Y:S02]  /*09e0*/  IADD3 R20, P0, R221.reuse, R6, RZ ;  /* 0x00000006dd147210 */ /* 0x040fe40007f1e0ff */
[----:B------:R-:W-:Y:S02]  /*09f0*/  IADD3 R11, P1, R221, R8, RZ ;  /* 0x00000008dd0b7210 */ /* 0x000fe40007f3e0ff */
[----:B------:R-:W-:Y:S01]  /*0a00*/  SHF.R.S32.HI R6, RZ, 0x1f, R0 ;  /* 0x0000001fff067819 */ /* 0x000fe20000011400 */
[C---:B------:R-:W-:Y:S01]  /*0a10*/  IMAD.X R21, R19.reuse, 0x1, R7, P0 ;  /* 0x0000000113157824 */ /* 0x040fe200000e0607 */
[----:B------:R-:W-:Y:S01]  /*0a20*/  LEA.HI R8, R16, R17, RZ, 0x1 ;  /* 0x0000001110087211 */ /* 0x000fe200078f08ff */
[----:B------:R-:W-:Y:S01]  /*0a30*/  IMAD.X R13, R19, 0x1, R9, P1 ;  /* 0x00000001130d7824 */ /* 0x000fe200008e0609 */
[----:B------:R-:W-:Y:S01]  /*0a40*/  SHF.R.S32.HI R7, RZ, 0x1f, R5 ;  /* 0x0000001fff077819 */ /* 0x000fe20000011405 */
[----:B------:R-:W-:Y:S01]  /*0a50*/  IMAD R9, R6, c[0x0][0x288], RZ ;  /* 0x0000a20006097a24 */ /* 0x000fe200078e02ff */
[----:B------:R-:W-:Y:S01]  /*0a60*/  IADD3 R18, P0, R220, R5, RZ ;  /* 0x00000005dc127210 */ /* 0x000fe20007f1e0ff */
[----:B------:R-:W-:Y:S01]  /*0a70*/  IMAD R5, R6, c[0x0][0x238], RZ ;  /* 0x00008e0006057a24 */ /* 0x000fe200078e02ff */
[----:B------:R-:W-:Y:S01]  /*0a80*/  LOP3.LUT R8, R8, 0xfffffffe, RZ, 0xc0, !PT ;  /* 0xfffffffe08087812 */ /* 0x000fe200078ec0ff */
[----:B------:R-:W-:Y:S01]  /*0a90*/  IMAD R26, R0, c[0x0][0x28c], R9 ;  /* 0x0000a300001a7a24 */ /* 0x000fe200078e0209 */
[----:B------:R-:W-:Y:S01]  /*0aa0*/  LEA.HI.X.SX32 R19, R220, R7, 0x1, P0 ;  /* 0x00000007dc137211 */ /* 0x000fe200000f0eff */
[----:B------:R-:W-:Y:S01]  /*0ab0*/  IMAD R224, R0, c[0x0][0x23c], R5 ;  /* 0x00008f0000e07a24 */ /* 0x000fe200078e0205 */
[----:B------:R-:W-:Y:S01]  /*0ac0*/  LOP3.LUT R235, R14, 0xfffffffc, RZ, 0xc0, !PT ;  /* 0xfffffffc0eeb7812 */ /* 0x000fe200078ec0ff */
[----:B------:R-:W-:Y:S01]  /*0ad0*/  IMAD.IADD R7, R17, 0x1, -R8 ;  /* 0x0000000111077824 */ /* 0x000fe200078e0a08 */
[----:B------:R-:W-:Y:S01]  /*0ae0*/  LEA.HI R17, R15, R2, RZ, 0x3 ;  /* 0x000000020f117211 */ /* 0x000fe200078f18ff */
[----:B------:R-:W-:Y:S01]  /*0af0*/  IMAD.WIDE.U32 R8, R0, c[0x0][0x238], R24 ;  /* 0x00008e0000087a25 */ /* 0x000fe200078e0018 */
[----:B------:R-:W-:-:S02]  /*0b00*/  @P2 SHF.R.U32.HI R23, RZ, c[0x0][0x250], R12 ;  /* 0x00009400ff172a19 */ /* 0x000fc4000001160c */
[----:B------:R-:W-:Y:S01]  /*0b10*/  SHF.R.S32.HI R10, RZ, 0x1f, R223 ;  /* 0x0000001fff0a7819 */ /* 0x000fe200000114df */
[----:B------:R-:W-:Y:S02]  /*0b20*/  IMAD.IADD R225, R9, 0x1, R224 ;  /* 0x0000000109e17824 */ /* 0x000fe400078e02e0 */
[----:B------:R-:W-:Y:S02]  /*0b30*/  IMAD.SHL.U32 R9, R17, 0x8, RZ ;  /* 0x0000000811097824 */ /* 0x000fe400078e00ff */
[----:B------:R-:W-:Y:S02]  /*0b40*/  IMAD.IADD R235, R2, 0x1, -R235 ;  /* 0x0000000102eb7824 */ /* 0x000fe400078e0aeb */
[----:B------:R-:W-:Y:S01]  /*0b50*/  IMAD R27, R6, c[0x0][0x270], RZ ;  /* 0x00009c00061b7a24 */ /* 0x000fe200078e02ff */
[----:B------:R-:W-:Y:S01]  /*0b60*/  LOP3.LUT R9, R9, 0xc0, RZ, 0xc0, !PT ;  /* 0x000000c009097812 */ /* 0x000fe200078ec0ff */
[----:B------:R-:W-:Y:S02]  /*0b70*/  IMAD.SHL.U32 R12, R235, 0x8, RZ ;  /* 0x00000008eb0c7824 */ /* 0x000fe400078e00ff */
[----:B------:R-:W-:Y:S01]  /*0b80*/  IMAD.MOV.U32 R224, RZ, RZ, R8 ;  /* 0x000000ffffe07224 */ /* 0x000fe200078e0008 */
[----:B------:R-:W-:Y:S01]  /*0b90*/  SHF.R.U32.HI R5, RZ, 0x3, R9 ;  /* 0x00000003ff057819 */ /* 0x000fe20000011609 */
[C---:B------:R-:W-:Y:S01]  /*0ba0*/  IMAD R30, R0.reuse, c[0x0][0x274], R27 ;  /* 0x00009d00001e7a24 */ /* 0x040fe200078e021b */
[----:B------:R-:W-:Y:S01]  /*0bb0*/  LOP3.LUT R8, R9, 0x18, R12, 0xf8, !PT ;  /* 0x0000001809087812 */ /* 0x000fe200078ef80c */
[----:B------:R-:W-:Y:S01]  /*0bc0*/  IMAD.WIDE.U32 R28, R0, c[0x0][0x270], R18 ;  /* 0x00009c00001c7a25 */ /* 0x000fe200078e0012 */
[----:B------:R-:W-:-:S02]  /*0bd0*/  SEL R9, R10, RZ, !P4 ;  /* 0x000000ff0a097207 */ /* 0x000fc40006000000 */
[----:B------:R-:W-:Y:S01]  /*0be0*/  SEL R10, R10, RZ, !P3 ;  /* 0x000000ff0a0a7207 */ /* 0x000fe20005800000 */
[----:B------:R-:W-:Y:S01]  /*0bf0*/  IMAD.WIDE.U32 R18, R0, c[0x0][0x288], R18 ;  /* 0x0000a20000127a25 */ /* 0x000fe200078e0012 */
[----:B------:R-:W-:Y:S02]  /*0c00*/  LOP3.LUT R5, R8, R5, RZ, 0x3c, !PT ;  /* 0x0000000508057212 */ /* 0x000fe400078e3cff */
[----:B------:R-:W-:Y:S01]  /*0c10*/  LEA.HI R8, R15, R2, RZ, 0x5 ;  /* 0x000000020f087211 */ /* 0x000fe200078f28ff */
[----:B------:R-:W-:Y:S01]  /*0c20*/  IMAD.WIDE R20, R3, 0x80, R20 ;  /* 0x0000008003147825 */ /* 0x000fe200078e0214 */
[----:B------:R-:W-:Y:S02]  /*0c30*/  SEL R3, R223, RZ, !P4 ;  /* 0x000000ffdf037207 */ /* 0x000fe40006000000 */
[----:B------:R-:W-:Y:S01]  /*0c40*/  IADD3 R216, R12, 0x40, RZ ;  /* 0x000000400cd87810 */ /* 0x000fe20007ffe0ff */
[----:B------:R-:W-:Y:S02]  /*0c50*/  IMAD.IADD R31, R29, 0x1, R30 ;  /* 0x000000011d1f7824 */ /* 0x000fe400078e021e */
[----:B------:R-:W-:Y:S01]  /*0c60*/  IMAD.MOV.U32 R30, RZ, RZ, R28 ;  /* 0x000000ffff1e7224 */ /* 0x000fe200078e001c */
[----:B------:R-:W-:Y:S01]  /*0c70*/  LEA.HI R28, R14, R221, RZ, 0x1 ;  /* 0x000000dd0e1c7211 */ /* 0x000fe200078f08ff */
[----:B------:R-:W-:-:S02]  /*0c80*/  IMAD R22, R9, c[0x0][0x278], RZ ;  /* 0x00009e0009167a24 */ /* 0x000fc400078e02ff */
[----:B------:R-:W-:Y:S01]  /*0c90*/  IMAD.IADD R27, R19, 0x1, R26 ;  /* 0x00000001131b7824 */ /* 0x000fe200078e021a */
[----:B------:R-:W-:Y:S01]  /*0ca0*/  LOP3.LUT R28, R28, 0x7fffffe, RZ, 0xc0, !PT ;  /* 0x07fffffe1c1c7812 */ /* 0x000fe200078ec0ff */
[C---:B------:R-:W-:Y:S01]  /*0cb0*/  IMAD R32, R13.reuse, c[0x0][0x178], RZ ;  /* 0x00005e000d207a24 */ /* 0x040fe200078e02ff */
[----:B------:R-:W-:Y:S01]  /*0cc0*/  SHF.R.S32.HI R19, RZ, 0x5, R8 ;  /* 0x00000005ff137819 */ /* 0x000fe20000011408 */
[----:B------:R-:W-:Y:S01]  /*0cd0*/  IMAD R24, R13, c[0x0][0x208], RZ ;  /* 0x000082000d187a24 */ /* 0x000fe200078e02ff */
[----:B------:R-:W-:Y:S01]  /*0ce0*/  SHF.R.S32.HI R13, RZ, 0x1f, R12 ;  /* 0x0000001fff0d7819 */ /* 0x000fe2000001140c */
[----:B------:R-:W-:Y:S01]  /*0cf0*/  IMAD.MOV.U32 R26, RZ, RZ, R18 ;  /* 0x000000ffff1a7224 */ /* 0x000fe200078e0012 */
[----:B------:R-:W-:Y:S01]  /*0d00*/  SHF.R.S32.HI R18, RZ, 0x1f, R23 ;  /* 0x0000001fff127819 */ /* 0x000fe20000011417 */
[C---:B------:R-:W-:Y:S02]  /*0d10*/  IMAD R29, R3.reuse, c[0x0][0x27c], R22 ;  /* 0x00009f00031d7a24 */ /* 0x040fe400078e0216 */
[----:B------:R-:W-:-:S04]  /*0d20*/  IMAD.WIDE.U32 R30, R3, c[0x0][0x278], R30 ;  /* 0x00009e00031e7a25 */ /* 0x000fc800078e001e */
[C---:B------:R-:W-:Y:S01]  /*0d30*/  IMAD R25, R11.reuse, c[0x0][0x17c], R32 ;  /* 0x00005f000b197a24 */ /* 0x040fe200078e0220 */
[----:B------:R-:W-:Y:S01]  /*0d40*/  LEA R228, P0, R30, c[0x0][0x258], 0x2 ;  /* 0x000096001ee47a11 */ /* 0x000fe200078010ff */
[C---:B------:R-:W-:Y:S02]  /*0d50*/  IMAD R24, R11.reuse, c[0x0][0x20c], R24 ;  /* 0x000083000b187a24 */ /* 0x040fe400078e0218 */
[----:B------:R-:W-:-:S04]  /*0d60*/  IMAD.WIDE.U32 R32, R11, c[0x0][0x178], R12 ;  /* 0x00005e000b207a25 */ /* 0x000fc800078e000c */
[----:B------:R-:W-:-:S04]  /*0d70*/  IMAD.WIDE.U32 R36, R11, c[0x0][0x208], R12 ;  /* 0x000082000b247a25 */ /* 0x000fc800078e000c */
[C---:B------:R-:W-:Y:S02]  /*0d80*/  IMAD R22, R18.reuse, c[0x0][0x1e0], RZ ;  /* 0x0000780012167a24 */ /* 0x040fe400078e02ff */
[----:B------:R-:W-:Y:S02]  /*0d90*/  IMAD.IADD R11, R31, 0x1, R29 ;  /* 0x000000011f0b7824 */ /* 0x000fe400078e021d */
[----:B------:R-:W-:Y:S02]  /*0da0*/  IMAD R18, R18, c[0x0][0x1b0], RZ ;  /* 0x00006c0012127a24 */ /* 0x000fe400078e02ff */
[C---:B------:R-:W-:Y:S01]  /*0db0*/  IMAD R22, R23.reuse, c[0x0][0x1e4], R22 ;  /* 0x0000790017167a24 */ /* 0x040fe200078e0216 */
[----:B------:R-:W-:Y:S01]  /*0dc0*/  LEA.HI.X R229, R30, c[0x0][0x25c], R11, 0x2, P0 ;  /* 0x000097001ee57a11 */ /* 0x000fe200000f140b */
[C---:B------:R-:W-:Y:S02]  /*0dd0*/  IMAD R18, R23.reuse, c[0x0][0x1b4], R18 ;  /* 0x00006d0017127a24 */ /* 0x040fe400078e0212 */
[----:B------:R-:W-:-:S04]  /*0de0*/  IMAD.WIDE.U32 R34, R23, c[0x0][0x1e0], R12 ;  /* 0x0000780017227a25 */ /* 0x000fc800078e000c */
[----:B------:R-:W-:-:S04]  /*0df0*/  IMAD.WIDE.U32 R38, R23, c[0x0][0x1b0], R12 ;  /* 0x00006c0017267a25 */ /* 0x000fc800078e000c */
[C---:B------:R-:W-:Y:S02]  /*0e00*/  IMAD R11, R6.reuse, c[0x0][0x180], RZ ;  /* 0x00006000060b7a24 */ /* 0x040fe400078e02ff */
[----:B------:R-:W-:Y:S02]  /*0e10*/  IMAD R23, R6, c[0x0][0x210], RZ ;  /* 0x0000840006177a24 */ /* 0x000fe400078e02ff */
[----:B------:R-:W-:Y:S02]  /*0e20*/  IMAD R6, R9, c[0x0][0x290], RZ ;  /* 0x0000a40009067a24 */ /* 0x000fe400078e02ff */
[----:B------:R-:W-:-:S04]  /*0e30*/  IMAD.WIDE.U32 R26, R3, c[0x0][0x290], R26 ;  /* 0x0000a400031a7a25 */ /* 0x000fc800078e001a */
[----:B------:R-:W-:Y:S01]  /*0e40*/  IMAD R6, R3, c[0x0][0x294], R6 ;  /* 0x0000a50003067a24 */ /* 0x000fe200078e0206 */
[----:B------:R-:W-:Y:S01]  /*0e50*/  LEA R226, P0, R26, c[0x0][0x280], 0x2 ;  /* 0x0000a0001ae27a11 */ /* 0x000fe200078010ff */
[----:B------:R-:W-:Y:S01]  /*0e60*/  IMAD.IADD R33, R33, 0x1, R25 ;  /* 0x0000000121217824 */ /* 0x000fe200078e0219 */
[----:B------:R-:W-:Y:S01]  /*0e70*/  SEL R25, R223, RZ, !P3 ;  /* 0x000000ffdf197207 */ /* 0x000fe20005800000 */
[----:B------:R-:W-:Y:S01]  /*0e80*/  IMAD.IADD R37, R37, 0x1, R24 ;  /* 0x0000000125257824 */ /* 0x000fe200078e0218 */
[----:B------:R-:W-:Y:S01]  /*0e90*/  ISETP.GE.AND P3, PT, R12, c[0x0][0x1cc], PT ;  /* 0x000073000c007a0c */ /* 0x000fe20003f66270 */
[----:B------:R-:W-:Y:S02]  /*0ea0*/  IMAD.IADD R6, R27, 0x1, R6 ;  /* 0x000000011b067824 */ /* 0x000fe400078e0206 */
[C---:B------:R-:W-:Y:S02]  /*0eb0*/  IMAD R11, R0.reuse, c[0x0][0x184], R11 ;  /* 0x00006100000b7a24 */ /* 0x040fe400078e020b */
[----:B------:R-:W-:Y:S01]  /*0ec0*/  IMAD.WIDE.U32 R32, R0, c[0x0][0x180], R32 ;  /* 0x0000600000207a25 */ /* 0x000fe200078e0020 */
[----:B------:R-:W-:-:S03]  /*0ed0*/  LEA.HI.X R227, R26, c[0x0][0x284], R6, 0x2, P0 ;  /* 0x0000a1001ae37a11 */ /* 0x000fc600000f1406 */
[C---:B------:R-:W-:Y:S02]  /*0ee0*/  IMAD R23, R0.reuse, c[0x0][0x214], R23 ;  /* 0x0000850000177a24 */ /* 0x040fe400078e0217 */
[----:B------:R-:W-:-:S04]  /*0ef0*/  IMAD.WIDE.U32 R36, R0, c[0x0][0x210], R36 ;  /* 0x0000840000247a25 */ /* 0x000fc800078e0024 */
[----:B------:R-:W-:Y:S02]  /*0f00*/  IMAD.IADD R35, R35, 0x1, R22 ;  /* 0x0000000123237824 */ /* 0x000fe400078e0216 */
[C---:B------:R-:W-:Y:S02]  /*0f10*/  IMAD R0, R10.reuse, c[0x0][0x1e8], RZ ;  /* 0x00007a000a007a24 */ /* 0x040fe400078e02ff */
[----:B------:R-:W-:Y:S02]  /*0f20*/  IMAD.IADD R33, R33, 0x1, R11 ;  /* 0x0000000121217824 */ /* 0x000fe400078e020b */
[----:B------:R-:W-:Y:S02]  /*0f30*/  IMAD R6, R9, c[0x0][0x188], RZ ;  /* 0x0000620009067a24 */ /* 0x000fe400078e02ff */
[----:B------:R-:W-:Y:S02]  /*0f40*/  IMAD.IADD R39, R39, 0x1, R18 ;  /* 0x0000000127277824 */ /* 0x000fe400078e0212 */
[----:B------:R-:W-:-:S02]  /*0f50*/  IMAD R10, R10, c[0x0][0x1b8], RZ ;  /* 0x00006e000a0a7a24 */ /* 0x000fc400078e02ff */
[----:B------:R-:W-:Y:S02]  /*0f60*/  IMAD.IADD R28, R221, 0x1, -R28 ;  /* 0x00000001dd1c7824 */ /* 0x000fe400078e0a1c */
[C---:B------:R-:W-:Y:S02]  /*0f70*/  IMAD R0, R25.reuse, c[0x0][0x1ec], R0 ;  /* 0x00007b0019007a24 */ /* 0x040fe400078e0200 */
[----:B------:R-:W-:-:S04]  /*0f80*/  IMAD.WIDE.U32 R34, R25, c[0x0][0x1e8], R34 ;  /* 0x00007a0019227a25 */ /* 0x000fc800078e0022 */
[C---:B------:R-:W-:Y:S02]  /*0f90*/  IMAD R6, R3.reuse, c[0x0][0x18c], R6 ;  /* 0x0000630003067a24 */ /* 0x040fe400078e0206 */
[----:B------:R-:W-:-:S04]  /*0fa0*/  IMAD.WIDE.U32 R32, R3, c[0x0][0x188], R32 ;  /* 0x0000620003207a25 */ /* 0x000fc800078e0020 */
[C---:B------:R-:W-:Y:S01]  /*0fb0*/  IMAD R10, R25.reuse, c[0x0][0x1bc], R10 ;  /* 0x00006f00190a7a24 */ /* 0x040fe200078e020a */
[----:B------:R-:W-:Y:S01]  /*0fc0*/  LEA R238, P1, R32, c[0x0][0x160], 0x1 ;  /* 0x0000580020ee7a11 */ /* 0x000fe200078208ff */
[----:B------:R-:W-:-:S04]  /*0fd0*/  IMAD.WIDE.U32 R38, R25, c[0x0][0x1b8], R38 ;  /* 0x00006e0019267a25 */ /* 0x000fc800078e0026 */
[----:B------:R-:W-:Y:S02]  /*0fe0*/  IMAD R28, R19, 0x8, R28 ;  /* 0x00000008131c7824 */ /* 0x000fe400078e021c */
[----:B------:R-:W-:Y:S02]  /*0ff0*/  IMAD.IADD R35, R35, 0x1, R0 ;  /* 0x0000000123237824 */ /* 0x000fe400078e0200 */
[----:B------:R-:W-:Y:S02]  /*1000*/  IMAD R11, R21, c[0x0][0x1d8], RZ ;  /* 0x00007600150b7a24 */ /* 0x000fe400078e02ff */
[----:B------:R-:W-:Y:S02]  /*1010*/  IMAD.IADD R37, R37, 0x1, R23 ;  /* 0x0000000125257824 */ /* 0x000fe400078e0217 */
[----:B------:R-:W-:Y:S02]  /*1020*/  IMAD.IADD R6, R33, 0x1, R6 ;  /* 0x0000000121067824 */ /* 0x000fe400078e0206 */
[----:B------:R-:W-:-:S02]  /*1030*/  IMAD.IADD R23, R39, 0x1, R10 ;  /* 0x0000000127177824 */ /* 0x000fc400078e020a */
[----:B------:R-:W-:Y:S01]  /*1040*/  IMAD.U32 R5, R28, 0x20, R5 ;  /* 0x000000201c057824 */ /* 0x000fe200078e0005 */
[----:B------:R-:W-:Y:S01]  /*1050*/  LEA.HI.X R239, R32, c[0x0][0x164], R6, 0x1, P1 ;  /* 0x0000590020ef7a11 */ /* 0x000fe200008f0c06 */
[C---:B------:R-:W-:Y:S01]  /*1060*/  IMAD R0, R9.reuse, c[0x0][0x218], RZ ;  /* 0x0000860009007a24 */ /* 0x040fe200078e02ff */
[----:B------:R-:W-:Y:S01]  /*1070*/  IADD3 R6, R12, 0x20, RZ ;  /* 0x000000200c067810 */ /* 0x000fe20007ffe0ff */
[----:B------:R-:W-:Y:S01]  /*1080*/  IMAD R10, R9, c[0x0][0x240], RZ ;  /* 0x00009000090a7a24 */ /* 0x000fe200078e02ff */
[----:B------:R-:W-:Y:S01]  /*1090*/  ISETP.GE.AND P1, PT, R216, c[0x0][0x1cc], PT ;  /* 0x00007300d8007a0c */ /* 0x000fe20003f26270 */
[----:B------:R-:W-:Y:S01]  /*10a0*/  IMAD R9, R20, c[0x0][0x1dc], R11 ;  /* 0x0000770014097a24 */ /* 0x000fe200078e020b */
[----:B------:R-:W-:Y:S01]  /*10b0*/  ISETP.GE.AND P2, PT, R6, c[0x0][0x1cc], PT ;  /* 0x0000730006007a0c */ /* 0x000fe20003f46270 */
[----:B------:R-:W-:-:S04]  /*10c0*/  IMAD.WIDE.U32 R28, R20, c[0x0][0x1d8], R34 ;  /* 0x00007600141c7a25 */ /* 0x000fc800078e0022 */
[C---:B------:R-:W-:Y:S01]  /*10d0*/  IMAD R0, R3.reuse, c[0x0][0x21c], R0 ;  /* 0x0000870003007a24 */ /* 0x040fe200078e0200 */
[----:B------:R-:W-:Y:S01]  /*10e0*/  LEA R24, P0, R28, c[0x0][0x1c0], 0x1 ;  /* 0x000070001c187a11 */ /* 0x000fe200078008ff */
[C---:B------:R-:W-:Y:S02]  /*10f0*/  IMAD R11, R3.reuse, c[0x0][0x244], R10 ;  /* 0x00009100030b7a24 */ /* 0x040fe400078e020a */
[----:B------:R-:W-:-:S04]  /*1100*/  IMAD.WIDE.U32 R224, R3, c[0x0][0x240], R224 ;  /* 0x0000900003e07a25 */ /* 0x000fc800078e00e0 */
[----:B------:R-:W-:Y:S02]  /*1110*/  IMAD.IADD R9, R29, 0x1, R9 ;  /* 0x000000011d097824 */ /* 0x000fe400078e0209 */
[----:B------:R-:W-:-:S03]  /*1120*/  IMAD.WIDE.U32 R26, R3, c[0x0][0x218], R36 ;  /* 0x00008600031a7a25 */ /* 0x000fc600078e0024 */
[----:B------:R-:W-:Y:S01]  /*1130*/  LEA.HI.X R25, R28, c[0x0][0x1c4], R9, 0x1, P0 ;  /* 0x000071001c197a11 */ /* 0x000fe200000f0c09 */
[----:B------:R-:W-:Y:S02]  /*1140*/  IMAD.IADD R3, R4, 0x1, -R221 ;  /* 0x0000000104037824 */ /* 0x000fe400078e0add */
[----:B------:R-:W-:Y:S02]  /*1150*/  IMAD.MOV.U32 R10, RZ, RZ, c[0x0][0x1d8] ;  /* 0x00007600ff0a7624 */ /* 0x000fe400078e00ff */
[----:B------:R-:W-:Y:S01]  /*1160*/  IMAD.MOV.U32 R9, RZ, RZ, c[0x0][0x1dc] ;  /* 0x00007700ff097624 */ /* 0x000fe200078e00ff */
[----:B------:R-:W-:Y:S01]  /*1170*/  ISETP.LT.OR P6, PT, R3, 0x1, P3 ;  /* 0x000000010300780c */ /* 0x000fe20001fc1670 */
[----:B------:R-:W-:Y:S01]  /*1180*/  IMAD.MOV.U32 R22, RZ, RZ, R38 ;  /* 0x000000ffff167224 */ /* 0x000fe200078e0026 */
[----:B------:R-:W-:Y:S01]  /*1190*/  LEA R28, P0, R10, R24, 0x7 ;  /* 0x000000180a1c7211 */ /* 0x000fe200078038ff */
[----:B------:R-:W-:Y:S01]  /*11a0*/  IMAD.SHL.U32 R5, R5, 0x2, RZ ;  /* 0x0000000205057824 */ /* 0x000fe200078e00ff */
[----:B------:R-:W-:Y:S01]  /*11b0*/  ISETP.LT.OR P5, PT, R3, 0x1, P2 ;  /* 0x000000010300780c */ /* 0x000fe200017a1670 */
[----:B------:R-:W-:Y:S01]  /*11c0*/  IMAD.IADD R0, R27, 0x1, R0 ;  /* 0x000000011b007824 */ /* 0x000fe200078e0200 */
[----:B------:R-:W-:Y:S01]  /*11d0*/  ISETP.LT.OR P4, PT, R3, 0x1, P1 ;  /* 0x000000010300780c */ /* 0x000fe20000f81670 */
[----:B------:R-:W-:Y:S01]  /*11e0*/  IMAD.WIDE.U32 R22, R20, c[0x0][0x1a8], R22 ;  /* 0x00006a0014167a25 */ /* 0x000fe200078e0016 */
[----:B------:R-:W-:-:S02]  /*11f0*/  LEA.HI.X R29, R10, R25, R9, 0x7, P0 ;  /* 0x000000190a1d7211 */ /* 0x000fc400000f3c09 */
[----:B------:R-:W-:Y:S01]  /*1200*/  ISETP.LT.OR P3, PT, R3, 0x41, P3 ;  /* 0x000000410300780c */ /* 0x000fe20001f61670 */
[----:B------:R-:W-:Y:S01]  /*1210*/  IMAD R9, R21, c[0x0][0x1a8], RZ ;  /* 0x00006a0015097a24 */ /* 0x000fe200078e02ff */
[C---:B------:R-:W-:Y:S01]  /*1220*/  ISETP.LT.OR P2, PT, R3.reuse, 0x41, P2 ;  /* 0x000000410300780c */ /* 0x040fe20001741670 */
[----:B------:R-:W-:Y:S01]  /*1230*/  @!PT LDS RZ, [RZ] ;  /* 0x00000000fffff984 */ /* 0x000fe20000000800 */
[----:B------:R-:W-:Y:S01]  /*1240*/  @!PT LDS RZ, [RZ] ;  /* 0x00000000fffff984 */ /* 0x000fe20000000800 */
[----:B------:R-:W-:Y:S01]  /*1250*/  @!PT LDS RZ, [RZ] ;  /* 0x00000000fffff984 */ /* 0x000fe20000000800 */
[----:B------:R1:W-:Y:S01]  /*1260*/  LDGSTS.E.BYPASS.LTC128B.128 [R5+0x6080], [R24.64], !P6 ;  /* 0x0608000018057fae */ /* 0x0003e2000f101d46 */
[----:B------:R-:W-:Y:S01]  /*1270*/  ISETP.LT.OR P1, PT, R3, 0x41, P1 ;  /* 0x000000410300780c */ /* 0x000fe20000f21670 */
[----:B------:R-:W-:Y:S01]  /*1280*/  IMAD R9, R20, c[0x0][0x1ac], R9 ;  /* 0x00006b0014097a24 */ /* 0x000fe200078e0209 */
[C---:B------:R-:W-:Y:S01]  /*1290*/  LEA R232, P0, R26.reuse, c[0x0][0x1f0], 0x1 ;  /* 0x00007c001ae87a11 */ /* 0x040fe200078008ff */
[----:B------:R1:W-:Y:S01]  /*12a0*/  LDGSTS.E.BYPASS.LTC128B.128 [R5+0x8080], [R24.64+0x40], !P5 ;  /* 0x0808004018057fae */ /* 0x0003e2000e901d46 */
[----:B------:R-:W-:Y:S01]  /*12b0*/  LOP3.LUT R21, R17, 0xfffffff8, RZ, 0xc0, !PT ;  /* 0xfffffff811157812 */ /* 0x000fe200078ec0ff */
[----:B------:R-:W-:Y:S01]  /*12c0*/  IMAD.IADD R9, R23, 0x1, R9 ;  /* 0x0000000117097824 */ /* 0x000fe200078e0209 */
[----:B------:R-:W-:Y:S01]  /*12d0*/  LEA.HI.X R233, R26, c[0x0][0x1f4], R0, 0x1, P0 ;  /* 0x00007d001ae97a11 */ /* 0x000fe200000f0c00 */
[----:B------:R1:W-:Y:S01]  /*12e0*/  LDGSTS.E.BYPASS.LTC128B.128 [R5+0xa080], [R24.64+0x80], !P4 ;  /* 0x0a08008018057fae */ /* 0x0003e2000e101d46 */
[----:B------:R-:W-:Y:S01]  /*12f0*/  LEA R26, P5, R22, c[0x0][0x190], 0x1 ;  /* 0x00006400161a7a11 */ /* 0x000fe200078a08ff */
[----:B------:R-:W-:Y:S01]  /*1300*/  IMAD.IADD R20, R2, 0x1, -R21 ;  /* 0x0000000102147824 */ /* 0x000fe200078e0a15 */
[----:B------:R-:W-:Y:S01]  /*1310*/  ISETP.GE.AND P4, PT, R6, c[0x0][0x19c], PT ;  /* 0x0000670006007a0c */ /* 0x000fe20003f86270 */
[----:B------:R2:W-:Y:S01]  /*1320*/  LDGSTS.E.BYPASS.LTC128B.128 [R5+0x7080], [R28.64], !P3 ;  /* 0x070800001c057fae */ /* 0x0005e2000d901d46 */
[----:B------:R-:W-:Y:S01]  /*1330*/  LEA.HI.X R27, R22, c[0x0][0x194], R9, 0x1, P5 ;  /* 0x00006500161b7a11 */ /* 0x000fe200028f0c09 */
[----:B------:R-:W-:Y:S01]  /*1340*/  IMAD.SHL.U32 R214, R7, 0x8, RZ ;  /* 0x0000000807d67824 */ /* 0x000fe200078e00ff */
[----:B------:R-:W-:Y:S01]  /*1350*/  ISETP.GE.AND P5, PT, R12, c[0x0][0x16c], PT ;  /* 0x00005b000c007a0c */ /* 0x000fe20003fa6270 */
[----:B------:R2:W-:Y:S01]  /*1360*/  LDGSTS.E.BYPASS.LTC128B.128 [R5+0x9080], [R28.64+0x40], !P2 ;  /* 0x090800401c057fae */ /* 0x0005e2000d101d46 */
[----:B------:R-:W-:Y:S01]  /*1370*/  ISETP.GE.AND P3, PT, R216, c[0x0][0x19c], PT ;  /* 0x00006700d8007a0c */ /* 0x000fe20003f66270 */
[----:B------:R-:W-:Y:S01]  /*1380*/  IMAD.IADD R230, R225, 0x1, R11 ;  /* 0x00000001e1e67824 */ /* 0x000fe200078e020b */
[----:B------:R-:W-:Y:S01]  /*1390*/  LEA.HI R10, R15, R2, RZ, 0x6 ;  /* 0x000000020f0a7211 */ /* 0x000fe200078f30ff */
[----:B------:R2:W-:Y:S01]  /*13a0*/  LDGSTS.E.BYPASS.LTC128B.128 [R5+0xb080], [R28.64+0x80], !P1 ;  /* 0x0b0800801c057fae */ /* 0x0005e2000c901d46 */
[----:B------:R-:W-:-:S02]  /*13b0*/  ISETP.GE.AND P1, PT, R12, c[0x0][0x19c], PT ;  /* 0x000067000c007a0c */ /* 0x000fc40003f26270 */
[----:B------:R-:W-:Y:S02]  /*13c0*/  LEA.HI R0, R20, R20, RZ, 0x1 ;  /* 0x0000001414007211 */ /* 0x000fe400078f08ff */
[----:B------:R-:W-:Y:S02]  /*13d0*/  SEL R218, RZ, 0x1, P5 ;  /* 0x00000001ffda7807 */ /* 0x000fe40002800000 */
[C---:B------:R-:W-:Y:S02]  /*13e0*/  ISETP.LT.OR P0, PT, R3.reuse, 0x1, P1 ;  /* 0x000000010300780c */ /* 0x040fe40000f01670 */
[C---:B------:R-:W-:Y:S02]  /*13f0*/  ISETP.LT.OR P6, PT, R3.reuse, 0x1, P4 ;  /* 0x000000010300780c */ /* 0x040fe400027c1670 */
[----:B------:R-:W-:Y:S02]  /*1400*/  ISETP.LT.OR P2, PT, R3, 0x1, P3 ;  /* 0x000000010300780c */ /* 0x000fe40001f41670 */
[----:B------:R-:W-:-:S02]  /*1410*/  ISETP.GE.AND P5, PT, R216, c[0x0][0x16c], PT ;  /* 0x00005b00d8007a0c */ /* 0x000fc40003fa6270 */
[C---:B------:R-:W-:Y:S02]  /*1420*/  ISETP.LT.OR P1, PT, R3.reuse, 0x41, P1 ;  /* 0x000000410300780c */ /* 0x040fe40000f21670 */
[C---:B------:R-:W-:Y:S02]  /*1430*/  ISETP.LT.OR P4, PT, R3.reuse, 0x41, P4 ;  /* 0x000000410300780c */ /* 0x040fe40002781670 */
[----:B------:R-:W-:Y:S01]  /*1440*/  ISETP.LT.OR P3, PT, R3, 0x41, P3 ;  /* 0x000000410300780c */ /* 0x000fe20001f61670 */
[----:B------:R3:W-:Y:S01]  /*1450*/  LDGSTS.E.BYPASS.LTC128B.128 [R5+0x80], [R26.64], !P0 ;  /* 0x000800001a057fae */ /* 0x0007e2000c101d46 */
[----:B------:R-:W-:Y:S02]  /*1460*/  LOP3.LUT R3, R0, 0x7fffffe, RZ, 0xc0, !PT ;  /* 0x07fffffe00037812 */ /* 0x000fe400078ec0ff */
[----:B------:R-:W-:Y:S01]  /*1470*/  SHF.R.S32.HI R10, RZ, 0x6, R10 ;  /* 0x00000006ff0a7819 */ /* 0x000fe2000001140a */
[----:B------:R3:W-:Y:S01]  /*1480*/  LDGSTS.E.BYPASS.LTC128B.128 [R5+0x2080], [R26.64+0x40], !P6 ;  /* 0x020800401a057fae */ /* 0x0007e2000f101d46 */
[----:B------:R-:W-:Y:S01]  /*1490*/  LOP3.LUT R21, R16, 0xfffffff0, RZ, 0xc0, !PT ;  /* 0xfffffff010157812 */ /* 0x000fe200078ec0ff */
[----:B------:R-:W-:Y:S01]  /*14a0*/  IMAD.IADD R18, R20, 0x1, -R3 ;  /* 0x0000000114127824 */ /* 0x000fe200078e0a03 */
[----:B------:R-:W-:Y:S01]  /*14b0*/  LEA.HI R16, R8, R19, RZ, 0x1 ;  /* 0x0000001308107211 */ /* 0x000fe200078f08ff */
[----:B------:R-:W-:Y:S01]  /*14c0*/  IMAD R213, R7, 0x4, R10 ;  /* 0x0000000407d57824 */ /* 0x000fe200078e020a */
[----:B------:R-:W-:Y:S01]  /*14d0*/  SEL R9, RZ, 0x4, P5 ;  /* 0x00000004ff097807 */ /* 0x000fe20002800000 */
[----:B------:R-:W-:Y:S01]  /*14e0*/  IMAD.IADD R21, R2, 0x1, -R21 ;  /* 0x0000000102157824 */ /* 0x000fe200078e0a15 */
[----:B------:R-:W-:Y:S01]  /*14f0*/  ISETP.GE.AND P5, PT, R12, c[0x0][0x1fc], PT ;  /* 0x00007f000c007a0c */ /* 0x000fe20003fa6270 */
[----:B------:R-:W-:Y:S01]  /*1500*/  IMAD.SHL.U32 R20, R20, 0x40, RZ ;  /* 0x0000004014147824 */ /* 0x000fe200078e00ff */
[----:B------:R-:W-:Y:S01]  /*1510*/  LOP3.LUT R16, R16, 0xfffffffe, RZ, 0xc0, !PT ;  /* 0xfffffffe10107812 */ /* 0x000fe200078ec0ff */
[----:B------:R-:W-:Y:S01]  /*1520*/  IMAD R213, R213, 0x8, R18 ;  /* 0x00000008d5d57824 */ /* 0x000fe200078e0212 */
[----:B------:R-:W-:Y:S01]  /*1530*/  SEL R3, RZ, 0x1, P5 ;  /* 0x00000001ff037807 */ /* 0x000fe20002800000 */
[----:B------:R3:W-:Y:S01]  /*1540*/  LDGSTS.E.BYPASS.LTC128B.128 [R5+0x4080], [R26.64+0x80], !P2 ;  /* 0x040800801a057fae */ /* 0x0007e2000d101d46 */
[----:B------:R-:W-:Y:S01]  /*1550*/  ISETP.GE.AND P5, PT, R6, c[0x0][0x1fc], PT ;  /* 0x00007f0006007a0c */ /* 0x000fe20003fa6270 */
[C---:B------:R-:W-:Y:S01]  /*1560*/  IMAD.IADD R16, R19.reuse, 0x1, -R16 ;  /* 0x0000000113107824 */ /* 0x040fe200078e0a10 */
[----:B------:R-:W-:Y:S01]  /*1570*/  SHF.R.S32.HI R18, RZ, 0x1f, R21 ;  /* 0x0000001fff127819 */ /* 0x000fe20000011415 */
[----:B------:R-:W-:Y:S01]  /*1580*/  IMAD.SHL.U32 R19, R19, 0x10, RZ ;  /* 0x0000001013137824 */ /* 0x000fe200078e00ff */
[----:B------:R-:W-:Y:S01]  /*1590*/  LOP3.LUT R20, R20, 0x1c0, RZ, 0xc0, !PT ;  /* 0x000001c014147812 */ /* 0x000fe200078ec0ff */
[----:B------:R-:W-:Y:S01]  /*15a0*/  IMAD.SHL.U32 R210, R16, 0x400, RZ ;  /* 0x0000040010d27824 */ /* 0x000fe200078e00ff */
[----:B-1----:R-:W-:-:S02]  /*15b0*/  SEL R24, RZ, 0xffffffff, P5 ;  /* 0xffffffffff187807 */ /* 0x002fc40002800000 */
[-C--:B------:R-:W-:Y:S01]  /*15c0*/  LEA.HI R22, R21, R21.reuse, RZ, 0x1 ;  /* 0x0000001515167211 */ /* 0x080fe200078f08ff */
[----:B------:R-:W-:Y:S01]  /*15d0*/  IMAD R235, R235, 0x2, R210 ;  /* 0x00000002ebeb7824 */ /* 0x000fe200078e02d2 */
[----:B------:R-:W-:Y:S01]  /*15e0*/  ISETP.GE.AND P5, PT, R6, c[0x0][0x16c], PT ;  /* 0x00005b0006007a0c */ /* 0x000fe20003fa6270 */
[----:B------:R-:W-:Y:S01]  /*15f0*/  IMAD.SHL.U32 R24, R24, 0x2, RZ ;  /* 0x0000000218187824 */ /* 0x000fe200078e00ff */
[----:B------:R-:W-:Y:S02]  /*1600*/  LEA.HI R23, R18, R21, RZ, 0x3 ;  /* 0x0000001512177211 */ /* 0x000fe400078f18ff */
[----:B------:R-:W-:Y:S02]  /*1610*/  LOP3.LUT R30, R20, 0x30, R19, 0xf8, !PT ;  /* 0x00000030141e7812 */ /* 0x000fe400078ef813 */
[----:B--2---:R-:W-:Y:S02]  /*1620*/  LOP3.LUT R28, R22, 0x7fffffe, RZ, 0xc0, !PT ;  /* 0x07fffffe161c7812 */ /* 0x004fe400078ec0ff */
[----:B------:R-:W-:-:S02]  /*1630*/  SEL R19, RZ, 0x2, P5 ;  /* 0x00000002ff137807 */ /* 0x000fc40002800000 */
[----:B------:R-:W-:Y:S01]  /*1640*/  LOP3.LUT R18, R23, 0xfffffff8, RZ, 0xc0, !PT ;  /* 0xfffffff817127812 */ /* 0x000fe200078ec0ff */
[----:B------:R-:W-:Y:S01]  /*1650*/  IMAD.IADD R28, R21, 0x1, -R28 ;  /* 0x00000001151c7824 */ /* 0x000fe200078e0a1c */
[----:B------:R-:W-:Y:S02]  /*1660*/  SHF.R.S32.HI R23, RZ, 0x3, R23 ;  /* 0x00000003ff177819 */ /* 0x000fe40000011417 */
[----:B------:R-:W-:Y:S01]  /*1670*/  IADD3 R9, R9, R19, R218 ;  /* 0x0000001309097210 */ /* 0x000fe20007ffe0da */
[----:B------:R-:W-:Y:S01]  /*1680*/  IMAD.MOV.U32 R19, RZ, RZ, c[0x0][0x1a8] ;  /* 0x00006a00ff137624 */ /* 0x000fe200078e00ff */
[----:B------:R-:W-:Y:S01]  /*1690*/  SHF.R.U32.HI R20, RZ, 0x3, R20 ;  /* 0x00000003ff147819 */ /* 0x000fe20000011614 */
[----:B------:R-:W-:Y:S01]  /*16a0*/  IMAD.IADD R18, R21, 0x1, -R18 ;  /* 0x0000000115127824 */ /* 0x000fe200078e0a12 */
[----:B------:R-:W-:Y:S01]  /*16b0*/  LOP3.LUT R21, R30, 0x8, R17, 0xf8, !PT ;  /* 0x000000081e157812 */ /* 0x000fe200078ef811 */
[----:B------:R-:W-:Y:S01]  /*16c0*/  IMAD R211, R23, 0x8, R28 ;  /* 0x0000000817d37824 */ /* 0x000fe200078e021c */
[----:B------:R-:W-:Y:S01]  /*16d0*/  LOP3.LUT R24, R24, 0x2, R3, 0xe2, !PT ;  /* 0x0000000218187812 */ /* 0x000fe200078ee203 */
[----:B------:R-:W-:Y:S01]  /*16e0*/  IMAD.MOV.U32 R3, RZ, RZ, c[0x0][0x1ac] ;  /* 0x00006b00ff037624 */ /* 0x000fe200078e00ff */
[----:B------:R-:W-:Y:S01]  /*16f0*/  LEA R28, P0, R19, R26, 0x7 ;  /* 0x0000001a131c7211 */ /* 0x000fe200078038ff */
[----:B------:R-:W-:Y:S01]  /*1700*/  IMAD R210, R23, 0x200, R210 ;  /* 0x0000020017d27824 */ /* 0x000fe200078e02d2 */
[----:B------:R-:W-:Y:S01]  /*1710*/  LOP3.LUT R20, R21, R20, RZ, 0x3c, !PT ;  /* 0x0000001415147212 */ /* 0x000fe200078e3cff */
[----:B------:R-:W-:Y:S01]  /*1720*/  IMAD.SHL.U32 R23, R7, 0x10, RZ ;  /* 0x0000001007177824 */ /* 0x000fe200078e00ff */
[----:B------:R-:W-:Y:S01]  /*1730*/  ISETP.GE.AND P6, PT, R216, c[0x0][0x1fc], PT ;  /* 0x00007f00d8007a0c */ /* 0x000fe20003fc6270 */
[----:B------:R-:W-:Y:S01]  /*1740*/  IMAD.SHL.U32 R211, R211, 0x20, RZ ;  /* 0x00000020d3d37824 */ /* 0x000fe200078e00ff */
[----:B------:R-:W-:Y:S01]  /*1750*/  SHF.R.S32.HI R21, RZ, 0x1, R22 ;  /* 0x00000001ff157819 */ /* 0x000fe20000011416 */
[----:B------:R-:W-:Y:S01]  /*1760*/  IMAD R212, R7, 0x200, R20 ;  /* 0x0000020007d47824 */ /* 0x000fe200078e0214 */
[----:B------:R-:W-:-:S02]  /*1770*/  SHF.R.S32.HI R22, RZ, 0x1f, R22 ;  /* 0x0000001fff167819 */ /* 0x000fc40000011416 */
[----:B------:R-:W-:Y:S02]  /*1780*/  LEA.HI.X R29, R19, R27, R3, 0x7, P0 ;  /* 0x0000001b131d7211 */ /* 0x000fe400000f3c03 */
[----:B------:R-:W-:Y:S02]  /*1790*/  SEL R3, RZ, 0x4, P6 ;  /* 0x00000004ff037807 */ /* 0x000fe40003000000 */
[C---:B------:R-:W-:Y:S01]  /*17a0*/  LOP3.LUT P2, RZ, R9.reuse, 0x1, RZ, 0xc0, !PT ;  /* 0x0000000109ff7812 */ /* 0x040fe2000784c0ff */
[----:B------:R3:W-:Y:S01]  /*17b0*/  LDGSTS.E.BYPASS.LTC128B.128 [R5+0x1080], [R28.64], !P1 ;  /* 0x010800001c057fae */ /* 0x0007e2000c901d46 */
[----:B------:R-:W-:Y:S02]  /*17c0*/  LOP3.LUT P6, RZ, R9, 0x2, RZ, 0xc0, !PT ;  /* 0x0000000209ff7812 */ /* 0x000fe400078cc0ff */
[----:B------:R-:W-:Y:S01]  /*17d0*/  LEA.HI R22, R22, R21, RZ, 0x2 ;  /* 0x0000001516167211 */ /* 0x000fe200078f10ff */
[----:B------:R3:W-:Y:S01]  /*17e0*/  LDGSTS.E.BYPASS.LTC128B.128 [R5+0x3080], [R28.64+0x40], !P4 ;  /* 0x030800401c057fae */ /* 0x0007e2000e101d46 */
[----:B------:R-:W-:-:S02]  /*17f0*/  ISETP.LE.OR P2, PT, R222, R221, !P2 ;  /* 0x000000ddde00720c */ /* 0x000fc40005743670 */
[----:B------:R-:W-:Y:S01]  /*1800*/  ISETP.LE.OR P6, PT, R222, R221, !P6 ;  /* 0x000000ddde00720c */ /* 0x000fe200077c3670 */
[----:B------:R3:W-:Y:S01]  /*1810*/  LDGSTS.E.BYPASS.LTC128B.128 [R5+0x5080], [R28.64+0x80], !P3 ;  /* 0x050800801c057fae */ /* 0x0007e2000d901d46 */
[----:B------:R-:W-:Y:S02]  /*1820*/  LOP3.LUT R22, R22, 0xfffffffc, RZ, 0xc0, !PT ;  /* 0xfffffffc16167812 */ /* 0x000fe400078ec0ff */
[----:B------:R-:W-:Y:S01]  /*1830*/  LOP3.LUT P0, RZ, R9, 0x4, RZ, 0xc0, !PT ;  /* 0x0000000409ff7812 */ /* 0x000fe2000780c0ff */
[----:B------:R-:W0:Y:S01]  /*1840*/  LDGDEPBAR ;  /* 0x00000000000079af */ /* 0x000e220000000000 */
[----:B------:R-:W-:Y:S01]  /*1850*/  LOP3.LUT R24, R24, R3, RZ, 0xfc, !PT ;  /* 0x0000000318187212 */ /* 0x000fe200078efcff */
[----:B------:R-:W-:Y:S01]  /*1860*/  IMAD.IADD R3, R21, 0x1, -R22 ;  /* 0x0000000115037824 */ /* 0x000fe200078e0a16 */
[----:B------:R-:W-:Y:S02]  /*1870*/  ISETP.GT.AND P1, PT, R2, 0xf, PT ;  /* 0x0000000f0200780c */ /* 0x000fe40003f24270 */
[----:B------:R-:W-:Y:S01]  /*1880*/  SHF.R.S32.HI R22, RZ, 0x1f, R14 ;  /* 0x0000001fff167819 */ /* 0x000fe2000001140e */
[----:B------:R3:W-:Y:S01]  /*1890*/  LDGSTS.E.BYPASS.LTC128B.128 [R5+0xc080], [R238.64], !P2 ;  /* 0x0c080000ee057fae */ /* 0x0007e2000d101d46 */
[-C--:B------:R-:W-:Y:S01]  /*18a0*/  ISETP.LE.OR P0, PT, R222, R221.reuse, !P0 ;  /* 0x000000ddde00720c */ /* 0x080fe20004703670 */
[----:B------:R-:W-:Y:S01]  /*18b0*/  IMAD.SHL.U32 R14, R10, 0x8, RZ ;  /* 0x000000080a0e7824 */ /* 0x000fe200078e00ff */
[----:B------:R-:W-:Y:S01]  /*18c0*/  LOP3.LUT P4, RZ, R24, 0x1, RZ, 0xc0, !PT ;  /* 0x0000000118ff7812 */ /* 0x000fe2000788c0ff */
[----:B------:R3:W-:Y:S01]  /*18d0*/  LDGSTS.E.BYPASS.LTC128B.128 [R5+0xd080], [R238.64+0x40], !P6 ;  /* 0x0d080040ee057fae */ /* 0x0007e2000f101d46 */
[----:B------:R-:W-:-:S02]  /*18e0*/  LEA.HI R22, R22, R221, RZ, 0x3 ;  /* 0x000000dd16167211 */ /* 0x000fc400078f18ff */
[----:B------:R-:W-:Y:S02]  /*18f0*/  ISETP.LE.OR P6, PT, R222, R221, !P4 ;  /* 0x000000ddde00720c */ /* 0x000fe400067c3670 */
[----:B------:R-:W-:Y:S01]  /*1900*/  LOP3.LUT R22, R22, 0xfffffff8, RZ, 0xc0, !PT ;  /* 0xfffffff816167812 */ /* 0x000fe200078ec0ff */
[----:B------:R-:W-:Y:S01]  /*1910*/  @!P1 IMAD.SHL.U32 R19, R2, 0x10, RZ ;  /* 0x0000001002139824 */ /* 0x000fe200078e00ff */
[C---:B------:R-:W-:Y:S02]  /*1920*/  LOP3.LUT P3, RZ, R24.reuse, 0x2, RZ, 0xc0, !PT ;  /* 0x0000000218ff7812 */ /* 0x040fe4000786c0ff */
[----:B------:R-:W-:Y:S01]  /*1930*/  LOP3.LUT P2, RZ, R24, 0x4, RZ, 0xc0, !PT ;  /* 0x0000000418ff7812 */ /* 0x000fe2000784c0ff */
[----:B------:R-:W-:Y:S01]  /*1940*/  IMAD.IADD R9, R221, 0x1, -R22 ;  /* 0x00000001dd097824 */ /* 0x000fe200078e0a16 */
[----:B------:R-:W-:Y:S01]  /*1950*/  SHF.R.S32.HI R24, RZ, 0x1, R0 ;  /* 0x00000001ff187819 */ /* 0x000fe20000011400 */
[----:B------:R3:W-:Y:S01]  /*1960*/  LDGSTS.E.BYPASS.LTC128B.128 [R5+0xe080], [R238.64+0x80], !P0 ;  /* 0x0e080080ee057fae */ /* 0x0007e2000c101d46 */
[----:B------:R-:W-:-:S02]  /*1970*/  LEA.HI R15, R15, R2, RZ, 0x7 ;  /* 0x000000020f0f7211 */ /* 0x000fc400078f38ff */
[C---:B------:R-:W-:Y:S01]  /*1980*/  LOP3.LUT P0, RZ, R24.reuse, 0x2, RZ, 0xc0, !PT ;  /* 0x0000000218ff7812 */ /* 0x040fe2000780c0ff */
[----:B------:R-:W-:Y:S01]  /*1990*/  IMAD.SHL.U32 R24, R24, 0x40, RZ ;  /* 0x0000004018187824 */ /* 0x000fe200078e00ff */
[----:B------:R-:W-:Y:S01]  /*19a0*/  SHF.R.U32.HI R0, RZ, 0x4, R15 ;  /* 0x00000004ff007819 */ /* 0x000fe2000001160f */
[----:B------:R-:W-:Y:S01]  /*19b0*/  IMAD.SHL.U32 R15, R9, 0x40, RZ ;  /* 0x00000040090f7824 */ /* 0x000fe200078e00ff */
[----:B------:R1:W-:Y:S01]  /*19c0*/  @!P1 LDGSTS.E.BYPASS.LTC128B.128 [R19+0x18080], [R228.64] ;  /* 0x18080000e4139fae */ /* 0x0003e2000b901d46 */
[----:B------:R-:W-:Y:S02]  /*19d0*/  LOP3.LUT R14, R14, 0x18, RZ, 0xc0, !PT ;  /* 0x000000180e0e7812 */ /* 0x000fe400078ec0ff */
[----:B------:R-:W-:Y:S01]  /*19e0*/  LOP3.LUT R24, R24, 0xc0, RZ, 0xc0, !PT ;  /* 0x000000c018187812 */ /* 0x000fe200078ec0ff */
[----:B------:R-:W0:Y:S01]  /*19f0*/  LDGDEPBAR ;  /* 0x00000000000079af */ /* 0x000e220000000000 */
[----:B------:R-:W-:Y:S02]  /*1a00*/  LOP3.LUT R15, R15, 0x1c0, RZ, 0xc0, !PT ;  /* 0x000001c00f0f7812 */ /* 0x000fe400078ec0ff */
[----:B------:R-:W-:Y:S01]  /*1a10*/  LOP3.LUT R22, R24, 0x8, R17, 0xf8, !PT ;  /* 0x0000000818167812 */ /* 0x000fe200078ef811 */
[----:B------:R3:W-:Y:S01]  /*1a20*/  LDGSTS.E.BYPASS.LTC128B.128 [R5+0x12080], [R232.64], !P6 ;  /* 0x12080000e8057fae */ /* 0x0007e2000f101d46 */
[----:B------:R-:W-:-:S02]  /*1a30*/  ISETP.LE.OR P6, PT, R222, R221, !P2 ;  /* 0x000000ddde00720c */ /* 0x000fc400057c3670 */
[----:B------:R-:W-:Y:S02]  /*1a40*/  SHF.R.U32.HI R21, RZ, 0x3, R24 ;  /* 0x00000003ff157819 */ /* 0x000fe40000011618 */
[----:B------:R-:W-:Y:S02]  /*1a50*/  SHF.R.U32.HI R17, RZ, 0x3, R15 ;  /* 0x00000003ff117819 */ /* 0x000fe4000001160f */
[----:B------:R-:W-:Y:S02]  /*1a60*/  LOP3.LUT R24, R22, R21, RZ, 0x3c, !PT ;  /* 0x0000001516187212 */ /* 0x000fe400078e3cff */
[----:B------:R-:W-:Y:S01]  /*1a70*/  LOP3.LUT R22, R17, R15, R14, 0x1e, !PT ;  /* 0x0000000f11167212 */ /* 0x000fe200078e1e0e */
[----:B------:R-:W-:Y:S01]  /*1a80*/  IMAD.SHL.U32 R15, R18, 0x40, RZ ;  /* 0x00000040120f7824 */ /* 0x000fe200078e00ff */
[----:B------:R-:W-:Y:S01]  /*1a90*/  LOP3.LUT R17, R8, 0xffffffe0, RZ, 0xc0, !PT ;  /* 0xffffffe008117812 */ /* 0x000fe200078ec0ff */
[----:B------:R-:W-:Y:S01]  /*1aa0*/  IMAD.U32 R213, R213, 0x20, R24 ;  /* 0x00000020d5d57824 */ /* 0x000fe200078e0018 */
[----:B------:R-:W-:Y:S01]  /*1ab0*/  LOP3.LUT R214, R214, 0x8, RZ, 0xc0, !PT ;  /* 0x00000008d6d67812 */ /* 0x000fe200078ec0ff */
[----:B------:R-:W-:Y:S01]  /*1ac0*/  IMAD.IADD R235, R235, 0x1, R22 ;  /* 0x00000001ebeb7824 */ /* 0x000fe200078e0216 */
[----:B------:R-:W-:Y:S01]  /*1ad0*/  LOP3.LUT R15, R15, 0x1c0, RZ, 0xc0, !PT ;  /* 0x000001c00f0f7812 */ /* 0x000fe200078ec0ff */
[----:B------:R-:W-:Y:S01]  /*1ae0*/  IMAD.IADD R8, R2, 0x1, -R17 ;  /* 0x0000000102087824 */ /* 0x000fe200078e0a11 */
[----:B------:R-:W-:Y:S01]  /*1af0*/  LOP3.LUT R23, R23, 0x10, RZ, 0xc0, !PT ;  /* 0x0000001017177812 */ /* 0x000fe200078ec0ff */
[----:B------:R-:W-:Y:S01]  /*1b00*/  IMAD.SHL.U32 R235, R235, 0x2, RZ ;  /* 0x00000002ebeb7824 */ /* 0x000fe200078e00ff */
[----:B-1----:R-:W-:-:S02]  /*1b10*/  SEL R19, RZ, 0xffffffff, P5 ;  /* 0xffffffffff137807 */ /* 0x002fc40002800000 */
[----:B------:R-:W-:Y:S02]  /*1b20*/  ISETP.LE.OR P5, PT, R222, R221, !P3 ;  /* 0x000000ddde00720c */ /* 0x000fe40005fa3670 */
[----:B------:R-:W-:Y:S01]  /*1b30*/  SHF.R.U32.HI R17, RZ, 0x3, R15 ;  /* 0x00000003ff117819 */ /* 0x000fe2000001160f */
[----:B------:R-:W-:Y:S01]  /*1b40*/  IMAD.SHL.U32 R19, R19, 0x2, RZ ;  /* 0x0000000213137824 */ /* 0x000fe200078e00ff */
[----:B------:R-:W-:Y:S02]  /*1b50*/  LOP3.LUT R0, R23, 0x8, R0, 0xf8, !PT ;  /* 0x0000000817007812 */ /* 0x000fe400078ef800 */
[----:B------:R-:W-:Y:S02]  /*1b60*/  LOP3.LUT R15, R17, R15, R214, 0x1e, !PT ;  /* 0x0000000f110f7212 */ /* 0x000fe400078e1ed6 */
[----:B------:R-:W-:Y:S02]  /*1b70*/  SHF.R.S32.HI R7, RZ, 0x1f, R8 ;  /* 0x0000001fff077819 */ /* 0x000fe40000011408 */
[----:B------:R-:W-:Y:S01]  /*1b80*/  LOP3.LUT R218, R19, 0x2, R218, 0xe2, !PT ;  /* 0x0000000213da7812 */ /* 0x000fe200078ee2da */
[----:B------:R-:W-:Y:S01]  /*1b90*/  @!P1 IMAD.SHL.U32 R19, R2, 0x10, RZ ;  /* 0x0000001002139824 */ /* 0x000fe200078e00ff */
[----:B------:R-:W-:Y:S01]  /*1ba0*/  LEA.HI R7, R7, R8, RZ, 0x2 ;  /* 0x0000000807077211 */ /* 0x000fe200078f10ff */
[----:B------:R3:W-:Y:S01]  /*1bb0*/  LDGSTS.E.BYPASS.LTC128B.128 [R5+0x13080], [R232.64+0x40], !P5 ;  /* 0x13080040e8057fae */ /* 0x0007e2000e901d46 */
[----:B------:R-:W-:Y:S01]  /*1bc0*/  LOP3.LUT P5, RZ, R18, 0x2, RZ, 0xc0, !PT ;  /* 0x0000000212ff7812 */ /* 0x000fe200078ac0ff */
[----:B------:R-:W-:Y:S01]  /*1bd0*/  IMAD.IADD R210, R210, 0x1, R15 ;  /* 0x00000001d2d27824 */ /* 0x000fe200078e020f */
[----:B------:R-:W-:Y:S01]  /*1be0*/  SEL R204, R215, 0xfffffff0, !P0 ;  /* 0xfffffff0d7cc7807 */ /* 0x000fe20004000000 */
[----:B------:R3:W-:Y:S01]  /*1bf0*/  LDGSTS.E.BYPASS.LTC128B.128 [R5+0x14080], [R232.64+0x80], !P6 ;  /* 0x14080080e8057fae */ /* 0x0007e2000f101d46 */
[----:B------:R-:W-:Y:S01]  /*1c00*/  LOP3.LUT P6, RZ, R18, 0x4, RZ, 0xc0, !PT ;  /* 0x0000000412ff7812 */ /* 0x000fe200078cc0ff */
[----:B------:R-:W-:Y:S01]  /*1c10*/  IMAD.SHL.U32 R18, R3, 0x40, RZ ;  /* 0x0000004003127824 */ /* 0x000fe200078e00ff */
[----:B------:R-:W-:Y:S01]  /*1c20*/  SEL R207, R215, 0xfffffff0, !P5 ;  /* 0xfffffff0d7cf7807 */ /* 0x000fe20006800000 */
[----:B------:R3:W-:Y:S01]  /*1c30*/  @!P1 LDGSTS.E.BYPASS.LTC128B.128 [R19+0x18280], [R226.64] ;  /* 0x18280000e2139fae */ /* 0x0007e2000b901d46 */
[----:B------:R-:W-:-:S02]  /*1c40*/  ISETP.GE.AND P5, PT, R222, 0x41, PT ;  /* 0x00000041de00780c */ /* 0x000fc40003fa6270 */
[----:B------:R-:W-:Y:S01]  /*1c50*/  LOP3.LUT R18, R18, 0xc0, RZ, 0xc0, !PT ;  /* 0x000000c012127812 */ /* 0x000fe200078ec0ff */
[----:B------:R-:W0:Y:S01]  /*1c60*/  LDGDEPBAR ;  /* 0x00000000000079af */ /* 0x000e220000000000 */
[----:B------:R-:W-:Y:S01]  /*1c70*/  LOP3.LUT P0, RZ, R3, 0x2, RZ, 0xc0, !PT ;  /* 0x0000000203ff7812 */ /* 0x000fe2000780c0ff */
[C---:B------:R-:W-:Y:S01]  /*1c80*/  IMAD R3, R16.reuse, 0x200, R211 ;  /* 0x0000020010037824 */ /* 0x040fe200078e02d3 */
[--C-:B------:R-:W-:Y:S01]  /*1c90*/  SHF.R.U32.HI R17, RZ, 0x3, R18.reuse ;  /* 0x00000003ff117819 */ /* 0x100fe20000011612 */
[----:B------:R-:W0:Y:S01]  /*1ca0*/  LDGDEPBAR ;  /* 0x00000000000079af */ /* 0x000e220000000000 */
[----:B------:R-:W-:Y:S02]  /*1cb0*/  SHF.R.S32.HI R219, RZ, 0x2, R7 ;  /* 0x00000002ffdb7819 */ /* 0x000fe40000011407 */
[C---:B------:R-:W-:Y:S02]  /*1cc0*/  LOP3.LUT R0, R17.reuse, R0, R18, 0x1e, !PT ;  /* 0x0000000011007212 */ /* 0x040fe400078e1e12 */
[CC--:B------:R-:W-:Y:S01]  /*1cd0*/  LOP3.LUT R214, R17.reuse, R18.reuse, R214, 0x1e, !PT ;  /* 0x0000001211d67212 */ /* 0x0c0fe200078e1ed6 */
[----:B------:R-:W-:Y:S01]  /*1ce0*/  IMAD R219, R16, 0x10, R219 ;  /* 0x0000001010db7824 */ /* 0x000fe200078e02db */
[----:B------:R-:W-:Y:S01]  /*1cf0*/  LOP3.LUT R14, R17, R18, R14, 0x1e, !PT ;  /* 0x00000012110e7212 */ /* 0x000fe200078e1e0e */
[----:B------:R-:W-:Y:S01]  /*1d00*/  IMAD.IADD R217, R211, 0x1, R0 ;  /* 0x00000001d3d97824 */ /* 0x000fe200078e0200 */
[C---:B------:R-:W-:Y:S01]  /*1d10*/  IADD3 R234, R5.reuse, 0xc080, RZ ;  /* 0x0000c08005ea7810 */ /* 0x040fe20007ffe0ff */
[----:B------:R-:W-:Y:S01]  /*1d20*/  IMAD.MOV.U32 R0, RZ, RZ, 0x20 ;  /* 0x00000020ff007424 */ /* 0x000fe200078e00ff */
[----:B------:R-:W-:Y:S01]  /*1d30*/  IADD3 R231, R5, 0x12080, RZ ;  /* 0x0001208005e77810 */ /* 0x000fe20007ffe0ff */
[----:B------:R-:W-:Y:S01]  /*1d40*/  IMAD.IADD R214, R3, 0x1, R214 ;  /* 0x0000000103d67824 */ /* 0x000fe200078e02d6 */
[----:B------:R-:W-:Y:S01]  /*1d50*/  SEL R215, R215, 0xfffffff0, !P0 ;  /* 0xfffffff0d7d77807 */ /* 0x000fe20004000000 */
[----:B------:R-:W-:Y:S01]  /*1d60*/  IMAD.IADD R211, R211, 0x1, R14 ;  /* 0x00000001d3d37824 */ /* 0x000fe200078e020e */
[----:B------:R-:W-:-:S02]  /*1d70*/  SEL R0, R0, 0xffffffe0, !P6 ;  /* 0xffffffe000007807 */ /* 0x000fc40007000000 */
[----:B------:R-:W-:Y:S01]  /*1d80*/  IADD3 R3, R235, 0x18480, RZ ;  /* 0x00018480eb037810 */ /* 0x000fe20007ffe0ff */
[----:B------:R-:W-:Y:S05]  /*1d90*/  @!P5 BRA `(.L_x_784) ;  /* 0x000001700000d947 */ /* 0x000fea0003800000 */
[----:B------:R-:W-:Y:S01]  /*1da0*/  IMAD.MOV.U32 R16, RZ, RZ, c[0x0][0x208] ;  /* 0x00008200ff107624 */ /* 0x000fe200078e00ff */
[----:B------:R-:W-:Y:S01]  /*1db0*/  BSSY B0, `(.L_x_784) ;  /* 0x0000015000007945 */ /* 0x000fe20003800000 */
[----:B------:R-:W-:Y:S02]  /*1dc0*/  IMAD.MOV.U32 R13, RZ, RZ, 0x6 ;  /* 0x00000006ff0d7424 */ /* 0x000fe400078e00ff */
        /* <DEDUP_REMOVED lines=17> */
[----:B-1-3--:R-:W-:-:S05]  /*1ee0*/  SHF.L.U32 R5, R2, 0x4, RZ ;  /* 0x0000000402057819 */ /* 0x00afca00000006ff */
[----:B------:R1:W-:Y:S02]  /*1ef0*/  LDGSTS.E.BYPASS.LTC128B.128 [R5+0x18380], [R226.64+0x100] ;  /* 0x18380100e2057fae */ /* 0x0003e4000b901d46 */
.L_x_785:
[----:B------:R-:W-:Y:S05]  /*1f00*/  BSYNC B0 ;  /* 0x0000000000007941 */ /* 0x000fea0003800000 */
.L_x_784:
[----:B-1-3--:R-:W-:Y:S01]  /*1f10*/  SHF.R.S32.HI R5, RZ, 0x1f, R10 ;  /* 0x0000001fff057819 */ /* 0x00afe2000001140a */
[----:B------:R-:W0:Y:S01]  /*1f20*/  LDGDEPBAR ;  /* 0x00000000000079af */ /* 0x000e220000000000 */
[----:B------:R-:W-:Y:S01]  /*1f30*/  LOP3.LUT R7, R7, 0xfffffffc, RZ, 0xc0, !PT ;  /* 0xfffffffc07077812 */ /* 0x000fe200078ec0ff */
[----:B------:R-:W-:Y:S01]  /*1f40*/  IMAD.SHL.U32 R213, R213, 0x2, RZ ;  /* 0x00000002d5d57824 */ /* 0x000fe200078e00ff */
[----:B------:R-:W-:Y:S01]  /*1f50*/  LEA.HI R5, R5, R10, RZ, 0x2 ;  /* 0x0000000a05057211 */ /* 0x000fe200078f10ff */
[----:B------:R-:W-:Y:S01]  /*1f60*/  IMAD.SHL.U32 R212, R212, 0x2, RZ ;  /* 0x00000002d4d47824 */ /* 0x000fe200078e00ff */
[----:B------:R-:W-:Y:S01]  /*1f70*/  LOP3.LUT P0, RZ, R9, 0x4, RZ, 0xc0, !PT ;  /* 0x0000000409ff7812 */ /* 0x000fe2000780c0ff */
[----:B------:R-:W-:Y:S01]  /*1f80*/  IMAD.IADD R236, R8, 0x1, -R7 ;  /* 0x0000000108ec7824 */ /* 0x000fe200078e0a07 */
[----:B------:R-:W-:Y:S01]  /*1f90*/  LOP3.LUT R5, R5, 0xfffffffc, RZ, 0xc0, !PT ;  /* 0xfffffffc05057812 */ /* 0x000fe200078ec0ff */
[----:B------:R-:W-:Y:S01]  /*1fa0*/  IMAD.MOV.U32 R241, RZ, RZ, 0x1 ;  /* 0x00000001fff17424 */ /* 0x000fe200078e00ff */
[----:B------:R-:W-:Y:S01]  /*1fb0*/  IADD3 R242, R222, 0x3f, RZ ;  /* 0x0000003fdef27810 */ /* 0x000fe20007ffe0ff */
[----:B------:R-:W-:Y:S01]  /*1fc0*/  IMAD.MOV.U32 R244, RZ, RZ, RZ ;  /* 0x000000fffff47224 */ /* 0x000fe200078e00ff */
[----:B------:R-:W-:Y:S01]  /*1fd0*/  LEA R210, R210, 0x1c480, 0x1 ;  /* 0x0001c480d2d27811 */ /* 0x000fe200078e08ff */
[----:B------:R-:W-:Y:S01]  /*1fe0*/  IMAD.IADD R5, R10, 0x1, -R5 ;  /* 0x000000010a057824 */ /* 0x000fe200078e0a05 */
[----:B------:R-:W-:Y:S01]  /*1ff0*/  SHF.R.S32.HI R7, RZ, 0x1f, R242 ;  /* 0x0000001fff077819 */ /* 0x000fe200000114f2 */
[----:B------:R-:W-:Y:S01]  /*2000*/  IMAD.MOV.U32 R240, RZ, RZ, RZ ;  /* 0x000000fffff07224 */ /* 0x000fe200078e00ff */
[----:B------:R-:W-:Y:S01]  /*2010*/  LEA R208, R0, R210, 0x1 ;  /* 0x000000d200d07211 */ /* 0x000fe200078e08ff */
[----:B------:R-:W-:Y:S01]  /*2020*/  IMAD R209, R207, 0x2, R210 ;  /* 0x00000002cfd17824 */ /* 0x000fe200078e02d2 */
        /* <DEDUP_REMOVED lines=60> */
.L_x_788:
        /* <DEDUP_REMOVED lines=126> */
.L_x_786:
[-C--:B-1234-:R-:W-:Y:S01]  /*2bd0*/  HMMA.16816.F32 R36, R164, R168.reuse, RZ ;  /* 0x000000a8a424723c */ /* 0x09efe200000018ff */
[----:B------:R-:W-:Y:S02]  /*2be0*/  LDSM.16.M88.4 R196, [R213+0x8080] ;  /* 0x00808000d5c4783b */ /* 0x000fe40000000200 */
[----:B------:R-:W-:Y:S01]  /*2bf0*/  ISETP.GT.AND P5, PT, R236, RZ, PT ;  /* 0x000000ffec00720c */ /* 0x000fe20003fa4270 */
[----:B------:R-:W-:Y:S01]  /*2c00*/  IMAD R3, R206, 0x1800, RZ ;  /* 0x00001800ce037824 */ /* 0x000fe200078e02ff */
[----:B------:R-:W-:Y:S02]  /*2c10*/  ISETP.GT.AND P0, PT, R236, 0x1, PT ;  /* 0x00000001ec00780c */ /* 0x000fe40003f04270 */
[----:B------:R-:W-:Y:S01]  /*2c20*/  FSEL R4, R4, -INF , P5 ;  /* 0xff80000004047808 */ /* 0x000fe20002800000 */
[C---:B------:R-:W-:Y:S01]  /*2c30*/  HMMA.16816.F32 R40, R172.reuse, R168, RZ ;  /* 0x000000a8ac28723c */ /* 0x040fe200000018ff */
[----:B------:R-:W0:Y:S01]  /*2c40*/  LDGDEPBAR ;  /* 0x00000000000079af */ /* 0x000e220000000000 */
[----:B------:R-:W-:Y:S04]  /*2c50*/  ISETP.GT.AND P6, PT, R236, 0x20, PT ;  /* 0x00000020ec00780c */ /* 0x000fe80003fc4270 */
[----:B------:R-:W-:Y:S02]  /*2c60*/  FSEL R16, R16, -INF , P6 ;  /* 0xff80000010107808 */ /* 0x000fe40003000000 */
[-C--:B------:R-:W-:Y:S01]  /*2c70*/  HMMA.16816.F32 R44, R172, R170.reuse, RZ ;  /* 0x000000aaac2c723c */ /* 0x080fe200000018ff */
[--C-:B------:R-:W-:Y:S03]  /*2c80*/  IADD3 R168, R214, 0x800, R3.reuse ;  /* 0x00000800d6a87810 */ /* 0x100fe60007ffe003 */
[----:B------:R-:W-:Y:S02]  /*2c90*/  IADD3 R169, R215, 0x800, R3 ;  /* 0x00000800d7a97810 */ /* 0x000fe40007ffe003 */
[----:B------:R-:W-:Y:S02]  /*2ca0*/  SHF.L.U32 R2, R168, 0x1, RZ ;  /* 0x00000001a8027819 */ /* 0x000fe400000006ff */
[C---:B------:R-:W-:Y:S03]  /*2cb0*/  HMMA.16816.F32 R48, R164.reuse, R170, RZ ;  /* 0x000000aaa430723c */ /* 0x040fe600000018ff */
[----:B------:R-:W1:Y:S01]  /*2cc0*/  LDSM.16.M88.4 R192, [R2+0x12080] ;  /* 0x0120800002c0783b */ /* 0x000e620000000200 */
[----:B------:R-:W-:Y:S04]  /*2cd0*/  IADD3 R169, R214, R169, RZ ;  /* 0x000000a9d6a97210 */ /* 0x000fe80007ffe0ff */
[-C--:B------:R-:W-:Y:S01]  /*2ce0*/  HMMA.16816.F32 R52, R164, R64.reuse, RZ ;  /* 0x00000040a434723c */ /* 0x080fe200000018ff */
[----:B------:R-:W-:Y:S02]  /*2cf0*/  SHF.L.U32 R3, R169, 0x1, RZ ;  /* 0x00000001a9037819 */ /* 0x000fe400000006ff */
[----:B------:R-:W2:Y:S05]  /*2d00*/  LDSM.16.M88.4 R200, [R2+0x12880] ;  /* 0x0128800002c8783b */ /* 0x000eaa0000000200 */
[C---:B------:R-:W-:Y:S03]  /*2d10*/  HMMA.16816.F32 R56, R172.reuse, R64, RZ ;  /* 0x00000040ac38723c */ /* 0x040fe600000018ff */
[----:B------:R-:W-:Y:S05]  /*2d20*/  LDSM.16.M88.4 R168, [R3+0x12080] ;  /* 0x0120800003a8783b */ /* 0x000fea0000000200 */
[-C--:B------:R-:W-:Y:S03]  /*2d30*/  HMMA.16816.F32 R60, R172, R66.reuse, RZ ;  /* 0x00000042ac3c723c */ /* 0x080fe600000018ff */
[----:B------:R-:W-:Y:S05]  /*2d40*/  LDSM.16.M88.4 R172, [R204+0x8080] ;  /* 0x00808000ccac783b */ /* 0x000fea0000000200 */
[----:B------:R-:W-:Y:S03]  /*2d50*/  HMMA.16816.F32 R64, R164, R66, RZ ;  /* 0x00000042a440723c */ /* 0x000fe600000018ff */
[----:B------:R-:W3:Y:S05]  /*2d60*/  LDSM.16.M88.4 R164, [R213+0x9080] ;  /* 0x00908000d5a4783b */ /* 0x000eea0000000200 */
[-C--:B------:R-:W-:Y:S08]  /*2d70*/  HMMA.16816.F32 R36, R176, R180.reuse, R36 ;  /* 0x000000b4b024723c */ /* 0x080ff00000001824 */
        /* <DEDUP_REMOVED lines=9> */
[----:B------:R-:W4:Y:S02]  /*2e10*/  MUFU.EX2 R181, R181 ;  /* 0x000000b500b57308 */ /* 0x000f240000000800 */
[----:B------:R-:W-:Y:S02]  /*2e20*/  FFMA.FTZ R182, R16, c[0x0][0x29c], -R249 ;  /* 0x0000a70010b67a23 */ /* 0x000fe400000108f9 */
[--C-:B------:R-:W-:Y:S02]  /*2e30*/  FFMA.FTZ R183, R183, c[0x0][0x29c], -R246.reuse ;  /* 0x0000a700b7b77a23 */ /* 0x100fe400000108f6 */
[C---:B------:R-:W-:Y:S04]  /*2e40*/  HMMA.16816.F32 R56, R184.reuse, R188, R56 ;  /* 0x000000bcb838723c */ /* 0x040fe80000001838 */
[----:B------:R-:W5:Y:S03]  /*2e50*/  MUFU.EX2 R182, R182 ;  /* 0x000000b600b67308 */ /* 0x000f660000000800 */
        /* <DEDUP_REMOVED lines=8> */
[----:B------:R-:W-:Y:S01]  /*2ee0*/  FSEL R185, R11, -INF , P0 ;  /* 0xff8000000bb97808 */ /* 0x000fe20000000000 */
[----:B------:R-:W-:Y:S03]  /*2ef0*/  FFMA.FTZ R188, R188, c[0x0][0x29c], -R247 ;  /* 0x0000a700bcbc7a23 */ /* 0x000fe600000108f7 */
[-C--:B-1----:R-:W-:Y:S01]  /*2f00*/  HMMA.16816.F32 R36, R192, R196.reuse, R36 ;  /* 0x000000c4c024723c */ /* 0x082fe20000001824 */
[----:B------:R-:W-:Y:S04]  /*2f10*/  MUFU.EX2 R189, R189 ;  /* 0x000000bd00bd7308 */ /* 0x000fe80000000800 */
[--C-:B------:R-:W-:Y:S03]  /*2f20*/  FFMA.FTZ R185, R185, c[0x0][0x29c], -R246.reuse ;  /* 0x0000a700b9b97a23 */ /* 0x100fe600000108f6 */
[C---:B--2---:R-:W-:Y:S03]  /*2f30*/  HMMA.16816.F32 R40, R200.reuse, R196, R40 ;  /* 0x000000c4c828723c */ /* 0x044fe60000001828 */
[----:B------:R-:W-:Y:S04]  /*2f40*/  MUFU.EX2 R188, R188 ;  /* 0x000000bc00bc7308 */ /* 0x000fe80000000800 */
        /* <DEDUP_REMOVED lines=24> */
[-C--:B------:R-:W-:Y:S05]  /*30d0*/  HMMA.16816.F32 R36, R168, R172.reuse, R36 ;  /* 0x000000aca824723c */ /* 0x080fea0000001824 */
[----:B------:R-:W-:Y:S02]  /*30e0*/  FSEL R192, R12, -INF , P6 ;  /* 0xff8000000cc07808 */ /* 0x000fe40003000000 */
[----:B------:R-:W-:Y:S01]  /*30f0*/  LDSM.16.M88.4 R12, [R213+0xa080] ;  /* 0x00a08000d50c783b */ /* 0x000fe20000000200 */
[C---:B----4-:R-:W-:Y:S04]  /*3100*/  HMMA.16816.F32 R40, R176.reuse, R172, R40 ;  /* 0x000000acb028723c */ /* 0x050fe80000001828 */
        /* <DEDUP_REMOVED lines=32> */
[----:B----4-:R-:W-:Y:S03]  /*3310*/  IMAD R2, R206, 0x1800, R217 ;  /* 0x00001800ce027824 */ /* 0x010fe600078e02d9 */
[----:B------:R-:W-:Y:S01]  /*3320*/  FFMA.FTZ R195, R195, c[0x0][0x29c], -R246 ;  /* 0x0000a700c3c37a23 */ /* 0x000fe200000108f6 */
[----:B------:R-:W-:Y:S01]  /*3330*/  MUFU.EX2 R249, R249 ;  /* 0x000000f900f97308 */ /* 0x000fe20000000800 */
[-C--:B---3--:R-:W-:Y:S01]  /*3340*/  HMMA.16816.F32 R36, R8, R12.reuse, R36 ;  /* 0x0000000c0824723c */ /* 0x088fe20000001824 */
[----:B------:R-:W3:Y:S04]  /*3350*/  LDSM.16.M88.4 R4, [R3+0x13080] ;  /* 0x013080000304783b */ /* 0x000ee80000000200 */
[--C-:B------:R-:W-:Y:S01]  /*3360*/  FFMA.FTZ R26, R199, c[0x0][0x29c], -R248.reuse ;  /* 0x0000a700c71a7a23 */ /* 0x100fe200000108f8 */
[----:B------:R-:W-:Y:S01]  /*3370*/  FSEL R197, R34, -INF , P5 ;  /* 0xff80000022c57808 */ /* 0x000fe20002800000 */
[--C-:B------:R-:W-:Y:S01]  /*3380*/  FFMA.FTZ R176, R203, c[0x0][0x29c], -R248.reuse ;  /* 0x0000a700cbb07a23 */ /* 0x100fe200000108f8 */
[C---:B-1----:R-:W-:Y:S01]  /*3390*/  HMMA.16816.F32 R40, R16.reuse, R12, R40 ;  /* 0x0000000c1028723c */ /* 0x042fe20000001828 */
[----:B------:R-:W-:Y:S03]  /*33a0*/  MUFU.EX2 R178, R178 ;  /* 0x000000b200b27308 */ /* 0x000fe60000000800 */
[--C-:B------:R-:W-:Y:S02]  /*33b0*/  FFMA.FTZ R34, R197, c[0x0][0x29c], -R248.reuse ;  /* 0x0000a700c5227a23 */ /* 0x100fe400000108f8 */
[--C-:B------:R-:W-:Y:S02]  /*33c0*/  FFMA.FTZ R177, R201, c[0x0][0x29c], -R248.reuse ;  /* 0x0000a700c9b17a23 */ /* 0x100fe400000108f8 */
[-C--:B------:R-:W-:Y:S03]  /*33d0*/  HMMA.16816.F32 R44, R16, R14.reuse, R44 ;  /* 0x0000000e102c723c */ /* 0x080fe6000000182c */
[----:B------:R-:W-:Y:S01]  /*33e0*/  MUFU.EX2 R26, R26 ;  /* 0x0000001a001a7308 */ /* 0x000fe20000000800 */
[----:B------:R-:W-:Y:S04]  /*33f0*/  FFMA.FTZ R248, R35, c[0x0][0x29c], -R248 ;  /* 0x0000a70023f87a23 */ /* 0x000fe800000108f8 */
        /* <DEDUP_REMOVED lines=12> */
[----:B------:R-:W-:Y:S01]  /*34c0*/  SHF.L.U32 R166, R2, 0x1, RZ ;  /* 0x0000000102a67819 */ /* 0x000fe200000006ff */
[-C--:B---3--:R-:W-:Y:S05]  /*34d0*/  HMMA.16816.F32 R36, R4, R20.reuse, R36 ;  /* 0x000000140424723c */ /* 0x088fea0000001824 */
[--C-:B------:R-:W-:Y:S01]  /*34e0*/  FFMA.FTZ R9, R186, c[0x0][0x29c], -R247.reuse ;  /* 0x0000a700ba097a23 */ /* 0x100fe200000108f7 */
[----:B------:R-:W-:Y:S01]  /*34f0*/  MUFU.EX2 R179, R179 ;  /* 0x000000b300b37308 */ /* 0x000fe20000000800 */
[--C-:B------:R-:W-:Y:S01]  /*3500*/  FFMA.FTZ R8, R192, c[0x0][0x29c], -R247.reuse ;  /* 0x0000a700c0087a23 */ /* 0x100fe200000108f7 */
[C---:B-1----:R-:W-:Y:S04]  /*3510*/  HMMA.16816.F32 R40, R12.reuse, R20, R40 ;  /* 0x000000140c28723c */ /* 0x042fe80000001828 */
[--C-:B------:R-:W-:Y:S03]  /*3520*/  FFMA.FTZ R11, R190, c[0x0][0x29c], -R247.reuse ;  /* 0x0000a700be0b7a23 */ /* 0x100fe600000108f7 */
        /* <DEDUP_REMOVED lines=18> */
[----:B------:R-:W1:Y:S01]  /*3650*/  MUFU.EX2 R11, R11 ;  /* 0x0000000b000b7308 */ /* 0x000e620000000800 */
[--C-:B--2---:R-:W-:Y:S02]  /*3660*/  FADD.FTZ R22, R53, -R10.reuse ;  /* 0x8000000a35167221 */ /* 0x104fe40000010000 */
[--C-:B------:R-:W-:Y:S02]  /*3670*/  FADD.FTZ R4, R37, -R10.reuse ;  /* 0x8000000a25047221 */ /* 0x100fe40000010000 */
[--C-:B------:R-:W-:Y:S03]  /*3680*/  FADD.FTZ R18, R49, -R10.reuse ;  /* 0x8000000a31127221 */ /* 0x100fe60000010000 */
[C---:B------:R-:W-:Y:S02]  /*3690*/  FMUL.FTZ R6, R181.reuse, R4 ;  /* 0x00000004b5067220 */ /* 0x040fe40000410000 */
[----:B------:R-:W2:Y:S01]  /*36a0*/  LDS R4, [R245+0x18300] ;  /* 0x01830000f5047984 */ /* 0x000ea20000000800 */
[--C-:B------:R-:W-:Y:S01]  /*36b0*/  FADD.FTZ R5, R36, -R10.reuse ;  /* 0x8000000a24057221 */ /* 0x100fe20000010000 */
[----:B------:R-:W2:Y:S01]  /*36c0*/  MUFU.EX2 R16, R16 ;  /* 0x0000001000107308 */ /* 0x000ea20000000800 */
[--C-:B------:R-:W-:Y:S01]  /*36d0*/  FADD.FTZ R7, R48, -R10.reuse ;  /* 0x8000000a30077221 */ /* 0x100fe20000010000 */
[----:B------:R-:W2:Y:S01]  /*36e0*/  LDS R245, [R245+0x18320] ;  /* 0x01832000f5f57984 */ /* 0x000ea20000000800 */
[--C-:B------:R-:W-:Y:S02]  /*36f0*/  FADD.FTZ R15, R52, -R10.reuse ;  /* 0x8000000a340f7221 */ /* 0x100fe40000010000 */
[----:B------:R-:W-:Y:S01]  /*3700*/  FMUL.FTZ R5, R180, R5 ;  /* 0x00000005b4057220 */ /* 0x000fe20000410000 */
[----:B------:R-:W-:Y:S01]  /*3710*/  F2FP.PACK_AB R180, R181, R180 ;  /* 0x000000b4b5b4723e */ /* 0x000fe200000000ff */
[----:B-----5:R-:W-:Y:S01]  /*3720*/  FMUL.FTZ R7, R182, R7 ;  /* 0x00000007b6077220 */ /* 0x020fe20000410000 */
[C---:B------:R-:W-:Y:S01]  /*3730*/  F2FP.PACK_AB R182, R187.reuse, R182 ;  /* 0x000000b6bbb6723e */ /* 0x040fe200000000ff */
[----:B------:R-:W-:Y:S01]  /*3740*/  FMUL.FTZ R18, R187, R18 ;  /* 0x00000012bb127220 */ /* 0x000fe20000410000 */
[----:B------:R-:W5:Y:S01]  /*3750*/  MUFU.EX2 R247, R247 ;  /* 0x000000f700f77308 */ /* 0x000f620000000800 */
        /* <DEDUP_REMOVED lines=8> */
[--C-:B-1----:R-:W-:Y:S01]  /*37e0*/  FADD.FTZ R30, R51, -R12.reuse ;  /* 0x8000000c331e7221 */ /* 0x102fe20000010000 */
[----:B------:R-:W-:Y:S01]  /*37f0*/  MUFU.EX2 R21, R21 ;  /* 0x0000001500157308 */ /* 0x000fe20000000800 */
[--C-:B------:R-:W-:Y:S01]  /*3800*/  FADD.FTZ R48, R55, -R12.reuse ;  /* 0x8000000c37307221 */ /* 0x100fe20000010000 */
[----:B------:R-:W-:Y:S01]  /*3810*/  F2FP.PACK_AB R64, R32, R189 ;  /* 0x000000bd2040723e */ /* 0x000fe200000000ff */
[--C-:B------:R-:W-:Y:S01]  /*3820*/  FADD.FTZ R7, R38, -R12.reuse ;  /* 0x8000000c26077221 */ /* 0x100fe20000010000 */
[----:B------:R-:W-:Y:S01]  /*3830*/  F2FP.PACK_AB R184, R193, R184 ;  /* 0x000000b8c1b8723e */ /* 0x000fe200000000ff */
[--C-:B------:R-:W-:Y:S02]  /*3840*/  FADD.FTZ R28, R39, -R12.reuse ;  /* 0x8000000c271c7221 */ /* 0x100fe40000010000 */
[--C-:B------:R-:W-:Y:S02]  /*3850*/  FADD.FTZ R15, R50, -R12.reuse ;  /* 0x8000000c320f7221 */ /* 0x100fe40000010000 */
[--C-:B------:R-:W-:Y:S01]  /*3860*/  FADD.FTZ R17, R54, -R12.reuse ;  /* 0x8000000c36117221 */ /* 0x100fe20000010000 */
[----:B------:R-:W1:Y:S01]  /*3870*/  MUFU.EX2 R20, R20 ;  /* 0x0000001400147308 */ /* 0x000e620000000800 */
[--C-:B------:R-:W-:Y:S02]  /*3880*/  FADD.FTZ R19, R66, -R12.reuse ;  /* 0x8000000c42137221 */ /* 0x100fe40000010000 */
[----:B------:R-:W-:Y:S02]  /*3890*/  FADD.FTZ R12, R67, -R12 ;  /* 0x8000000c430c7221 */ /* 0x000fe40000010000 */
[----:B------:R-:W-:Y:S02]  /*38a0*/  FMUL.FTZ R28, R33, R28 ;  /* 0x0000001c211c7220 */ /* 0x000fe40000410000 */
[----:B------:R-:W-:Y:S01]  /*38b0*/  FMUL.FTZ R19, R34, R19 ;  /* 0x0000001322137220 */ /* 0x000fe20000410000 */
[C---:B------:R-:W-:Y:S01]  /*38c0*/  F2FP.PACK_AB R34, R35.reuse, R34 ;  /* 0x000000222322723e */ /* 0x040fe200000000ff */
[----:B------:R-:W-:Y:S01]  /*38d0*/  FMUL.FTZ R12, R35, R12 ;  /* 0x0000000c230c7220 */ /* 0x000fe20000410000 */
[----:B------:R-:W-:Y:S01]  /*38e0*/  MUFU.EX2 R195, R195 ;  /* 0x000000c300c37308 */ /* 0x000fe20000000800 */
[----:B------:R-:W-:Y:S01]  /*38f0*/  FMUL.FTZ R5, R24, R5 ;  /* 0x0000000518057220 */ /* 0x000fe20000410000 */
[C---:B------:R-:W-:Y:S01]  /*3900*/  F2FP.PACK_AB R24, R249.reuse, R24 ;  /* 0x00000018f918723e */ /* 0x040fe200000000ff */
[----:B------:R-:W-:Y:S01]  /*3910*/  FMUL.FTZ R10, R249, R10 ;  /* 0x0000000af90a7220 */ /* 0x000fe20000410000 */
[----:B------:R-:W-:Y:S01]  /*3920*/  F2FP.PACK_AB R52, R12, R19 ;  /* 0x000000130c34723e */ /* 0x000fe200000000ff */
[----:B------:R-:W-:Y:S01]  /*3930*/  FMUL.FTZ R7, R26, R7 ;  /* 0x000000071a077220 */ /* 0x000fe20000410000 */
[----:B------:R-:W-:Y:S01]  /*3940*/  F2FP.PACK_AB R26, R33, R26 ;  /* 0x0000001a211a723e */ /* 0x000fe200000000ff */
[--C-:B--2---:R-:W-:Y:S01]  /*3950*/  FADD.FTZ R12, R41, -R4.reuse ;  /* 0x80000004290c7221 */ /* 0x104fe20000010000 */
[----:B------:R-:W-:Y:S01]  /*3960*/  F2FP.PACK_AB R50, R10, R5 ;  /* 0x000000050a32723e */ /* 0x000fe200000000ff */
[--C-:B------:R-:W-:Y:S01]  /*3970*/  FADD.FTZ R5, R40, -R4.reuse ;  /* 0x8000000428057221 */ /* 0x100fe20000010000 */
[----:B------:R-:W-:Y:S01]  /*3980*/  F2FP.PACK_AB R28, R28, R7 ;  /* 0x000000071c1c723e */ /* 0x000fe200000000ff */
[--C-:B------:R-:W-:Y:S01]  /*3990*/  FADD.FTZ R7, R44, -R4.reuse ;  /* 0x800000042c077221 */ /* 0x100fe20000010000 */
[----:B------:R2:W-:Y:S01]  /*39a0*/  STS [R235+0x18880], R26 ;  /* 0x0188801aeb007388 */ /* 0x0005e20000000800 */
[--C-:B------:R-:W-:Y:S01]  /*39b0*/  FADD.FTZ R54, R45, -R4.reuse ;  /* 0x800000042d367221 */ /* 0x100fe20000010000 */
[----:B------:R-:W2:Y:S01]  /*39c0*/  MUFU.EX2 R10, R27 ;  /* 0x0000001b000a7308 */ /* 0x000ea20000000800 */
[----:B------:R-:W-:Y:S01]  /*39d0*/  FMUL.FTZ R5, R188, R5 ;  /* 0x00000005bc057220 */ /* 0x000fe20000410000 */
[C---:B---3--:R-:W-:Y:S01]  /*39e0*/  F2FP.PACK_AB R188, R9.reuse, R188 ;  /* 0x000000bc09bc723e */ /* 0x048fe200000000ff */
[----:B------:R-:W-:Y:S01]  /*39f0*/  FMUL.FTZ R12, R9, R12 ;  /* 0x0000000c090c7220 */ /* 0x000fe20000410000 */
[----:B------:R-:W-:Y:S01]  /*3a00*/  STS [R237], R182 ;  /* 0x000000b6ed007388 */ /* 0x000fe20000000800 */
[----:B----4-:R-:W-:Y:S01]  /*3a10*/  FMUL.FTZ R7, R8, R7 ;  /* 0x0000000708077220 */ /* 0x010fe20000410000 */
[C---:B------:R-:W-:Y:S01]  /*3a20*/  F2FP.PACK_AB R8, R11.reuse, R8 ;  /* 0x000000080b08723e */ /* 0x040fe200000000ff */
[----:B------:R-:W-:Y:S01]  /*3a30*/  FMUL.FTZ R54, R11, R54 ;  /* 0x000000360b367220 */ /* 0x000fe20000410000 */
[----:B------:R-:W-:Y:S01]  /*3a40*/  F2FP.PACK_AB R12, R12, R5 ;  /* 0x000000050c0c723e */ /* 0x000fe200000000ff */
[--C-:B------:R-:W-:Y:S02]  /*3a50*/  FADD.FTZ R9, R56, -R4.reuse ;  /* 0x8000000438097221 */ /* 0x100fe40000010000 */
[--C-:B------:R-:W-:Y:S01]  /*3a60*/  FADD.FTZ R56, R57, -R4.reuse ;  /* 0x8000000439387221 */ /* 0x100fe20000010000 */
[----:B------:R-:W-:Y:S01]  /*3a70*/  F2FP.PACK_AB R54, R54, R7 ;  /* 0x000000073636723e */ /* 0x000fe200000000ff */
[--C-:B------:R-:W-:Y:S02]  /*3a80*/  FADD.FTZ R11, R60, -R4.reuse ;  /* 0x800000043c0b7221 */ /* 0x100fe40000010000 */
[----:B------:R-:W-:Y:S02]  /*3a90*/  FADD.FTZ R4, R61, -R4 ;  /* 0x800000043d047221 */ /* 0x000fe40000010000 */
[----:B------:R-:W-:Y:S01]  /*3aa0*/  FMUL.FTZ R11, R16, R11 ;  /* 0x0000000b100b7220 */ /* 0x000fe20000410000 */
[C---:B-----5:R-:W-:Y:S01]  /*3ab0*/  F2FP.PACK_AB R16, R247.reuse, R16 ;  /* 0x00000010f710723e */ /* 0x060fe200000000ff */
        /* <DEDUP_REMOVED lines=10> */
[----:B------:R-:W-:Y:S01]  /*3b60*/  F2FP.PACK_AB R178, R179, R178 ;  /* 0x000000b2b3b2723e */ /* 0x000fe200000000ff */
[----:B------:R3:W-:Y:S01]  /*3b70*/  STS [R235+0x19880], R4 ;  /* 0x01988004eb007388 */ /* 0x0007e20000000800 */
[----:B-1----:R-:W-:Y:S01]  /*3b80*/  FMUL.FTZ R9, R20, R9 ;  /* 0x0000000914097220 */ /* 0x002fe20000410000 */
[----:B------:R-:W-:Y:S01]  /*3b90*/  F2FP.PACK_AB R20, R21, R20 ;  /* 0x000000141514723e */ /* 0x000fe200000000ff */
[----:B------:R-:W-:Y:S01]  /*3ba0*/  FMUL.FTZ R30, R177, R30 ;  /* 0x0000001eb11e7220 */ /* 0x000fe20000410000 */
[----:B------:R-:W-:Y:S01]  /*3bb0*/  STS [R235+0x19480], R188 ;  /* 0x019480bceb007388 */ /* 0x000fe20000000800 */
[----:B--2---:R-:W-:Y:S01]  /*3bc0*/  F2FP.PACK_AB R26, R10, R195 ;  /* 0x000000c30a1a723e */ /* 0x004fe200000000ff */
[--C-:B------:R-:W-:Y:S02]  /*3bd0*/  FADD.FTZ R5, R43, -R245.reuse ;  /* 0x800000f52b057221 */ /* 0x100fe40000010000 */
[----:B------:R-:W3:Y:S01]  /*3be0*/  MUFU.EX2 R246, R246 ;  /* 0x000000f600f67308 */ /* 0x000ee20000000800 */
[----:B------:R1:W-:Y:S01]  /*3bf0*/  STS [R237+0x1000], R8 ;  /* 0x00100008ed007388 */ /* 0x0003e20000000800 */
[--C-:B------:R-:W-:Y:S01]  /*3c00*/  FADD.FTZ R66, R42, -R245.reuse ;  /* 0x800000f52a427221 */ /* 0x100fe20000010000 */
[----:B------:R-:W-:Y:S01]  /*3c10*/  F2FP.PACK_AB R30, R30, R15 ;  /* 0x0000000f1e1e723e */ /* 0x000fe200000000ff */
        /* <DEDUP_REMOVED lines=16> */
[--C-:B------:R-:W-:Y:S01]  /*3d20*/  FADD.FTZ R62, R62, -R245.reuse ;  /* 0x800000f53e3e7221 */ /* 0x100fe20000010000 */
[----:B------:R-:W-:Y:S01]  /*3d30*/  F2FP.PACK_AB R56, R56, R9 ;  /* 0x000000093838723e */ /* 0x000fe200000000ff */
[----:B------:R-:W-:Y:S01]  /*3d40*/  FMUL.FTZ R58, R195, R58 ;  /* 0x0000003ac33a7220 */ /* 0x000fe20000410000 */
[----:B---3--:R-:W-:Y:S01]  /*3d50*/  F2FP.PACK_AB R4, R246, R13 ;  /* 0x0000000df604723e */ /* 0x008fe200000000ff */
        /* <DEDUP_REMOVED lines=12> */
[----:B------:R-:W-:Y:S08]  /*3e20*/  BAR.SYNC.DEFER_BLOCKING 0x0 ;  /* 0x0000000000007b1d */ /* 0x000ff00000010000 */
        /* <DEDUP_REMOVED lines=121> */
.L_x_787:
        /* <DEDUP_REMOVED lines=237> */
.L_x_783:
[----:B------:R-:W-:Y:S05]  /*5490*/  @P1 EXIT ;  /* 0x000000000000194d */ /* 0x000fea0003800000 */
[----:B------:R-:W-:-:S04]  /*54a0*/  ISETP.NE.U32.AND P2, PT, RZ, c[0x0][0x360], PT ;  /* 0x0000d800ff007a0c */ /* 0x000fc80003f45070 */
[----:B------:R-:W-:-:S13]  /*54b0*/  ISETP.NE.AND.EX P2, PT, RZ, c[0x0][0x364], PT, P2 ;  /* 0x0000d900ff007a0c */ /* 0x000fda0003f45320 */
[----:B------:R-:W-:-:S04]  /*54c0*/  @P2 IMAD.MOV.U32 R0, RZ, RZ, 0x4 ;  /* 0x00000004ff002424 */ /* 0x000fc800078e00ff */
[----:B-1----:R-:W-:-:S05]  /*54d0*/  @P2 IMAD.WIDE R10, R223, R0, c[0x0][0x360] ;  /* 0x0000d800df0a2625 */ /* 0x002fca00078e0200 */
[----:B------:R-:W2:Y:S01]  /*54e0*/  @P2 LDG.E R0, [R10.64] ;  /* 0x000000060a002981 */ /* 0x000ea2000c1e1900 */
[----:B------:R-:W1:Y:S01]  /*54f0*/  S2UR UR5, SR_CTAID.X ;  /* 0x00000000000579c3 */ /* 0x000e620000002500 */
[----:B------:R-:W-:Y:S02]  /*5500*/  MOV R2, 0x1 ;  /* 0x0000000100027802 */ /* 0x000fe40000000f00 */
[----:B------:R-:W3:Y:S04]  /*5510*/  S2R R4, SR_CTAID.Y ;  /* 0x0000000000047919 */ /* 0x000ee80000002600 */
[----:B------:R-:W-:Y:S01]  /*5520*/  BAR.SYNC.DEFER_BLOCKING 0x1, 0x100 ;  /* 0x0044000000007b1d */ /* 0x000fe20000010000 */
[----:B------:R-:W-:-:S05]  /*5530*/  ISETP.NE.AND P0, PT, R2, c[0x0][0x338], PT ;  /* 0x0000ce0002007a0c */ /* 0x000fca0003f05270 */
[----:B------:R-:W4:Y:S01]  /*5540*/  S2R R9, SR_TID.X ;  /* 0x0000000000097919 */ /* 0x000f220000002100 */
[----:B-1----:R-:W-:-:S04]  /*5550*/  UIMAD UR5, UR5, 0x3000, URZ ;  /* 0x00003000050578a4 */ /* 0x002fc8000f8e023f */
[----:B------:R-:W-:Y:S01]  /*5560*/  USHF.R.S32.HI UR4, URZ, 0x1f, UR5 ;  /* 0x0000001f3f047899 */ /* 0x000fe20008011405 */
[----:B--2---:R-:W-:-:S05]  /*5570*/  @P2 IMAD R3, R223, 0x80, R0 ;  /* 0x00000080df032824 */ /* 0x004fca00078e0200 */
[----:B------:R-:W-:-:S04]  /*5580*/  @P2 SHF.R.S32.HI R0, RZ, 0x1f, R3 ;  /* 0x0000001fff002819 */ /* 0x000fc80000011403 */
[----:B------:R-:W-:-:S04]  /*5590*/  @P2 LEA.HI R0, R0, R3, RZ, 0x7 ;  /* 0x0000000300002211 */ /* 0x000fc800078f38ff */
[----:B------:R-:W-:Y:S01]  /*55a0*/  @P2 SHF.R.S32.HI R6, RZ, 0x7, R0 ;  /* 0x00000007ff062819 */ /* 0x000fe20000011400 */
[----:B---3--:R-:W-:-:S04]  /*55b0*/  @P0 IMAD.HI.U32 R0, R4, c[0x0][0x33c], RZ ;  /* 0x0000cf0004000a27 */ /* 0x008fc800078e00ff */
[----:B------:R-:W-:Y:S01]  /*55c0*/  @P2 IMAD R6, R6, 0x3000, RZ ;  /* 0x0000300006062824 */ /* 0x000fe200078e02ff */
[----:B------:R-:W-:Y:S02]  /*55d0*/  @P0 SHF.R.U32.HI R4, RZ, c[0x0][0x340], R0 ;  /* 0x0000d000ff040a19 */ /* 0x000fe40000011600 */
[----:B----4-:R-:W-:Y:S02]  /*55e0*/  SHF.R.S32.HI R0, RZ, 0x1f, R9 ;  /* 0x0000001fff007819 */ /* 0x010fe40000011409 */
[----:B------:R-:W-:Y:S02]  /*55f0*/  @P2 SHF.R.S32.HI R7, RZ, 0x1f, R6 ;  /* 0x0000001fff072819 */ /* 0x000fe40000011406 */
[----:B------:R-:W-:Y:S01]  /*5600*/  @!P2 CS2R R6, SRZ ;  /* 0x000000000006a805 */ /* 0x000fe2000001ff00 */
[----:B------:R-:W-:-:S05]  /*5610*/  SHF.R.S32.HI R5, RZ, 0x1f, R4 ;  /* 0x0000001fff057819 */ /* 0x000fca0000011404 */
[----:B------:R-:W-:Y:S01]  /*5620*/  IADD3 R8, P1, P0, R6, UR5, R9 ;  /* 0x0000000506087c10 */ /* 0x000fe2000f83e009 */
[C---:B------:R-:W-:Y:S02]  /*5630*/  IMAD R3, R5.reuse, c[0x0][0x328], RZ ;  /* 0x0000ca0005037a24 */ /* 0x040fe400078e02ff */
[----:B------:R-:W-:Y:S01]  /*5640*/  IMAD R5, R5, c[0x0][0x300], RZ ;  /* 0x0000c00005057a24 */ /* 0x000fe200078e02ff */
[----:B------:R-:W-:Y:S01]  /*5650*/  IADD3.X R9, R7, UR4, R0, P1, P0 ;  /* 0x0000000407097c10 */ /* 0x000fe20008fe0400 */
[C---:B------:R-:W-:Y:S01]  /*5660*/  IMAD R3, R4.reuse, c[0x0][0x32c], R3 ;  /* 0x0000cb0004037a24 */ /* 0x040fe200078e0203 */
[----:B------:R-:W-:Y:S01]  /*5670*/  SHF.R.S32.HI R0, RZ, 0x1f, R223 ;  /* 0x0000001fff007819 */ /* 0x000fe200000114df */
[C---:B------:R-:W-:Y:S01]  /*5680*/  IMAD R2, R4.reuse, c[0x0][0x304], R5 ;  /* 0x0000c10004027a24 */ /* 0x040fe200078e0205 */
[----:B------:R-:W-:Y:S01]  /*5690*/  SEL R223, R223, RZ, !P2 ;  /* 0x000000ffdfdf7207 */ /* 0x000fe20005000000 */
[----:B------:R-:W-:Y:S01]  /*56a0*/  IMAD.WIDE.U32 R6, R4, c[0x0][0x328], R8 ;  /* 0x0000ca0004067a25 */ /* 0x000fe200078e0008 */
[----:B------:R-:W-:-:S03]  /*56b0*/  SEL R0, R0, RZ, !P2 ;  /* 0x000000ff00007207 */ /* 0x000fc60005000000 */
        /* <DEDUP_REMOVED lines=112> */
.L_x_789:
        /* <DEDUP_REMOVED lines=12> */
.L_x_1418:


//--------------------- .text._ZN7cutlass13device_kernelIN5flash19enable_sm80_to_sm89INS1_16FlashAttnBwdSm80INS1_25CollectiveMainloopBwdSm80ILi2ELi2EN4cute5tupleIJNS5_1CILi64EEENS7_ILi128EEENS7_ILi96EEEEEENS_6half_tEfNS_4arch4Sm80ELb0ELb0ELb0ELb1ELb1ELb0ELb0ELb0ELi2ELi2ELi4ELi2ELb0EEENS1_24CollectiveEpilogueBwdGQAISB_fSE_Li256ELb1ELb1EEENS1_19SingleTileSchedulerILb1ELb0ELb0ELi128EEEEEEEEEvNT_6ParamsE --------------------------
	.section	.text._ZN7cutlass13device_kernelIN5flash19enable_sm80_to_sm89INS1_16FlashAttnBwdSm80INS1_25CollectiveMainloopBwdSm80ILi2ELi2EN4cute5tupleIJNS5_1CILi64EEENS7_ILi128EEENS7_ILi96EEEEEENS_6half_tEfNS_4arch4Sm80ELb0ELb0ELb0ELb1ELb1ELb0ELb0ELb0ELi2ELi2ELi4ELi2ELb0EEENS1_24CollectiveEpilogueBwdGQAISB_fSE_Li256ELb1ELb1EEENS1_19SingleTileSchedulerILb1ELb0ELb0ELi128EEEEEEEEEvNT_6ParamsE,"ax",@progbits
	.sectioninfo	@"SHI_REGISTERS=252"
	.align	128
.text._ZN7cutlass13device_kernelIN5flash19enable_sm80_to_sm89INS1_16FlashAttnBwdSm80INS1_25CollectiveMainloopBwdSm80ILi2ELi2EN4cute5tupleIJNS5_1CILi64EEENS7_ILi128EEENS7_ILi96EEEEEENS_6half_tEfNS_4arch4Sm80ELb0ELb0ELb0ELb1ELb1ELb0ELb0ELb0ELi2ELi2ELi4ELi2ELb0EEENS1_24CollectiveEpilogueBwdGQAISB_fSE_Li256ELb1ELb1EEENS1_19SingleTileSchedulerILb1ELb0ELb0ELi128EEEEEEEEEvNT_6ParamsE:
        .type           _ZN7cutlass13device_kernelIN5flash19enable_sm80_to_sm89INS1_16FlashAttnBwdSm80INS1_25CollectiveMainloopBwdSm80ILi2ELi2EN4cute5tupleIJNS5_1CILi64EEENS7_ILi128EEENS7_ILi96EEEEEENS_6half_tEfNS_4arch4Sm80ELb0ELb0ELb0ELb1ELb1ELb0ELb0ELb0ELi2ELi2ELi4ELi2ELb0EEENS1_24CollectiveEpilogueBwdGQAISB_fSE_Li256ELb1ELb1EEENS1_19SingleTileSchedulerILb1ELb0ELb0ELi128EEEEEEEEEvNT_6ParamsE,@function
        .size           _ZN7cutlass13device_kernelIN5flash19enable_sm80_to_sm89INS1_16FlashAttnBwdSm80INS1_25CollectiveMainloopBwdSm80ILi2ELi2EN4cute5tupleIJNS5_1CILi64EEENS7_ILi128EEENS7_ILi96EEEEEENS_6half_tEfNS_4arch4Sm80ELb0ELb0ELb0ELb1ELb1ELb0ELb0ELb0ELi2ELi2ELi4ELi2ELb0EEENS1_24CollectiveEpilogueBwdGQAISB_fSE_Li256ELb1ELb1EEENS1_19SingleTileSchedulerILb1ELb0ELb0ELi128EEEEEEEEEvNT_6ParamsE,(.L_x_1419 - _ZN7cutlass13device_kernelIN5flash19enable_sm80_to_sm89INS1_16FlashAttnBwdSm80INS1_25CollectiveMainloopBwdSm80ILi2ELi2EN4cute5tupleIJNS5_1CILi64EEENS7_ILi128EEENS7_ILi96EEEEEENS_6half_tEfNS_4arch4Sm80ELb0ELb0ELb0ELb1ELb1ELb0ELb0ELb0ELi2ELi2ELi4ELi2ELb0EEENS1_24CollectiveEpilogueBwdGQAISB_fSE_Li256ELb1ELb1EEENS1_19SingleTileSchedulerILb1ELb0ELb0ELi128EEEEEEEEEvNT_6ParamsE)
        .other          _ZN7cutlass13device_kernelIN5flash19enable_sm80_to_sm89INS1_16FlashAttnBwdSm80INS1_25CollectiveMainloopBwdSm80ILi2ELi2EN4cute5tupleIJNS5_1CILi64EEENS7_ILi128EEENS7_ILi96EEEEEENS_6half_tEfNS_4arch4Sm80ELb0ELb0ELb0ELb1ELb1ELb0ELb0ELb0ELi2ELi2ELi4ELi2ELb0EEENS1_24CollectiveEpilogueBwdGQAISB_fSE_Li256ELb1ELb1EEENS1_19SingleTileSchedulerILb1ELb0ELb0ELi128EEEEEEEEEvNT_6ParamsE,@"STO_CUDA_ENTRY STV_DEFAULT"
_ZN7cutlass13device_kernelIN5flash19enable_sm80_to_sm89INS1_16FlashAttnBwdSm80INS1_25CollectiveMainloopBwdSm80ILi2ELi2EN4cute5tupleIJNS5_1CILi64EEENS7_ILi128EEENS7_ILi96EEEEEENS_6half_tEfNS_4arch4Sm80ELb0ELb0ELb0ELb1ELb1ELb0ELb0ELb0ELi2ELi2ELi4ELi2ELb0EEENS1_24CollectiveEpilogueBwdGQAISB_fSE_Li256ELb1ELb1EEENS1_19SingleTileSchedulerILb1ELb0ELb0ELi128EEEEEEEEEvNT_6ParamsE:
        /* <DEDUP_REMOVED lines=17> */
.L_x_791:
        /* <DEDUP_REMOVED lines=8> */
.L_x_793:
[----:B------:R-:W-:Y:S02]  /*0190*/  MOV R5, c[0x0][0x3ac] ;  /* 0x0000eb0000057a02 */ /* 0x000fe40000000f00 */
.L_x_792:
[----:B-1----:R-:W-:-:S05]  /*01a0*/  IMAD.SHL.U32 R4, R3, 0x80, RZ ;  /* 0x0000008003047824 */ /* 0x002fca00078e00ff */
[----:B-----5:R-:W-:-:S04]  /*01b0*/  ISETP.GE.AND P0, PT, R4, R5, PT ;  /* 0x000000050400720c */ /* 0x020fc80003f06270 */
[----:B------:R-:W-:Y:S01]  /*01c0*/  SEL R223, R223, 0xffffffff, !P0 ;  /* 0xffffffffdfdf7807 */ /* 0x000fe20004000000 */
[----:B------:R-:W-:Y:S05]  /*01d0*/  BRA `(.L_x_794) ;  /* 0x0000011000007947 */ /* 0x000fea0003800000 */
.L_x_790:
[----:B---34-:R-:W-:-:S04]  /*01e0*/  ISETP.NE.U32.AND P0, PT, RZ, c[0x0][0x3c8], PT ;  /* 0x0000f200ff007a0c */ /* 0x018fc80003f05070 */
[----:B------:R-:W-:-:S13]  /*01f0*/  ISETP.NE.AND.EX P0, PT, RZ, c[0x0][0x3cc], PT, P0 ;  /* 0x0000f300ff007a0c */ /* 0x000fda0003f05300 */
[----:B------:R-:W-:Y:S05]  /*0200*/  @!P0 BRA `(.L_x_795) ;  /* 0x0000002000008947 */ /* 0x000fea0003800000 */
[----:B------:R1:W5:Y:S01]  /*0210*/  LDG.E R5, [R4.64] ;  /* 0x0000000804057981 */ /* 0x000362000c1e1900 */
[----:B------:R-:W-:Y:S05]  /*0220*/  BRA `(.L_x_796) ;  /* 0x0000009000007947 */ /* 0x000fea0003800000 */
.L_x_795:
        /* <DEDUP_REMOVED lines=8> */
.L_x_797:
[----:B------:R-:W-:Y:S02]  /*02b0*/  MOV R5, c[0x0][0x3ac] ;  /* 0x0000eb0000057a02 */ /* 0x000fe40000000f00 */
.L_x_796:
[----:B-1----:R-:W-:-:S05]  /*02c0*/  IMAD.SHL.U32 R4, R3, 0x80, RZ ;  /* 0x0000008003047824 */ /* 0x002fca00078e00ff */
[----:B-----5:R-:W-:-:S04]  /*02d0*/  ISETP.GE.AND P0, PT, R4, R5, PT ;  /* 0x000000050400720c */ /* 0x020fc80003f06270 */
[----:B------:R-:W-:-:S04]  /*02e0*/  SEL R223, R223, 0xffffffff, !P0 ;  /* 0xffffffffdfdf7807 */ /* 0x000fc80004000000 */
.L_x_794:
        /* <DEDUP_REMOVED lines=33> */
.L_x_798:
[----:B-1----:R-:W-:-:S04]  /*0500*/  ISETP.NE.U32.AND P0, PT, RZ, c[0x0][0x2e0], PT ;  /* 0x0000b800ff007a0c */ /* 0x002fc80003f05070 */
[----:B------:R-:W-:-:S13]  /*0510*/  ISETP.NE.AND.EX P0, PT, RZ, c[0x0][0x2e4], PT, P0 ;  /* 0x0000b900ff007a0c */ /* 0x000fda0003f05300 */
[----:B------:R-:W-:Y:S05]  /*0520*/  @!P0 BRA `(.L_x_799) ;  /* 0x0000003000008947 */ /* 0x000fea0003800000 */
[----:B------:R-:W-:-:S05]  /*0530*/  IMAD.WIDE R10, R223, R10, c[0x0][0x2e0] ;  /* 0x0000b800df0a7625 */ /* 0x000fca00078e020a */
[----:B------:R1:W5:Y:S01]  /*0540*/  LDG.E R4, [R10.64] ;  /* 0x000000080a047981 */ /* 0x000362000c1e1900 */
[----:B------:R-:W-:Y:S05]  /*0550*/  BRA `(.L_x_800) ;  /* 0x0000004000007947 */ /* 0x000fea0003800000 */
.L_x_799:
[----:B------:R-:W-:Y:S05]  /*0560*/  @!P3 BRA `(.L_x_800) ;  /* 0x000000300000b947 */ /* 0x000fea0003800000 */
[----:B------:R-:W2:Y:S04]  /*0570*/  LDG.E R4, [R14.64] ;  /* 0x000000080e047981 */ /* 0x000ea8000c1e1900 */
[----:B------:R-:W2:Y:S02]  /*0580*/  LDG.E R11, [R14.64+0x4] ;  /* 0x000004080e0b7981 */ /* 0x000ea4000c1e1900 */
[----:B--2---:R-:W-:Y:S02]  /*0590*/  IADD3 R4, -R4, R11, RZ ;  /* 0x0000000b04047210 */ /* 0x004fe40007ffe1ff */
.L_x_800:
        /* <DEDUP_REMOVED lines=406> */
.L_x_803:
[----:B------:R-:W-:Y:S05]  /*1f00*/  BSYNC B0 ;  /* 0x0000000000007941 */ /* 0x000fea0003800000 */
.L_x_802:
        /* <DEDUP_REMOVED lines=78> */
.L_x_806:
        /* <DEDUP_REMOVED lines=126> */
.L_x_804:
        /* <DEDUP_REMOVED lines=415> */
.L_x_805:
        /* <DEDUP_REMOVED lines=237> */
.L_x_801:
        /* <DEDUP_REMOVED lines=9> */
[----:B------:R-:W5:Y:S01]  /*5520*/  S2R R3, SR_CTAID.Y ;  /* 0x0000000000037919 */ /* 0x000f620000002600 */
[----:B------:R-:W-:Y:S01]  /*5530*/  ULDC UR4, c[0x0][0x2f4] ;  /* 0x0000bd0000047ab9 */ /* 0x000fe20000000800 */
[----:B------:R-:W-:Y:S02]  /*5540*/  IMAD R4, R223, c[0x0][0x2f4], RZ ;  /* 0x0000bd00df047a24 */ /* 0x000fe400078e02ff */
[----:B------:R-:W-:Y:S01]  /*5550*/  BAR.SYNC.DEFER_BLOCKING 0x1, 0x100 ;  /* 0x0044000000007b1d */ /* 0x000fe20000010000 */
[----:B------:R-:W-:Y:S02]  /*5560*/  ISETP.NE.AND P0, PT, R0, c[0x0][0x338], PT ;  /* 0x0000ce0000007a0c */ /* 0x000fe40003f05270 */
[----:B------:R-:W-:-:S03]  /*5570*/  SHF.R.S32.HI R5, RZ, 0x1f, R4 ;  /* 0x0000001fff057819 */ /* 0x000fc60000011404 */
[----:B------:R-:W1:Y:S01]  /*5580*/  S2R R2, SR_TID.X ;  /* 0x0000000000027919 */ /* 0x000e620000002100 */
[----:B------:R-:W-:Y:S01]  /*5590*/  BSSY B0, `(.L_x_807) ;  /* 0x0000021000007945 */ /* 0x000fe20003800000 */
[----:B----4-:R-:W-:-:S06]  /*55a0*/  UIMAD UR5, UR6, UR5, URZ ;  /* 0x00000005060572a4 */ /* 0x010fcc000f8e023f */
[----:B-----5:R-:W-:Y:S01]  /*55b0*/  @P0 IMAD.HI.U32 R0, R3, c[0x0][0x33c], RZ ;  /* 0x0000cf0003000a27 */ /* 0x020fe200078e00ff */
[----:B------:R-:W-:-:S03]  /*55c0*/  UIMAD UR5, UR5, UR4, URZ ;  /* 0x00000004050572a4 */ /* 0x000fc6000f8e023f */
[----:B--2---:R-:W-:Y:S01]  /*55d0*/  IMAD.MOV.U32 R7, RZ, RZ, R3 ;  /* 0x000000ffff077224 */ /* 0x004fe200078e0003 */
[----:B------:R-:W-:Y:S01]  /*55e0*/  @P0 SHF.R.U32.HI R7, RZ, c[0x0][0x340], R0 ;  /* 0x0000d000ff070a19 */ /* 0x000fe20000011600 */
[----:B------:R-:W-:Y:S01]  /*55f0*/  USHF.R.S32.HI UR4, URZ, 0x1f, UR5 ;  /* 0x0000001f3f047899 */ /* 0x000fe20008011405 */
[----:B------:R-:W-:Y:S02]  /*5600*/  SHF.R.S32.HI R0, RZ, 0x1f, R223 ;  /* 0x0000001fff007819 */ /* 0x000fe400000114df */
[--C-:B------:R-:W-:Y:S01]  /*5610*/  IADD3 R4, P2, P0, R4, UR5, R7.reuse ;  /* 0x0000000504047c10 */ /* 0x100fe2000f85e007 */
[----:B------:R-:W-:Y:S01]  /*5620*/  IMAD.MOV R8, RZ, RZ, -R7 ;  /* 0x000000ffff087224 */ /* 0x000fe200078e0a07 */
[----:B------:R-:W-:-:S03]  /*5630*/  SEL R0, R0, RZ, !P1 ;  /* 0x000000ff00007207 */ /* 0x000fc60004800000 */
[----:B------:R-:W-:Y:S02]  /*5640*/  IMAD R8, R8, c[0x0][0x338], R3 ;  /* 0x0000ce0008087a24 */ /* 0x000fe400078e0203 */
[C---:B---3--:R-:W-:Y:S01]  /*5650*/  @P1 IMAD R9, R223.reuse, 0x80, R6 ;  /* 0x00000080df091824 */ /* 0x048fe200078e0206 */
[----:B------:R-:W-:Y:S02]  /*5660*/  SHF.R.S32.HI R6, RZ, 0x1f, R7 ;  /* 0x0000001fff067819 */ /* 0x000fe40000011407 */
[----:B------:R-:W-:Y:S02]  /*5670*/  SEL R223, R223, RZ, !P1 ;  /* 0x000000ffdfdf7207 */ /* 0x000fe40004800000 */
[----:B-1----:R-:W-:Y:S02]  /*5680*/  @P1 SHF.R.S32.HI R10, RZ, 0x1f, R9 ;  /* 0x0000001fff0a1819 */ /* 0x002fe40000011409 */
[----:B------:R-:W-:Y:S02]  /*5690*/  IADD3.X R5, R5, UR4, R6, P2, P0 ;  /* 0x0000000405057c10 */ /* 0x000fe400097e0406 */
[----:B------:R-:W-:-:S02]  /*56a0*/  @P1 LEA.HI R10, R10, R9, RZ, 0x7 ;  /* 0x000000090a0a1211 */ /* 0x000fc400078f38ff */
[----:B------:R-:W-:Y:S02]  /*56b0*/  ISETP.NE.AND P2, PT, R2, RZ, PT ;  /* 0x000000ff0200720c */ /* 0x000fe40003f45270 */
[----:B------:R-:W-:Y:S02]  /*56c0*/  @P1 SHF.R.S32.HI R10, RZ, 0x7, R10 ;  /* 0x00000007ff0a1819 */ /* 0x000fe4000001140a */
[C---:B------:R-:W-:Y:S01]  /*56d0*/  SHF.L.U64.HI R5, R4.reuse, 0x2, R5 ;  /* 0x0000000204057819 */ /* 0x040fe20000010205 */
[----:B------:R-:W-:Y:S02]  /*56e0*/  IMAD.SHL.U32 R4, R4, 0x4, RZ ;  /* 0x0000000404047824 */ /* 0x000fe400078e00ff */
[----:B------:R-:W-:-:S03]  /*56f0*/  @P1 IMAD R10, R10, 0x3000, RZ ;  /* 0x000030000a0a1824 */ /* 0x000fc600078e02ff */
[----:B------:R-:W-:Y:S02]  /*5700*/  IADD3 R12, P0, R4, c[0x0][0x350], RZ ;  /* 0x0000d400040c7a10 */ /* 0x000fe40007f1e0ff */
[----:B------:R-:W-:Y:S02]  /*5710*/  @P1 SHF.R.S32.HI R11, RZ, 0x1f, R10 ;  /* 0x0000001fff0b1819 */ /* 0x000fe4000001140a */
[----:B------:R-:W-:Y:S01]  /*5720*/  IADD3.X R13, R5, c[0x0][0x354], RZ, P0, !PT ;  /* 0x0000d500050d7a10 */ /* 0x000fe200007fe4ff */
[----:B------:R-:W-:Y:S01]  /*5730*/  @!P1 CS2R R10, SRZ ;  /* 0x00000000000a9805 */ /* 0x000fe2000001ff00 */
[----:B------:R-:W-:Y:S05]  /*5740*/  @P2 BRA `(.L_x_808) ;  /* 0x0000005000002947 */ /* 0x000fea0003800000 */
.L_x_809:
[----:B------:R-:W2:Y:S01]  /*5750*/  LDG.E.STRONG.GPU R3, [R12.64] ;  /* 0x000000080c037981 */ /* 0x000ea2000c1ef900 */
[----:B------:R-:W-:Y:S01]  /*5760*/  YIELD ;  /* 0x0000000000007946 */ /* 0x000fe20003800000 */
[----:B--2---:R-:W-:Y:S01]  /*5770*/  ISETP.NE.AND P0, PT, R3, R8, PT ;  /* 0x000000080300720c */ /* 0x004fe20003f05270 */
[----:B------:R-:W-:-:S12]  /*5780*/  CCTL.IVALL ;  /* 0x00000000ff00798f */ /* 0x000fd80002000000 */
[----:B------:R-:W-:Y:S05]  /*5790*/  @P0 BRA `(.L_x_809) ;  /* 0xffffffb000000947 */ /* 0x000fea000383ffff */
.L_x_808:
[----:B------:R-:W-:Y:S05]  /*57a0*/  BSYNC B0 ;  /* 0x0000000000007941 */ /* 0x000fea0003800000 */
.L_x_807:
[----:B------:R-:W-:Y:S01]  /*57b0*/  MOV R9, 0xffffffff ;  /* 0xffffffff00097802 */ /* 0x000fe20000000f00 */
[----:B------:R-:W-:Y:S05]  /*57c0*/  BRA.CONV ~URZ, `(.L_x_810) ;  /* 0x000000237f007947 */ /* 0x000fea000b800000 */
[----:B------:R-:W-:Y:S02]  /*57d0*/  MOV R14, 0x57f0 ;  /* 0x000057f0000e7802 */ /* 0x000fe40000000f00 */
[----:B------:R-:W-:Y:S05]  /*57e0*/  CALL.REL.NOINC `($__internal_7_$__cuda_sm70_warpsync) ;  /* 0x00000a9000007944 */ /* 0x000fea0003c00000 */
.L_x_810:
[----:B------:R-:W-:Y:S01]  /*57f0*/  UIMAD UR5, UR6, 0x3000, URZ ;  /* 0x00003000060578a4 */ /* 0x000fe2000f8e023f */
[----:B------:R-:W-:Y:S01]  /*5800*/  SHF.R.S32.HI R3, RZ, 0x1f, R2 ;  /* 0x0000001fff037819 */ /* 0x000fe20000011402 */
[----:B------:R-:W-:-:S06]  /*5810*/  NOP ;  /* 0x0000000000007918 */ /* 0x000fcc0000000000 */
[----:B------:R-:W-:Y:S01]  /*5820*/  USHF.R.S32.HI UR4, URZ, 0x1f, UR5 ;  /* 0x0000001f3f047899 */ /* 0x000fe20008011405 */
[----:B------:R-:W-:Y:S01]  /*5830*/  IADD3 R10, P1, P0, R10, UR5, R2 ;  /* 0x000000050a0a7c10 */ /* 0x000fe2000f83e002 */
[----:B------:R-:W-:-:S04]  /*5840*/  IMAD R2, R6, c[0x0][0x328], RZ ;  /* 0x0000ca0006027a24 */ /* 0x000fc800078e02ff */
[----:B------:R-:W-:Y:S01]  /*5850*/  IADD3.X R11, R11, UR4, R3, P1, P0 ;  /* 0x000000040b0b7c10 */ /* 0x000fe20008fe0403 */
[C---:B------:R-:W-:Y:S02]  /*5860*/  IMAD R3, R7.reuse, c[0x0][0x32c], R2 ;  /* 0x0000cb0007037a24 */ /* 0x040fe400078e0202 */
[----:B------:R-:W-:Y:S02]  /*5870*/  IMAD R2, R0, c[0x0][0x330], RZ ;  /* 0x0000cc0000027a24 */ /* 0x000fe400078e02ff */
[----:B------:R-:W-:-:S04]  /*5880*/  IMAD.WIDE.U32 R14, R7, c[0x0][0x328], R10 ;  /* 0x0000ca00070e7a25 */ /* 0x000fc800078e000a */
[----:B------:R-:W-:Y:S01]  /*5890*/  IMAD R2, R223, c[0x0][0x334], R2 ;  /* 0x0000cd00df027a24 */ /* 0x000fe200078e0202 */
        /* <DEDUP_REMOVED lines=55> */
[----:B-1----:R-:W-:Y:S05]  /*5c10*/  CALL.REL.NOINC `($__internal_7_$__cuda_sm70_warpsync) ;  /* 0x0000066000007944 */ /* 0x002fea0003c00000 */
.L_x_811:
        /* <DEDUP_REMOVED lines=12> */
.L_x_813:
[----:B------:R-:W-:Y:S05]  /*5ce0*/  BSYNC B0 ;  /* 0x0000000000007941 */ /* 0x000fea0003800000 */
.L_x_812:
[----:B------:R-:W-:Y:S01]  /*5cf0*/  IADD3 R4, P0, R4, c[0x0][0x348], RZ ;  /* 0x0000d20004047a10 */ /* 0x000fe20007f1e0ff */
[----:B------:R-:W-:Y:S03]  /*5d00*/  BSSY B0, `(.L_x_814) ;  /* 0x0000008000007945 */ /* 0x000fe60003800000 */
[----:B------:R-:W-:Y:S01]  /*5d10*/  IADD3.X R5, R5, c[0x0][0x34c], RZ, P0, !PT ;  /* 0x0000d30005057a10 */ /* 0x000fe200007fe4ff */
[----:B------:R-:W-:Y:S05]  /*5d20*/  @P2 BRA `(.L_x_815) ;  /* 0x0000005000002947 */ /* 0x000fea0003800000 */
.L_x_816:
[----:B--2---:R-:W2:Y:S01]  /*5d30*/  LDG.E.STRONG.GPU R3, [R4.64] ;  /* 0x0000000804037981 */ /* 0x004ea2000c1ef900 */
[----:B------:R-:W-:Y:S01]  /*5d40*/  YIELD ;  /* 0x0000000000007946 */ /* 0x000fe20003800000 */
[----:B--2---:R-:W-:Y:S01]  /*5d50*/  ISETP.NE.AND P0, PT, R3, R8, PT ;  /* 0x000000080300720c */ /* 0x004fe20003f05270 */
[----:B------:R-:W-:-:S12]  /*5d60*/  CCTL.IVALL ;  /* 0x00000000ff00798f */ /* 0x000fd80002000000 */
[----:B------:R-:W-:Y:S05]  /*5d70*/  @P0 BRA `(.L_x_816) ;  /* 0xffffffb000000947 */ /* 0x000fea000383ffff */
.L_x_815:
[----:B------:R-:W-:Y:S05]  /*5d80*/  BSYNC B0 ;  /* 0x0000000000007941 */ /* 0x000fea0003800000 */
.L_x_814:
[----:B------:R-:W-:Y:S05]  /*5d90*/  BRA.CONV ~URZ, `(.L_x_817) ;  /* 0x000000237f007947 */ /* 0x000fea000b800000 */
[----:B------:R-:W-:Y:S02]  /*5da0*/  MOV R14, 0x5dc0 ;  /* 0x00005dc0000e7802 */ /* 0x000fe40000000f00 */
[----:B-12---:R-:W-:Y:S05]  /*5db0*/  CALL.REL.NOINC `($__internal_7_$__cuda_sm70_warpsync) ;  /* 0x000004c000007944 */ /* 0x006fea0003c00000 */
.L_x_817:
[----:B------:R-:W-:Y:S01]  /*5dc0*/  MOV R2, R10 ;  /* 0x0000000a00027202 */ /* 0x000fe20000000f00 */
[----:B------:R-:W-:Y:S01]  /*5dd0*/  IMAD R6, R6, c[0x0][0x300], RZ ;  /* 0x0000c00006067a24 */ /* 0x000fe200078e02ff */
[----:B--2---:R-:W-:Y:S01]  /*5de0*/  MOV R3, R11 ;  /* 0x0000000b00037202 */ /* 0x004fe20000000f00 */
        /* <DEDUP_REMOVED lines=60> */
[----:B-12---:R-:W-:Y:S05]  /*61b0*/  CALL.REL.NOINC `($__internal_7_$__cuda_sm70_warpsync) ;  /* 0x000000c000007944 */ /* 0x006fea0003c00000 */
.L_x_818:
        /* <DEDUP_REMOVED lines=12> */
        .weak           $__internal_7_$__cuda_sm70_warpsync
        .type           $__internal_7_$__cuda_sm70_warpsync,@function
        .size           $__internal_7_$__cuda_sm70_warpsync,(.L_x_1419 - $__internal_7_$__cuda_sm70_warpsync)
$__internal_7_$__cuda_sm70_warpsync:
[----:B------:R-:W-:Y:S01]  /*6280*/  MOV R15, 0x0 ;  /* 0x00000000000f7802 */ /* 0x000fe20000000f00 */
[----:B------:R-:W-:Y:S04]  /*6290*/  WARPSYNC R9 ;  /* 0x0000000900007348 */ /* 0x000fe80003800000 */
[----:B------:R-:W-:Y:S05]  /*62a0*/  RET.REL.NODEC R14 `(_ZN7cutlass13device_kernelIN5flash19enable_sm80_to_sm89INS1_16FlashAttnBwdSm80INS1_25CollectiveMainloopBwdSm80ILi2ELi2EN4cute5tupleIJNS5_1CILi64EEENS7_ILi128EEENS7_ILi96EEEEEENS_6half_tEfNS_4arch4Sm80ELb0ELb0ELb0ELb1ELb1ELb0ELb0ELb0ELi2ELi2ELi4ELi2ELb0EEENS1_24CollectiveEpilogueBwdGQAISB_fSE_Li256ELb1ELb1EEENS1_19SingleTileSchedulerILb1ELb0ELb0ELi128EEEEEEEEEvNT_6ParamsE) ;  /* 0xffff9d500e007950 */ /* 0x000fea0003c3ffff */
.L_x_819:
        /* <DEDUP_REMOVED lines=13> */
.L_x_1419:


//--------------------- .text._ZN7cutlass13device_kernelIN5flash19enable_sm80_to_sm89INS1_16FlashAttnBwdSm80INS1_25CollectiveMainloopBwdSm80ILi2ELi2EN4cute5tupleIJNS5_1CILi64EEENS7_ILi128EEENS7_ILi96EEEEEENS_6half_tEfNS_4arch4Sm80ELb0ELb1ELb0ELb0ELb0ELb0ELb0ELb0ELi2ELi2ELi4ELi2ELb0EEENS1_21CollectiveEpilogueBwdISB_SC_SE_Li256ELb0ELb0ELi2EEENS1_19SingleTileSchedulerILb0ELb0ELb0ELi128EEEEEEEEEvNT_6ParamsE --------------------------
	.section	.text._ZN7cutlass13device_kernelIN5flash19enable_sm80_to_sm89INS1_16FlashAttnBwdSm80INS1_25CollectiveMainloopBwdSm80ILi2ELi2EN4cute5tupleIJNS5_1CILi64EEENS7_ILi128EEENS7_ILi96EEEEEENS_6half_tEfNS_4arch4Sm80ELb0ELb1ELb0ELb0ELb0ELb0ELb0ELb0ELi2ELi2ELi4ELi2ELb0EEENS1_21CollectiveEpilogueBwdISB_SC_SE_Li256ELb0ELb0ELi2EEENS1_19SingleTileSchedulerILb0ELb0ELb0ELi128EEEEEEEEEvNT_6ParamsE,"ax",@progbits
	.sectioninfo	@"SHI_REGISTERS=253"
	.align	128
.text._ZN7cutlass13device_kernelIN5flash19enable_sm80_to_sm89INS1_16FlashAttnBwdSm80INS1_25CollectiveMainloopBwdSm80ILi2ELi2EN4cute5tupleIJNS5_1CILi64EEENS7_ILi128EEENS7_ILi96EEEEEENS_6half_tEfNS_4arch4Sm80ELb0ELb1ELb0ELb0ELb0ELb0ELb0ELb0ELi2ELi2ELi4ELi2ELb0EEENS1_21CollectiveEpilogueBwdISB_SC_SE_Li256ELb0ELb0ELi2EEENS1_19SingleTileSchedulerILb0ELb0ELb0ELi128EEEEEEEEEvNT_6ParamsE:
        .type           _ZN7cutlass13device_kernelIN5flash19enable_sm80_to_sm89INS1_16FlashAttnBwdSm80INS1_25CollectiveMainloopBwdSm80ILi2ELi2EN4cute5tupleIJNS5_1CILi64EEENS7_ILi128EEENS7_ILi96EEEEEENS_6half_tEfNS_4arch4Sm80ELb0ELb1ELb0ELb0ELb0ELb0ELb0ELb0ELi2ELi2ELi4ELi2ELb0EEENS1_21CollectiveEpilogueBwdISB_SC_SE_Li256ELb0ELb0ELi2EEENS1_19SingleTileSchedulerILb0ELb0ELb0ELi128EEEEEEEEEvNT_6ParamsE,@function
        .size           _ZN7cutlass13device_kernelIN5flash19enable_sm80_to_sm89INS1_16FlashAttnBwdSm80INS1_25CollectiveMainloopBwdSm80ILi2ELi2EN4cute5tupleIJNS5_1CILi64EEENS7_ILi128EEENS7_ILi96EEEEEENS_6half_tEfNS_4arch4Sm80ELb0ELb1ELb0ELb0ELb0ELb0ELb0ELb0ELi2ELi2ELi4ELi2ELb0EEENS1_21CollectiveEpilogueBwdISB_SC_SE_Li256ELb0ELb0ELi2EEENS1_19SingleTileSchedulerILb0ELb0ELb0ELi128EEEEEEEEEvNT_6ParamsE,(.L_x_1421 - _ZN7cutlass13device_kernelIN5flash19enable_sm80_to_sm89INS1_16FlashAttnBwdSm80INS1_25CollectiveMainloopBwdSm80ILi2ELi2EN4cute5tupleIJNS5_1CILi64EEENS7_ILi128EEENS7_ILi96EEEEEENS_6half_tEfNS_4arch4Sm80ELb0ELb1ELb0ELb0ELb0ELb0ELb0ELb0ELi2ELi2ELi4ELi2ELb0EEENS1_21CollectiveEpilogueBwdISB_SC_SE_Li256ELb0ELb0ELi2EEENS1_19SingleTileSchedulerILb0ELb0ELb0ELi128EEEEEEEEEvNT_6ParamsE)
        .other          _ZN7cutlass13device_kernelIN5flash19enable_sm80_to_sm89INS1_16FlashAttnBwdSm80INS1_25CollectiveMainloopBwdSm80ILi2ELi2EN4cute5tupleIJNS5_1CILi64EEENS7_ILi128EEENS7_ILi96EEEEEENS_6half_tEfNS_4arch4Sm80ELb0ELb1ELb0ELb0ELb0ELb0ELb0ELb0ELi2ELi2ELi4ELi2ELb0EEENS1_21CollectiveEpilogueBwdISB_SC_SE_Li256ELb0ELb0ELi2EEENS1_19SingleTileSchedulerILb0ELb0ELb0ELi128EEEEEEEEEvNT_6ParamsE,@"STO_CUDA_ENTRY STV_DEFAULT"
_ZN7cutlass13device_kernelIN5flash19enable_sm80_to_sm89INS1_16FlashAttnBwdSm80INS1_25CollectiveMainloopBwdSm80ILi2ELi2EN4cute5tupleIJNS5_1CILi64EEENS7_ILi128EEENS7_ILi96EEEEEENS_6half_tEfNS_4arch4Sm80ELb0ELb1ELb0ELb0ELb0ELb0ELb0ELb0ELi2ELi2ELi4ELi2ELb0EEENS1_21CollectiveEpilogueBwdISB_SC_SE_Li256ELb0ELb0ELi2EEENS1_19SingleTileSchedulerILb0ELb0ELb0ELi128EEEEEEEEEvNT_6ParamsE:
[----:B------:R-:W-:Y:S02]  /*0000*/  MOV R1, c[0x0][0x28] ;  /* 0x00000a0000017a02 */ /* 0x000fe40000000f00 */
[----:B------:R-:W1:Y:S02]  /*0010*/  S2UR UR13, SR_CTAID.Z ;  /* 0x00000000000d79c3 */ /* 0x000e640000002700 */
[----:B-1----:R-:W-:-:S13]  /*0020*/  ISETP.LE.AND P0, PT, RZ, UR13, PT ;  /* 0x0000000dff007c0c */ /* 0x002fda000bf03270 */
[----:B------:R-:W-:Y:S05]  /*0030*/  @!P0 EXIT ;  /* 0x000000000000894d */ /* 0x000fea0003800000 */
[----:B------:R-:W1:Y:S01]  /*0040*/  S2R R201, SR_CTAID.X ;  /* 0x0000000000c97919 */ /* 0x000e620000002500 */
[----:B------:R-:W-:Y:S02]  /*0050*/  ULDC UR5, c[0x0][0x168] ;  /* 0x00005a0000057ab9 */ /* 0x000fe40000000800 */
[----:B------:R-:W-:Y:S01]  /*0060*/  UIADD3 UR5, UR5, 0x3f, URZ ;  /* 0x0000003f05057890 */ /* 0x000fe2000fffe03f */
[----:B------:R-:W2:Y:S03]  /*0070*/  S2R R208, SR_TID.X ;  /* 0x0000000000d07919 */ /* 0x000ea60000002100 */
[----:B------:R-:W-:Y:S01]  /*0080*/  USHF.R.S32.HI UR4, URZ, 0x1f, UR5 ;  /* 0x0000001f3f047899 */ /* 0x000fe20008011405 */
[----:B------:R-:W3:Y:S03]  /*0090*/  S2R R2, SR_CTAID.Y ;  /* 0x0000000000027919 */ /* 0x000ee60000002600 */
[----:B------:R-:W-:-:S04]  /*00a0*/  ULEA.HI UR4, UR4, UR5, URZ, 0x6 ;  /* 0x0000000504047291 */ /* 0x000fc8000f8f303f */
[----:B------:R-:W-:-:S06]  /*00b0*/  USHF.R.S32.HI UR4, URZ, 0x6, UR4 ;  /* 0x000000063f047899 */ /* 0x000fcc0008011404 */
[----:B------:R-:W-:Y:S02]  /*00c0*/  MOV R206, UR4 ;  /* 0x0000000400ce7c02 */ /* 0x000fe40008000f00 */
[----:B-1----:R-:W-:-:S13]  /*00d0*/  ISETP.GE.AND P0, PT, R201, RZ, PT ;  /* 0x000000ffc900720c */ /* 0x002fda0003f06270 */
[----:B------:R-:W-:Y:S05]  /*00e0*/  @!P0 BRA `(.L_x_820) ;  /* 0x0000008000008947 */ /* 0x000fea0003800000 */
[----:B--23--:R-:W-:-:S04]  /*00f0*/  LEA R3, R201, c[0x0][0x168], 0x7 ;  /* 0x00005a00c9037a11 */ /* 0x00cfc800078e38ff */
[----:B------:R-:W-:-:S04]  /*0100*/  IADD3 R3, R3, 0xbf, RZ ;  /* 0x000000bf03037810 */ /* 0x000fc80007ffe0ff */
[----:B------:R-:W-:-:S04]  /*0110*/  IADD3 R3, R3, -c[0x0][0x198], RZ ;  /* 0x8000660003037a10 */ /* 0x000fc80007ffe0ff */
[----:B------:R-:W-:-:S04]  /*0120*/  IADD3 R3, R3, c[0x0][0x2a0], RZ ;  /* 0x0000a80003037a10 */ /* 0x000fc80007ffe0ff */
[----:B------:R-:W-:-:S04]  /*0130*/  SHF.R.S32.HI R0, RZ, 0x1f, R3 ;  /* 0x0000001fff007819 */ /* 0x000fc80000011403 */
[----:B------:R-:W-:-:S04]  /*0140*/  LEA.HI R0, R0, R3, RZ, 0x6 ;  /* 0x0000000300007211 */ /* 0x000fc800078f30ff */
[----:B------:R-:W-:-:S04]  /*0150*/  SHF.R.S32.HI R0, RZ, 0x6, R0 ;  /* 0x00000006ff007819 */ /* 0x000fc80000011400 */
[----:B------:R-:W-:Y:S02]  /*0160*/  IMNMX R206, R206, R0, PT ;  /* 0x00000000cece7217 */ /* 0x000fe40003800200 */
.L_x_820:
[----:B--23--:R-:W-:Y:S01]  /*0170*/  IMAD.SHL.U32 R205, R201, 0x80, RZ ;  /* 0x00000080c9cd7824 */ /* 0x00cfe200078e00ff */
[----:B------:R-:W-:Y:S01]  /*0180*/  ULDC.64 UR16, c[0x0][0x118] ;  /* 0x0000460000107ab9 */ /* 0x000fe20000000a00 */
[----:B------:R-:W-:Y:S01]  /*0190*/  PLOP3.LUT P1, PT, PT, PT, PT, 0x80, 0x0 ;  /* 0x000000000000781c */ /* 0x000fe20003f2f070 */
[----:B------:R-:W-:Y:S01]  /*01a0*/  CS2R R158, SRZ ;  /* 0x00000000009e7805 */ /* 0x000fe2000001ff00 */
[----:B------:R-:W-:Y:S01]  /*01b0*/  CS2R R156, SRZ ;  /* 0x00000000009c7805 */ /* 0x000fe2000001ff00 */
[----:B------:R-:W-:Y:S01]  /*01c0*/  IADD3 R0, R205, c[0x0][0x168], RZ ;  /* 0x00005a00cd007a10 */ /* 0x000fe20007ffe0ff */
[----:B------:R-:W-:Y:S01]  /*01d0*/  CS2R R162, SRZ ;  /* 0x0000000000a27805 */ /* 0x000fe2000001ff00 */
[----:B------:R-:W-:Y:S01]  /*01e0*/  CS2R R160, SRZ ;  /* 0x0000000000a07805 */ /* 0x000fe2000001ff00 */
[----:B------:R-:W-:Y:S01]  /*01f0*/  CS2R R154, SRZ ;  /* 0x00000000009a7805 */ /* 0x000fe2000001ff00 */
[----:B------:R-:W-:Y:S01]  /*0200*/  IADD3 R0, R0, -c[0x0][0x198], RZ ;  /* 0x8000660000007a10 */ /* 0x000fe20007ffe0ff */
        /* <DEDUP_REMOVED lines=15> */
[----:B------:R-:W-:Y:S01]  /*0300*/  SHF.R.S32.HI R232, RZ, 0x6, R232 ;  /* 0x00000006ffe87819 */ /* 0x000fe200000114e8 */
[----:B------:R-:W-:Y:S01]  /*0310*/  CS2R R124, SRZ ;  /* 0x00000000007c7805 */ /* 0x000fe2000001ff00 */
[----:B------:R-:W-:Y:S01]  /*0320*/  CS2R R130, SRZ ;  /* 0x0000000000827805 */ /* 0x000fe2000001ff00 */
[----:B------:R-:W-:Y:S01]  /*0330*/  CS2R R128, SRZ ;  /* 0x0000000000807805 */ /* 0x000fe2000001ff00 */
[----:B------:R-:W-:Y:S01]  /*0340*/  IMNMX R232, RZ, R232, !PT ;  /* 0x000000e8ffe87217 */ /* 0x000fe20007800200 */
[----:B------:R-:W-:Y:S01]  /*0350*/  CS2R R122, SRZ ;  /* 0x00000000007a7805 */ /* 0x000fe2000001ff00 */
[----:B------:R-:W-:Y:S01]  /*0360*/  CS2R R120, SRZ ;  /* 0x0000000000787805 */ /* 0x000fe2000001ff00 */
[----:B------:R-:W-:Y:S01]  /*0370*/  CS2R R118, SRZ ;  /* 0x0000000000767805 */ /* 0x000fe2000001ff00 */
[----:B------:R-:W-:Y:S01]  /*0380*/  ISETP.GT.AND P0, PT, R206, R232, PT ;  /* 0x000000e8ce00720c */ /* 0x000fe20003f04270 */
        /* <DEDUP_REMOVED lines=27> */
[----:B------:R-:W-:Y:S01]  /*0540*/  IMAD.MOV.U32 R0, RZ, RZ, c[0x0][0x248] ;  /* 0x00009200ff007624 */ /* 0x000fe200078e00ff */
[----:B------:R-:W-:Y:S01]  /*0550*/  USHF.R.S32.HI UR12, URZ, 0x1f, UR13 ;  /* 0x0000001f3f0c7899 */ /* 0x000fe2000801140d */
[----:B------:R-:W-:Y:S01]  /*0560*/  IMAD.SHL.U32 R222, R208, 0x4, RZ ;  /* 0x00000004d0de7824 */ /* 0x000fe200078e00ff */
[CC--:B------:R-:W-:Y:S01]  /*0570*/  LEA.HI R26, R9.reuse, R208.reuse, RZ, 0x2 ;  /* 0x000000d0091a7211 */ /* 0x0c0fe200078f10ff */
[----:B------:R-:W-:Y:S01]  /*0580*/  ULDC.64 UR4, c[0x0][0x278] ;  /* 0x00009e0000047ab9 */ /* 0x000fe20000000a00 */
[----:B------:R-:W-:Y:S01]  /*0590*/  LEA.HI R16, R9, R208, RZ, 0x3 ;  /* 0x000000d009107211 */ /* 0x000fe200078f18ff */
[----:B------:R-:W-:Y:S01]  /*05a0*/  UIMAD UR8, UR12, UR4, URZ ;  /* 0x000000040c0872a4 */ /* 0x000fe2000f8e023f */
[----:B------:R-:W-:Y:S01]  /*05b0*/  LOP3.LUT R12, R26, 0xfffffffc, RZ, 0xc0, !PT ;  /* 0xfffffffc1a0c7812 */ /* 0x000fe200078ec0ff */
[----:B------:R-:W-:Y:S01]  /*05c0*/  UIMAD.WIDE.U32 UR14, UR13, UR4, URZ ;  /* 0x000000040d0e72a5 */ /* 0x000fe2000f8e003f */
[----:B------:R-:W-:Y:S01]  /*05d0*/  ISETP.NE.AND P3, PT, R0, 0x1, PT ;  /* 0x000000010000780c */ /* 0x000fe20003f65270 */
[----:B------:R-:W-:Y:S01]  /*05e0*/  IMAD.SHL.U32 R0, R16, 0x8, RZ ;  /* 0x0000000810007824 */ /* 0x000fe200078e00ff */
[----:B------:R-:W-:Y:S01]  /*05f0*/  SHF.R.S32.HI R3, RZ, 0x1f, R2 ;  /* 0x0000001fff037819 */ /* 0x000fe20000011402 */
[----:B------:R-:W-:Y:S01]  /*0600*/  IMAD.IADD R12, R208, 0x1, -R12 ;  /* 0x00000001d00c7824 */ /* 0x000fe200078e0a0c */
[----:B------:R-:W-:Y:S01]  /*0610*/  SHF.R.S32.HI R223, RZ, 0x1f, R222 ;  /* 0x0000001fffdf7819 */ /* 0x000fe200000114de */
[----:B------:R-:W-:Y:S01]  /*0620*/  UIMAD UR8, UR13, UR5, UR8 ;  /* 0x000000050d0872a4 */ /* 0x000fe2000f8e0208 */
[----:B------:R-:W-:Y:S01]  /*0630*/  LOP3.LUT R0, R0, 0xc0, RZ, 0xc0, !PT ;  /* 0x000000c000007812 */ /* 0x000fe200078ec0ff */
[----:B------:R-:W-:Y:S01]  /*0640*/  IMAD.SHL.U32 R10, R12, 0x8, RZ ;  /* 0x000000080c0a7824 */ /* 0x000fe200078e00ff */
[----:B------:R-:W-:Y:S01]  /*0650*/  SHF.R.S32.HI R212, RZ, 0x2, R26 ;  /* 0x00000002ffd47819 */ /* 0x000fe2000001141a */
[----:B------:R-:W-:Y:S01]  /*0660*/  IMAD R4, R3, c[0x0][0x270], RZ ;  /* 0x00009c0003047a24 */ /* 0x000fe200078e02ff */
[----:B------:R-:W-:Y:S01]  /*0670*/  SHF.R.U32.HI R11, RZ, 0x3, R0 ;  /* 0x00000003ff0b7819 */ /* 0x000fe20000011600 */
[----:B------:R-:W-:Y:S01]  /*0680*/  IMAD.WIDE.U32 R6, R2, c[0x0][0x270], R222 ;  /* 0x00009c0002067a25 */ /* 0x000fe200078e00de */
[----:B------:R-:W-:Y:S01]  /*0690*/  LOP3.LUT R0, R0, 0x18, R10, 0xf8, !PT ;  /* 0x0000001800007812 */ /* 0x000fe200078ef80a */
[----:B------:R-:W-:Y:S01]  /*06a0*/  UIADD3 UR8, UR15, UR8, URZ ;  /* 0x000000080f087290 */ /* 0x000fe2000fffe03f */
[----:B------:R-:W-:Y:S01]  /*06b0*/  LEA.HI R8, R26, R212, RZ, 0x1 ;  /* 0x000000d41a087211 */ /* 0x000fe200078f08ff */
[----:B------:R-:W-:Y:S01]  /*06c0*/  IMAD R4, R2, c[0x0][0x274], R4 ;  /* 0x00009d0002047a24 */ /* 0x000fe200078e0204 */
[----:B------:R-:W-:Y:S01]  /*06d0*/  LOP3.LUT R11, R0, R11, RZ, 0x3c, !PT ;  /* 0x0000000b000b7212 */ /* 0x000fe200078e3cff */
[----:B------:R-:W-:Y:S01]  /*06e0*/  IMAD.SHL.U32 R17, R232, 0x40, RZ ;  /* 0x00000040e8117824 */ /* 0x000fe200078e00ff */
[----:B------:R-:W-:Y:S01]  /*06f0*/  LEA.HI R15, R9, R208, RZ, 0x5 ;  /* 0x000000d0090f7211 */ /* 0x000fe200078f28ff */
[----:B------:R-:W-:Y:S01]  /*0700*/  IMAD.IADD R4, R7, 0x1, R4 ;  /* 0x0000000107047824 */ /* 0x000fe200078e0204 */
[----:B------:R-:W-:Y:S01]  /*0710*/  LOP3.LUT R8, R8, 0x7fffffe, RZ, 0xc0, !PT ;  /* 0x07fffffe08087812 */ /* 0x000fe200078ec0ff */
[----:B------:R-:W-:Y:S01]  /*0720*/  @P3 IMAD.HI.U32 R13, R2, c[0x0][0x24c], RZ ;  /* 0x00009300020d3a27 */ /* 0x000fe200078e00ff */
[----:B------:R-:W-:Y:S01]  /*0730*/  IADD3 R7, P1, P0, R17, UR14, R6 ;  /* 0x0000000e11077c10 */ /* 0x000fe2000f83e006 */
[----:B------:R-:W-:Y:S01]  /*0740*/  ULDC.64 UR4, c[0x0][0x290] ;  /* 0x0000a40000047ab9 */ /* 0x000fe20000000a00 */
[----:B------:R-:W-:Y:S01]  /*0750*/  SHF.R.S32.HI R0, RZ, 0x1f, R17 ;  /* 0x0000001fff007819 */ /* 0x000fe20000011411 */
[----:B------:R-:W1:Y:S01]  /*0760*/  S2R R226, SR_CTAID.Z ;  /* 0x0000000000e27919 */ /* 0x000e620000002700 */
[----:B------:R-:W-:Y:S01]  /*0770*/  UIMAD UR6, UR12, UR4, URZ ;  /* 0x000000040c0672a4 */ /* 0x000fe2000f8e023f */
[----:B------:R-:W-:Y:S01]  /*0780*/  SHF.R.S32.HI R25, RZ, 0x5, R15 ;  /* 0x00000005ff197819 */ /* 0x000fe2000001140f */
[----:B------:R-:W-:Y:S01]  /*0790*/  IMAD.MOV.U32 R14, RZ, RZ, R2 ;  /* 0x000000ffff0e7224 */ /* 0x000fe200078e0002 */
[----:B------:R-:W-:Y:S01]  /*07a0*/  IADD3.X R4, R0, UR8, R4, P1, P0 ;  /* 0x0000000800047c10 */ /* 0x000fe20008fe0404 */
[----:B------:R-:W-:Y:S01]  /*07b0*/  IMAD.IADD R8, R212, 0x1, -R8 ;  /* 0x00000001d4087824 */ /* 0x000fe200078e0a08 */
[----:B------:R-:W-:Y:S01]  /*07c0*/  LEA R32, P0, R7, c[0x0][0x258], 0x2 ;  /* 0x0000960007207a11 */ /* 0x000fe200078010ff */
[----:B------:R-:W-:Y:S01]  /*07d0*/  UIMAD.WIDE.U32 UR10, UR13, UR4, URZ ;  /* 0x000000040d0a72a5 */ /* 0x000fe2000f8e003f */
[----:B------:R-:W-:Y:S01]  /*07e0*/  @P3 SHF.R.U32.HI R14, RZ, c[0x0][0x250], R13 ;  /* 0x00009400ff0e3a19 */ /* 0x000fe2000001160d */
[----:B------:R-:W-:Y:S01]  /*07f0*/  UIMAD UR5, UR13, UR5, UR6 ;  /* 0x000000050d0572a4 */ /* 0x000fe2000f8e0206 */
[----:B------:R-:W-:Y:S01]  /*0800*/  IMAD R5, R3, c[0x0][0x288], RZ ;  /* 0x0000a20003057a24 */ /* 0x000fe200078e02ff */
[----:B------:R-:W-:Y:S01]  /*0810*/  LEA.HI.X R33, R7, c[0x0][0x25c], R4, 0x2, P0 ;  /* 0x0000970007217a11 */ /* 0x000fe200000f1404 */
[----:B------:R-:W-:Y:S01]  /*0820*/  IMAD.WIDE.U32 R18, R2, c[0x0][0x288], R222 ;  /* 0x0000a20002127a25 */ /* 0x000fe200078e00de */
[----:B------:R-:W-:Y:S01]  /*0830*/  SHF.R.S32.HI R4, RZ, 0x1f, R14 ;  /* 0x0000001fff047819 */ /* 0x000fe2000001140e */
[----:B------:R-:W-:Y:S01]  /*0840*/  UIADD3 UR9, UR11, UR5, URZ ;  /* 0x000000050b097290 */ /* 0x000fe2000fffe03f */
[----:B------:R-:W-:Y:S01]  /*0850*/  SHF.R.S32.HI R213, RZ, 0x1f, R212 ;  /* 0x0000001fffd57819 */ /* 0x000fe200000114d4 */
[----:B------:R-:W-:Y:S01]  /*0860*/  IMAD R8, R25, 0x8, R8 ;  /* 0x0000000819087824 */ /* 0x000fe200078e0208 */
[----:B------:R-:W-:Y:S01]  /*0870*/  IADD3 R6, P2, R18, UR10, RZ ;  /* 0x0000000a12067c10 */ /* 0x000fe2000ff5e0ff */
[----:B------:R-:W-:Y:S01]  /*0880*/  IMAD R5, R2, c[0x0][0x28c], R5 ;  /* 0x0000a30002057a24 */ /* 0x000fe200078e0205 */
[----:B------:R-:W-:Y:S01]  /*0890*/  ULDC.64 UR4, c[0x0][0x1e8] ;  /* 0x00007a0000047ab9 */ /* 0x000fe20000000a00 */
[----:B------:R-:W-:Y:S01]  /*08a0*/  IMAD.U32 R7, R8, 0x20, R11 ;  /* 0x0000002008077824 */ /* 0x000fe200078e000b */
[----:B------:R-:W-:Y:S01]  /*08b0*/  SHF.R.S32.HI R11, RZ, 0x1f, R10 ;  /* 0x0000001fff0b7819 */ /* 0x000fe2000001140a */
[C---:B------:R-:W-:Y:S01]  /*08c0*/  IMAD R8, R4.reuse, c[0x0][0x1e0], RZ ;  /* 0x0000780004087a24 */ /* 0x040fe200078e02ff */
[----:B------:R-:W-:Y:S01]  /*08d0*/  IADD3.X R5, R19, UR9, R5, P2, !PT ;  /* 0x0000000913057c10 */ /* 0x000fe200097fe405 */
[----:B------:R-:W-:Y:S01]  /*08e0*/  IMAD R34, R213, c[0x0][0x208], RZ ;  /* 0x00008200d5227a24 */ /* 0x000fe200078e02ff */
[----:B------:R-:W-:Y:S01]  /*08f0*/  UIMAD UR4, UR12, UR4, URZ ;  /* 0x000000040c0472a4 */ /* 0x000fe2000f8e023f */
[----:B------:R-:W-:Y:S01]  /*0900*/  IMAD R4, R4, c[0x0][0x1b0], RZ ;  /* 0x00006c0004047a24 */ /* 0x000fe200078e02ff */
[----:B------:R-:W-:Y:S01]  /*0910*/  UMOV UR18, 0x6 ;  /* 0x0000000600127882 */ /* 0x000fe20000000000 */
[C---:B------:R-:W-:Y:S01]  /*0920*/  IMAD R8, R14.reuse, c[0x0][0x1e4], R8 ;  /* 0x000079000e087a24 */ /* 0x040fe200078e0208 */
[----:B------:R-:W-:Y:S01]  /*0930*/  UIMAD UR6, UR13, UR5, UR4 ;  /* 0x000000050d0672a4 */ /* 0x000fe2000f8e0204 */
[----:B------:R-:W-:Y:S01]  /*0940*/  IMAD.WIDE.U32 R18, R14, c[0x0][0x1e0], R10 ;  /* 0x000078000e127a25 */ /* 0x000fe200078e000a */
[----:B------:R-:W-:Y:S01]  /*0950*/  IADD3 R230, -R205, c[0x0][0x198], RZ ;  /* 0x00006600cde67a10 */ /* 0x000fe20007ffe1ff */
[----:B------:R-:W-:Y:S01]  /*0960*/  ULDC.64 UR4, c[0x0][0x1b8] ;  /* 0x00006e0000047ab9 */ /* 0x000fe20000000a00 */
[----:B------:R-:W-:Y:S01]  /*0970*/  IADD3 R202, R10, 0x40, RZ ;  /* 0x000000400aca7810 */ /* 0x000fe20007ffe0ff */
[----:B------:R-:W-:Y:S01]  /*0980*/  IMAD R34, R212, c[0x0][0x20c], R34 ;  /* 0x00008300d4227a24 */ /* 0x000fe200078e0222 */
[----:B------:R-:W-:Y:S01]  /*0990*/  UIMAD UR4, UR12, UR4, URZ ;  /* 0x000000040c0472a4 */ /* 0x000fe2000f8e023f */
[----:B------:R-:W-:Y:S01]  /*09a0*/  IMAD R4, R14, c[0x0][0x1b4], R4 ;  /* 0x00006d000e047a24 */ /* 0x000fe200078e0204 */
[----:B------:R-:W-:Y:S01]  /*09b0*/  ISETP.GE.AND P3, PT, R10, c[0x0][0x1cc], PT ;  /* 0x000073000a007a0c */ /* 0x000fe20003f66270 */
[----:B------:R-:W-:Y:S01]  /*09c0*/  IMAD.IADD R19, R19, 0x1, R8 ;  /* 0x0000000113137824 */ /* 0x000fe200078e0208 */
[----:B------:R-:W-:Y:S01]  /*09d0*/  UIMAD UR4, UR13, UR5, UR4 ;  /* 0x000000050d0472a4 */ /* 0x000fe2000f8e0204 */
[----:B------:R-:W-:Y:S01]  /*09e0*/  IMAD.WIDE.U32 R20, R14, c[0x0][0x1b0], R10 ;  /* 0x00006c000e147a25 */ /* 0x000fe200078e000a */
[----:B------:R-:W-:-:S02]  /*09f0*/  SHF.R.S32.HI R26, RZ, 0x1f, R26 ;  /* 0x0000001fff1a7819 */ /* 0x000fc4000001141a */
[----:B------:R-:W-:Y:S01]  /*0a00*/  LEA.HI R198, R9, R208, RZ, 0x7 ;  /* 0x000000d009c67211 */ /* 0x000fe200078f38ff */
[----:B------:R-:W-:-:S03]  /*0a10*/  IMAD.WIDE.U32 R22, R212, c[0x0][0x208], R10 ;  /* 0x00008200d4167a25 */ /* 0x000fc600078e000a */
[----:B------:R-:W-:Y:S01]  /*0a20*/  SHF.R.U32.HI R198, RZ, 0x4, R198 ;  /* 0x00000004ffc67819 */ /* 0x000fe200000116c6 */
[----:B------:R-:W-:Y:S02]  /*0a30*/  IMAD R13, R213, c[0x0][0x178], RZ ;  /* 0x00005e00d50d7a24 */ /* 0x000fe400078e02ff */
[----:B------:R-:W-:Y:S02]  /*0a40*/  IMAD.IADD R35, R23, 0x1, R34 ;  /* 0x0000000117237824 */ /* 0x000fe400078e0222 */
[----:B------:R-:W-:Y:S02]  /*0a50*/  IMAD.IADD R21, R21, 0x1, R4 ;  /* 0x0000000115157824 */ /* 0x000fe400078e0204 */
[----:B-1----:R-:W-:-:S04]  /*0a60*/  IMAD.WIDE.U32 R30, R226, c[0x0][0x1e8], R18 ;  /* 0x00007a00e21e7a25 */ /* 0x002fc800078e0012 */
[C---:B------:R-:W-:Y:S02]  /*0a70*/  IMAD R13, R212.reuse, c[0x0][0x17c], R13 ;  /* 0x00005f00d40d7a24 */ /* 0x040fe400078e020d */
[----:B------:R-:W-:-:S04]  /*0a80*/  IMAD.WIDE.U32 R28, R212, c[0x0][0x178], R10 ;  /* 0x00005e00d41c7a25 */ /* 0x000fc800078e000a */
[----:B------:R-:W-:Y:S02]  /*0a90*/  IMAD.MOV.U32 R34, RZ, RZ, R22 ;  /* 0x000000ffff227224 */ /* 0x000fe400078e0016 */
[----:B------:R-:W-:-:S04]  /*0aa0*/  IMAD.WIDE R22, R201, 0x80, R212 ;  /* 0x00000080c9167825 */ /* 0x000fc800078e02d4 */
[----:B------:R-:W-:Y:S01]  /*0ab0*/  IMAD.WIDE.U32 R18, R226, c[0x0][0x1b8], R20 ;  /* 0x00006e00e2127a25 */ /* 0x000fe200078e0014 */
[----:B------:R-:W-:Y:S01]  /*0ac0*/  IADD3 R21, R31, UR6, RZ ;  /* 0x000000061f157c10 */ /* 0x000fe2000fffe0ff */
[----:B------:R-:W-:Y:S02]  /*0ad0*/  ULDC.64 UR6, c[0x0][0x208] ;  /* 0x0000820000067ab9 */ /* 0x000fe40000000a00 */
[----:B------:R-:W-:Y:S01]  /*0ae0*/  IMAD.IADD R29, R29, 0x1, R13 ;  /* 0x000000011d1d7824 */ /* 0x000fe200078e020d */
[----:B------:R-:W-:Y:S01]  /*0af0*/  USHF.L.U64.HI UR7, UR6, UR18, UR7 ;  /* 0x0000001206077299 */ /* 0x000fe20008010207 */
[----:B------:R-:W-:Y:S01]  /*0b00*/  IMAD R218, R3, c[0x0][0x180], RZ ;  /* 0x0000600003da7a24 */ /* 0x000fe200078e02ff */
[----:B------:R-:W-:Y:S01]  /*0b10*/  USHF.L.U32 UR6, UR6, 0x6, URZ ;  /* 0x0000000606067899 */ /* 0x000fe2000800063f */
[----:B------:R-:W-:Y:S01]  /*0b20*/  IMAD.MOV.U32 R20, RZ, RZ, R30 ;  /* 0x000000ffff147224 */ /* 0x000fe200078e001e */
[----:B------:R-:W-:Y:S01]  /*0b30*/  IADD3 R19, R19, UR4, RZ ;  /* 0x0000000413137c10 */ /* 0x000fe2000fffe0ff */
[----:B------:R-:W-:Y:S01]  /*0b40*/  IMAD R4, R23, c[0x0][0x1d8], RZ ;  /* 0x0000760017047a24 */ /* 0x000fe200078e02ff */
[----:B------:R-:W-:Y:S01]  /*0b50*/  ULDC.64 UR4, c[0x0][0x188] ;  /* 0x0000620000047ab9 */ /* 0x000fe20000000a00 */
[C---:B------:R-:W-:Y:S01]  /*0b60*/  IMAD R218, R2.reuse, c[0x0][0x184], R218 ;  /* 0x0000610002da7a24 */ /* 0x040fe200078e02da */
[----:B------:R-:W-:Y:S01]  /*0b70*/  UIMAD UR4, UR12, UR4, URZ ;  /* 0x000000040c0472a4 */ /* 0x000fe2000f8e023f */
[----:B------:R-:W-:-:S03]  /*0b80*/  IMAD.WIDE.U32 R28, R2, c[0x0][0x180], R28 ;  /* 0x00006000021c7a25 */ /* 0x000fc600078e001c */
[----:B------:R-:W-:Y:S01]  /*0b90*/  UIMAD UR4, UR13, UR5, UR4 ;  /* 0x000000050d0472a4 */ /* 0x000fe2000f8e0204 */
[C---:B------:R-:W-:Y:S02]  /*0ba0*/  IMAD R4, R22.reuse, c[0x0][0x1dc], R4 ;  /* 0x0000770016047a24 */ /* 0x040fe400078e0204 */
[----:B------:R-:W-:-:S04]  /*0bb0*/  IMAD.WIDE.U32 R20, R22, c[0x0][0x1d8], R20 ;  /* 0x0000760016147a25 */ /* 0x000fc800078e0014 */
[----:B------:R-:W-:Y:S02]  /*0bc0*/  IMAD.IADD R219, R29, 0x1, R218 ;  /* 0x000000011ddb7824 */ /* 0x000fe400078e02da */
[----:B------:R-:W-:Y:S01]  /*0bd0*/  IMAD.MOV.U32 R218, RZ, RZ, R28 ;  /* 0x000000ffffda7224 */ /* 0x000fe200078e001c */
[----:B------:R-:W-:Y:S01]  /*0be0*/  LEA R28, P1, R20, c[0x0][0x1c0], 0x1 ;  /* 0x00007000141c7a11 */ /* 0x000fe200078208ff */
[----:B------:R-:W-:Y:S01]  /*0bf0*/  IMAD.IADD R4, R21, 0x1, R4 ;  /* 0x0000000115047824 */ /* 0x000fe200078e0204 */
[----:B------:R-:W-:Y:S01]  /*0c00*/  LEA.HI R21, R9, R208, RZ, 0x4 ;  /* 0x000000d009157211 */ /* 0x000fe200078f20ff */
[----:B------:R-:W-:Y:S02]  /*0c10*/  IMAD R8, R23, c[0x0][0x1a8], RZ ;  /* 0x00006a0017087a24 */ /* 0x000fe400078e02ff */
[----:B------:R-:W-:Y:S01]  /*0c20*/  IMAD R14, R232, UR7, RZ ;  /* 0x00000007e80e7c24 */ /* 0x000fe2000f8e02ff */
[----:B------:R-:W-:Y:S01]  /*0c30*/  LEA.HI.X R29, R20, c[0x0][0x1c4], R4, 0x1, P1 ;  /* 0x00007100141d7a11 */ /* 0x000fe200008f0c04 */
[C---:B------:R-:W-:Y:S01]  /*0c40*/  IMAD R8, R22.reuse, c[0x0][0x1ac], R8 ;  /* 0x00006b0016087a24 */ /* 0x040fe200078e0208 */
[----:B------:R-:W-:Y:S01]  /*0c50*/  SHF.R.S32.HI R4, RZ, 0x1f, R232 ;  /* 0x0000001fff047819 */ /* 0x000fe200000114e8 */
[----:B------:R-:W-:-:S04]  /*0c60*/  IMAD.WIDE.U32 R18, R22, c[0x0][0x1a8], R18 ;  /* 0x00006a0016127a25 */ /* 0x000fc800078e0012 */
[----:B------:R-:W-:Y:S01]  /*0c70*/  IMAD R14, R4, UR6, R14 ;  /* 0x00000006040e7c24 */ /* 0x000fe2000f8e020e */
[----:B------:R-:W-:Y:S01]  /*0c80*/  LEA R38, P0, R18, c[0x0][0x190], 0x1 ;  /* 0x0000640012267a11 */ /* 0x000fe200078008ff */
[----:B------:R-:W-:Y:S02]  /*0c90*/  IMAD R4, R4, c[0x0][0x178], RZ ;  /* 0x00005e0004047a24 */ /* 0x000fe400078e02ff */
[----:B------:R-:W-:Y:S02]  /*0ca0*/  IMAD.IADD R8, R19, 0x1, R8 ;  /* 0x0000000113087824 */ /* 0x000fe400078e0208 */
[----:B------:R-:W-:Y:S02]  /*0cb0*/  IMAD R214, R3, c[0x0][0x210], RZ ;  /* 0x0000840003d67a24 */ /* 0x000fe400078e02ff */
[----:B------:R-:W-:Y:S01]  /*0cc0*/  IMAD.WIDE.U32 R30, R232, c[0x0][0x178], RZ ;  /* 0x00005e00e81e7a25 */ /* 0x000fe200078e00ff */
[----:B------:R-:W-:-:S03]  /*0cd0*/  LEA.HI.X R39, R18, c[0x0][0x194], R8, 0x1, P0 ;  /* 0x0000650012277a11 */ /* 0x000fc600000f0c08 */
[----:B------:R-:W-:Y:S02]  /*0ce0*/  IMAD R4, R232, c[0x0][0x17c], R4 ;  /* 0x00005f00e8047a24 */ /* 0x000fe400078e0204 */
[----:B------:R-:W-:-:S04]  /*0cf0*/  IMAD.WIDE.U32 R218, R226, c[0x0][0x188], R218 ;  /* 0x00006200e2da7a25 */ /* 0x000fc800078e00da */
[C---:B------:R-:W-:Y:S01]  /*0d00*/  IMAD R214, R2.reuse, c[0x0][0x214], R214 ;  /* 0x0000850002d67a24 */ /* 0x040fe200078e02d6 */
[----:B------:R-:W-:Y:S01]  /*0d10*/  IADD3 R200, R219, UR4, RZ ;  /* 0x00000004dbc87c10 */ /* 0x000fe2000fffe0ff */
[----:B------:R-:W-:Y:S01]  /*0d20*/  IMAD.WIDE.U32 R34, R2, c[0x0][0x210], R34 ;  /* 0x0000840002227a25 */ /* 0x000fe200078e0022 */
[C---:B------:R-:W-:Y:S01]  /*0d30*/  LEA R8, P0, R30.reuse, R218, 0x6 ;  /* 0x000000da1e087211 */ /* 0x040fe200078030ff */
[----:B------:R-:W-:Y:S02]  /*0d40*/  ULDC.64 UR4, c[0x0][0x218] ;  /* 0x0000860000047ab9 */ /* 0x000fe40000000a00 */
[----:B------:R-:W-:Y:S01]  /*0d50*/  IMAD.IADD R4, R31, 0x1, R4 ;  /* 0x000000011f047824 */ /* 0x000fe200078e0204 */
[----:B------:R-:W-:Y:S01]  /*0d60*/  UIMAD UR4, UR12, UR4, URZ ;  /* 0x000000040c0472a4 */ /* 0x000fe2000f8e023f */
[----:B------:R-:W-:Y:S02]  /*0d70*/  IMAD.IADD R215, R35, 0x1, R214 ;  /* 0x0000000123d77824 */ /* 0x000fe400078e02d6 */
[----:B------:R-:W-:Y:S01]  /*0d80*/  IMAD.MOV.U32 R20, RZ, RZ, c[0x0][0x1d8] ;  /* 0x00007600ff147624 */ /* 0x000fe200078e00ff */
[----:B------:R-:W-:Y:S01]  /*0d90*/  LEA.HI.X R4, R30, R200, R4, 0x6, P0 ;  /* 0x000000c81e047211 */ /* 0x000fe200000f3404 */
[----:B------:R-:W-:Y:S01]  /*0da0*/  IMAD.MOV.U32 R214, RZ, RZ, R34 ;  /* 0x000000ffffd67224 */ /* 0x000fe200078e0022 */
[----:B------:R-:W-:Y:S01]  /*0db0*/  LEA R34, P0, R8, c[0x0][0x160], 0x1 ;  /* 0x0000580008227a11 */ /* 0x000fe200078008ff */
[----:B------:R-:W-:Y:S01]  /*0dc0*/  IMAD.MOV.U32 R18, RZ, RZ, c[0x0][0x1a8] ;  /* 0x00006a00ff127624 */ /* 0x000fe200078e00ff */
[----:B------:R-:W-:Y:S01]  /*0dd0*/  LEA R22, P2, R20, R28, 0x7 ;  /* 0x0000001c14167211 */ /* 0x000fe200078438ff */
[----:B------:R-:W-:Y:S01]  /*0de0*/  IMAD.MOV.U32 R19, RZ, RZ, c[0x0][0x1dc] ;  /* 0x00007700ff137624 */ /* 0x000fe200078e00ff */
[----:B------:R-:W-:Y:S01]  /*0df0*/  LEA.HI.X R35, R8, c[0x0][0x164], R4, 0x1, P0 ;  /* 0x0000590008237a11 */ /* 0x000fe200000f0c04 */
[----:B------:R-:W-:Y:S01]  /*0e00*/  IMAD.MOV.U32 R13, RZ, RZ, c[0x0][0x1ac] ;  /* 0x00006b00ff0d7624 */ /* 0x000fe200078e00ff */
[----:B------:R-:W-:Y:S01]  /*0e10*/  LEA R36, P1, R18, R38, 0x7 ;  /* 0x0000002612247211 */ /* 0x000fe200078238ff */
[----:B------:R-:W-:Y:S01]  /*0e20*/  IMAD.IADD R4, R230, 0x1, -R212 ;  /* 0x00000001e6047824 */ /* 0x000fe200078e0ad4 */
[----:B------:R-:W-:Y:S01]  /*0e30*/  IADD3 R8, R10, 0x20, RZ ;  /* 0x000000200a087810 */ /* 0x000fe20007ffe0ff */
[----:B------:R-:W-:Y:S01]  /*0e40*/  UIMAD UR4, UR13, UR5, UR4 ;  /* 0x000000050d0472a4 */ /* 0x000fe2000f8e0204 */
[----:B------:R-:W-:Y:S01]  /*0e50*/  LEA.HI.X R23, R20, R29, R19, 0x7, P2 ;  /* 0x0000001d14177211 */ /* 0x000fe200010f3c13 */
[----:B------:R-:W-:Y:S01]  /*0e60*/  IMAD.WIDE.U32 R214, R226, c[0x0][0x218], R214 ;  /* 0x00008600e2d67a25 */ /* 0x000fe200078e00d6 */
[----:B------:R-:W-:-:S02]  /*0e70*/  LEA.HI.X R37, R18, R39, R13, 0x7, P1 ;  /* 0x0000002712257211 */ /* 0x000fc400008f3c0d */
[----:B------:R-:W-:Y:S01]  /*0e80*/  ISETP.GE.AND P2, PT, R8, c[0x0][0x1cc], PT ;  /* 0x0000730008007a0c */ /* 0x000fe20003f46270 */
[----:B------:R-:W-:Y:S01]  /*0e90*/  IMAD.SHL.U32 R7, R7, 0x2, RZ ;  /* 0x0000000207077824 */ /* 0x000fe200078e00ff */
[----:B------:R-:W-:Y:S01]  /*0ea0*/  ISETP.GE.AND P1, PT, R202, c[0x0][0x1cc], PT ;  /* 0x00007300ca007a0c */ /* 0x000fe20003f26270 */
[----:B------:R-:W-:Y:S01]  /*0eb0*/  IMAD.MOV.U32 R210, RZ, RZ, R214 ;  /* 0x000000ffffd27224 */ /* 0x000fe200078e00d6 */
[C---:B------:R-:W-:Y:S01]  /*0ec0*/  ISETP.LT.OR P6, PT, R4.reuse, 0x1, P3 ;  /* 0x000000010400780c */ /* 0x040fe20001fc1670 */
[----:B------:R-:W-:Y:S01]  /*0ed0*/  IMAD.MOV.U32 R197, RZ, RZ, 0x10 ;  /* 0x00000010ffc57424 */ /* 0x000fe200078e00ff */
[C---:B------:R-:W-:Y:S02]  /*0ee0*/  ISETP.LT.OR P5, PT, R4.reuse, 0x1, P2 ;  /* 0x000000010400780c */ /* 0x040fe400017a1670 */
[C---:B------:R-:W-:Y:S02]  /*0ef0*/  ISETP.LT.OR P4, PT, R4.reuse, 0x1, P1 ;  /* 0x000000010400780c */ /* 0x040fe40000f81670 */
[----:B------:R-:W-:-:S02]  /*0f00*/  ISETP.LT.OR P3, PT, R4, 0x41, P3 ;  /* 0x000000410400780c */ /* 0x000fc40001f61670 */
[C---:B------:R-:W-:Y:S02]  /*0f10*/  ISETP.LT.OR P2, PT, R4.reuse, 0x41, P2 ;  /* 0x000000410400780c */ /* 0x040fe40001741670 */
[----:B------:R-:W-:Y:S02]  /*0f20*/  ISETP.LT.OR P1, PT, R4, 0x41, P1 ;  /* 0x000000410400780c */ /* 0x000fe40000f21670 */
[----:B------:R-:W-:Y:S01]  /*0f30*/  IADD3 R211, R215, UR4, RZ ;  /* 0x00000004d7d37c10 */ /* 0x000fe2000fffe0ff */
[----:B------:R-:W-:Y:S01]  /*0f40*/  @!PT LDS RZ, [RZ] ;  /* 0x00000000fffff984 */ /* 0x000fe20000000800 */
[----:B------:R-:W-:Y:S01]  /*0f50*/  @!PT LDS RZ, [RZ] ;  /* 0x00000000fffff984 */ /* 0x000fe20000000800 */
[----:B------:R-:W-:Y:S01]  /*0f60*/  @!PT LDS RZ, [RZ] ;  /* 0x00000000fffff984 */ /* 0x000fe20000000800 */
[----:B------:R1:W-:Y:S01]  /*0f70*/  LDGSTS.E.BYPASS.LTC128B.128 [R7+0x6080], [R28.64], !P6 ;  /* 0x060800001c077fae */ /* 0x0003e2000f101d50 */
[----:B------:R-:W-:Y:S02]  /*0f80*/  SHF.R.S32.HI R18, RZ, 0x4, R21 ;  /* 0x00000004ff127819 */ /* 0x000fe40000011415 */
[----:B------:R-:W-:Y:S01]  /*0f90*/  IADD3 R216, R7, 0xc080, RZ ;  /* 0x0000c08007d87810 */ /* 0x000fe20007ffe0ff */
[----:B------:R1:W-:Y:S01]  /*0fa0*/  LDGSTS.E.BYPASS.LTC128B.128 [R7+0x8080], [R28.64+0x40], !P5 ;  /* 0x080800401c077fae */ /* 0x0003e2000e901d50 */
[----:B------:R-:W-:Y:S01]  /*0fb0*/  IMAD.WIDE.U32 R40, R232, UR6, R210 ;  /* 0x00000006e8287c25 */ /* 0x000fe2000f8e00d2 */
[----:B------:R-:W-:-:S02]  /*0fc0*/  LEA.HI R13, R21, R18, RZ, 0x1 ;  /* 0x00000012150d7211 */ /* 0x000fc400078f08ff */
[----:B------:R1:W-:Y:S01]  /*0fd0*/  LDGSTS.E.BYPASS.LTC128B.128 [R7+0xa080], [R28.64+0x80], !P4 ;  /* 0x0a0800801c077fae */ /* 0x0003e2000e101d50 */
[----:B------:R-:W-:Y:S01]  /*0fe0*/  IMAD.IADD R14, R41, 0x1, R14 ;  /* 0x00000001290e7824 */ /* 0x000fe200078e020e */
[----:B------:R-:W-:Y:S02]  /*0ff0*/  LEA R30, P0, R40, c[0x0][0x1f0], 0x1 ;  /* 0x00007c00281e7a11 */ /* 0x000fe400078008ff */
[----:B------:R2:W-:Y:S01]  /*1000*/  LDGSTS.E.BYPASS.LTC128B.128 [R7+0x7080], [R22.64], !P3 ;  /* 0x0708000016077fae */ /* 0x0005e2000d901d50 */
[----:B------:R-:W-:Y:S02]  /*1010*/  ISETP.GE.AND P3, PT, R202, c[0x0][0x16c], PT ;  /* 0x00005b00ca007a0c */ /* 0x000fe40003f66270 */
[----:B------:R-:W-:Y:S01]  /*1020*/  LOP3.LUT R13, R13, 0xfffffffe, RZ, 0xc0, !PT ;  /* 0xfffffffe0d0d7812 */ /* 0x000fe200078ec0ff */
[----:B------:R2:W-:Y:S01]  /*1030*/  LDGSTS.E.BYPASS.LTC128B.128 [R7+0x9080], [R22.64+0x40], !P2 ;  /* 0x0908004016077fae */ /* 0x0005e2000d101d50 */
[----:B------:R-:W-:Y:S02]  /*1040*/  SEL R20, RZ, 0x4, P3 ;  /* 0x00000004ff147807 */ /* 0x000fe40001800000 */
[C---:B------:R-:W-:Y:S01]  /*1050*/  ISETP.GE.AND P5, PT, R10.reuse, c[0x0][0x1fc], PT ;  /* 0x00007f000a007a0c */ /* 0x040fe20003fa6270 */
[----:B------:R2:W-:Y:S01]  /*1060*/  LDGSTS.E.BYPASS.LTC128B.128 [R7+0xb080], [R22.64+0x80], !P1 ;  /* 0x0b08008016077fae */ /* 0x0005e2000c901d50 */
[----:B------:R-:W-:Y:S01]  /*1070*/  ISETP.GE.AND P1, PT, R10, c[0x0][0x16c], PT ;  /* 0x00005b000a007a0c */ /* 0x000fe20003f26270 */
[----:B------:R-:W-:Y:S01]  /*1080*/  IMAD.IADD R13, R18, 0x1, -R13 ;  /* 0x00000001120d7824 */ /* 0x000fe200078e0a0d */
[----:B------:R-:W-:-:S02]  /*1090*/  ISETP.GE.AND P3, PT, R8, c[0x0][0x1fc], PT ;  /* 0x00007f0008007a0c */ /* 0x000fc40003f66270 */
[----:B------:R-:W-:Y:S01]  /*10a0*/  SEL R203, RZ, 0x1, P1 ;  /* 0x00000001ffcb7807 */ /* 0x000fe20000800000 */
[----:B------:R-:W-:Y:S01]  /*10b0*/  IMAD.SHL.U32 R199, R13, 0x8, RZ ;  /* 0x000000080dc77824 */ /* 0x000fe200078e00ff */
[----:B------:R-:W-:Y:S02]  /*10c0*/  LEA.HI.X R31, R40, c[0x0][0x1f4], R14, 0x1, P0 ;  /* 0x00007d00281f7a11 */ /* 0x000fe400000f0c0e */
[----:B------:R-:W-:Y:S02]  /*10d0*/  ISETP.GE.AND P2, PT, R10, c[0x0][0x19c], PT ;  /* 0x000067000a007a0c */ /* 0x000fe40003f46270 */
[----:B------:R-:W-:Y:S02]  /*10e0*/  ISETP.GE.AND P1, PT, R8, c[0x0][0x19c], PT ;  /* 0x0000670008007a0c */ /* 0x000fe40003f26270 */
[----:B------:R-:W-:Y:S02]  /*10f0*/  ISETP.GE.AND P4, PT, R202, c[0x0][0x19c], PT ;  /* 0x00006700ca007a0c */ /* 0x000fe40003f86270 */
[----:B------:R-:W-:-:S02]  /*1100*/  IADD3 R14, P0, R17, R6, RZ ;  /* 0x00000006110e7210 */ /* 0x000fc40007f1e0ff */
[----:B------:R-:W-:Y:S02]  /*1110*/  LOP3.LUT R21, R21, 0xfffffff0, RZ, 0xc0, !PT ;  /* 0xfffffff015157812 */ /* 0x000fe400078ec0ff */
[----:B------:R-:W-:Y:S01]  /*1120*/  SEL R19, RZ, 0x1, P5 ;  /* 0x00000001ff137807 */ /* 0x000fe20002800000 */
[----:B------:R-:W-:Y:S01]  /*1130*/  IMAD.X R0, R0, 0x1, R5, P0 ;  /* 0x0000000100007824 */ /* 0x000fe200000e0605 */
[----:B------:R-:W-:Y:S01]  /*1140*/  SEL R18, RZ, 0xffffffff, P3 ;  /* 0xffffffffff127807 */ /* 0x000fe20001800000 */
[----:B------:R-:W-:Y:S01]  /*1150*/  IMAD.IADD R21, R208, 0x1, -R21 ;  /* 0x00000001d0157824 */ /* 0x000fe200078e0a15 */
[C---:B------:R-:W-:Y:S02]  /*1160*/  ISETP.LT.OR P6, PT, R4.reuse, 0x1, P2 ;  /* 0x000000010400780c */ /* 0x040fe400017c1670 */
[----:B------:R-:W-:Y:S01]  /*1170*/  ISETP.LT.OR P5, PT, R4, 0x1, P1 ;  /* 0x000000010400780c */ /* 0x000fe20000fa1670 */
[----:B------:R-:W-:Y:S01]  /*1180*/  IMAD.SHL.U32 R18, R18, 0x2, RZ ;  /* 0x0000000212127824 */ /* 0x000fe200078e00ff */
[----:B--2---:R-:W-:-:S02]  /*1190*/  LOP3.LUT R23, R16, 0xfffffff8, RZ, 0xc0, !PT ;  /* 0xfffffff810177812 */ /* 0x004fc400078ec0ff */
[C---:B------:R-:W-:Y:S02]  /*11a0*/  ISETP.LT.OR P3, PT, R4.reuse, 0x1, P4 ;  /* 0x000000010400780c */ /* 0x040fe40002761670 */
[----:B------:R-:W-:Y:S01]  /*11b0*/  ISETP.LT.OR P2, PT, R4, 0x41, P2 ;  /* 0x000000410400780c */ /* 0x000fe20001741670 */
[----:B------:R-:W-:Y:S01]  /*11c0*/  IMAD.IADD R23, R208, 0x1, -R23 ;  /* 0x00000001d0177824 */ /* 0x000fe200078e0a17 */
[C---:B------:R-:W-:Y:S02]  /*11d0*/  ISETP.LT.OR P1, PT, R4.reuse, 0x41, P1 ;  /* 0x000000410400780c */ /* 0x040fe40000f21670 */
[----:B------:R-:W-:Y:S01]  /*11e0*/  ISETP.LT.OR P4, PT, R4, 0x41, P4 ;  /* 0x000000410400780c */ /* 0x000fe20002781670 */
[----:B------:R2:W-:Y:S01]  /*11f0*/  LDGSTS.E.BYPASS.LTC128B.128 [R7+0x80], [R38.64], !P6 ;  /* 0x0008000026077fae */ /* 0x0005e2000f101d50 */
[----:B------:R-:W-:Y:S02]  /*1200*/  LEA.HI R4, R9, R208, RZ, 0x6 ;  /* 0x000000d009047211 */ /* 0x000fe400078f30ff */
[----:B------:R-:W-:Y:S01]  /*1210*/  LEA.HI R22, R23, R23, RZ, 0x1 ;  /* 0x0000001717167211 */ /* 0x000fe200078f08ff */
[----:B------:R2:W-:Y:S01]  /*1220*/  LDGSTS.E.BYPASS.LTC128B.128 [R7+0x2080], [R38.64+0x40], !P5 ;  /* 0x0208004026077fae */ /* 0x0005e2000e901d50 */
[----:B-1----:R-:W-:-:S02]  /*1230*/  LEA R28, P0, R14, c[0x0][0x280], 0x2 ;  /* 0x0000a0000e1c7a11 */ /* 0x002fc400078010ff */
[----:B------:R-:W-:Y:S01]  /*1240*/  SHF.R.S32.HI R4, RZ, 0x6, R4 ;  /* 0x00000006ff047819 */ /* 0x000fe20000011404 */
[----:B------:R2:W-:Y:S01]  /*1250*/  LDGSTS.E.BYPASS.LTC128B.128 [R7+0x4080], [R38.64+0x80], !P3 ;  /* 0x0408008026077fae */ /* 0x0005e2000d901d50 */
[----:B------:R-:W-:Y:S02]  /*1260*/  LOP3.LUT R27, R22, 0x7fffffe, RZ, 0xc0, !PT ;  /* 0x07fffffe161b7812 */ /* 0x000fe400078ec0ff */
[----:B------:R-:W-:Y:S01]  /*1270*/  LEA.HI.X R29, R14, c[0x0][0x284], R0, 0x2, P0 ;  /* 0x0000a1000e1d7a11 */ /* 0x000fe200000f1400 */
[----:B------:R-:W-:Y:S01]  /*1280*/  IMAD R196, R13, 0x4, R4 ;  /* 0x000000040dc47824 */ /* 0x000fe200078e0204 */
[----:B------:R-:W-:Y:S01]  /*1290*/  SHF.R.S32.HI R14, RZ, 0x1f, R21 ;  /* 0x0000001fff0e7819 */ /* 0x000fe20000011415 */
[----:B------:R-:W-:Y:S01]  /*12a0*/  IMAD.IADD R27, R23, 0x1, -R27 ;  /* 0x00000001171b7824 */ /* 0x000fe200078e0a1b */
[-C--:B------:R-:W-:Y:S01]  /*12b0*/  LEA.HI R24, R21, R21.reuse, RZ, 0x1 ;  /* 0x0000001515187211 */ /* 0x080fe200078f08ff */
[----:B------:R2:W-:Y:S01]  /*12c0*/  LDGSTS.E.BYPASS.LTC128B.128 [R7+0x1080], [R36.64], !P2 ;  /* 0x0108000024077fae */ /* 0x0005e2000d101d50 */
[----:B------:R-:W-:Y:S01]  /*12d0*/  LEA.HI R14, R14, R21, RZ, 0x3 ;  /* 0x000000150e0e7211 */ /* 0x000fe200078f18ff */
[----:B------:R-:W-:Y:S01]  /*12e0*/  IMAD R196, R196, 0x8, R27 ;  /* 0x00000008c4c47824 */ /* 0x000fe200078e021b */
[----:B------:R-:W-:Y:S01]  /*12f0*/  LOP3.LUT R194, R24, 0x7fffffe, RZ, 0xc0, !PT ;  /* 0x07fffffe18c27812 */ /* 0x000fe200078ec0ff */
[----:B------:R2:W-:Y:S01]  /*1300*/  LDGSTS.E.BYPASS.LTC128B.128 [R7+0x3080], [R36.64+0x40], !P1 ;  /* 0x0308004024077fae */ /* 0x0005e2000c901d50 */
[----:B------:R-:W-:Y:S01]  /*1310*/  SHF.R.S32.HI R27, RZ, 0x3, R14 ;  /* 0x00000003ff1b7819 */ /* 0x000fe2000001140e */
[----:B------:R-:W-:Y:S01]  /*1320*/  IMAD.SHL.U32 R23, R23, 0x40, RZ ;  /* 0x0000004017177824 */ /* 0x000fe200078e00ff */
[----:B------:R-:W-:Y:S01]  /*1330*/  LOP3.LUT R14, R14, 0xfffffff8, RZ, 0xc0, !PT ;  /* 0xfffffff80e0e7812 */ /* 0x000fe200078ec0ff */
[C---:B------:R-:W-:Y:S01]  /*1340*/  IMAD.IADD R194, R21.reuse, 0x1, -R194 ;  /* 0x0000000115c27824 */ /* 0x040fe200078e0ac2 */
[----:B------:R-:W-:Y:S01]  /*1350*/  ISETP.GE.AND P0, PT, R8, c[0x0][0x16c], PT ;  /* 0x00005b0008007a0c */ /* 0x000fe20003f06270 */
[----:B------:R2:W-:Y:S01]  /*1360*/  LDGSTS.E.BYPASS.LTC128B.128 [R7+0x5080], [R36.64+0x80], !P4 ;  /* 0x0508008024077fae */ /* 0x0005e2000e101d50 */
[----:B------:R-:W-:Y:S01]  /*1370*/  ISETP.GE.AND P5, PT, R202, c[0x0][0x1fc], PT ;  /* 0x00007f00ca007a0c */ /* 0x000fe20003fa6270 */
[----:B------:R-:W-:Y:S01]  /*1380*/  IMAD.IADD R14, R21, 0x1, -R14 ;  /* 0x00000001150e7824 */ /* 0x000fe200078e0a0e */
[----:B------:R-:W-:Y:S01]  /*1390*/  SEL R21, RZ, 0x2, P0 ;  /* 0x00000002ff157807 */ /* 0x000fe20000000000 */
[----:B------:R-:W0:Y:S01]  /*13a0*/  LDGDEPBAR ;  /* 0x00000000000079af */ /* 0x000e220000000000 */
[----:B------:R-:W-:Y:S01]  /*13b0*/  LOP3.LUT R18, R18, 0x2, R19, 0xe2, !PT ;  /* 0x0000000212127812 */ /* 0x000fe200078ee213 */
[----:B------:R-:W-:Y:S01]  /*13c0*/  IMAD R194, R27, 0x8, R194 ;  /* 0x000000081bc27824 */ /* 0x000fe200078e02c2 */
[----:B------:R-:W-:Y:S01]  /*13d0*/  IADD3 R20, R20, R21, R203 ;  /* 0x0000001514147210 */ /* 0x000fe20007ffe0cb */
[----:B------:R-:W-:Y:S01]  /*13e0*/  IMAD.SHL.U32 R21, R13, 0x10, RZ ;  /* 0x000000100d157824 */ /* 0x000fe200078e00ff */
[----:B------:R-:W-:Y:S01]  /*13f0*/  SEL R19, RZ, 0x4, P5 ;  /* 0x00000004ff137807 */ /* 0x000fe20002800000 */
[----:B------:R-:W-:Y:S01]  /*1400*/  IMAD.SHL.U32 R194, R194, 0x20, RZ ;  /* 0x00000020c2c27824 */ /* 0x000fe200078e00ff */
[----:B------:R-:W-:-:S02]  /*1410*/  LOP3.LUT P5, RZ, R20, 0x1, RZ, 0xc0, !PT ;  /* 0x0000000114ff7812 */ /* 0x000fc400078ac0ff */
[C---:B------:R-:W-:Y:S02]  /*1420*/  LOP3.LUT P3, RZ, R20.reuse, 0x2, RZ, 0xc0, !PT ;  /* 0x0000000214ff7812 */ /* 0x040fe4000786c0ff */
[----:B------:R-:W-:Y:S02]  /*1430*/  LOP3.LUT P2, RZ, R20, 0x4, RZ, 0xc0, !PT ;  /* 0x0000000414ff7812 */ /* 0x000fe4000784c0ff */
[----:B------:R-:W-:Y:S02]  /*1440*/  IADD3 R20, -R17, c[0x0][0x168], RZ ;  /* 0x00005a0011147a10 */ /* 0x000fe40007ffe1ff */
[----:B------:R-:W-:Y:S02]  /*1450*/  LOP3.LUT R18, R18, R19, RZ, 0xfc, !PT ;  /* 0x0000001312127212 */ /* 0x000fe400078efcff */
[CC--:B------:R-:W-:Y:S02]  /*1460*/  ISETP.LE.OR P5, PT, R20.reuse, R212.reuse, !P5 ;  /* 0x000000d41400720c */ /* 0x0c0fe40006fa3670 */
[----:B------:R-:W-:-:S02]  /*1470*/  ISETP.LE.OR P3, PT, R20, R212, !P3 ;  /* 0x000000d41400720c */ /* 0x000fc40005f63670 */
[--C-:B------:R-:W-:Y:S02]  /*1480*/  SHF.R.S32.HI R19, RZ, 0x1, R24.reuse ;  /* 0x00000001ff137819 */ /* 0x100fe40000011418 */
[----:B------:R-:W-:Y:S02]  /*1490*/  ISETP.LE.OR P2, PT, R20, R212, !P2 ;  /* 0x000000d41400720c */ /* 0x000fe40005743670 */
[----:B------:R-:W-:Y:S02]  /*14a0*/  SHF.R.S32.HI R24, RZ, 0x1f, R24 ;  /* 0x0000001fff187819 */ /* 0x000fe40000011418 */
[----:B------:R-:W-:Y:S02]  /*14b0*/  ISETP.GT.AND P1, PT, R208, 0xf, PT ;  /* 0x0000000fd000780c */ /* 0x000fe40003f24270 */
[----:B------:R-:W-:Y:S01]  /*14c0*/  LEA.HI R17, R24, R19, RZ, 0x2 ;  /* 0x0000001318117211 */ /* 0x000fe200078f10ff */
[----:B------:R2:W-:Y:S01]  /*14d0*/  LDGSTS.E.BYPASS.LTC128B.128 [R7+0xc080], [R34.64], !P5 ;  /* 0x0c08000022077fae */ /* 0x0005e2000e901d50 */
[----:B------:R-:W-:-:S02]  /*14e0*/  LOP3.LUT P4, RZ, R18, 0x1, RZ, 0xc0, !PT ;  /* 0x0000000112ff7812 */ /* 0x000fc4000788c0ff */
[----:B------:R-:W-:Y:S01]  /*14f0*/  LOP3.LUT R17, R17, 0xfffffffc, RZ, 0xc0, !PT ;  /* 0xfffffffc11117812 */ /* 0x000fe200078ec0ff */
[----:B------:R2:W-:Y:S01]  /*1500*/  LDGSTS.E.BYPASS.LTC128B.128 [R7+0xd080], [R34.64+0x40], !P3 ;  /* 0x0d08004022077fae */ /* 0x0005e2000d901d50 */
[----:B------:R-:W-:Y:S02]  /*1510*/  ISETP.LE.OR P5, PT, R20, R212, !P4 ;  /* 0x000000d41400720c */ /* 0x000fe400067a3670 */
[C---:B------:R-:W-:Y:S01]  /*1520*/  LOP3.LUT P3, RZ, R18.reuse, 0x2, RZ, 0xc0, !PT ;  /* 0x0000000212ff7812 */ /* 0x040fe2000786c0ff */
[----:B------:R2:W-:Y:S01]  /*1530*/  LDGSTS.E.BYPASS.LTC128B.128 [R7+0xe080], [R34.64+0x80], !P2 ;  /* 0x0e08008022077fae */ /* 0x0005e2000d101d50 */
[----:B------:R-:W-:Y:S01]  /*1540*/  LEA.HI R0, R15, R25, RZ, 0x1 ;  /* 0x000000190f007211 */ /* 0x000fe200078f08ff */
[----:B------:R-:W-:Y:S01]  /*1550*/  IMAD.IADD R17, R19, 0x1, -R17 ;  /* 0x0000000113117824 */ /* 0x000fe200078e0a11 */
[----:B------:R-:W-:Y:S01]  /*1560*/  LOP3.LUT P2, RZ, R18, 0x4, RZ, 0xc0, !PT ;  /* 0x0000000412ff7812 */ /* 0x000fe2000784c0ff */
[----:B------:R-:W-:Y:S01]  /*1570*/  @!P1 IMAD.SHL.U32 R18, R208, 0x10, RZ ;  /* 0x00000010d0129824 */ /* 0x000fe200078e00ff */
[----:B------:R-:W-:-:S02]  /*1580*/  SEL R19, RZ, 0xffffffff, P0 ;  /* 0xffffffffff137807 */ /* 0x000fc40000000000 */
[-C--:B------:R-:W-:Y:S02]  /*1590*/  ISETP.LE.OR P0, PT, R20, R212.reuse, !P3 ;  /* 0x000000d41400720c */ /* 0x080fe40005f03670 */
[----:B------:R-:W-:Y:S01]  /*15a0*/  LOP3.LUT R0, R0, 0xfffffffe, RZ, 0xc0, !PT ;  /* 0xfffffffe00007812 */ /* 0x000fe200078ec0ff */
[----:B------:R1:W-:Y:S01]  /*15b0*/  @!P1 LDGSTS.E.BYPASS.LTC128B.128 [R18+0x18080], [R32.64] ;  /* 0x1808000020129fae */ /* 0x0003e2000b901d50 */
[-C--:B------:R-:W-:Y:S01]  /*15c0*/  LEA.HI R9, R26, R212.reuse, RZ, 0x3 ;  /* 0x000000d41a097211 */ /* 0x080fe200078f18ff */
[----:B------:R-:W-:Y:S01]  /*15d0*/  IMAD.SHL.U32 R19, R19, 0x2, RZ ;  /* 0x0000000213137824 */ /* 0x000fe200078e00ff */
[----:B------:R-:W-:Y:S01]  /*15e0*/  LOP3.LUT R23, R23, 0x1c0, RZ, 0xc0, !PT ;  /* 0x000001c017177812 */ /* 0x000fe200078ec0ff */
[----:B------:R-:W0:Y:S01]  /*15f0*/  LDGDEPBAR ;  /* 0x00000000000079af */ /* 0x000e220000000000 */
[----:B------:R-:W-:Y:S01]  /*1600*/  IMAD.IADD R0, R25, 0x1, -R0 ;  /* 0x0000000119007824 */ /* 0x000fe200078e0a00 */
[----:B------:R-:W-:Y:S01]  /*1610*/  LOP3.LUT R9, R9, 0xfffffff8, RZ, 0xc0, !PT ;  /* 0xfffffff809097812 */ /* 0x000fe200078ec0ff */
[----:B------:R-:W-:Y:S01]  /*1620*/  IMAD.SHL.U32 R25, R25, 0x10, RZ ;  /* 0x0000001019197824 */ /* 0x000fe200078e00ff */
[----:B------:R2:W-:Y:S01]  /*1630*/  LDGSTS.E.BYPASS.LTC128B.128 [R7+0x12080], [R30.64], !P5 ;  /* 0x120800001e077fae */ /* 0x0005e2000e901d50 */
[----:B------:R-:W-:Y:S01]  /*1640*/  ISETP.LE.OR P5, PT, R20, R212, !P2 ;  /* 0x000000d41400720c */ /* 0x000fe200057a3670 */
[----:B------:R-:W-:Y:S01]  /*1650*/  IMAD.SHL.U32 R193, R0, 0x400, RZ ;  /* 0x0000040000c17824 */ /* 0x000fe200078e00ff */
[----:B------:R-:W-:Y:S01]  /*1660*/  SHF.R.S32.HI R22, RZ, 0x1, R22 ;  /* 0x00000001ff167819 */ /* 0x000fe20000011416 */
[----:B------:R-:W-:Y:S01]  /*1670*/  IMAD.IADD R9, R212, 0x1, -R9 ;  /* 0x00000001d4097824 */ /* 0x000fe200078e0a09 */
[----:B------:R-:W-:Y:S01]  /*1680*/  LOP3.LUT R25, R23, 0x30, R25, 0xf8, !PT ;  /* 0x0000003017197812 */ /* 0x000fe200078ef819 */
[----:B------:R2:W-:Y:S01]  /*1690*/  LDGSTS.E.BYPASS.LTC128B.128 [R7+0x13080], [R30.64+0x40], !P0 ;  /* 0x130800401e077fae */ /* 0x0005e2000c101d50 */
[C---:B------:R-:W-:Y:S01]  /*16a0*/  LOP3.LUT P0, RZ, R22.reuse, 0x2, RZ, 0xc0, !PT ;  /* 0x0000000216ff7812 */ /* 0x040fe2000780c0ff */
[----:B------:R-:W-:Y:S01]  /*16b0*/  IMAD.SHL.U32 R22, R22, 0x40, RZ ;  /* 0x0000004016167824 */ /* 0x000fe200078e00ff */
[----:B------:R-:W-:Y:S01]  /*16c0*/  SHF.R.U32.HI R195, RZ, 0x3, R23 ;  /* 0x00000003ffc37819 */ /* 0x000fe20000011617 */
[----:B------:R-:W-:Y:S01]  /*16d0*/  IMAD.SHL.U32 R20, R9, 0x40, RZ ;  /* 0x0000004009147824 */ /* 0x000fe200078e00ff */
[----:B------:R-:W-:Y:S01]  /*16e0*/  LOP3.LUT R25, R25, 0x8, R16, 0xf8, !PT ;  /* 0x0000000819197812 */ /* 0x000fe200078ef810 */
[--C-:B------:R-:W-:Y:S01]  /*16f0*/  IMAD R12, R12, 0x2, R193.reuse ;  /* 0x000000020c0c7824 */ /* 0x100fe200078e02c1 */
[----:B------:R-:W-:Y:S01]  /*1700*/  LOP3.LUT R22, R22, 0xc0, RZ, 0xc0, !PT ;  /* 0x000000c016167812 */ /* 0x000fe200078ec0ff */
[----:B------:R2:W-:Y:S01]  /*1710*/  LDGSTS.E.BYPASS.LTC128B.128 [R7+0x14080], [R30.64+0x80], !P5 ;  /* 0x140800801e077fae */ /* 0x0005e2000e901d50 */
[----:B------:R-:W-:Y:S01]  /*1720*/  LOP3.LUT R195, R25, R195, RZ, 0x3c, !PT ;  /* 0x000000c319c37212 */ /* 0x000fe200078e3cff */
[----:B------:R-:W-:Y:S01]  /*1730*/  IMAD R193, R27, 0x200, R193 ;  /* 0x000002001bc17824 */ /* 0x000fe200078e02c1 */
[----:B------:R-:W-:Y:S01]  /*1740*/  LOP3.LUT R20, R20, 0x1c0, RZ, 0xc0, !PT ;  /* 0x000001c014147812 */ /* 0x000fe200078ec0ff */
[----:B-1----:R-:W-:Y:S01]  /*1750*/  IMAD.SHL.U32 R18, R4, 0x8, RZ ;  /* 0x0000000804127824 */ /* 0x002fe200078e00ff */
[C---:B------:R-:W-:Y:S01]  /*1760*/  LOP3.LUT P6, RZ, R14.reuse, 0x4, RZ, 0xc0, !PT ;  /* 0x000000040eff7812 */ /* 0x040fe200078cc0ff */
[----:B------:R-:W-:Y:S01]  /*1770*/  IMAD R195, R13, 0x200, R195 ;  /* 0x000002000dc37824 */ /* 0x000fe200078e02c3 */
[C---:B------:R-:W-:Y:S01]  /*1780*/  LOP3.LUT P5, RZ, R14.reuse, 0x2, RZ, 0xc0, !PT ;  /* 0x000000020eff7812 */ /* 0x040fe200078ac0ff */
[----:B------:R-:W-:Y:S01]  /*1790*/  IMAD.SHL.U32 R14, R14, 0x40, RZ ;  /* 0x000000400e0e7824 */ /* 0x000fe200078e00ff */
[----:B------:R-:W-:-:S02]  /*17a0*/  LOP3.LUT R15, R15, 0xffffffe0, RZ, 0xc0, !PT ;  /* 0xffffffe00f0f7812 */ /* 0x000fc400078ec0ff */
[----:B------:R-:W-:Y:S02]  /*17b0*/  LOP3.LUT R23, R22, 0x8, R16, 0xf8, !PT ;  /* 0x0000000816177812 */ /* 0x000fe400078ef810 */
[----:B------:R-:W-:Y:S01]  /*17c0*/  LOP3.LUT R18, R18, 0x18, RZ, 0xc0, !PT ;  /* 0x0000001812127812 */ /* 0x000fe200078ec0ff */
[----:B------:R-:W-:Y:S01]  /*17d0*/  IMAD.IADD R13, R208, 0x1, -R15 ;  /* 0x00000001d00d7824 */ /* 0x000fe200078e0a0f */
[----:B------:R-:W-:Y:S02]  /*17e0*/  SHF.R.U32.HI R16, RZ, 0x3, R20 ;  /* 0x00000003ff107819 */ /* 0x000fe40000011614 */
[----:B------:R-:W-:Y:S02]  /*17f0*/  LOP3.LUT R14, R14, 0x1c0, RZ, 0xc0, !PT ;  /* 0x000001c00e0e7812 */ /* 0x000fe400078ec0ff */
[----:B------:R-:W-:Y:S02]  /*1800*/  LOP3.LUT R16, R16, R20, R18, 0x1e, !PT ;  /* 0x0000001410107212 */ /* 0x000fe400078e1e12 */
[----:B------:R-:W-:-:S02]  /*1810*/  LOP3.LUT R203, R19, 0x2, R203, 0xe2, !PT ;  /* 0x0000000213cb7812 */ /* 0x000fc400078ee2cb */
[----:B------:R-:W-:Y:S01]  /*1820*/  LOP3.LUT R199, R199, 0x8, RZ, 0xc0, !PT ;  /* 0x00000008c7c77812 */ /* 0x000fe200078ec0ff */
[----:B------:R-:W-:Y:S01]  /*1830*/  IMAD.IADD R217, R12, 0x1, R16 ;  /* 0x000000010cd97824 */ /* 0x000fe200078e0210 */
[----:B------:R-:W-:Y:S01]  /*1840*/  SHF.R.U32.HI R19, RZ, 0x3, R14 ;  /* 0x00000003ff137819 */ /* 0x000fe2000001160e */
[----:B------:R-:W-:Y:S01]  /*1850*/  @!P1 IMAD.SHL.U32 R16, R208, 0x10, RZ ;  /* 0x00000010d0109824 */ /* 0x000fe200078e00ff */
[----:B------:R-:W-:Y:S01]  /*1860*/  SHF.R.S32.HI R15, RZ, 0x1f, R13 ;  /* 0x0000001fff0f7819 */ /* 0x000fe2000001140d */
[----:B------:R-:W-:Y:S01]  /*1870*/  IMAD.SHL.U32 R217, R217, 0x2, RZ ;  /* 0x00000002d9d97824 */ /* 0x000fe200078e00ff */
[----:B------:R-:W-:Y:S02]  /*1880*/  LOP3.LUT R14, R19, R14, R199, 0x1e, !PT ;  /* 0x0000000e130e7212 */ /* 0x000fe400078e1ec7 */
[----:B------:R-:W-:Y:S01]  /*1890*/  LEA.HI R12, R15, R13, RZ, 0x2 ;  /* 0x0000000d0f0c7211 */ /* 0x000fe200078f10ff */
[----:B------:R-:W-:Y:S01]  /*18a0*/  IMAD.SHL.U32 R15, R17, 0x40, RZ ;  /* 0x00000040110f7824 */ /* 0x000fe200078e00ff */
[----:B------:R1:W-:Y:S01]  /*18b0*/  @!P1 LDGSTS.E.BYPASS.LTC128B.128 [R16+0x18280], [R28.64] ;  /* 0x182800001c109fae */ /* 0x0003e2000b901d50 */
[----:B------:R-:W-:Y:S01]  /*18c0*/  IMAD.IADD R193, R193, 0x1, R14 ;  /* 0x00000001c1c17824 */ /* 0x000fe200078e020e */
[----:B------:R-:W-:-:S02]  /*18d0*/  IADD3 R14, R232, 0x1, RZ ;  /* 0x00000001e80e7810 */ /* 0x000fc40007ffe0ff */
[----:B------:R-:W-:Y:S01]  /*18e0*/  LOP3.LUT R15, R15, 0xc0, RZ, 0xc0, !PT ;  /* 0x000000c00f0f7812 */ /* 0x000fe200078ec0ff */
[----:B------:R-:W0:Y:S01]  /*18f0*/  LDGDEPBAR ;  /* 0x00000000000079af */ /* 0x000e220000000000 */
[----:B------:R-:W-:Y:S02]  /*1900*/  SHF.R.S32.HI R204, RZ, 0x2, R12 ;  /* 0x00000002ffcc7819 */ /* 0x000fe4000001140c */
[----:B------:R-:W-:Y:S01]  /*1910*/  SEL R190, R197, 0xfffffff0, !P5 ;  /* 0xfffffff0c5be7807 */ /* 0x000fe20006800000 */
[----:B------:R-:W0:Y:S01]  /*1920*/  LDGDEPBAR ;  /* 0x00000000000079af */ /* 0x000e220000000000 */
[----:B------:R-:W-:Y:S01]  /*1930*/  LOP3.LUT R21, R21, 0x10, RZ, 0xc0, !PT ;  /* 0x0000001015157812 */ /* 0x000fe200078ec0ff */
[----:B------:R-:W-:Y:S01]  /*1940*/  IMAD R204, R0, 0x10, R204 ;  /* 0x0000001000cc7824 */ /* 0x000fe200078e02cc */
[----:B------:R-:W-:Y:S01]  /*1950*/  ISETP.GE.AND P5, PT, R14, R206, PT ;  /* 0x000000ce0e00720c */ /* 0x000fe20003fa6270 */
[----:B------:R-:W-:Y:S01]  /*1960*/  IMAD R0, R0, 0x200, R194 ;  /* 0x0000020000007824 */ /* 0x000fe200078e02c2 */
[----:B------:R-:W-:-:S02]  /*1970*/  LOP3.LUT R198, R21, 0x8, R198, 0xf8, !PT ;  /* 0x0000000815c67812 */ /* 0x000fc400078ef8c6 */
[----:B------:R-:W-:Y:S02]  /*1980*/  SHF.R.U32.HI R22, RZ, 0x3, R22 ;  /* 0x00000003ff167819 */ /* 0x000fe40000011616 */
[----:B------:R-:W-:Y:S02]  /*1990*/  SEL R188, R197, 0xfffffff0, !P0 ;  /* 0xfffffff0c5bc7807 */ /* 0x000fe40004000000 */
[----:B------:R-:W-:Y:S02]  /*19a0*/  LOP3.LUT R22, R23, R22, RZ, 0x3c, !PT ;  /* 0x0000001617167212 */ /* 0x000fe400078e3cff */
[----:B------:R-:W-:Y:S02]  /*19b0*/  LOP3.LUT P0, RZ, R17, 0x2, RZ, 0xc0, !PT ;  /* 0x0000000211ff7812 */ /* 0x000fe4000780c0ff */
[----:B------:R-:W-:Y:S01]  /*19c0*/  IADD3 R207, R7, 0x12080, RZ ;  /* 0x0001208007cf7810 */ /* 0x000fe20007ffe0ff */
[----:B------:R-:W-:Y:S01]  /*19d0*/  IMAD.U32 R196, R196, 0x20, R22 ;  /* 0x00000020c4c47824 */ /* 0x000fe200078e0016 */
[----:B------:R-:W-:-:S02]  /*19e0*/  SEL R197, R197, 0xfffffff0, !P0 ;  /* 0xfffffff0c5c57807 */ /* 0x000fc40004000000 */
[----:B-1----:R-:W-:-:S04]  /*19f0*/  SHF.R.U32.HI R16, RZ, 0x3, R15 ;  /* 0x00000003ff107819 */ /* 0x002fc8000001160f */
[CC--:B------:R-:W-:Y:S02]  /*1a00*/  LOP3.LUT R199, R16.reuse, R15.reuse, R199, 0x1e, !PT ;  /* 0x0000000f10c77212 */ /* 0x0c0fe400078e1ec7 */
[C---:B------:R-:W-:Y:S02]  /*1a10*/  LOP3.LUT R198, R16.reuse, R198, R15, 0x1e, !PT ;  /* 0x000000c610c67212 */ /* 0x040fe400078e1e0f */
[----:B------:R-:W-:Y:S01]  /*1a20*/  LOP3.LUT R15, R16, R15, R18, 0x1e, !PT ;  /* 0x0000000f100f7212 */ /* 0x000fe200078e1e12 */
[----:B------:R-:W-:Y:S02]  /*1a30*/  IMAD.IADD R199, R0, 0x1, R199 ;  /* 0x0000000100c77824 */ /* 0x000fe400078e02c7 */
[----:B------:R-:W-:Y:S02]  /*1a40*/  IMAD.MOV.U32 R0, RZ, RZ, 0x20 ;  /* 0x00000020ff007424 */ /* 0x000fe400078e00ff */
[C---:B------:R-:W-:Y:S02]  /*1a50*/  IMAD.IADD R198, R194.reuse, 0x1, R198 ;  /* 0x00000001c2c67824 */ /* 0x040fe400078e02c6 */
[----:B------:R-:W-:Y:S01]  /*1a60*/  IMAD.IADD R194, R194, 0x1, R15 ;  /* 0x00000001c2c27824 */ /* 0x000fe200078e020f */
[----:B------:R-:W-:-:S02]  /*1a70*/  SEL R0, R0, 0xffffffe0, !P6 ;  /* 0xffffffe000007807 */ /* 0x000fc40007000000 */
[----:B------:R-:W-:Y:S01]  /*1a80*/  IADD3 R15, R217, 0x18480, RZ ;  /* 0x00018480d90f7810 */ /* 0x000fe20007ffe0ff */
[----:B------:R-:W-:Y:S05]  /*1a90*/  @P5 BRA `(.L_x_822) ;  /* 0x0000019000005947 */ /* 0x000fea0003800000 */
[----:B--2---:R-:W-:Y:S01]  /*1aa0*/  SHF.R.S32.HI R16, RZ, 0x1f, R14 ;  /* 0x0000001fff107819 */ /* 0x004fe2000001140e */
[C---:B------:R-:W-:Y:S01]  /*1ab0*/  IMAD R11, R14.reuse, UR7, RZ ;  /* 0x000000070e0b7c24 */ /* 0x040fe2000f8e02ff */
[----:B------:R-:W-:Y:S01]  /*1ac0*/  BSSY B0, `(.L_x_822) ;  /* 0x0000016000007945 */ /* 0x000fe20003800000 */
[C---:B------:R-:W-:Y:S02]  /*1ad0*/  IMAD.SHL.U32 R17, R14.reuse, 0x40, RZ ;  /* 0x000000400e117824 */ /* 0x040fe400078e00ff */
[----:B------:R-:W-:-:S03]  /*1ae0*/  IMAD.WIDE.U32 R18, R14, UR6, R210 ;  /* 0x000000060e127c25 */ /* 0x000fc6000f8e00d2 */
[----:B------:R-:W-:Y:S01]  /*1af0*/  IADD3 R14, -R17, c[0x0][0x168], RZ ;  /* 0x00005a00110e7a10 */ /* 0x000fe20007ffe1ff */
[----:B------:R-:W-:Y:S01]  /*1b00*/  IMAD R11, R16, UR6, R11 ;  /* 0x00000006100b7c24 */ /* 0x000fe2000f8e020b */
[----:B------:R-:W-:Y:S02]  /*1b10*/  LEA R20, P5, R18, c[0x0][0x1f0], 0x1 ;  /* 0x00007c0012147a11 */ /* 0x000fe400078a08ff */
[----:B------:R-:W-:Y:S01]  /*1b20*/  ISETP.GT.AND P0, PT, R14, R212, PT ;  /* 0x000000d40e00720c */ /* 0x000fe20003f04270 */
[----:B------:R-:W-:-:S03]  /*1b30*/  IMAD.IADD R11, R19, 0x1, R11 ;  /* 0x00000001130b7824 */ /* 0x000fc600078e020b */
[----:B------:R-:W-:Y:S02]  /*1b40*/  ISETP.GE.OR P6, PT, R10, c[0x0][0x1fc], !P0 ;  /* 0x00007f000a007a0c */ /* 0x000fe400047c6670 */
[----:B------:R-:W-:Y:S02]  /*1b50*/  LEA.HI.X R21, R18, c[0x0][0x1f4], R11, 0x1, P5 ;  /* 0x00007d0012157a11 */ /* 0x000fe400028f0c0b */
[----:B------:R-:W-:Y:S02]  /*1b60*/  ISETP.GE.OR P5, PT, R8, c[0x0][0x1fc], !P0 ;  /* 0x00007f0008007a0c */ /* 0x000fe400047a6670 */
[----:B------:R-:W-:-:S07]  /*1b70*/  ISETP.GE.OR P0, PT, R202, c[0x0][0x1fc], !P0 ;  /* 0x00007f00ca007a0c */ /* 0x000fce0004706670 */
[----:B------:R1:W-:Y:S04]  /*1b80*/  LDGSTS.E.BYPASS.LTC128B.128 [R7+0x15080], [R20.64], !P6 ;  /* 0x1508000014077fae */ /* 0x0003e8000f101d50 */
[----:B------:R1:W-:Y:S01]  /*1b90*/  LDGSTS.E.BYPASS.LTC128B.128 [R7+0x16080], [R20.64+0x40], !P5 ;  /* 0x1608004014077fae */ /* 0x0003e2000e901d50 */
[----:B------:R-:W-:-:S03]  /*1ba0*/  IADD3 R6, P5, R17, R6, RZ ;  /* 0x0000000611067210 */ /* 0x000fc60007fbe0ff */
[----:B------:R1:W-:Y:S01]  /*1bb0*/  LDGSTS.E.BYPASS.LTC128B.128 [R7+0x17080], [R20.64+0x80], !P0 ;  /* 0x1708008014077fae */ /* 0x0003e2000c101d50 */
[----:B------:R-:W-:Y:S02]  /*1bc0*/  LEA R10, P0, R6, c[0x0][0x280], 0x2 ;  /* 0x0000a000060a7a11 */ /* 0x000fe400078010ff */
[----:B------:R-:W-:-:S04]  /*1bd0*/  LEA.HI.X.SX32 R5, R17, R5, 0x1, P5 ;  /* 0x0000000511057211 */ /* 0x000fc800028f0eff */
[----:B------:R-:W-:Y:S01]  /*1be0*/  LEA.HI.X R11, R6, c[0x0][0x284], R5, 0x2, P0 ;  /* 0x0000a100060b7a11 */ /* 0x000fe200000f1405 */
[----:B------:R-:W-:Y:S05]  /*1bf0*/  @P1 BRA `(.L_x_823) ;  /* 0x0000002000001947 */ /* 0x000fea0003800000 */
[----:B------:R-:W-:-:S05]  /*1c00*/  SHF.L.U32 R5, R208, 0x4, RZ ;  /* 0x00000004d0057819 */ /* 0x000fca00000006ff */
[----:B------:R2:W-:Y:S02]  /*1c10*/  LDGSTS.E.BYPASS.LTC128B.128 [R5+0x18380], [R10.64] ;  /* 0x183800000a057fae */ /* 0x0005e4000b901d50 */
.L_x_823:
[----:B------:R-:W-:Y:S05]  /*1c20*/  BSYNC B0 ;  /* 0x0000000000007941 */ /* 0x000fea0003800000 */
.L_x_822:
[----:B--2---:R-:W-:Y:S01]  /*1c30*/  SHF.R.S32.HI R5, RZ, 0x1f, R4 ;  /* 0x0000001fff057819 */ /* 0x004fe20000011404 */
[----:B------:R-:W0:Y:S01]  /*1c40*/  LDGDEPBAR ;  /* 0x00000000000079af */ /* 0x000e220000000000 */
[----:B------:R-:W-:Y:S01]  /*1c50*/  LOP3.LUT R12, R12, 0x7ffffffc, RZ, 0xc0, !PT ;  /* 0x7ffffffc0c0c7812 */ /* 0x000fe200078ec0ff */
[----:B------:R-:W-:Y:S01]  /*1c60*/  IMAD R3, R3, c[0x0][0x238], RZ ;  /* 0x00008e0003037a24 */ /* 0x000fe200078e02ff */
[----:B------:R-:W-:Y:S01]  /*1c70*/  LEA.HI R5, R5, R4, RZ, 0x2 ;  /* 0x0000000405057211 */ /* 0x000fe200078f10ff */
[----:B------:R-:W-:Y:S01]  /*1c80*/  IMAD.MOV.U32 R224, RZ, RZ, 0x1 ;  /* 0x00000001ffe07424 */ /* 0x000fe200078e00ff */
[----:B------:R-:W-:Y:S01]  /*1c90*/  SHF.R.S32.HI R209, RZ, 0x1f, R208 ;  /* 0x0000001fffd17819 */ /* 0x000fe200000114d0 */
[----:B------:R-:W-:Y:S01]  /*1ca0*/  IMAD.IADD R12, R13, 0x1, -R12 ;  /* 0x000000010d0c7824 */ /* 0x000fe200078e0a0c */
[----:B------:R-:W-:Y:S01]  /*1cb0*/  LOP3.LUT R5, R5, 0x1ffffffc, RZ, 0xc0, !PT ;  /* 0x1ffffffc05057812 */ /* 0x000fe200078ec0ff */
[C---:B------:R-:W-:Y:S01]  /*1cc0*/  IMAD R3, R2.reuse, c[0x0][0x23c], R3 ;  /* 0x00008f0002037a24 */ /* 0x040fe200078e0203 */
[----:B------:R-:W-:Y:S01]  /*1cd0*/  LOP3.LUT P0, RZ, R9, 0x4, RZ, 0xc0, !PT ;  /* 0x0000000409ff7812 */ /* 0x000fe2000780c0ff */
[----:B-1----:R-:W-:Y:S01]  /*1ce0*/  IMAD.WIDE.U32 R6, R2, c[0x0][0x238], R208 ;  /* 0x00008e0002067a25 */ /* 0x002fe200078e00d0 */
[----:B------:R-:W-:Y:S01]  /*1cf0*/  ULDC.64 UR4, c[0x0][0x240] ;  /* 0x0000900000047ab9 */ /* 0x000fe20000000a00 */
[----:B------:R-:W-:Y:S01]  /*1d00*/  LEA R193, R193, 0x1c480, 0x1 ;  /* 0x0001c480c1c17811 */ /* 0x000fe200078e08ff */
[----:B------:R-:W-:Y:S01]  /*1d10*/  UIMAD UR4, UR12, UR4, URZ ;  /* 0x000000040c0472a4 */ /* 0x000fe2000f8e023f */
[----:B------:R-:W-:Y:S01]  /*1d20*/  IMAD.IADD R5, R4, 0x1, -R5 ;  /* 0x0000000104057824 */ /* 0x000fe200078e0a05 */
[----:B------:R-:W-:Y:S01]  /*1d30*/  ISETP.LE.AND P6, PT, R224, c[0x0][0x2a8], PT ;  /* 0x0000aa00e0007a0c */ /* 0x000fe20003fc3270 */
[----:B------:R-:W-:Y:S01]  /*1d40*/  IMAD.IADD R7, R7, 0x1, R3 ;  /* 0x0000000107077824 */ /* 0x000fe200078e0203 */
[----:B------:R-:W-:Y:S01]  /*1d50*/  ULDC UR7, c[0x0][0x2a0] ;  /* 0x0000a80000077ab9 */ /* 0x000fe20000000800 */
[----:B------:R-:W-:Y:S01]  /*1d60*/  IMAD R221, R5, 0x4, R12 ;  /* 0x0000000405dd7824 */ /* 0x000fe200078e020c */
[----:B------:R-:W-:Y:S01]  /*1d70*/  IADD3 R224, -R205, c[0x0][0x198], R224 ;  /* 0x00006600cde07a10 */ /* 0x000fe20007ffe1e0 */
[----:B------:R-:W-:Y:S01]  /*1d80*/  UIMAD UR13, UR13, UR5, UR4 ;  /* 0x000000050d0d72a4 */ /* 0x000fe2000f8e0204 */
[----:B------:R-:W-:Y:S01]  /*1d90*/  IMAD.WIDE.U32 R226, R226, c[0x0][0x240], R6 ;  /* 0x00009000e2e27a25 */ /* 0x000fe200078e0006 */
[----:B------:R-:W-:Y:S01]  /*1da0*/  ULOP3.LUT UR7, URZ, UR7, URZ, 0x33, !UPT ;  /* 0x000000073f077292 */ /* 0x000fe2000f8e333f */
[----:B------:R-:W-:Y:S01]  /*1db0*/  LEA R191, R0, R193, 0x1 ;  /* 0x000000c100bf7211 */ /* 0x000fe200078e08ff */
[----:B------:R-:W-:Y:S01]  /*1dc0*/  CS2R R162, SRZ ;  /* 0x0000000000a27805 */ /* 0x000fe2000001ff00 */
[----:B------:R-:W-:Y:S01]  /*1dd0*/  IMAD.SHL.U32 R221, R221, 0x2, RZ ;  /* 0x00000002dddd7824 */ /* 0x000fe200078e00ff */
[----:B------:R-:W-:Y:S01]  /*1de0*/  IADD3 R220, R217, 0x184c0, RZ ;  /* 0x000184c0d9dc7810 */ /* 0x000fe20007ffe0ff */
[----:B------:R-:W-:Y:S01]  /*1df0*/  IMAD R192, R190, 0x2, R193 ;  /* 0x00000002bec07824 */ /* 0x000fe200078e02c1 */
[----:B------:R-:W-:Y:S01]  /*1e00*/  @P0 IADD3 R220, R15, -0x40, RZ ;  /* 0xffffffc00fdc0810 */ /* 0x000fe20007ffe0ff */
[----:B------:R-:W-:Y:S01]  /*1e10*/  IMAD.SHL.U32 R196, R196, 0x2, RZ ;  /* 0x00000002c4c47824 */ /* 0x000fe200078e00ff */
[----:B------:R-:W-:Y:S01]  /*1e20*/  IADD3 R224, R224, -c[0x0][0x168], -R221 ;  /* 0x80005a00e0e07a10 */ /* 0x000fe20007ffe8dd */
[----:B------:R-:W-:Y:S01]  /*1e30*/  IMAD.IADD R189, R199, 0x1, R197 ;  /* 0x00000001c7bd7824 */ /* 0x000fe200078e02c5 */
[----:B------:R-:W-:Y:S01]  /*1e40*/  SHF.L.U32 R195, R195, 0x1, RZ ;  /* 0x00000001c3c37819 */ /* 0x000fe200000006ff */
[----:B------:R-:W-:Y:S01]  /*1e50*/  CS2R R160, SRZ ;  /* 0x0000000000a07805 */ /* 0x000fe2000001ff00 */
        /* <DEDUP_REMOVED lines=51> */
[----:B------:R-:W-:Y:S01]  /*2190*/  IMAD.IADD R230, R230, 0x1, -R221 ;  /* 0x00000001e6e67824 */ /* 0x000fe200078e0add */
[C---:B------:R-:W-:Y:S01]  /*21a0*/  IADD3 R229, R224.reuse, c[0x0][0x2a4], RZ ;  /* 0x0000a900e0e57a10 */ /* 0x040fe20007ffe0ff */
[----:B------:R-:W-:Y:S01]  /*21b0*/  ULDC UR6, c[0x0][0x2a0] ;  /* 0x0000a80000067ab9 */ /* 0x000fe20000000800 */
[----:B------:R-:W-:Y:S01]  /*21c0*/  IADD3 R228, R224, UR7, RZ ;  /* 0x00000007e0e47c10 */ /* 0x000fe2000fffe0ff */
[----:B------:R-:W-:-:S02]  /*21d0*/  ULDC UR5, c[0x0][0x2a0] ;  /* 0x0000a80000057ab9 */ /* 0x000fc40000000800 */
[----:B------:R-:W-:Y:S02]  /*21e0*/  UMOV UR4, URZ ;  /* 0x0000003f00047c82 */ /* 0x000fe40008000000 */
[----:B------:R-:W-:Y:S02]  /*21f0*/  UMOV UR19, 0x1 ;  /* 0x0000000100137882 */ /* 0x000fe40000000000 */
[----:B------:R-:W-:Y:S02]  /*2200*/  ULOP3.LUT UR6, URZ, UR6, URZ, 0x33, !UPT ;  /* 0x000000063f067292 */ /* 0x000fe4000f8e333f */
[----:B------:R-:W-:Y:S02]  /*2210*/  ULOP3.LUT UR5, URZ, UR5, URZ, 0x33, !UPT ;  /* 0x000000053f057292 */ /* 0x000fe4000f8e333f */
[----:B------:R-:W-:Y:S02]  /*2220*/  UMOV UR18, URZ ;  /* 0x0000003f00127c82 */ /* 0x000fe40008000000 */
.L_x_842:
[----:B------:R-:W-:Y:S04]  /*2230*/  DEPBAR.LE SB0, 0x1 ;  /* 0x000080400000791a */ /* 0x000fe80000000000 */
[----:B------:R-:W-:Y:S01]  /*2240*/  BAR.SYNC.DEFER_BLOCKING 0x0 ;  /* 0x0000000000007b1d */ /* 0x000fe20000010000 */
[----:B------:R-:W-:Y:S01]  /*2250*/  MOV R3, UR4 ;  /* 0x0000000400037c02 */ /* 0x000fe20008000f00 */
[----:B------:R-:W-:Y:S01]  /*2260*/  IMAD.U32 R234, RZ, RZ, UR4 ;  /* 0x00000004ffea7e24 */ /* 0x000fe2000f8e00ff */
[----:B------:R-:W-:Y:S01]  /*2270*/  MOV R2, UR4 ;  /* 0x0000000400027c02 */ /* 0x000fe20008000f00 */
[----:B------:R-:W-:Y:S02]  /*2280*/  IMAD.U32 R169, RZ, RZ, UR4 ;  /* 0x00000004ffa97e24 */ /* 0x000fe4000f8e00ff */
[----:B------:R-:W-:Y:S01]  /*2290*/  IMAD R3, R3, 0x1800, R199 ;  /* 0x0000180003037824 */ /* 0x000fe200078e02c7 */
[----:B------:R-:W-:Y:S01]  /*22a0*/  LEA R234, R234, R204, 0x6 ;  /* 0x000000cceaea7211 */ /* 0x000fe200078e30ff */
[----:B------:R-:W-:Y:S02]  /*22b0*/  IMAD R2, R2, 0x1800, R197 ;  /* 0x0000180002027824 */ /* 0x000fe400078e02c5 */
[----:B------:R-:W-:Y:S02]  /*22c0*/  IMAD.SHL.U32 R168, R3, 0x2, RZ ;  /* 0x0000000203a87824 */ /* 0x000fe400078e00ff */
[----:B------:R-:W-:Y:S01]  /*22d0*/  IMAD R169, R169, 0x1800, R189 ;  /* 0x00001800a9a97824 */ /* 0x000fe200078e02bd */
[----:B------:R-:W-:Y:S04]  /*22e0*/  IADD3 R2, R199, R2, RZ ;  /* 0x00000002c7027210 */ /* 0x000fe80007ffe0ff */
[----:B------:R-:W-:Y:S01]  /*22f0*/  SHF.L.U32 R169, R169, 0x1, RZ ;  /* 0x00000001a9a97819 */ /* 0x000fe200000006ff */
[----:B------:R-:W-:Y:S01]  /*2300*/  IMAD.SHL.U32 R176, R2, 0x2, RZ ;  /* 0x0000000202b07824 */ /* 0x000fe200078e00ff */
        /* <DEDUP_REMOVED lines=11> */
[----:B------:R-:W1:Y:S06]  /*23c0*/  LDSM.16.M88.4 R56, [R168+0xd080] ;  /* 0x00d08000a838783b */ /* 0x000e6c0000000200 */
[----:B------:R-:W2:Y:S01]  /*23d0*/  LDSM.16.M88.4 R64, [R168+0xd880] ;  /* 0x00d88000a840783b */ /* 0x000ea20000000200 */
[-C--:B------:R-:W-:Y:S05]  /*23e0*/  HMMA.16816.F32 R12, R28, R18.reuse, RZ ;  /* 0x000000121c0c723c */ /* 0x080fea00000018ff */
[----:B------:R-:W-:Y:S03]  /*23f0*/  LDSM.16.M88.4 R164, [R169+0xd880] ;  /* 0x00d88000a9a4783b */ /* 0x000fe60000000200 */
[C---:B------:R-:W-:Y:S03]  /*2400*/  HMMA.16816.F32 R16, R32.reuse, R18, RZ ;  /* 0x000000122010723c */ /* 0x040fe600000018ff */
[----:B------:R-:W-:Y:S05]  /*2410*/  LDS R241, [R234.X4+0x18080] ;  /* 0x01808000eaf17984 */ /* 0x000fea0000004800 */
[-C--:B---3--:R-:W-:Y:S01]  /*2420*/  HMMA.16816.F32 R20, R32, R36.reuse, RZ ;  /* 0x000000242014723c */ /* 0x088fe200000018ff */
[----:B------:R-:W-:Y:S06]  /*2430*/  LDS R236, [R234.X4+0x180a0] ;  /* 0x0180a000eaec7984 */ /* 0x000fec0000004800 */
[----:B------:R-:W-:Y:S01]  /*2440*/  LDS R235, [R234.X4+0x18100] ;  /* 0x01810000eaeb7984 */ /* 0x000fe20000004800 */
[C---:B------:R-:W-:Y:S05]  /*2450*/  HMMA.16816.F32 R24, R28.reuse, R36, RZ ;  /* 0x000000241c18723c */ /* 0x040fea00000018ff */
[----:B------:R-:W-:Y:S03]  /*2460*/  LDS R233, [R234.X4+0x18120] ;  /* 0x01812000eae97984 */ /* 0x000fe60000004800 */
[-C--:B------:R-:W-:Y:S08]  /*2470*/  HMMA.16816.F32 R28, R28, R38.reuse, RZ ;  /* 0x000000261c1c723c */ /* 0x080ff000000018ff */
[----:B------:R-:W-:Y:S01]  /*2480*/  HMMA.16816.F32 R32, R32, R38, RZ ;  /* 0x000000262020723c */ /* 0x000fe200000018ff */
[----:B------:R-:W3:Y:S07]  /*2490*/  LDSM.16.M88.4 R36, [R196+0x3080] ;  /* 0x00308000c424783b */ /* 0x000eee0000000200 */
        /* <DEDUP_REMOVED lines=8> */
[----:B------:R-:W4:Y:S07]  /*2520*/  LDSM.16.M88.4 R48, [R188+0x2080] ;  /* 0x00208000bc30783b */ /* 0x000f2e0000000200 */
[----:B------:R-:W-:Y:S01]  /*2530*/  HMMA.16816.F32 R32, R40, R54, R32 ;  /* 0x000000362820723c */ /* 0x000fe20000001820 */
[----:B------:R-:W5:Y:S06]  /*2540*/  LDSM.16.M88.4 R40, [R188+0x3080] ;  /* 0x00308000bc28783b */ /* 0x000f6c0000000200 */
[----:B------:R-:W-:Y:S01]  /*2550*/  LDSM.16.M88.4 R52, [R168+0xe080] ;  /* 0x00e08000a834783b */ /* 0x000fe20000000200 */
        /* <DEDUP_REMOVED lines=10> */
[----:B------:R-:W3:Y:S06]  /*2600*/  LDSM.16.M88.4 R36, [R196+0x5080] ;  /* 0x00508000c424783b */ /* 0x000eec0000000200 */
[----:B------:R-:W-:Y:S01]  /*2610*/  LDSM.16.M88.4 R56, [R188+0x5080] ;  /* 0x00508000bc38783b */ /* 0x000fe20000000200 */
[-C--:B----4-:R-:W-:Y:S08]  /*2620*/  HMMA.16816.F32 R4, R44, R48.reuse, R4 ;  /* 0x000000302c04723c */ /* 0x090ff00000001804 */
[C---:B------:R-:W-:Y:S08]  /*2630*/  HMMA.16816.F32 R8, R164.reuse, R48, R8 ;  /* 0x00000030a408723c */ /* 0x040ff00000001808 */
[-C--:B------:R-:W-:Y:S08]  /*2640*/  HMMA.16816.F32 R12, R164, R50.reuse, R12 ;  /* 0x00000032a40c723c */ /* 0x080ff0000000180c */
[C---:B------:R-:W-:Y:S01]  /*2650*/  HMMA.16816.F32 R16, R44.reuse, R50, R16 ;  /* 0x000000322c10723c */ /* 0x040fe20000001810 */
[----:B------:R-:W-:Y:S07]  /*2660*/  LDSM.16.M88.4 R48, [R169+0xe880] ;  /* 0x00e88000a930783b */ /* 0x000fee0000000200 */
[-C--:B-----5:R-:W-:Y:S08]  /*2670*/  HMMA.16816.F32 R20, R44, R40.reuse, R20 ;  /* 0x000000282c14723c */ /* 0x0a0ff00000001814 */
[C---:B------:R-:W-:Y:S08]  /*2680*/  HMMA.16816.F32 R24, R164.reuse, R40, R24 ;  /* 0x00000028a418723c */ /* 0x040ff00000001818 */
[-C--:B------:R-:W-:Y:S08]  /*2690*/  HMMA.16816.F32 R28, R164, R42.reuse, R28 ;  /* 0x0000002aa41c723c */ /* 0x080ff0000000181c */
[----:B------:R-:W-:Y:S01]  /*26a0*/  HMMA.16816.F32 R32, R44, R42, R32 ;  /* 0x0000002a2c20723c */ /* 0x000fe20000001820 */
[----:B------:R-:W-:Y:S06]  /*26b0*/  LDSM.16.M88.4 R44, [R188+0x4080] ;  /* 0x00408000bc2c783b */ /* 0x000fec0000000200 */
[----:B------:R-:W4:Y:S01]  /*26c0*/  LDSM.16.M88.4 R40, [R169+0xe080] ;  /* 0x00e08000a928783b */ /* 0x000f220000000200 */
[-C--:B-1----:R-:W-:Y:S08]  /*26d0*/  HMMA.16816.F32 R4, R52, R60.reuse, R4 ;  /* 0x0000003c3404723c */ /* 0x082ff00000001804 */
[C---:B--2---:R-:W-:Y:S08]  /*26e0*/  HMMA.16816.F32 R8, R64.reuse, R60, R8 ;  /* 0x0000003c4008723c */ /* 0x044ff00000001808 */
[-C--:B------:R-:W-:Y:S08]  /*26f0*/  HMMA.16816.F32 R12, R64, R62.reuse, R12 ;  /* 0x0000003e400c723c */ /* 0x080ff0000000180c */
[C---:B------:R-:W-:Y:S08]  /*2700*/  HMMA.16816.F32 R16, R52.reuse, R62, R16 ;  /* 0x0000003e3410723c */ /* 0x040ff00000001810 */
[-C--:B---3--:R-:W-:Y:S08]  /*2710*/  HMMA.16816.F32 R20, R52, R36.reuse, R20 ;  /* 0x000000243414723c */ /* 0x088ff00000001814 */
[C---:B------:R-:W-:Y:S07]  /*2720*/  HMMA.16816.F32 R24, R64.reuse, R36, R24 ;  /* 0x000000244018723c */ /* 0x040fee0000001818 */
[----:B------:R-:W-:Y:S01]  /*2730*/  IMAD R37, R232, 0x40, R204 ;  /* 0x00000040e8257824 */ /* 0x000fe200078e02cc */
[-C--:B------:R-:W-:Y:S04]  /*2740*/  HMMA.16816.F32 R28, R64, R38.reuse, R28 ;  /* 0x00000026401c723c */ /* 0x080fe8000000181c */
[C---:B------:R-:W-:Y:S02]  /*2750*/  IADD3 R245, R37.reuse, R229, RZ ;  /* 0x000000e525f57210 */ /* 0x040fe40007ffe0ff */
[----:B------:R-:W-:Y:S02]  /*2760*/  IADD3 R244, R37, R228, RZ ;  /* 0x000000e425f47210 */ /* 0x000fe40007ffe0ff */
[----:B------:R-:W-:Y:S04]  /*2770*/  HMMA.16816.F32 R32, R52, R38, R32 ;  /* 0x000000263420723c */ /* 0x000fe80000001820 */
[----:B------:R-:W-:Y:S04]  /*2780*/  IMNMX R245, R230, R245, PT ;  /* 0x000000f5e6f57217 */ /* 0x000fe80003800200 */
[-C--:B----4-:R-:W-:Y:S08]  /*2790*/  HMMA.16816.F32 R4, R40, R44.reuse, R4 ;  /* 0x0000002c2804723c */ /* 0x090ff00000001804 */
[C---:B------:R-:W-:Y:S08]  /*27a0*/  HMMA.16816.F32 R8, R48.reuse, R44, R8 ;  /* 0x0000002c3008723c */ /* 0x040ff00000001808 */
[-C--:B------:R-:W-:Y:S08]  /*27b0*/  HMMA.16816.F32 R12, R48, R46.reuse, R12 ;  /* 0x0000002e300c723c */ /* 0x080ff0000000180c */
[C---:B------:R-:W-:Y:S08]  /*27c0*/  HMMA.16816.F32 R16, R40.reuse, R46, R16 ;  /* 0x0000002e2810723c */ /* 0x040ff00000001810 */
[-C--:B------:R-:W-:Y:S08]  /*27d0*/  HMMA.16816.F32 R20, R40, R56.reuse, R20 ;  /* 0x000000382814723c */ /* 0x080ff00000001814 */
[C---:B------:R-:W-:Y:S08]  /*27e0*/  HMMA.16816.F32 R24, R48.reuse, R56, R24 ;  /* 0x000000383018723c */ /* 0x040ff00000001818 */
[-C--:B------:R-:W-:Y:S08]  /*27f0*/  HMMA.16816.F32 R28, R48, R58.reuse, R28 ;  /* 0x0000003a301c723c */ /* 0x080ff0000000181c */
[----:B------:R-:W-:Y:S01]  /*2800*/  HMMA.16816.F32 R32, R40, R58, R32 ;  /* 0x0000003a2820723c */ /* 0x000fe20000001820 */
[----:B------:R-:W-:-:S08]  /*2810*/  @!P6 BRA `(.L_x_824) ;  /* 0x000001c00000e947 */ /* 0x000fd00003800000 */
        /* <DEDUP_REMOVED lines=14> */
.L_x_826:
[----:B------:R-:W-:Y:S04]  /*2900*/  MOV R36, 0x1 ;  /* 0x0000000100247802 */ /* 0x000fe80000000f00 */
[----:B------:R-:W-:Y:S11]  /*2910*/  ISETP.NE.AND P0, PT, R36, c[0x0][0x2a8], PT ;  /* 0x0000aa0024007a0c */ /* 0x000ff60003f05270 */
[----:B------:R-:W-:Y:S02]  /*2920*/  @!UPT UIADD3 URZ, URZ, URZ, URZ ;  /* 0x0000003f3f3ff290 */ /* 0x000fe4000fffe03f */
[----:B------:R-:W-:Y:S05]  /*2930*/  @P0 IMAD.HI.U32 R36, R38, c[0x0][0x2ac], RZ ;  /* 0x0000ab0026240a27 */ /* 0x000fea00078e00ff */
[----:B------:R-:W-:Y:S02]  /*2940*/  @P0 SHF.R.U32.HI R38, RZ, c[0x0][0x2b0], R36 ;  /* 0x0000ac00ff260a19 */ /* 0x000fe40000011624 */
.L_x_827:
[----:B------:R-:W-:Y:S05]  /*2950*/  BSYNC B0 ;  /* 0x0000000000007941 */ /* 0x000fea0003800000 */
.L_x_825:
[C-C-:B------:R-:W-:Y:S01]  /*2960*/  IADD3 R36, R37.reuse, c[0x0][0x2a4], R224.reuse ;  /* 0x0000a90025247a10 */ /* 0x140fe20007ffe0e0 */
[----:B------:R-:W-:Y:S01]  /*2970*/  IMAD R244, R38, c[0x0][0x2a8], -R205 ;  /* 0x0000aa0026f47a24 */ /* 0x000fe200078e0acd */
[----:B------:R-:W-:Y:S02]  /*2980*/  IADD3 R38, R37, UR6, R224 ;  /* 0x0000000625267c10 */ /* 0x000fe4000fffe0e0 */
[----:B------:R-:W-:Y:S01]  /*2990*/  IMNMX R36, R230, R36, PT ;  /* 0x00000024e6247217 */ /* 0x000fe20003800200 */
[----:B------:R-:W-:Y:S05]  /*29a0*/  IMAD.IADD R244, R244, 0x1, -R221 ;  /* 0x00000001f4f47824 */ /* 0x000fea00078e0add */
[----:B------:R-:W-:Y:S02]  /*29b0*/  IADD3 R245, R244, c[0x0][0x2a8], RZ ;  /* 0x0000aa00f4f57a10 */ /* 0x000fe40007ffe0ff */
[----:B------:R-:W-:Y:S02]  /*29c0*/  IMNMX R244, R38, R244, !PT ;  /* 0x000000f426f47217 */ /* 0x000fe40007800200 */
[----:B------:R-:W-:Y:S02]  /*29d0*/  IMNMX R245, R36, R245, PT ;  /* 0x000000f524f57217 */ /* 0x000fe40003800200 */
.L_x_824:
[----:B------:R-:W-:Y:S04]  /*29e0*/  IADD3 R36, R37, 0x8, RZ ;  /* 0x0000000825247810 */ /* 0x000fe80007ffe0ff */
        /* <DEDUP_REMOVED lines=18> */
.L_x_830:
[----:B------:R-:W-:Y:S04]  /*2b10*/  MOV R36, 0x1 ;  /* 0x0000000100247802 */ /* 0x000fe80000000f00 */
[----:B------:R-:W-:Y:S11]  /*2b20*/  ISETP.NE.AND P0, PT, R36, c[0x0][0x2a8], PT ;  /* 0x0000aa0024007a0c */ /* 0x000ff60003f05270 */
[----:B------:R-:W-:Y:S02]  /*2b30*/  @!UPT UIADD3 URZ, URZ, URZ, URZ ;  /* 0x0000003f3f3ff290 */ /* 0x000fe4000fffe03f */
[----:B------:R-:W-:Y:S05]  /*2b40*/  @P0 IMAD.HI.U32 R36, R38, c[0x0][0x2ac], RZ ;  /* 0x0000ab0026240a27 */ /* 0x000fea00078e00ff */
[----:B------:R-:W-:Y:S02]  /*2b50*/  @P0 SHF.R.U32.HI R38, RZ, c[0x0][0x2b0], R36 ;  /* 0x0000ac00ff260a19 */ /* 0x000fe40000011624 */
.L_x_831:
[----:B------:R-:W-:Y:S05]  /*2b60*/  BSYNC B0 ;  /* 0x0000000000007941 */ /* 0x000fea0003800000 */
.L_x_829:
[----:B------:R-:W-:Y:S04]  /*2b70*/  IMAD R38, R38, c[0x0][0x2a8], -R205 ;  /* 0x0000aa0026267a24 */ /* 0x000fe800078e0acd */
[----:B------:R-:W-:Y:S05]  /*2b80*/  IMAD.IADD R38, R38, 0x1, -R221 ;  /* 0x0000000126267824 */ /* 0x000fea00078e0add */
[----:B------:R-:W-:Y:S02]  /*2b90*/  IADD3 R36, R38, c[0x0][0x2a8], RZ ;  /* 0x0000aa0026247a10 */ /* 0x000fe40007ffe0ff */
[----:B------:R-:W-:Y:S02]  /*2ba0*/  IMNMX R242, R242, R38, !PT ;  /* 0x00000026f2f27217 */ /* 0x000fe40007800200 */
[----:B------:R-:W-:Y:S02]  /*2bb0*/  IMNMX R243, R243, R36, PT ;  /* 0x00000024f3f37217 */ /* 0x000fe40003800200 */
.L_x_828:
        /* <DEDUP_REMOVED lines=19> */
.L_x_834:
[----:B------:R-:W-:Y:S04]  /*2cf0*/  MOV R36, 0x1 ;  /* 0x0000000100247802 */ /* 0x000fe80000000f00 */
[----:B------:R-:W-:Y:S11]  /*2d00*/  ISETP.NE.AND P0, PT, R36, c[0x0][0x2a8], PT ;  /* 0x0000aa0024007a0c */ /* 0x000ff60003f05270 */
[----:B------:R-:W-:Y:S02]  /*2d10*/  @!UPT UIADD3 URZ, URZ, URZ, URZ ;  /* 0x0000003f3f3ff290 */ /* 0x000fe4000fffe03f */
[----:B------:R-:W-:Y:S05]  /*2d20*/  @P0 IMAD.HI.U32 R36, R38, c[0x0][0x2ac], RZ ;  /* 0x0000ab0026240a27 */ /* 0x000fea00078e00ff */
[----:B------:R-:W-:Y:S02]  /*2d30*/  @P0 SHF.R.U32.HI R38, RZ, c[0x0][0x2b0], R36 ;  /* 0x0000ac00ff260a19 */ /* 0x000fe40000011624 */
.L_x_835:
[----:B------:R-:W-:Y:S05]  /*2d40*/  BSYNC B0 ;  /* 0x0000000000007941 */ /* 0x000fea0003800000 */
.L_x_833:
[----:B------:R-:W-:Y:S04]  /*2d50*/  IMAD R38, R38, c[0x0][0x2a8], -R205 ;  /* 0x0000aa0026267a24 */ /* 0x000fe800078e0acd */
[----:B------:R-:W-:Y:S05]  /*2d60*/  IMAD.IADD R38, R38, 0x1, -R221 ;  /* 0x0000000126267824 */ /* 0x000fea00078e0add */
[----:B------:R-:W-:Y:S02]  /*2d70*/  IADD3 R36, R38, c[0x0][0x2a8], RZ ;  /* 0x0000aa0026247a10 */ /* 0x000fe40007ffe0ff */
[----:B------:R-:W-:Y:S02]  /*2d80*/  IMNMX R239, R239, R38, !PT ;  /* 0x00000026efef7217 */ /* 0x000fe40007800200 */
[----:B------:R-:W-:Y:S02]  /*2d90*/  IMNMX R240, R240, R36, PT ;  /* 0x00000024f0f07217 */ /* 0x000fe40003800200 */
.L_x_832:
        /* <DEDUP_REMOVED lines=19> */
.L_x_838:
[----:B------:R-:W-:Y:S04]  /*2ed0*/  MOV R36, 0x1 ;  /* 0x0000000100247802 */ /* 0x000fe80000000f00 */
[----:B------:R-:W-:Y:S11]  /*2ee0*/  ISETP.NE.AND P0, PT, R36, c[0x0][0x2a8], PT ;  /* 0x0000aa0024007a0c */ /* 0x000ff60003f05270 */
[----:B------:R-:W-:Y:S02]  /*2ef0*/  @!UPT UIADD3 URZ, URZ, URZ, URZ ;  /* 0x0000003f3f3ff290 */ /* 0x000fe4000fffe03f */
[----:B------:R-:W-:Y:S05]  /*2f00*/  @P0 IMAD.HI.U32 R36, R37, c[0x0][0x2ac], RZ ;  /* 0x0000ab0025240a27 */ /* 0x000fea00078e00ff */
[----:B------:R-:W-:Y:S02]  /*2f10*/  @P0 SHF.R.U32.HI R37, RZ, c[0x0][0x2b0], R36 ;  /* 0x0000ac00ff250a19 */ /* 0x000fe40000011624 */
.L_x_839:
[----:B------:R-:W-:Y:S05]  /*2f20*/  BSYNC B0 ;  /* 0x0000000000007941 */ /* 0x000fea0003800000 */
.L_x_837:
[----:B------:R-:W-:Y:S04]  /*2f30*/  IMAD R37, R37, c[0x0][0x2a8], -R205 ;  /* 0x0000aa0025257a24 */ /* 0x000fe800078e0acd */
[----:B------:R-:W-:Y:S05]  /*2f40*/  IMAD.IADD R37, R37, 0x1, -R221 ;  /* 0x0000000125257824 */ /* 0x000fea00078e0add */
[----:B------:R-:W-:Y:S02]  /*2f50*/  IADD3 R36, R37, c[0x0][0x2a8], RZ ;  /* 0x0000aa0025247a10 */ /* 0x000fe40007ffe0ff */
[----:B------:R-:W-:Y:S02]  /*2f60*/  IMNMX R238, R238, R37, !PT ;  /* 0x00000025eeee7217 */ /* 0x000fe40007800200 */
[----:B------:R-:W-:Y:S02]  /*2f70*/  IMNMX R237, R237, R36, PT ;  /* 0x00000024eded7217 */ /* 0x000fe40003800200 */
.L_x_836:
[----:B------:R-:W-:Y:S04]  /*2f80*/  DEPBAR.LE SB0, 0x1 ;  /* 0x000080400000791a */ /* 0x000fe80000000000 */
[----:B------:R-:W-:Y:S01]  /*2f90*/  BAR.SYNC.DEFER_BLOCKING 0x0 ;  /* 0x0000000000007b1d */ /* 0x000fe20000010000 */
[----:B------:R-:W-:Y:S02]  /*2fa0*/  IADD3 R231, R232, 0x1, RZ ;  /* 0x00000001e8e77810 */ /* 0x000fe40007ffe0ff */
[----:B------:R-:W-:Y:S02]  /*2fb0*/  LEA R3, R3, 0x12080, 0x1 ;  /* 0x0001208003037811 */ /* 0x000fe400078e08ff */
[----:B------:R-:W-:Y:S02]  /*2fc0*/  ISETP.GE.AND P0, PT, R231, R206, PT ;  /* 0x000000cee700720c */ /* 0x000fe40003f06270 */
[----:B------:R-:W-:Y:S01]  /*2fd0*/  LEA R2, R2, 0x12080, 0x1 ;  /* 0x0001208002027811 */ /* 0x000fe200078e08ff */
[----:B------:R1:W2:Y:S04]  /*2fe0*/  LDSM.16.M88.4 R64, [R168+0x12080] ;  /* 0x01208000a840783b */ /* 0x0002a80000000200 */
[----:B------:R1:W3:Y:S04]  /*2ff0*/  LDSM.16.M88.4 R60, [R168+0x12880] ;  /* 0x01288000a83c783b */ /* 0x0002e80000000200 */
[----:B------:R1:W4:Y:S04]  /*3000*/  LDSM.16.M88.4 R168, [R176+0x12080] ;  /* 0x01208000b0a8783b */ /* 0x0003280000000200 */
[----:B------:R-:W5:Y:S04]  /*3010*/  LDSM.16.M88.4 R176, [R176+0x12880] ;  /* 0x01288000b0b0783b */ /* 0x000f680000000200 */
[----:B------:R1:W1:Y:S04]  /*3020*/  LDSM.16.M88.4 R48, [R196+0x6080] ;  /* 0x00608000c430783b */ /* 0x0002680000000200 */
[----:B------:R1:W1:Y:S04]  /*3030*/  LDSM.16.M88.4 R164, [R196+0x7080] ;  /* 0x00708000c4a4783b */ /* 0x0002680000000200 */
[----:B------:R1:W1:Y:S04]  /*3040*/  LDSM.16.M88.4 R172, [R188+0x6080] ;  /* 0x00608000bcac783b */ /* 0x0002680000000200 */
[----:B------:R1:W1:Y:S01]  /*3050*/  LDSM.16.M88.4 R180, [R188+0x7080] ;  /* 0x00708000bcb4783b */ /* 0x0002620000000200 */
[----:B------:R-:W-:-:S05]  /*3060*/  @P0 BRA `(.L_x_840) ;  /* 0x0000029000000947 */ /* 0x000fca0003800000 */
[----:B------:R-:W-:Y:S01]  /*3070*/  SHF.R.S32.HI R36, RZ, 0x1f, R231 ;  /* 0x0000001fff247819 */ /* 0x000fe200000114e7 */
[----:B------:R-:W5:Y:S01]  /*3080*/  @!P1 S2R R37, SR_CTAID.Y ;  /* 0x0000000000259919 */ /* 0x000f620000002600 */
[C---:B------:R-:W-:Y:S04]  /*3090*/  IMAD.WIDE.U32 R42, R231.reuse, c[0x0][0x178], RZ ;  /* 0x00005e00e72a7a25 */ /* 0x040fe800078e00ff */
[----:B------:R-:W-:Y:S04]  /*30a0*/  IMAD R36, R36, c[0x0][0x178], RZ ;  /* 0x00005e0024247a24 */ /* 0x000fe800078e02ff */
[----:B------:R-:W-:Y:S04]  /*30b0*/  IMAD R36, R231, c[0x0][0x17c], R36 ;  /* 0x00005f00e7247a24 */ /* 0x000fe800078e0224 */
[----:B------:R-:W-:Y:S01]  /*30c0*/  IMAD.IADD R36, R43, 0x1, R36 ;  /* 0x000000012b247824 */ /* 0x000fe200078e0224 */
[----:B-----5:R-:W-:Y:S01]  /*30d0*/  @!P1 SHF.R.S32.HI R39, RZ, 0x1f, R37 ;  /* 0x0000001fff279819 */ /* 0x020fe20000011425 */
[----:B------:R-:W-:Y:S04]  /*30e0*/  @!P1 IMAD.WIDE.U32 R40, R37, c[0x0][0x270], R222 ;  /* 0x00009c0025289a25 */ /* 0x000fe800078e00de */
[----:B------:R-:W-:Y:S04]  /*30f0*/  @!P1 IMAD R39, R39, c[0x0][0x270], RZ ;  /* 0x00009c0027279a24 */ /* 0x000fe800078e02ff */
[----:B------:R-:W-:Y:S01]  /*3100*/  @!P1 IMAD R39, R37, c[0x0][0x274], R39 ;  /* 0x00009d0025279a24 */ /* 0x000fe200078e0227 */
[----:B------:R-:W-:Y:S03]  /*3110*/  @!P1 LEA R37, R232, 0x40, 0x6 ;  /* 0x00000040e8259811 */ /* 0x000fe600078e30ff */
[----:B------:R-:W-:Y:S01]  /*3120*/  @!P1 IMAD.IADD R39, R41, 0x1, R39 ;  /* 0x0000000129279824 */ /* 0x000fe200078e0227 */
[----:B------:R-:W-:Y:S01]  /*3130*/  @!P1 IADD3 R40, P5, P0, R37, UR14, R40 ;  /* 0x0000000e25289c10 */ /* 0x000fe2000f8be028 */
[----:B------:R-:W-:Y:S01]  /*3140*/  IMAD.MOV.U32 R41, RZ, RZ, c[0x0][0x168] ;  /* 0x00005a00ff297624 */ /* 0x000fe200078e00ff */
[----:B------:R-:W-:Y:S03]  /*3150*/  @!P1 SHF.R.S32.HI R37, RZ, 0x1f, R37 ;  /* 0x0000001fff259819 */ /* 0x000fe60000011425 */
[----:B------:R-:W-:Y:S01]  /*3160*/  IMAD R41, R231, -0x40, R41 ;  /* 0xffffffc0e7297824 */ /* 0x000fe200078e0229 */
[----:B------:R-:W-:Y:S02]  /*3170*/  @!P1 IADD3.X R39, R37, UR8, R39, P5, P0 ;  /* 0x0000000825279c10 */ /* 0x000fe4000afe0427 */
[C---:B------:R-:W-:Y:S02]  /*3180*/  LEA R38, P0, R42.reuse, R218, 0x6 ;  /* 0x000000da2a267211 */ /* 0x040fe400078030ff */
[----:B------:R-:W-:Y:S02]  /*3190*/  LOP3.LUT P5, RZ, R203, 0x1, RZ, 0xc0, !PT ;  /* 0x00000001cbff7812 */ /* 0x000fe400078ac0ff */
[----:B------:R-:W-:Y:S01]  /*31a0*/  LEA.HI.X R37, R42, R200, R36, 0x6, P0 ;  /* 0x000000c82a257211 */ /* 0x000fe200000f3424 */
[----:B------:R-:W-:Y:S01]  /*31b0*/  IMAD.U32 R36, RZ, RZ, UR19 ;  /* 0x00000013ff247e24 */ /* 0x000fe2000f8e00ff */
[----:B------:R-:W-:Y:S02]  /*31c0*/  LEA R42, P0, R38, c[0x0][0x160], 0x1 ;  /* 0x00005800262a7a11 */ /* 0x000fe400078008ff */
[-C--:B------:R-:W-:Y:S01]  /*31d0*/  ISETP.LE.OR P5, PT, R41, R212.reuse, !P5 ;  /* 0x000000d42900720c */ /* 0x080fe20006fa3670 */
[----:B------:R-:W-:Y:S01]  /*31e0*/  IMAD R36, R36, 0x3000, R216 ;  /* 0x0000300024247824 */ /* 0x000fe200078e02d8 */
[----:B------:R-:W-:Y:S01]  /*31f0*/  LEA.HI.X R43, R38, c[0x0][0x164], R37, 0x1, P0 ;  /* 0x00005900262b7a11 */ /* 0x000fe200000f0c25 */
[----:B------:R-:W-:Y:S01]  /*3200*/  IMAD.U32 R37, RZ, RZ, UR19 ;  /* 0x00000013ff257e24 */ /* 0x000fe2000f8e00ff */
[C---:B------:R-:W-:Y:S03]  /*3210*/  @!P1 LEA R38, P0, R40.reuse, c[0x0][0x258], 0x2 ;  /* 0x0000960028269a11 */ /* 0x040fe600078010ff */
[----:B------:R-:W-:Y:S01]  /*3220*/  @!P1 IMAD R37, R37, 0x40, R222 ;  /* 0x0000004025259824 */ /* 0x000fe200078e02de */
[----:B------:R-:W-:Y:S02]  /*3230*/  @!P1 LEA.HI.X R39, R40, c[0x0][0x25c], R39, 0x2, P0 ;  /* 0x0000970028279a11 */ /* 0x000fe400000f1427 */
[----:B------:R-:W-:Y:S01]  /*3240*/  LOP3.LUT P0, RZ, R203, 0x2, RZ, 0xc0, !PT ;  /* 0x00000002cbff7812 */ /* 0x000fe2000780c0ff */
[----:B------:R-:W-:Y:S02]  /*3250*/  @!P1 IMAD.SHL.U32 R37, R37, 0x4, RZ ;  /* 0x0000000425259824 */ /* 0x000fe400078e00ff */
[----:B------:R-:W-:Y:S01]  /*3260*/  @!PT LDS RZ, [RZ] ;  /* 0x00000000fffff984 */ /* 0x000fe20000000800 */
[----:B------:R-:W-:Y:S01]  /*3270*/  @!PT LDS RZ, [RZ] ;  /* 0x00000000fffff984 */ /* 0x000fe20000000800 */
[----:B------:R-:W-:Y:S01]  /*3280*/  @!PT LDS RZ, [RZ] ;  /* 0x00000000fffff984 */ /* 0x000fe20000000800 */
[----:B------:R5:W-:Y:S01]  /*3290*/  LDGSTS.E.BYPASS.LTC128B.128 [R36], [R42.64], !P5 ;  /* 0x000000002a247fae */ /* 0x000be2000e901d50 */
[CC--:B------:R-:W-:Y:S02]  /*32a0*/  ISETP.LE.OR P0, PT, R41.reuse, R212.reuse, !P0 ;  /* 0x000000d42900720c */ /* 0x0c0fe40004703670 */
[----:B------:R-:W-:Y:S04]  /*32b0*/  ISETP.GT.AND P5, PT, R41, R212, PT ;  /* 0x000000d42900720c */ /* 0x000fe80003fa4270 */
[----:B------:R-:W-:Y:S07]  /*32c0*/  ISETP.GE.OR P5, PT, R202, c[0x0][0x16c], !P5 ;  /* 0x00005b00ca007a0c */ /* 0x000fee0006fa6670 */
[----:B------:R5:W-:Y:S06]  /*32d0*/  LDGSTS.E.BYPASS.LTC128B.128 [R36+0x1000], [R42.64+0x40], !P0 ;  /* 0x010000402a247fae */ /* 0x000bec000c101d50 */
[----:B------:R5:W-:Y:S06]  /*32e0*/  LDGSTS.E.BYPASS.LTC128B.128 [R36+0x2000], [R42.64+0x80], !P5 ;  /* 0x020000802a247fae */ /* 0x000bec000e901d50 */
[----:B------:R5:W-:Y:S02]  /*32f0*/  @!P1 LDGSTS.E.BYPASS.LTC128B.128 [R37+0x18080], [R38.64] ;  /* 0x1808000026259fae */ /* 0x000be4000b901d50 */
.L_x_840:
[-C--:B-12--5:R-:W-:Y:S01]  /*3300*/  HMMA.16816.F32 R36, R64, R48.reuse, RZ ;  /* 0x000000304024723c */ /* 0x0a6fe200000018ff */
[----:B------:R-:W-:Y:S02]  /*3310*/  LDSM.16.M88.4 R184, [R196+0x8080] ;  /* 0x00808000c4b8783b */ /* 0x000fe40000000200 */
[----:B------:R-:W-:Y:S04]  /*3320*/  ISETP.GT.AND P0, PT, R201, -0x1, PT ;  /* 0xffffffffc900780c */ /* 0x000fe80003f04270 */
[----:B------:R-:W-:Y:S01]  /*3330*/  ISETP.GT.AND P5, PT, R244, RZ, P0 ;  /* 0x000000fff400720c */ /* 0x000fe200007a4270 */
[C---:B---3--:R-:W-:Y:S01]  /*3340*/  HMMA.16816.F32 R40, R60.reuse, R48, RZ ;  /* 0x000000303c28723c */ /* 0x048fe200000018ff */
[----:B------:R-:W0:Y:S02]  /*3350*/  LDGDEPBAR ;  /* 0x00000000000079af */ /* 0x000e240000000000 */
[C---:B------:R-:W-:Y:S04]  /*3360*/  ISETP.LT.OR P5, PT, R245.reuse, 0x1, P5 ;  /* 0x00000001f500780c */ /* 0x040fe80002fa1670 */
[----:B------:R-:W-:Y:S01]  /*3370*/  FSEL R248, R4, -INF , !P5 ;  /* 0xff80000004f87808 */ /* 0x000fe20006800000 */
[-C--:B------:R-:W-:Y:S01]  /*3380*/  HMMA.16816.F32 R44, R60, R50.reuse, RZ ;  /* 0x000000323c2c723c */ /* 0x080fe200000018ff */
[----:B------:R-:W-:Y:S04]  /*3390*/  ISETP.GT.AND P5, PT, R244, 0x1, P0 ;  /* 0x00000001f400780c */ /* 0x000fe800007a4270 */
[----:B------:R-:W-:Y:S03]  /*33a0*/  ISETP.LT.OR P5, PT, R245, 0x2, P5 ;  /* 0x00000002f500780c */ /* 0x000fe60002fa1670 */
[C---:B------:R-:W-:Y:S04]  /*33b0*/  HMMA.16816.F32 R48, R64.reuse, R50, RZ ;  /* 0x000000324030723c */ /* 0x040fe800000018ff */
[----:B------:R-:W-:Y:S02]  /*33c0*/  FSEL R249, R5, -INF , !P5 ;  /* 0xff80000005f97808 */ /* 0x000fe40006800000 */
[----:B------:R-:W-:Y:S02]  /*33d0*/  ISETP.GT.AND P5, PT, R242, RZ, P0 ;  /* 0x000000fff200720c */ /* 0x000fe400007a4270 */
[-C--:B------:R-:W-:Y:S02]  /*33e0*/  HMMA.16816.F32 R52, R64, R164.reuse, RZ ;  /* 0x000000a44034723c */ /* 0x080fe400000018ff */
[C---:B------:R-:W-:Y:S04]  /*33f0*/  ISETP.LT.OR P5, PT, R243.reuse, 0x1, P5 ;  /* 0x00000001f300780c */ /* 0x040fe80002fa1670 */
[----:B------:R-:W-:Y:S02]  /*3400*/  FSEL R246, R6, -INF , !P5 ;  /* 0xff80000006f67808 */ /* 0x000fe40006800000 */
[C---:B------:R-:W-:Y:S02]  /*3410*/  HMMA.16816.F32 R56, R60.reuse, R164, RZ ;  /* 0x000000a43c38723c */ /* 0x040fe400000018ff */
[----:B------:R-:W-:Y:S04]  /*3420*/  ISETP.GT.AND P5, PT, R242, 0x1, P0 ;  /* 0x00000001f200780c */ /* 0x000fe800007a4270 */
[----:B------:R-:W-:Y:S02]  /*3430*/  ISETP.LT.OR P5, PT, R243, 0x2, P5 ;  /* 0x00000002f300780c */ /* 0x000fe40002fa1670 */
[-C--:B------:R-:W-:Y:S04]  /*3440*/  HMMA.16816.F32 R60, R60, R166.reuse, RZ ;  /* 0x000000a63c3c723c */ /* 0x080fe800000018ff */
[----:B------:R-:W-:Y:S02]  /*3450*/  FSEL R247, R7, -INF , !P5 ;  /* 0xff80000007f77808 */ /* 0x000fe40006800000 */
[----:B------:R-:W-:Y:S01]  /*3460*/  LDSM.16.M88.4 R4, [R2+0x1000] ;  /* 0x001000000204783b */ /* 0x000fe20000000200 */
[----:B------:R-:W-:Y:S01]  /*3470*/  ISETP.GT.AND P5, PT, R244, 0x20, P0 ;  /* 0x00000020f400780c */ /* 0x000fe200007a4270 */
[----:B------:R-:W-:Y:S03]  /*3480*/  HMMA.16816.F32 R64, R64, R166, RZ ;  /* 0x000000a64040723c */ /* 0x000fe600000018ff */
[C---:B------:R-:W-:Y:S03]  /*3490*/  ISETP.LT.OR P5, PT, R245.reuse, 0x21, P5 ;  /* 0x00000021f500780c */ /* 0x040fe60002fa1670 */
[----:B------:R-:W1:Y:S01]  /*34a0*/  LDSM.16.M88.4 R164, [R3+0x1000] ;  /* 0x0010000003a4783b */ /* 0x000e620000000200 */
[----:B------:R-:W-:Y:S01]  /*34b0*/  FSEL R16, R16, -INF , !P5 ;  /* 0xff80000010107808 */ /* 0x000fe20006800000 */
[-C--:B----4-:R-:W-:Y:S05]  /*34c0*/  HMMA.16816.F32 R36, R168, R172.reuse, R36 ;  /* 0x000000aca824723c */ /* 0x090fea0000001824 */
[----:B------:R-:W-:Y:S03]  /*34d0*/  ISETP.GT.AND P5, PT, R244, 0x21, P0 ;  /* 0x00000021f400780c */ /* 0x000fe600007a4270 */
[C---:B------:R-:W-:Y:S04]  /*34e0*/  HMMA.16816.F32 R40, R176.reuse, R172, R40 ;  /* 0x000000acb028723c */ /* 0x040fe80000001828 */
[----:B------:R-:W-:Y:S04]  /*34f0*/  ISETP.LT.OR P5, PT, R245, 0x22, P5 ;  /* 0x00000022f500780c */ /* 0x000fe80002fa1670 */
[-C--:B------:R-:W-:Y:S04]  /*3500*/  HMMA.16816.F32 R44, R176, R174.reuse, R44 ;  /* 0x000000aeb02c723c */ /* 0x080fe8000000182c */
[----:B------:R-:W-:Y:S02]  /*3510*/  FSEL R250, R17, -INF , !P5 ;  /* 0xff80000011fa7808 */ /* 0x000fe40006800000 */
[----:B------:R-:W-:Y:S02]  /*3520*/  ISETP.GT.AND P5, PT, R242, 0x20, P0 ;  /* 0x00000020f200780c */ /* 0x000fe400007a4270 */
[C---:B------:R-:W-:Y:S01]  /*3530*/  HMMA.16816.F32 R48, R168.reuse, R174, R48 ;  /* 0x000000aea830723c */ /* 0x040fe20000001830 */
[----:B------:R-:W2:Y:S03]  /*3540*/  LDSM.16.M88.4 R172, [R3+0x1800] ;  /* 0x0018000003ac783b */ /* 0x000ea60000000200 */
[C---:B------:R-:W-:Y:S04]  /*3550*/  ISETP.LT.OR P5, PT, R243.reuse, 0x21, P5 ;  /* 0x00000021f300780c */ /* 0x040fe80002fa1670 */
[-C--:B------:R-:W-:Y:S08]  /*3560*/  HMMA.16816.F32 R52, R168, R180.reuse, R52 ;  /* 0x000000b4a834723c */ /* 0x080ff00000001834 */
[C---:B------:R-:W-:Y:S08]  /*3570*/  HMMA.16816.F32 R56, R176.reuse, R180, R56 ;  /* 0x000000b4b038723c */ /* 0x040ff00000001838 */
[-C--:B------:R-:W-:Y:S01]  /*3580*/  HMMA.16816.F32 R60, R176, R182.reuse, R60 ;  /* 0x000000b6b03c723c */ /* 0x080fe2000000183c */
[----:B------:R-:W3:Y:S07]  /*3590*/  LDSM.16.M88.4 R176, [R196+0x9080] ;  /* 0x00908000c4b0783b */ /* 0x000eee0000000200 */
[----:B------:R-:W-:Y:S01]  /*35a0*/  HMMA.16816.F32 R64, R168, R182, R64 ;  /* 0x000000b6a840723c */ /* 0x000fe20000001840 */
[----:B------:R-:W4:Y:S07]  /*35b0*/  LDSM.16.M88.4 R168, [R188+0x8080] ;  /* 0x00808000bca8783b */ /* 0x000f2e0000000200 */
[-C--:B-1----:R-:W-:Y:S01]  /*35c0*/  HMMA.16816.F32 R36, R164, R184.reuse, R36 ;  /* 0x000000b8a424723c */ /* 0x082fe20000001824 */
[----:B------:R-:W1:Y:S07]  /*35d0*/  LDSM.16.M88.4 R180, [R2+0x1800] ;  /* 0x0018000002b4783b */ /* 0x000e6e0000000200 */
[C---:B--2---:R-:W-:Y:S07]  /*35e0*/  HMMA.16816.F32 R40, R172.reuse, R184, R40 ;  /* 0x000000b8ac28723c */ /* 0x044fee0000001828 */
[----:B------:R-:W-:Y:S01]  /*35f0*/  FSEL R185, R18, -INF , !P5 ;  /* 0xff80000012b97808 */ /* 0x000fe20006800000 */
[-C--:B------:R-:W-:Y:S03]  /*3600*/  HMMA.16816.F32 R44, R172, R186.reuse, R44 ;  /* 0x000000baac2c723c */ /* 0x080fe6000000182c */
[----:B------:R-:W-:Y:S04]  /*3610*/  ISETP.GT.AND P5, PT, R242, 0x21, P0 ;  /* 0x00000021f200780c */ /* 0x000fe800007a4270 */
[----:B------:R-:W-:Y:S01]  /*3620*/  ISETP.LT.OR P5, PT, R243, 0x22, P5 ;  /* 0x00000022f300780c */ /* 0x000fe20002fa1670 */
[C---:B------:R-:W-:Y:S04]  /*3630*/  HMMA.16816.F32 R48, R164.reuse, R186, R48 ;  /* 0x000000baa430723c */ /* 0x040fe80000001830 */
[----:B------:R-:W-:Y:S02]  /*3640*/  FSEL R184, R19, -INF , !P5 ;  /* 0xff80000013b87808 */ /* 0x000fe40006800000 */
[----:B------:R-:W-:Y:S02]  /*3650*/  ISETP.GT.AND P5, PT, R244, 0x40, P0 ;  /* 0x00000040f400780c */ /* 0x000fe400007a4270 */
[-C--:B---3--:R-:W-:Y:S03]  /*3660*/  HMMA.16816.F32 R52, R164, R176.reuse, R52 ;  /* 0x000000b0a434723c */ /* 0x088fe60000001834 */
[C---:B------:R-:W-:Y:S01]  /*3670*/  ISETP.LT.OR P5, PT, R245.reuse, 0x41, P5 ;  /* 0x00000041f500780c */ /* 0x040fe20002fa1670 */
[--C-:B------:R-:W-:Y:S03]  /*3680*/  FFMA.FTZ R184, R184, c[0x0][0x29c], -R236.reuse ;  /* 0x0000a700b8b87a23 */ /* 0x100fe600000108ec */
[----:B------:R-:W-:Y:S01]  /*3690*/  FSEL R20, R20, -INF , !P5 ;  /* 0xff80000014147808 */ /* 0x000fe20006800000 */
[C---:B------:R-:W-:Y:S04]  /*36a0*/  HMMA.16816.F32 R56, R172.reuse, R176, R56 ;  /* 0x000000b0ac38723c */ /* 0x040fe80000001838 */
[--C-:B------:R-:W-:Y:S01]  /*36b0*/  FFMA.FTZ R20, R20, c[0x0][0x29c], -R241.reuse ;  /* 0x0000a70014147a23 */ /* 0x100fe200000108f1 */
[----:B------:R-:W-:Y:S02]  /*36c0*/  ISETP.GT.AND P5, PT, R244, 0x41, P0 ;  /* 0x00000041f400780c */ /* 0x000fe400007a4270 */
[--C-:B------:R-:W-:Y:S01]  /*36d0*/  FFMA.FTZ R176, R248, c[0x0][0x29c], -R241.reuse ;  /* 0x0000a700f8b07a23 */ /* 0x100fe200000108f1 */
[-C--:B------:R-:W-:Y:S01]  /*36e0*/  HMMA.16816.F32 R60, R172, R178.reuse, R60 ;  /* 0x000000b2ac3c723c */ /* 0x080fe2000000183c */
[----:B------:R-:W-:Y:S02]  /*36f0*/  MUFU.EX2 R175, R20 ;  /* 0x0000001400af7308 */ /* 0x000fe40000000800 */
[----:B------:R-:W-:Y:S04]  /*3700*/  ISETP.LT.OR P5, PT, R245, 0x42, P5 ;  /* 0x00000042f500780c */ /* 0x000fe80002fa1670 */
[--C-:B------:R-:W-:Y:S01]  /*3710*/  FFMA.FTZ R173, R16, c[0x0][0x29c], -R241.reuse ;  /* 0x0000a70010ad7a23 */ /* 0x100fe200000108f1 */
[----:B------:R-:W-:Y:S01]  /*3720*/  HMMA.16816.F32 R64, R164, R178, R64 ;  /* 0x000000b2a440723c */ /* 0x000fe20000001840 */
[----:B------:R-:W2:Y:S02]  /*3730*/  LDSM.16.M88.4 R16, [R188+0x9080] ;  /* 0x00908000bc10783b */ /* 0x000ea40000000200 */
[----:B------:R-:W-:Y:S01]  /*3740*/  MUFU.EX2 R176, R176 ;  /* 0x000000b000b07308 */ /* 0x000fe20000000800 */
[----:B------:R-:W-:Y:S01]  /*3750*/  FSEL R21, R21, -INF , !P5 ;  /* 0xff80000015157808 */ /* 0x000fe20006800000 */
[--C-:B------:R-:W-:Y:S01]  /*3760*/  FFMA.FTZ R172, R249, c[0x0][0x29c], -R241.reuse ;  /* 0x0000a700f9ac7a23 */ /* 0x100fe200000108f1 */
[----:B------:R-:W-:Y:S01]  /*3770*/  ISETP.GT.AND P5, PT, R242, 0x40, P0 ;  /* 0x00000040f200780c */ /* 0x000fe200007a4270 */
[--C-:B------:R-:W-:Y:S01]  /*3780*/  FFMA.FTZ R174, R250, c[0x0][0x29c], -R241.reuse ;  /* 0x0000a700faae7a23 */ /* 0x100fe200000108f1 */
[-C--:B----4-:R-:W-:Y:S01]  /*3790*/  HMMA.16816.F32 R36, R4, R168.reuse, R36 ;  /* 0x000000a80424723c */ /* 0x090fe20000001824 */
[----:B------:R-:W-:Y:S04]  /*37a0*/  LDSM.16.M88.4 R164, [R196+0xa080] ;  /* 0x00a08000c4a4783b */ /* 0x000fe80000000200 */
[--C-:B------:R-:W-:Y:S01]  /*37b0*/  FFMA.FTZ R21, R21, c[0x0][0x29c], -R241.reuse ;  /* 0x0000a70015157a23 */ /* 0x100fe200000108f1 */
[----:B------:R-:W-:Y:S01]  /*37c0*/  ISETP.LT.OR P5, PT, R243, 0x41, P5 ;  /* 0x00000041f300780c */ /* 0x000fe20002fa1670 */
[----:B------:R-:W3:Y:S01]  /*37d0*/  MUFU.EX2 R172, R172 ;  /* 0x000000ac00ac7308 */ /* 0x000ee20000000800 */
[C---:B-1----:R-:W-:Y:S04]  /*37e0*/  HMMA.16816.F32 R40, R180.reuse, R168, R40 ;  /* 0x000000a8b428723c */ /* 0x042fe80000001828 */
[----:B------:R-:W-:Y:S01]  /*37f0*/  FSEL R187, R22, -INF , !P5 ;  /* 0xff80000016bb7808 */ /* 0x000fe20006800000 */
[--C-:B------:R-:W-:Y:S01]  /*3800*/  FFMA.FTZ R179, R247, c[0x0][0x29c], -R236.reuse ;  /* 0x0000a700f7b37a23 */ /* 0x100fe200000108ec */
[----:B------:R-:W-:Y:S02]  /*3810*/  ISETP.GT.AND P5, PT, R242, 0x41, P0 ;  /* 0x00000041f200780c */ /* 0x000fe400007a4270 */
[-C--:B------:R-:W-:Y:S01]  /*3820*/  HMMA.16816.F32 R44, R180, R170.reuse, R44 ;  /* 0x000000aab42c723c */ /* 0x080fe2000000182c */
[----:B------:R1:W-:Y:S02]  /*3830*/  MUFU.EX2 R177, R21 ;  /* 0x0000001500b17308 */ /* 0x0003e40000000800 */
[----:B------:R-:W-:Y:S04]  /*3840*/  ISETP.LT.OR P5, PT, R243, 0x42, P5 ;  /* 0x00000042f300780c */ /* 0x000fe80002fa1670 */
[----:B------:R-:W-:Y:S01]  /*3850*/  FSEL R186, R23, -INF , !P5 ;  /* 0xff80000017ba7808 */ /* 0x000fe20006800000 */
[C---:B------:R-:W-:Y:S01]  /*3860*/  HMMA.16816.F32 R48, R4.reuse, R170, R48 ;  /* 0x000000aa0430723c */ /* 0x040fe20000001830 */
[----:B------:R-:W-:Y:S02]  /*3870*/  LDSM.16.M88.4 R168, [R3+0x2800] ;  /* 0x0028000003a8783b */ /* 0x000fe40000000200 */
[----:B------:R-:W-:Y:S01]  /*3880*/  MUFU.EX2 R179, R179 ;  /* 0x000000b300b37308 */ /* 0x000fe20000000800 */
[----:B------:R-:W-:Y:S04]  /*3890*/  ISETP.GT.AND P5, PT, R244, 0x60, P0 ;  /* 0x00000060f400780c */ /* 0x000fe800007a4270 */
[C---:B------:R-:W-:Y:S01]  /*38a0*/  ISETP.LT.OR P5, PT, R245.reuse, 0x61, P5 ;  /* 0x00000061f500780c */ /* 0x040fe20002fa1670 */
[-C--:B--2---:R-:W-:Y:S03]  /*38b0*/  HMMA.16816.F32 R52, R4, R16.reuse, R52 ;  /* 0x000000100434723c */ /* 0x084fe60000001834 */
[----:B------:R-:W-:Y:S01]  /*38c0*/  FSEL R32, R32, -INF , !P5 ;  /* 0xff80000020207808 */ /* 0x000fe20006800000 */
[----:B------:R-:W-:Y:S01]  /*38d0*/  MUFU.EX2 R173, R173 ;  /* 0x000000ad00ad7308 */ /* 0x000fe20000000800 */
[----:B------:R-:W-:Y:S03]  /*38e0*/  ISETP.GT.AND P5, PT, R244, 0x61, P0 ;  /* 0x00000061f400780c */ /* 0x000fe600007a4270 */
[C---:B------:R-:W-:Y:S01]  /*38f0*/  HMMA.16816.F32 R56, R180.reuse, R16, R56 ;  /* 0x00000010b438723c */ /* 0x040fe20000001838 */
[----:B-1----:R1:W2:Y:S03]  /*3900*/  LDSM.16.M88.4 R20, [R3+0x2000] ;  /* 0x002000000314783b */ /* 0x0022a60000000200 */
[----:B------:R-:W-:Y:S01]  /*3910*/  ISETP.LT.OR P5, PT, R245, 0x62, P5 ;  /* 0x00000062f500780c */ /* 0x000fe20002fa1670 */
[--C-:B------:R-:W-:Y:S01]  /*3920*/  FFMA.FTZ R32, R32, c[0x0][0x29c], -R241.reuse ;  /* 0x0000a70020207a23 */ /* 0x100fe200000108f1 */
[----:B------:R-:W4:Y:S02]  /*3930*/  MUFU.EX2 R174, R174 ;  /* 0x000000ae00ae7308 */ /* 0x000f240000000800 */
[-C--:B------:R-:W-:Y:S04]  /*3940*/  HMMA.16816.F32 R60, R180, R18.reuse, R60 ;  /* 0x00000012b43c723c */ /* 0x080fe8000000183c */
[----:B------:R-:W-:Y:S02]  /*3950*/  FSEL R33, R33, -INF , !P5 ;  /* 0xff80000021217808 */ /* 0x000fe40006800000 */
[----:B------:R-:W-:Y:S01]  /*3960*/  ISETP.GT.AND P5, PT, R242, 0x60, P0 ;  /* 0x00000060f200780c */ /* 0x000fe200007a4270 */
[--C-:B------:R-:W-:Y:S01]  /*3970*/  FFMA.FTZ R180, R185, c[0x0][0x29c], -R236.reuse ;  /* 0x0000a700b9b47a23 */ /* 0x100fe200000108ec */
[----:B------:R-:W-:Y:S01]  /*3980*/  HMMA.16816.F32 R64, R4, R18, R64 ;  /* 0x000000120440723c */ /* 0x000fe20000001840 */
[----:B------:R-:W5:Y:S01]  /*3990*/  LDSM.16.M88.4 R4, [R196+0xb080] ;  /* 0x00b08000c404783b */ /* 0x000f620000000200 */
[----:B------:R-:W-:Y:S02]  /*39a0*/  MUFU.EX2 R178, R32 ;  /* 0x0000002000b27308 */ /* 0x000fe40000000800 */
[----:B------:R-:W-:Y:S01]  /*39b0*/  ISETP.LT.OR P5, PT, R243, 0x61, P5 ;  /* 0x00000061f300780c */ /* 0x000fe20002fa1670 */
[----:B------:R-:W-:Y:S02]  /*39c0*/  FFMA.FTZ R241, R33, c[0x0][0x29c], -R241 ;  /* 0x0000a70021f17a23 */ /* 0x000fe400000108f1 */
[--C-:B------:R-:W-:Y:S01]  /*39d0*/  FFMA.FTZ R182, R187, c[0x0][0x29c], -R236.reuse ;  /* 0x0000a700bbb67a23 */ /* 0x100fe200000108ec */
[----:B------:R-:W-:Y:S01]  /*39e0*/  FSEL R34, R34, -INF , !P5 ;  /* 0xff80000022227808 */ /* 0x000fe20006800000 */
[----:B------:R-:W-:Y:S01]  /*39f0*/  LDSM.16.M88.4 R16, [R188+0xa080] ;  /* 0x00a08000bc10783b */ /* 0x000fe20000000200 */
[----:B------:R-:W-:Y:S02]  /*3a00*/  ISETP.GT.AND P5, PT, R242, 0x61, P0 ;  /* 0x00000061f200780c */ /* 0x000fe400007a4270 */
[----:B------:R-:W-:Y:S01]  /*3a10*/  MUFU.EX2 R241, R241 ;  /* 0x000000f100f17308 */ /* 0x000fe20000000800 */
[--C-:B-1----:R-:W-:Y:S01]  /*3a20*/  FFMA.FTZ R3, R246, c[0x0][0x29c], -R236.reuse ;  /* 0x0000a700f6037a23 */ /* 0x102fe200000108ec */
[----:B------:R-:W-:Y:S04]  /*3a30*/  ISETP.LT.OR P5, PT, R243, 0x62, P5 ;  /* 0x00000062f300780c */ /* 0x000fe80002fa1670 */
[----:B------:R-:W-:Y:S02]  /*3a40*/  FSEL R242, R35, -INF , !P5 ;  /* 0xff80000023f27808 */ /* 0x000fe40006800000 */
[C---:B------:R-:W-:Y:S02]  /*3a50*/  ISETP.GT.AND P5, PT, R239.reuse, RZ, P0 ;  /* 0x000000ffef00720c */ /* 0x040fe400007a4270 */
[----:B------:R-:W1:Y:S02]  /*3a60*/  MUFU.EX2 R3, R3 ;  /* 0x0000000300037308 */ /* 0x000e640000000800 */
[----:B------:R-:W-:Y:S01]  /*3a70*/  ISETP.LT.OR P5, PT, R240, 0x1, P5 ;  /* 0x00000001f000780c */ /* 0x000fe20002fa1670 */
[-C--:B--2---:R-:W-:Y:S05]  /*3a80*/  HMMA.16816.F32 R36, R20, R164.reuse, R36 ;  /* 0x000000a41424723c */ /* 0x084fea0000001824 */
[----:B------:R-:W-:Y:S02]  /*3a90*/  FSEL R183, R8, -INF , !P5 ;  /* 0xff80000008b77808 */ /* 0x000fe40006800000 */
[----:B------:R-:W-:Y:S01]  /*3aa0*/  ISETP.GT.AND P5, PT, R239, 0x1, P0 ;  /* 0x00000001ef00780c */ /* 0x000fe200007a4270 */
[C---:B------:R-:W-:Y:S01]  /*3ab0*/  HMMA.16816.F32 R40, R168.reuse, R164, R40 ;  /* 0x000000a4a828723c */ /* 0x040fe20000001828 */
[----:B------:R2:W-:Y:S03]  /*3ac0*/  MUFU.EX2 R165, R184 ;  /* 0x000000b800a57308 */ /* 0x0005e60000000800 */
[----:B------:R-:W-:Y:S04]  /*3ad0*/  ISETP.LT.OR P5, PT, R240, 0x2, P5 ;  /* 0x00000002f000780c */ /* 0x000fe80002fa1670 */
[-C--:B------:R-:W-:Y:S03]  /*3ae0*/  HMMA.16816.F32 R44, R168, R166.reuse, R44 ;  /* 0x000000a6a82c723c */ /* 0x080fe6000000182c */
[----:B------:R-:W1:Y:S01]  /*3af0*/  MUFU.EX2 R180, R180 ;  /* 0x000000b400b47308 */ /* 0x000e620000000800 */
[----:B------:R-:W-:Y:S02]  /*3b00*/  FSEL R185, R9, -INF , !P5 ;  /* 0xff80000009b97808 */ /* 0x000fe40006800000 */
[----:B------:R-:W-:Y:S02]  /*3b10*/  ISETP.GT.AND P5, PT, R238, RZ, P0 ;  /* 0x000000ffee00720c */ /* 0x000fe400007a4270 */
[C---:B------:R-:W-:Y:S04]  /*3b20*/  HMMA.16816.F32 R48, R20.reuse, R166, R48 ;  /* 0x000000a61430723c */ /* 0x040fe80000001830 */
[C---:B------:R-:W-:Y:S01]  /*3b30*/  ISETP.LT.OR P5, PT, R237.reuse, 0x1, P5 ;  /* 0x00000001ed00780c */ /* 0x040fe20002fa1670 */
[----:B------:R-:W1:Y:S02]  /*3b40*/  MUFU.EX2 R182, R182 ;  /* 0x000000b600b67308 */ /* 0x000e640000000800 */
[--C-:B------:R-:W-:Y:S01]  /*3b50*/  FFMA.FTZ R166, R186, c[0x0][0x29c], -R236.reuse ;  /* 0x0000a700baa67a23 */ /* 0x100fe200000108ec */
[-C--:B-----5:R-:W-:Y:S04]  /*3b60*/  HMMA.16816.F32 R52, R20, R4.reuse, R52 ;  /* 0x000000041434723c */ /* 0x0a0fe80000001834 */
[----:B------:R-:W-:Y:S02]  /*3b70*/  FSEL R164, R10, -INF , !P5 ;  /* 0xff8000000aa47808 */ /* 0x000fe40006800000 */
[----:B------:R-:W-:Y:S01]  /*3b80*/  ISETP.GT.AND P5, PT, R238, 0x1, P0 ;  /* 0x00000001ee00780c */ /* 0x000fe200007a4270 */
[----:B------:R-:W5:Y:S01]  /*3b90*/  MUFU.EX2 R166, R166 ;  /* 0x000000a600a67308 */ /* 0x000f620000000800 */
[C---:B------:R-:W-:Y:S04]  /*3ba0*/  HMMA.16816.F32 R56, R168.reuse, R4, R56 ;  /* 0x00000004a838723c */ /* 0x040fe80000001838 */
[----:B------:R-:W-:Y:S01]  /*3bb0*/  ISETP.LT.OR P5, PT, R237, 0x2, P5 ;  /* 0x00000002ed00780c */ /* 0x000fe20002fa1670 */
[----:B------:R-:W-:Y:S02]  /*3bc0*/  FFMA.FTZ R164, R164, c[0x0][0x29c], -R233 ;  /* 0x0000a700a4a47a23 */ /* 0x000fe400000108e9 */
[----:B------:R-:W-:Y:S01]  /*3bd0*/  FFMA.FTZ R5, R183, c[0x0][0x29c], -R235 ;  /* 0x0000a700b7057a23 */ /* 0x000fe200000108eb */
[-C--:B------:R-:W-:Y:S03]  /*3be0*/  HMMA.16816.F32 R60, R168, R6.reuse, R60 ;  /* 0x00000006a83c723c */ /* 0x080fe6000000183c */
[----:B------:R-:W-:Y:S01]  /*3bf0*/  MUFU.EX2 R164, R164 ;  /* 0x000000a400a47308 */ /* 0x000fe20000000800 */
[----:B------:R-:W-:Y:S02]  /*3c00*/  FSEL R181, R11, -INF , !P5 ;  /* 0xff8000000bb57808 */ /* 0x000fe40006800000 */
[----:B------:R-:W-:Y:S01]  /*3c10*/  ISETP.GT.AND P5, PT, R239, 0x20, P0 ;  /* 0x00000020ef00780c */ /* 0x000fe200007a4270 */
[----:B------:R-:W1:Y:S01]  /*3c20*/  LDSM.16.M88.4 R8, [R2+0x2000] ;  /* 0x002000000208783b */ /* 0x000e620000000200 */
[----:B------:R-:W-:Y:S04]  /*3c30*/  HMMA.16816.F32 R64, R20, R6, R64 ;  /* 0x000000061440723c */ /* 0x000fe80000001840 */
[----:B------:R-:W-:Y:S01]  /*3c40*/  ISETP.LT.OR P5, PT, R240, 0x21, P5 ;  /* 0x00000021f000780c */ /* 0x000fe20002fa1670 */
[----:B------:R-:W-:Y:S01]  /*3c50*/  FFMA.FTZ R181, R181, c[0x0][0x29c], -R233 ;  /* 0x0000a700b5b57a23 */ /* 0x000fe200000108e9 */
[----:B------:R-:W1:Y:S01]  /*3c60*/  MUFU.EX2 R5, R5 ;  /* 0x0000000500057308 */ /* 0x000e620000000800 */
[--C-:B------:R-:W-:Y:S01]  /*3c70*/  FFMA.FTZ R6, R185, c[0x0][0x29c], -R235.reuse ;  /* 0x0000a700b9067a23 */ /* 0x100fe200000108eb */
[----:B--2---:R-:W-:Y:S01]  /*3c80*/  FSEL R184, R12, -INF , !P5 ;  /* 0xff8000000cb87808 */ /* 0x004fe20006800000 */
[--C-:B------:R-:W-:Y:S01]  /*3c90*/  FFMA.FTZ R12, R34, c[0x0][0x29c], -R236.reuse ;  /* 0x0000a700220c7a23 */ /* 0x100fe200000108ec */
[----:B------:R-:W-:Y:S01]  /*3ca0*/  ISETP.GT.AND P5, PT, R239, 0x21, P0 ;  /* 0x00000021ef00780c */ /* 0x000fe200007a4270 */
[----:B------:R2:W3:Y:S01]  /*3cb0*/  LDSM.16.M88.4 R32, [R2+0x2800] ;  /* 0x002800000220783b */ /* 0x0004e20000000200 */
[----:B------:R-:W-:Y:S02]  /*3cc0*/  FFMA.FTZ R236, R242, c[0x0][0x29c], -R236 ;  /* 0x0000a700f2ec7a23 */ /* 0x000fe400000108ec */
[----:B------:R-:W-:Y:S01]  /*3cd0*/  ISETP.LT.OR P5, PT, R240, 0x22, P5 ;  /* 0x00000022f000780c */ /* 0x000fe20002fa1670 */
[----:B------:R-:W-:Y:S01]  /*3ce0*/  FFMA.FTZ R7, R184, c[0x0][0x29c], -R235 ;  /* 0x0000a700b8077a23 */ /* 0x000fe200000108eb */
[----:B------:R-:W3:Y:S02]  /*3cf0*/  MUFU.EX2 R6, R6 ;  /* 0x0000000600067308 */ /* 0x000ee40000000800 */
[----:B------:R-:W-:Y:S02]  /*3d00*/  FSEL R186, R13, -INF , !P5 ;  /* 0xff8000000dba7808 */ /* 0x000fe40006800000 */
[----:B------:R-:W-:Y:S04]  /*3d10*/  ISETP.GT.AND P5, PT, R238, 0x20, P0 ;  /* 0x00000020ee00780c */ /* 0x000fe800007a4270 */
[C---:B------:R-:W-:Y:S02]  /*3d20*/  ISETP.LT.OR P5, PT, R237.reuse, 0x21, P5 ;  /* 0x00000021ed00780c */ /* 0x040fe40002fa1670 */
[----:B------:R-:W-:Y:S02]  /*3d30*/  MUFU.EX2 R181, R181 ;  /* 0x000000b500b57308 */ /* 0x000fe40000000800 */
[----:B------:R-:W-:Y:S02]  /*3d40*/  FSEL R4, R14, -INF , !P5 ;  /* 0xff8000000e047808 */ /* 0x000fe40006800000 */
[----:B------:R-:W-:Y:S03]  /*3d50*/  ISETP.GT.AND P5, PT, R238, 0x21, P0 ;  /* 0x00000021ee00780c */ /* 0x000fe600007a4270 */
[--C-:B------:R-:W-:Y:S01]  /*3d60*/  FFMA.FTZ R4, R4, c[0x0][0x29c], -R233.reuse ;  /* 0x0000a70004047a23 */ /* 0x100fe200000108e9 */
[----:B------:R-:W-:Y:S02]  /*3d70*/  ISETP.LT.OR P5, PT, R237, 0x22, P5 ;  /* 0x00000022ed00780c */ /* 0x000fe40002fa1670 */
[----:B--2---:R2:W-:Y:S02]  /*3d80*/  MUFU.EX2 R2, R12 ;  /* 0x0000000c00027308 */ /* 0x0045e40000000800 */
[----:B------:R-:W-:Y:S01]  /*3d90*/  FSEL R167, R15, -INF , !P5 ;  /* 0xff8000000fa77808 */ /* 0x000fe20006800000 */
[-C--:B-1----:R-:W-:Y:S05]  /*3da0*/  HMMA.16816.F32 R36, R8, R16.reuse, R36 ;  /* 0x000000100824723c */ /* 0x082fea0000001824 */
[----:B------:R-:W-:Y:S01]  /*3db0*/  FFMA.FTZ R167, R167, c[0x0][0x29c], -R233 ;  /* 0x0000a700a7a77a23 */ /* 0x000fe200000108e9 */
[C---:B------:R-:W-:Y:S01]  /*3dc0*/  ISETP.GT.AND P5, PT, R239.reuse, 0x40, P0 ;  /* 0x00000040ef00780c */ /* 0x040fe200007a4270 */
[----:B------:R-:W-:Y:S03]  /*3dd0*/  MUFU.EX2 R4, R4 ;  /* 0x0000000400047308 */ /* 0x000fe60000000800 */
[----:B------:R-:W-:Y:S01]  /*3de0*/  ISETP.LT.OR P5, PT, R240, 0x41, P5 ;  /* 0x00000041f000780c */ /* 0x000fe20002fa1670 */
[C---:B---3--:R-:W-:Y:S01]  /*3df0*/  HMMA.16816.F32 R40, R32.reuse, R16, R40 ;  /* 0x000000102028723c */ /* 0x048fe20000001828 */
[----:B------:R-:W1:Y:S03]  /*3e00*/  LDS R17, [R234.X4+0x18280] ;  /* 0x01828000ea117984 */ /* 0x000e660000004800 */
[----:B------:R-:W-:Y:S02]  /*3e10*/  FSEL R24, R24, -INF , !P5 ;  /* 0xff80000018187808 */ /* 0x000fe40006800000 */
[----:B------:R-:W-:Y:S01]  /*3e20*/  MUFU.EX2 R7, R7 ;  /* 0x0000000700077308 */ /* 0x000fe20000000800 */
[----:B------:R-:W-:Y:S01]  /*3e30*/  ISETP.GT.AND P5, PT, R239, 0x41, P0 ;  /* 0x00000041ef00780c */ /* 0x000fe200007a4270 */
[--C-:B------:R-:W-:Y:S01]  /*3e40*/  FFMA.FTZ R16, R186, c[0x0][0x29c], -R235.reuse ;  /* 0x0000a700ba107a23 */ /* 0x100fe200000108eb */
[-C--:B------:R-:W-:Y:S01]  /*3e50*/  HMMA.16816.F32 R44, R32, R18.reuse, R44 ;  /* 0x00000012202c723c */ /* 0x080fe2000000182c */
[----:B--2---:R-:W2:Y:S02]  /*3e60*/  LDSM.16.M88.4 R12, [R188+0xb080] ;  /* 0x00b08000bc0c783b */ /* 0x004ea40000000200 */
[----:B------:R-:W-:Y:S01]  /*3e70*/  ISETP.LT.OR P5, PT, R240, 0x42, P5 ;  /* 0x00000042f000780c */ /* 0x000fe20002fa1670 */
[--C-:B------:R-:W-:Y:S03]  /*3e80*/  FFMA.FTZ R24, R24, c[0x0][0x29c], -R235.reuse ;  /* 0x0000a70018187a23 */ /* 0x100fe600000108eb */
[----:B------:R-:W-:Y:S01]  /*3e90*/  FSEL R25, R25, -INF , !P5 ;  /* 0xff80000019197808 */ /* 0x000fe20006800000 */
[C---:B------:R-:W-:Y:S01]  /*3ea0*/  HMMA.16816.F32 R48, R8.reuse, R18, R48 ;  /* 0x000000120830723c */ /* 0x040fe20000001830 */
[----:B------:R-:W-:Y:S03]  /*3eb0*/  MUFU.EX2 R16, R16 ;  /* 0x0000001000107308 */ /* 0x000fe60000000800 */
[----:B------:R-:W-:Y:S03]  /*3ec0*/  ISETP.GT.AND P5, PT, R239, 0x60, P0 ;  /* 0x00000060ef00780c */ /* 0x000fe600007a4270 */
[----:B------:R-:W-:Y:S01]  /*3ed0*/  FFMA.FTZ R19, R25, c[0x0][0x29c], -R235 ;  /* 0x0000a70019137a23 */ /* 0x000fe200000108eb */
[----:B------:R-:W-:Y:S03]  /*3ee0*/  ISETP.LT.OR P5, PT, R240, 0x61, P5 ;  /* 0x00000061f000780c */ /* 0x000fe60002fa1670 */
[----:B------:R-:W-:Y:S01]  /*3ef0*/  MUFU.EX2 R18, R24 ;  /* 0x0000001800127308 */ /* 0x000fe20000000800 */
[----:B------:R-:W-:Y:S02]  /*3f00*/  FSEL R28, R28, -INF , !P5 ;  /* 0xff8000001c1c7808 */ /* 0x000fe40006800000 */
[----:B------:R-:W-:Y:S04]  /*3f10*/  ISETP.GT.AND P5, PT, R239, 0x61, P0 ;  /* 0x00000061ef00780c */ /* 0x000fe800007a4270 */
[----:B------:R-:W-:Y:S03]  /*3f20*/  ISETP.LT.OR P5, PT, R240, 0x62, P5 ;  /* 0x00000062f000780c */ /* 0x000fe60002fa1670 */
[----:B------:R-:W-:Y:S01]  /*3f30*/  MUFU.EX2 R19, R19 ;  /* 0x0000001300137308 */ /* 0x000fe20000000800 */
[----:B------:R-:W-:Y:S02]  /*3f40*/  FSEL R29, R29, -INF , !P5 ;  /* 0xff8000001d1d7808 */ /* 0x000fe40006800000 */
[----:B------:R-:W-:Y:S01]  /*3f50*/  ISETP.GT.AND P5, PT, R238, 0x40, P0 ;  /* 0x00000040ee00780c */ /* 0x000fe200007a4270 */
[--C-:B-1----:R-:W-:Y:S02]  /*3f60*/  FADD.FTZ R36, R36, -R17.reuse ;  /* 0x8000001124247221 */ /* 0x102fe40000010000 */
[--C-:B------:R-:W-:Y:S01]  /*3f70*/  FADD.FTZ R48, R48, -R17.reuse ;  /* 0x8000001130307221 */ /* 0x100fe20000010000 */
[----:B------:R-:W-:Y:S01]  /*3f80*/  ISETP.LT.OR P5, PT, R237, 0x41, P5 ;  /* 0x00000041ed00780c */ /* 0x000fe20002fa1670 */
[--C-:B------:R-:W-:Y:S02]  /*3f90*/  FADD.FTZ R37, R37, -R17.reuse ;  /* 0x8000001125257221 */ /* 0x100fe40000010000 */
[----:B------:R-:W-:Y:S01]  /*3fa0*/  FADD.FTZ R49, R49, -R17 ;  /* 0x8000001131317221 */ /* 0x000fe20000010000 */
[----:B------:R-:W1:Y:S01]  /*3fb0*/  MUFU.EX2 R167, R167 ;  /* 0x000000a700a77308 */ /* 0x000e620000000800 */
[-C--:B--2---:R-:W-:Y:S03]  /*3fc0*/  HMMA.16816.F32 R52, R8, R12.reuse, R52 ;  /* 0x0000000c0834723c */ /* 0x084fe60000001834 */
[----:B------:R-:W-:Y:S01]  /*3fd0*/  FMUL.FTZ R37, R172, R37 ;  /* 0x00000025ac257220 */ /* 0x000fe20000410000 */
[----:B------:R-:W-:Y:S01]  /*3fe0*/  FSEL R26, R26, -INF , !P5 ;  /* 0xff8000001a1a7808 */ /* 0x000fe20006800000 */
[----:B----4-:R-:W-:Y:S01]  /*3ff0*/  FMUL.FTZ R49, R174, R49 ;  /* 0x00000031ae317220 */ /* 0x010fe20000410000 */
[----:B------:R-:W-:Y:S01]  /*4000*/  ISETP.GT.AND P5, PT, R238, 0x41, P0 ;  /* 0x00000041ee00780c */ /* 0x000fe200007a4270 */
[----:B------:R-:W-:Y:S01]  /*4010*/  FMUL.FTZ R36, R176, R36 ;  /* 0x00000024b0247220 */ /* 0x000fe20000410000 */
[C---:B------:R-:W-:Y:S01]  /*4020*/  HMMA.16816.F32 R56, R32.reuse, R12, R56 ;  /* 0x0000000c2038723c */ /* 0x040fe20000001838 */
[----:B------:R-:W2:Y:S01]  /*4030*/  LDS R13, [R234.X4+0x182a0] ;  /* 0x0182a000ea0d7984 */ /* 0x000ea20000004800 */
[----:B------:R-:W3:Y:S02]  /*4040*/  MUFU.EX2 R236, R236 ;  /* 0x000000ec00ec7308 */ /* 0x000ee40000000800 */
[----:B------:R-:W-:Y:S01]  /*4050*/  F2FP.PACK_AB R36, R37, R36 ;  /* 0x000000242524723e */ /* 0x000fe200000000ff */
[----:B------:R-:W-:Y:S01]  /*4060*/  FFMA.FTZ R26, R26, c[0x0][0x29c], -R233 ;  /* 0x0000a7001a1a7a23 */ /* 0x000fe200000108e9 */
[----:B------:R-:W-:Y:S01]  /*4070*/  F2FP.PACK_AB R176, R172, R176 ;  /* 0x000000b0acb0723e */ /* 0x000fe200000000ff */
[--C-:B------:R-:W-:Y:S01]  /*4080*/  FFMA.FTZ R12, R28, c[0x0][0x29c], -R235.reuse ;  /* 0x0000a7001c0c7a23 */ /* 0x100fe200000108eb */
[-C--:B------:R-:W-:Y:S03]  /*4090*/  HMMA.16816.F32 R60, R32, R14.reuse, R60 ;  /* 0x0000000e203c723c */ /* 0x080fe6000000183c */
[----:B------:R-:W-:Y:S01]  /*40a0*/  ISETP.LT.OR P5, PT, R237, 0x42, P5 ;  /* 0x00000042ed00780c */ /* 0x000fe20002fa1670 */
[----:B------:R-:W-:Y:S01]  /*40b0*/  FFMA.FTZ R235, R29, c[0x0][0x29c], -R235 ;  /* 0x0000a7001deb7a23 */ /* 0x000fe200000108eb */
[----:B------:R-:W-:Y:S01]  /*40c0*/  MUFU.EX2 R26, R26 ;  /* 0x0000001a001a7308 */ /* 0x000fe20000000800 */
[----:B------:R-:W-:Y:S01]  /*40d0*/  FMUL.FTZ R48, R173, R48 ;  /* 0x00000030ad307220 */ /* 0x000fe20000410000 */
[----:B------:R-:W-:Y:S01]  /*40e0*/  F2FP.PACK_AB R173, R174, R173 ;  /* 0x000000adaead723e */ /* 0x000fe200000000ff */
[----:B------:R-:W-:Y:S01]  /*40f0*/  HMMA.16816.F32 R64, R8, R14, R64 ;  /* 0x0000000e0840723c */ /* 0x000fe20000001840 */
[----:B------:R-:W4:Y:S03]  /*4100*/  LDS R8, [R234.X4+0x18300] ;  /* 0x01830000ea087984 */ /* 0x000f260000004800 */
[----:B------:R-:W-:Y:S01]  /*4110*/  FSEL R27, R27, -INF , !P5 ;  /* 0xff8000001b1b7808 */ /* 0x000fe20006800000 */
[----:B------:R-:W1:Y:S01]  /*4120*/  LDS R234, [R234.X4+0x18320] ;  /* 0x01832000eaea7984 */ /* 0x000e620000004800 */
[----:B------:R-:W-:Y:S01]  /*4130*/  ISETP.GT.AND P5, PT, R238, 0x60, P0 ;  /* 0x00000060ee00780c */ /* 0x000fe200007a4270 */
[----:B------:R-:W-:Y:S01]  /*4140*/  FADD.FTZ R52, R52, -R17 ;  /* 0x8000001134347221 */ /* 0x000fe20000010000 */
[----:B------:R-:W-:Y:S01]  /*4150*/  ISETP.GT.AND P0, PT, R238, 0x61, P0 ;  /* 0x00000061ee00780c */ /* 0x000fe20000704270 */
[----:B------:R-:W-:Y:S01]  /*4160*/  STS [R217+0x18480], R176 ;  /* 0x018480b0d9007388 */ /* 0x000fe20000000800 */
[C---:B------:R-:W-:Y:S01]  /*4170*/  ISETP.LT.OR P5, PT, R237.reuse, 0x61, P5 ;  /* 0x00000061ed00780c */ /* 0x040fe20002fa1670 */
[----:B------:R-:W1:Y:S01]  /*4180*/  MUFU.EX2 R12, R12 ;  /* 0x0000000c000c7308 */ /* 0x000e620000000800 */
[----:B------:R-:W-:Y:S01]  /*4190*/  ISETP.LT.OR P0, PT, R237, 0x62, P0 ;  /* 0x00000062ed00780c */ /* 0x000fe20000701670 */
[----:B------:R-:W-:Y:S01]  /*41a0*/  FFMA.FTZ R27, R27, c[0x0][0x29c], -R233 ;  /* 0x0000a7001b1b7a23 */ /* 0x000fe200000108e9 */
[----:B------:R-:W-:Y:S01]  /*41b0*/  FSEL R30, R30, -INF , !P5 ;  /* 0xff8000001e1e7808 */ /* 0x000fe20006800000 */
[----:B------:R-:W-:Y:S01]  /*41c0*/  FMUL.FTZ R52, R175, R52 ;  /* 0x00000034af347220 */ /* 0x000fe20000410000 */
[----:B------:R-:W-:Y:S01]  /*41d0*/  FSEL R31, R31, -INF , !P0 ;  /* 0xff8000001f1f7808 */ /* 0x000fe20004000000 */
[----:B------:R-:W-:Y:S01]  /*41e0*/  FADD.FTZ R53, R53, -R17 ;  /* 0x8000001135357221 */ /* 0x000fe20000010000 */
[----:B------:R-:W-:Y:S01]  /*41f0*/  F2FP.PACK_AB R175, R177, R175 ;  /* 0x000000afb1af723e */ /* 0x000fe200000000ff */
[--C-:B------:R-:W-:Y:S01]  /*4200*/  FFMA.FTZ R30, R30, c[0x0][0x29c], -R233.reuse ;  /* 0x0000a7001e1e7a23 */ /* 0x100fe200000108e9 */
[----:B------:R-:W-:Y:S01]  /*4210*/  F2FP.PACK_AB R48, R49, R48 ;  /* 0x000000303130723e */ /* 0x000fe200000000ff */
[----:B------:R-:W-:Y:S01]  /*4220*/  FFMA.FTZ R233, R31, c[0x0][0x29c], -R233 ;  /* 0x0000a7001fe97a23 */ /* 0x000fe200000108e9 */
[----:B------:R-:W-:Y:S01]  /*4230*/  MUFU.EX2 R27, R27 ;  /* 0x0000001b001b7308 */ /* 0x000fe20000000800 */
[----:B------:R-:W-:Y:S02]  /*4240*/  FMUL.FTZ R53, R177, R53 ;  /* 0x00000035b1357220 */ /* 0x000fe40000410000 */
[--C-:B--2---:R-:W-:Y:S02]  /*4250*/  FADD.FTZ R38, R38, -R13.reuse ;  /* 0x8000000d26267221 */ /* 0x104fe40000010000 */
[--C-:B------:R-:W-:Y:S01]  /*4260*/  FADD.FTZ R50, R50, -R13.reuse ;  /* 0x8000000d32327221 */ /* 0x100fe20000010000 */
[----:B------:R-:W-:Y:S01]  /*4270*/  F2FP.PACK_AB R52, R53, R52 ;  /* 0x000000343534723e */ /* 0x000fe200000000ff */
[----:B------:R-:W-:Y:S01]  /*4280*/  FMUL.FTZ R38, R3, R38 ;  /* 0x0000002603267220 */ /* 0x000fe20000410000 */
[----:B------:R-:W-:Y:S01]  /*4290*/  F2FP.PACK_AB R3, R179, R3 ;  /* 0x00000003b303723e */ /* 0x000fe200000000ff */
[----:B------:R-:W-:Y:S01]  /*42a0*/  FMUL.FTZ R50, R180, R50 ;  /* 0x00000032b4327220 */ /* 0x000fe20000410000 */
[----:B------:R-:W-:Y:S01]  /*42b0*/  F2FP.PACK_AB R180, R165, R180 ;  /* 0x000000b4a5b4723e */ /* 0x000fe200000000ff */
[--C-:B------:R-:W-:Y:S01]  /*42c0*/  FADD.FTZ R54, R54, -R13.reuse ;  /* 0x8000000d36367221 */ /* 0x100fe20000010000 */
[----:B------:R-:W-:Y:S01]  /*42d0*/  MUFU.EX2 R30, R30 ;  /* 0x0000001e001e7308 */ /* 0x000fe20000000800 */
[----:B------:R2:W-:Y:S01]  /*42e0*/  STS [R217+0x18880], R3 ;  /* 0x01888003d9007388 */ /* 0x0005e20000000800 */
[----:B------:R-:W-:Y:S02]  /*42f0*/  FADD.FTZ R66, R66, -R13 ;  /* 0x8000000d42427221 */ /* 0x000fe40000010000 */
[----:B------:R-:W-:Y:S01]  /*4300*/  FMUL.FTZ R54, R182, R54 ;  /* 0x00000036b6367220 */ /* 0x000fe20000410000 */
[----:B------:R-:W-:Y:S01]  /*4310*/  STS [R220], R173 ;  /* 0x000000addc007388 */ /* 0x000fe20000000800 */
[----:B-----5:R-:W-:Y:S01]  /*4320*/  F2FP.PACK_AB R182, R166, R182 ;  /* 0x000000b6a6b6723e */ /* 0x020fe200000000ff */
[--C-:B----4-:R-:W-:Y:S02]  /*4330*/  FADD.FTZ R40, R40, -R8.reuse ;  /* 0x8000000828287221 */ /* 0x110fe40000010000 */
[--C-:B------:R-:W-:Y:S01]  /*4340*/  FADD.FTZ R41, R41, -R8.reuse ;  /* 0x8000000829297221 */ /* 0x100fe20000010000 */
[----:B------:R-:W-:Y:S01]  /*4350*/  STS [R220+0x400], R180 ;  /* 0x000400b4dc007388 */ /* 0x000fe20000000800 */
[--C-:B------:R-:W-:Y:S01]  /*4360*/  FADD.FTZ R44, R44, -R8.reuse ;  /* 0x800000082c2c7221 */ /* 0x100fe20000010000 */
[----:B------:R-:W4:Y:S01]  /*4370*/  MUFU.EX2 R235, R235 ;  /* 0x000000eb00eb7308 */ /* 0x000f220000000800 */
[----:B------:R-:W-:Y:S01]  /*4380*/  FMUL.FTZ R40, R5, R40 ;  /* 0x0000002805287220 */ /* 0x000fe20000410000 */
[C---:B------:R-:W-:Y:S01]  /*4390*/  F2FP.PACK_AB R5, R6.reuse, R5 ;  /* 0x000000050605723e */ /* 0x040fe200000000ff */
[----:B------:R-:W-:Y:S01]  /*43a0*/  FMUL.FTZ R41, R6, R41 ;  /* 0x0000002906297220 */ /* 0x000fe20000410000 */
[----:B-1----:R-:W-:Y:S01]  /*43b0*/  F2FP.PACK_AB R6, R167, R4 ;  /* 0x00000004a706723e */ /* 0x002fe200000000ff */
[----:B------:R-:W-:Y:S01]  /*43c0*/  FMUL.FTZ R44, R7, R44 ;  /* 0x0000002c072c7220 */ /* 0x000fe20000410000 */
[----:B------:R-:W-:Y:S01]  /*43d0*/  F2FP.PACK_AB R7, R16, R7 ;  /* 0x000000071007723e */ /* 0x000fe200000000ff */
[----:B------:R-:W-:Y:S01]  /*43e0*/  STS [R217+0x19480], R5 ;  /* 0x01948005d9007388 */ /* 0x000fe20000000800 */
[----:B------:R-:W-:Y:S01]  /*43f0*/  FMUL.FTZ R66, R2, R66 ;  /* 0x0000004202427220 */ /* 0x000fe20000410000 */
[----:B---3--:R-:W-:Y:S01]  /*4400*/  F2FP.PACK_AB R2, R236, R2 ;  /* 0x00000002ec02723e */ /* 0x008fe200000000ff */
[----:B------:R-:W1:Y:S01]  /*4410*/  MUFU.EX2 R233, R233 ;  /* 0x000000e900e97308 */ /* 0x000e620000000800 */
[----:B------:R-:W-:Y:S01]  /*4420*/  FADD.FTZ R64, R64, -R17 ;  /* 0x8000001140407221 */ /* 0x000fe20000010000 */
[----:B------:R-:W-:Y:S01]  /*4430*/  F2FP.PACK_AB R40, R41, R40 ;  /* 0x000000282928723e */ /* 0x000fe200000000ff */
[--C-:B------:R-:W-:Y:S01]  /*4440*/  FADD.FTZ R56, R56, -R8.reuse ;  /* 0x8000000838387221 */ /* 0x100fe20000010000 */
[----:B--2---:R-:W-:Y:S01]  /*4450*/  F2FP.PACK_AB R3, R181, R164 ;  /* 0x000000a4b503723e */ /* 0x004fe200000000ff */
[----:B------:R-:W-:Y:S01]  /*4460*/  FMUL.FTZ R64, R178, R64 ;  /* 0x00000040b2407220 */ /* 0x000fe20000410000 */
[----:B------:R-:W-:Y:S01]  /*4470*/  F2FP.PACK_AB R178, R241, R178 ;  /* 0x000000b2f1b2723e */ /* 0x000fe200000000ff */
[----:B------:R-:W-:Y:S02]  /*4480*/  FADD.FTZ R60, R60, -R8 ;  /* 0x800000083c3c7221 */ /* 0x000fe40000010000 */
[----:B------:R2:W-:Y:S01]  /*4490*/  STS [R217+0x19880], R3 ;  /* 0x01988003d9007388 */ /* 0x0005e20000000800 */
[----:B------:R-:W-:Y:S01]  /*44a0*/  FMUL.FTZ R56, R18, R56 ;  /* 0x0000003812387220 */ /* 0x000fe20000410000 */
[----:B------:R-:W-:Y:S01]  /*44b0*/  F2FP.PACK_AB R18, R19, R18 ;  /* 0x000000121312723e */ /* 0x000fe200000000ff */
[----:B------:R-:W-:Y:S01]  /*44c0*/  FMUL.FTZ R60, R12, R60 ;  /* 0x0000003c0c3c7220 */ /* 0x000fe20000410000 */
[----:B------:R-:W-:Y:S01]  /*44d0*/  STS [R220+0x1000], R7 ;  /* 0x00100007dc007388 */ /* 0x000fe20000000800 */
[----:B----4-:R-:W-:Y:S01]  /*44e0*/  F2FP.PACK_AB R12, R235, R12 ;  /* 0x0000000ceb0c723e */ /* 0x010fe200000000ff */
[--C-:B------:R-:W-:Y:S02]  /*44f0*/  FADD.FTZ R39, R39, -R13.reuse ;  /* 0x8000000d27277221 */ /* 0x100fe40000010000 */
[----:B------:R-:W-:Y:S01]  /*4500*/  STS [R220+0x1400], R6 ;  /* 0x00140006dc007388 */ /* 0x000fe20000000800 */
[--C-:B------:R-:W-:Y:S02]  /*4510*/  FADD.FTZ R51, R51, -R13.reuse ;  /* 0x8000000d33337221 */ /* 0x100fe40000010000 */
[----:B------:R-:W-:Y:S01]  /*4520*/  FMUL.FTZ R39, R179, R39 ;  /* 0x00000027b3277220 */ /* 0x000fe20000410000 */
[----:B------:R-:W-:Y:S01]  /*4530*/  STS [R217+0x1a480], R175 ;  /* 0x01a480afd9007388 */ /* 0x000fe20000000800 */
[----:B------:R-:W-:Y:S02]  /*4540*/  FMUL.FTZ R51, R165, R51 ;  /* 0x00000033a5337220 */ /* 0x000fe40000410000 */
[--C-:B------:R-:W-:Y:S01]  /*4550*/  FADD.FTZ R43, R43, -R234.reuse ;  /* 0x800000ea2b2b7221 */ /* 0x100fe20000010000 */
[----:B------:R-:W-:Y:S01]  /*4560*/  STS [R217+0x1a880], R182 ;  /* 0x01a880b6d9007388 */ /* 0x000fe20000000800 */
[----:B------:R-:W-:Y:S01]  /*4570*/  FADD.FTZ R42, R42, -R234 ;  /* 0x800000ea2a2a7221 */ /* 0x000fe20000010000 */
[----:B------:R-:W-:Y:S01]  /*4580*/  F2FP.PACK_AB R38, R39, R38 ;  /* 0x000000262726723e */ /* 0x000fe200000000ff */
[----:B------:R-:W-:Y:S01]  /*4590*/  FADD.FTZ R45, R45, -R8 ;  /* 0x800000082d2d7221 */ /* 0x000fe20000010000 */
[----:B------:R1:W-:Y:S01]  /*45a0*/  STS [R220+0x2400], R2 ;  /* 0x00240002dc007388 */ /* 0x0003e20000000800 */
[----:B------:R-:W-:Y:S01]  /*45b0*/  FMUL.FTZ R43, R181, R43 ;  /* 0x0000002bb52b7220 */ /* 0x000fe20000410000 */
[----:B------:R-:W-:Y:S01]  /*45c0*/  F2FP.PACK_AB R50, R51, R50 ;  /* 0x000000323332723e */ /* 0x000fe200000000ff */
[----:B------:R-:W-:Y:S01]  /*45d0*/  FMUL.FTZ R42, R164, R42 ;  /* 0x0000002aa42a7220 */ /* 0x000fe20000410000 */
[----:B------:R-:W-:Y:S01]  /*45e0*/  STS [R220+0x2000], R178 ;  /* 0x002000b2dc007388 */ /* 0x000fe20000000800 */
[----:B--2---:R-:W-:Y:S01]  /*45f0*/  F2FP.PACK_AB R3, R27, R26 ;  /* 0x0000001a1b03723e */ /* 0x004fe200000000ff */
[--C-:B------:R-:W-:Y:S02]  /*4600*/  FADD.FTZ R46, R46, -R234.reuse ;  /* 0x800000ea2e2e7221 */ /* 0x100fe40000010000 */
[----:B------:R-:W-:Y:S01]  /*4610*/  STS [R217+0x1b480], R18 ;  /* 0x01b48012d9007388 */ /* 0x000fe20000000800 */
[----:B------:R-:W-:Y:S01]  /*4620*/  FADD.FTZ R47, R47, -R234 ;  /* 0x800000ea2f2f7221 */ /* 0x000fe20000010000 */
[----:B------:R-:W-:Y:S01]  /*4630*/  F2FP.PACK_AB R42, R43, R42 ;  /* 0x0000002a2b2a723e */ /* 0x000fe200000000ff */
[----:B------:R-:W-:Y:S01]  /*4640*/  FADD.FTZ R55, R55, -R13 ;  /* 0x8000000d37377221 */ /* 0x000fe20000010000 */
[----:B------:R-:W-:Y:S01]  /*4650*/  STS [R217+0x1b880], R3 ;  /* 0x01b88003d9007388 */ /* 0x000fe20000000800 */
[----:B------:R-:W-:Y:S02]  /*4660*/  FMUL.FTZ R45, R16, R45 ;  /* 0x0000002d102d7220 */ /* 0x000fe40000410000 */
[----:B------:R-:W-:Y:S01]  /*4670*/  FMUL.FTZ R46, R4, R46 ;  /* 0x0000002e042e7220 */ /* 0x000fe20000410000 */
[----:B------:R-:W-:Y:S01]  /*4680*/  STS [R220+0x3000], R12 ;  /* 0x0030000cdc007388 */ /* 0x000fe20000000800 */
[----:B------:R-:W-:Y:S01]  /*4690*/  FMUL.FTZ R47, R167, R47 ;  /* 0x0000002fa72f7220 */ /* 0x000fe20000410000 */
[----:B------:R-:W-:Y:S01]  /*46a0*/  F2FP.PACK_AB R44, R45, R44 ;  /* 0x0000002c2d2c723e */ /* 0x000fe200000000ff */
[----:B------:R-:W-:Y:S02]  /*46b0*/  FADD.FTZ R65, R65, -R17 ;  /* 0x8000001141417221 */ /* 0x000fe40000010000 */
[----:B------:R-:W-:Y:S01]  /*46c0*/  FMUL.FTZ R55, R166, R55 ;  /* 0x00000037a6377220 */ /* 0x000fe20000410000 */
[----:B------:R-:W-:Y:S01]  /*46d0*/  F2FP.PACK_AB R46, R47, R46 ;  /* 0x0000002e2f2e723e */ /* 0x000fe200000000ff */
[----:B------:R-:W-:Y:S01]  /*46e0*/  FMUL.FTZ R65, R241, R65 ;  /* 0x00000041f1417220 */ /* 0x000fe20000410000 */
[----:B-1----:R-:W-:Y:S01]  /*46f0*/  F2FP.PACK_AB R2, R233, R30 ;  /* 0x0000001ee902723e */ /* 0x002fe200000000ff */
[----:B------:R-:W-:Y:S01]  /*4700*/  FADD.FTZ R67, R67, -R13 ;  /* 0x8000000d43437221 */ /* 0x000fe20000010000 */
[----:B------:R-:W-:Y:S01]  /*4710*/  F2FP.PACK_AB R54, R55, R54 ;  /* 0x000000363736723e */ /* 0x000fe200000000ff */
[----:B------:R-:W-:Y:S01]  /*4720*/  FADD.FTZ R57, R57, -R8 ;  /* 0x8000000839397221 */ /* 0x000fe20000010000 */
[----:B------:R-:W-:Y:S01]  /*4730*/  F2FP.PACK_AB R64, R65, R64 ;  /* 0x000000404140723e */ /* 0x000fe200000000ff */
[----:B------:R1:W-:Y:S01]  /*4740*/  STS [R220+0x3400], R2 ;  /* 0x00340002dc007388 */ /* 0x0003e20000000800 */
[--C-:B------:R-:W-:Y:S02]  /*4750*/  FADD.FTZ R58, R58, -R234.reuse ;  /* 0x800000ea3a3a7221 */ /* 0x100fe40000010000 */
[----:B------:R-:W-:Y:S01]  /*4760*/  FADD.FTZ R59, R59, -R234 ;  /* 0x800000ea3b3b7221 */ /* 0x000fe20000010000 */
[----:B------:R-:W-:Y:S01]  /*4770*/  BAR.SYNC.DEFER_BLOCKING 0x0 ;  /* 0x0000000000007b1d */ /* 0x000fe20000010000 */
[----:B------:R-:W-:Y:S02]  /*4780*/  FMUL.FTZ R67, R236, R67 ;  /* 0x00000043ec437220 */ /* 0x000fe40000410000 */
[----:B------:R-:W-:Y:S02]  /*4790*/  FADD.FTZ R61, R61, -R8 ;  /* 0x800000083d3d7221 */ /* 0x000fe40000010000 */
[----:B------:R-:W-:Y:S01]  /*47a0*/  FMUL.FTZ R57, R19, R57 ;  /* 0x0000003913397220 */ /* 0x000fe20000410000 */
[----:B------:R-:W-:Y:S01]  /*47b0*/  F2FP.PACK_AB R66, R67, R66 ;  /* 0x000000424342723e */ /* 0x000fe200000000ff */
[----:B------:R-:W-:Y:S02]  /*47c0*/  FMUL.FTZ R58, R26, R58 ;  /* 0x0000003a1a3a7220 */ /* 0x000fe40000410000 */
[----:B------:R-:W-:Y:S01]  /*47d0*/  FMUL.FTZ R59, R27, R59 ;  /* 0x0000003b1b3b7220 */ /* 0x000fe20000410000 */
[----:B------:R-:W-:Y:S01]  /*47e0*/  F2FP.PACK_AB R56, R57, R56 ;  /* 0x000000383938723e */ /* 0x000fe200000000ff */
[--C-:B------:R-:W-:Y:S02]  /*47f0*/  FADD.FTZ R62, R62, -R234.reuse ;  /* 0x800000ea3e3e7221 */ /* 0x100fe40000010000 */
[----:B------:R-:W-:Y:S01]  /*4800*/  FADD.FTZ R63, R63, -R234 ;  /* 0x800000ea3f3f7221 */ /* 0x000fe20000010000 */
[----:B------:R-:W-:Y:S01]  /*4810*/  F2FP.PACK_AB R58, R59, R58 ;  /* 0x0000003a3b3a723e */ /* 0x000fe200000000ff */
[----:B------:R-:W-:Y:S02]  /*4820*/  FMUL.FTZ R62, R30, R62 ;  /* 0x0000003e1e3e7220 */ /* 0x000fe40000410000 */
[----:B------:R-:W-:Y:S02]  /*4830*/  FMUL.FTZ R61, R235, R61 ;  /* 0x0000003deb3d7220 */ /* 0x000fe40000410000 */
[----:B------:R-:W-:Y:S02]  /*4840*/  FMUL.FTZ R63, R233, R63 ;  /* 0x0000003fe93f7220 */ /* 0x000fe40000410000 */
[----:B-1----:R-:W-:Y:S01]  /*4850*/  IMAD.U32 R2, RZ, RZ, UR4 ;  /* 0x00000004ff027e24 */ /* 0x002fe2000f8e00ff */
[----:B------:R-:W-:Y:S01]  /*4860*/  F2FP.PACK_AB R60, R61, R60 ;  /* 0x0000003c3d3c723e */ /* 0x000fe200000000ff */
[----:B------:R-:W-:Y:S02]  /*4870*/  STS [R217+0x1c480], R36 ;  /* 0x01c48024d9007388 */ /* 0x000fe40000000800 */
[----:B------:R-:W-:Y:S01]  /*4880*/  IMAD R2, R2, 0x1800, R198 ;  /* 0x0000180002027824 */ /* 0x000fe200078e02c6 */
[----:B------:R-:W-:Y:S01]  /*4890*/  F2FP.PACK_AB R62, R63, R62 ;  /* 0x0000003e3f3e723e */ /* 0x000fe200000000ff */
        /* <DEDUP_REMOVED lines=15> */
[----:B------:R-:W-:Y:S01]  /*4990*/  LDSM.16.MT88.4 R4, [R195+0x18480] ;  /* 0x01848000c304783b */ /* 0x000fe20000004200 */
[----:B-1----:R-:W-:Y:S07]  /*49a0*/  IMAD.SHL.U32 R64, R2, 0x2, RZ ;  /* 0x0000000202407824 */ /* 0x002fee00078e00ff */
        /* <DEDUP_REMOVED lines=59> */
[----:B------:R2:W1:Y:S06]  /*4d60*/  LDSM.16.M88.4 R20, [R193] ;  /* 0x00000000c114783b */ /* 0x00046c0000000200 */
[----:B------:R-:W-:Y:S01]  /*4d70*/  IADD3 R5, R232, 0x2, RZ ;  /* 0x00000002e8057810 */ /* 0x000fe20007ffe0ff */
[----:B------:R-:W-:Y:S01]  /*4d80*/  HMMA.16816.F32 R112, R12, R30, R112 ;  /* 0x0000001e0c70723c */ /* 0x000fe20000001870 */
[----:B------:R2:W1:Y:S03]  /*4d90*/  LDSM.16.MT88.2 R30, [R194+0x4000] ;  /* 0x00400000c21e783b */ /* 0x0004660000004100 */
[----:B------:R-:W-:Y:S03]  /*4da0*/  ISETP.GE.AND P0, PT, R5, R206, PT ;  /* 0x000000ce0500720c */ /* 0x000fe60003f06270 */
[----:B------:R2:W1:Y:S01]  /*4db0*/  LDSM.16.M88.4 R24, [R193+0x1000] ;  /* 0x00100000c118783b */ /* 0x0004620000000200 */
        /* <DEDUP_REMOVED lines=16> */
[C---:B-12-45:R-:W-:Y:S01]  /*4ec0*/  IMAD.SHL.U32 R9, R5.reuse, 0x40, RZ ;  /* 0x0000004005097824 */ /* 0x076fe200078e00ff */
[----:B------:R-:W-:Y:S01]  /*4ed0*/  SHF.R.S32.HI R6, RZ, 0x1f, R5 ;  /* 0x0000001fff067819 */ /* 0x000fe20000011405 */
[----:B------:R-:W1:Y:S03]  /*4ee0*/  S2R R7, SR_CTAID.Y ;  /* 0x0000000000077919 */ /* 0x000e660000002600 */
[----:B------:R-:W-:Y:S01]  /*4ef0*/  SHF.R.S32.HI R8, RZ, 0x1f, R9 ;  /* 0x0000001fff087819 */ /* 0x000fe20000011409 */
[----:B------:R-:W-:Y:S04]  /*4f00*/  IMAD R6, R6, c[0x0][0x208], RZ ;  /* 0x0000820006067a24 */ /* 0x000fe800078e02ff */
[----:B------:R-:W-:Y:S01]  /*4f10*/  IMAD R6, R5, c[0x0][0x20c], R6 ;  /* 0x0000830005067a24 */ /* 0x000fe200078e0206 */
[----:B-1----:R-:W-:Y:S01]  /*4f20*/  SHF.R.S32.HI R4, RZ, 0x1f, R7 ;  /* 0x0000001fff047819 */ /* 0x002fe20000011407 */
[C---:B------:R-:W-:Y:S04]  /*4f30*/  IMAD.WIDE.U32 R10, R7.reuse, c[0x0][0x288], R222 ;  /* 0x0000a200070a7a25 */ /* 0x040fe800078e00de */
[----:B------:R-:W-:Y:S04]  /*4f40*/  IMAD R4, R4, c[0x0][0x288], RZ ;  /* 0x0000a20004047a24 */ /* 0x000fe800078e02ff */
[----:B------:R-:W-:Y:S01]  /*4f50*/  IMAD R4, R7, c[0x0][0x28c], R4 ;  /* 0x0000a30007047a24 */ /* 0x000fe200078e0204 */
[C---:B------:R-:W-:Y:S02]  /*4f60*/  IADD3 R7, P5, P0, R9.reuse, UR10, R10 ;  /* 0x0000000a09077c10 */ /* 0x040fe4000f8be00a */
[----:B------:R-:W-:Y:S01]  /*4f70*/  IADD3 R9, -R9, c[0x0][0x168], RZ ;  /* 0x00005a0009097a10 */ /* 0x000fe20007ffe1ff */
[----:B------:R-:W-:Y:S02]  /*4f80*/  IMAD.IADD R4, R11, 0x1, R4 ;  /* 0x000000010b047824 */ /* 0x000fe400078e0204 */
[----:B------:R-:W-:Y:S03]  /*4f90*/  IMAD.WIDE.U32 R10, R5, c[0x0][0x208], RZ ;  /* 0x00008200050a7a25 */ /* 0x000fe600078e00ff */
[----:B------:R-:W-:Y:S01]  /*4fa0*/  IADD3.X R4, R8, UR9, R4, P5, P0 ;  /* 0x0000000908047c10 */ /* 0x000fe2000afe0404 */
[----:B------:R-:W-:Y:S01]  /*4fb0*/  IMAD.IADD R6, R11, 0x1, R6 ;  /* 0x000000010b067824 */ /* 0x000fe200078e0206 */
[C---:B------:R-:W-:Y:S02]  /*4fc0*/  LEA R5, P0, R10.reuse, R214, 0x6 ;  /* 0x000000d60a057211 */ /* 0x040fe400078030ff */
[-C--:B------:R-:W-:Y:S02]  /*4fd0*/  ISETP.LE.OR P5, PT, R9, R212.reuse, !P4 ;  /* 0x000000d40900720c */ /* 0x080fe400067a3670 */
[----:B------:R-:W-:Y:S01]  /*4fe0*/  LEA.HI.X R8, R10, R211, R6, 0x6, P0 ;  /* 0x000000d30a087211 */ /* 0x000fe200000f3406 */
[----:B------:R-:W-:Y:S01]  /*4ff0*/  IMAD.U32 R6, RZ, RZ, UR18 ;  /* 0x00000012ff067e24 */ /* 0x000fe2000f8e00ff */
[C---:B------:R-:W-:Y:S03]  /*5000*/  LEA R10, P0, R5.reuse, c[0x0][0x1f0], 0x1 ;  /* 0x00007c00050a7a11 */ /* 0x040fe600078008ff */
[----:B------:R-:W-:Y:S01]  /*5010*/  IMAD R6, R6, 0x3000, R207 ;  /* 0x0000300006067824 */ /* 0x000fe200078e02cf */
[----:B------:R-:W-:Y:S02]  /*5020*/  LEA.HI.X R11, R5, c[0x0][0x1f4], R8, 0x1, P0 ;  /* 0x00007d00050b7a11 */ /* 0x000fe400000f0c08 */
[C---:B------:R-:W-:Y:S03]  /*5030*/  LEA R12, P0, R7.reuse, c[0x0][0x280], 0x2 ;  /* 0x0000a000070c7a11 */ /* 0x040fe600078010ff */
[----:B------:R-:W-:Y:S01]  /*5040*/  @!PT LDS RZ, [RZ] ;  /* 0x00000000fffff984 */ /* 0x000fe20000000800 */
[----:B------:R-:W-:Y:S01]  /*5050*/  @!PT LDS RZ, [RZ] ;  /* 0x00000000fffff984 */ /* 0x000fe20000000800 */
[----:B------:R-:W-:Y:S01]  /*5060*/  @!PT LDS RZ, [RZ] ;  /* 0x00000000fffff984 */ /* 0x000fe20000000800 */
[----:B------:R1:W-:Y:S01]  /*5070*/  LDGSTS.E.BYPASS.LTC128B.128 [R6], [R10.64], !P5 ;  /* 0x000000000a067fae */ /* 0x0003e2000e901d50 */
[----:B------:R-:W-:Y:S01]  /*5080*/  LEA.HI.X R13, R7, c[0x0][0x284], R4, 0x2, P0 ;  /* 0x0000a100070d7a11 */ /* 0x000fe200000f1404 */
[----:B------:R-:W-:Y:S01]  /*5090*/  IMAD.U32 R4, RZ, RZ, UR18 ;  /* 0x00000012ff047e24 */ /* 0x000fe2000f8e00ff */
[CC--:B------:R-:W-:Y:S02]  /*50a0*/  ISETP.LE.OR P0, PT, R9.reuse, R212.reuse, !P3 ;  /* 0x000000d40900720c */ /* 0x0c0fe40005f03670 */
[----:B------:R-:W-:Y:S01]  /*50b0*/  ISETP.LE.OR P5, PT, R9, R212, !P2 ;  /* 0x000000d40900720c */ /* 0x000fe200057a3670 */
[----:B------:R-:W-:Y:S04]  /*50c0*/  @!P1 IMAD R4, R4, 0x40, R222 ;  /* 0x0000004004049824 */ /* 0x000fe800078e02de */
[----:B------:R-:W-:Y:S06]  /*50d0*/  @!P1 IMAD.SHL.U32 R4, R4, 0x4, RZ ;  /* 0x0000000404049824 */ /* 0x000fec00078e00ff */
[----:B------:R1:W-:Y:S05]  /*50e0*/  LDGSTS.E.BYPASS.LTC128B.128 [R6+0x1000], [R10.64+0x40], !P0 ;  /* 0x010000400a067fae */ /* 0x0003ea000c101d50 */
[----:B------:R1:W-:Y:S05]  /*50f0*/  LDGSTS.E.BYPASS.LTC128B.128 [R6+0x2000], [R10.64+0x80], !P5 ;  /* 0x020000800a067fae */ /* 0x0003ea000e901d50 */
[----:B------:R1:W-:Y:S02]  /*5100*/  @!P1 LDGSTS.E.BYPASS.LTC128B.128 [R4+0x18280], [R12.64] ;  /* 0x182800000c049fae */ /* 0x0003e4000b901d50 */
.L_x_841:
[-C--:B-12-45:R-:W-:Y:S01]  /*5110*/  HMMA.16816.F32 R4, R20, R2.reuse, RZ ;  /* 0x000000021404723c */ /* 0x0b6fe200000018ff */
[----:B------:R-:W-:Y:S01]  /*5120*/  LDSM.16.M88.4 R36, [R191] ;  /* 0x00000000bf24783b */ /* 0x000fe20000000200 */
[----:B------:R-:W-:Y:S02]  /*5130*/  UIADD3 UR13, UR4, 0x1, URZ ;  /* 0x00000001040d7890 */ /* 0x000fe4000fffe03f */
[----:B------:R-:W-:Y:S01]  /*5140*/  IMAD R232, R232, 0x1800, RZ ;  /* 0x00001800e8e87824 */ /* 0x000fe200078e02ff */
[----:B------:R-:W-:Y:S01]  /*5150*/  LDSM.16.M88.4 R40, [R191+0x1000] ;  /* 0x00100000bf28783b */ /* 0x000fe20000000200 */
[----:B------:R-:W-:Y:S02]  /*5160*/  UISETP.GE.AND UP2, UPT, UR4, 0x1, UPT ;  /* 0x000000010400788c */ /* 0x000fe4000bf46270 */
[C---:B------:R-:W-:Y:S01]  /*5170*/  HMMA.16816.F32 R8, R24.reuse, R2, RZ ;  /* 0x000000021808723c */ /* 0x040fe200000018ff */
[----:B------:R-:W1:Y:S01]  /*5180*/  LDSM.16.MT88.2 R2, [R194+0x800] ;  /* 0x00080000c202783b */ /* 0x000e620000004100 */
[----:B------:R-:W-:Y:S02]  /*5190*/  UIADD3 UR12, UR19, 0x1, URZ ;  /* 0x00000001130c7890 */ /* 0x000fe4000fffe03f */
[----:B------:R-:W-:Y:S01]  /*51a0*/  UISETP.GE.AND UP1, UPT, UR19, 0x1, UPT ;  /* 0x000000011300788c */ /* 0x000fe2000bf26270 */
[----:B------:R-:W-:Y:S01]  /*51b0*/  LDSM.16.M88.4 R56, [R193+0x2000] ;  /* 0x00200000c138783b */ /* 0x000fe20000000200 */
[----:B------:R-:W-:Y:S02]  /*51c0*/  UIADD3 UR7, UR18, 0x1, URZ ;  /* 0x0000000112077890 */ /* 0x000fe4000fffe03f */
[-C--:B------:R-:W-:Y:S01]  /*51d0*/  HMMA.16816.F32 R12, R24, R28.reuse, RZ ;  /* 0x0000001c180c723c */ /* 0x080fe200000018ff */
[----:B------:R-:W-:Y:S01]  /*51e0*/  LDSM.16.M88.4 R60, [R191+0x3000] ;  /* 0x00300000bf3c783b */ /* 0x000fe20000000200 */
[----:B------:R-:W-:Y:S02]  /*51f0*/  UISETP.GE.AND UP0, UPT, UR18, 0x1, UPT ;  /* 0x000000011200788c */ /* 0x000fe4000bf06270 */
[----:B------:R-:W-:Y:S01]  /*5200*/  USEL UR4, UR13, URZ, !UP2 ;  /* 0x0000003f0d047287 */ /* 0x000fe2000d000000 */
[----:B------:R-:W0:Y:S01]  /*5210*/  LDGDEPBAR ;  /* 0x00000000000079af */ /* 0x000e220000000000 */
[----:B------:R-:W-:Y:S02]  /*5220*/  USEL UR19, UR12, URZ, !UP1 ;  /* 0x0000003f0c137287 */ /* 0x000fe4000c800000 */
[C---:B------:R-:W-:Y:S01]  /*5230*/  HMMA.16816.F32 R16, R20.reuse, R28, RZ ;  /* 0x0000001c1410723c */ /* 0x040fe200000018ff */
[----:B------:R-:W2:Y:S01]  /*5240*/  LDSM.16.MT88.2 R28, [R194+0x2800] ;  /* 0x00280000c21c783b */ /* 0x000ea20000004100 */
[----:B------:R-:W-:Y:S06]  /*5250*/  USEL UR18, UR7, URZ, !UP0 ;  /* 0x0000003f07127287 */ /* 0x000fec000c000000 */
[-C--:B------:R-:W-:Y:S08]  /*5260*/  HMMA.16816.F32 R20, R20, R30.reuse, RZ ;  /* 0x0000001e1414723c */ /* 0x080ff000000018ff */
[----:B------:R-:W-:Y:S01]  /*5270*/  HMMA.16816.F32 R24, R24, R30, RZ ;  /* 0x0000001e1818723c */ /* 0x000fe200000018ff */
[----:B------:R-:W3:Y:S07]  /*5280*/  LDSM.16.MT88.2 R30, [R194+0x4800] ;  /* 0x00480000c21e783b */ /* 0x000eee0000004100 */
[-C--:B------:R-:W-:Y:S08]  /*5290*/  HMMA.16816.F32 R4, R32, R44.reuse, R4 ;  /* 0x0000002c2004723c */ /* 0x080ff00000001804 */
[C---:B------:R-:W-:Y:S01]  /*52a0*/  HMMA.16816.F32 R8, R48.reuse, R44, R8 ;  /* 0x0000002c3008723c */ /* 0x040fe20000001808 */
[----:B------:R-:W-:Y:S07]  /*52b0*/  LDSM.16.M88.4 R44, [R190] ;  /* 0x00000000be2c783b */ /* 0x000fee0000000200 */
[-C--:B------:R-:W-:Y:S08]  /*52c0*/  HMMA.16816.F32 R12, R48, R52.reuse, R12 ;  /* 0x00000034300c723c */ /* 0x080ff0000000180c */
[C---:B------:R-:W-:Y:S01]  /*52d0*/  HMMA.16816.F32 R16, R32.reuse, R52, R16 ;  /* 0x000000342010723c */ /* 0x040fe20000001810 */
[----:B------:R-:W4:Y:S07]  /*52e0*/  LDSM.16.MT88.2 R52, [R194+0xc00] ;  /* 0x000c0000c234783b */ /* 0x000f2e0000004100 */
[-C--:B------:R-:W-:Y:S01]  /*52f0*/  HMMA.16816.F32 R20, R32, R54.reuse, R20 ;  /* 0x000000362014723c */ /* 0x080fe20000001814 */
[----:B------:R-:W5:Y:S07]  /*5300*/  LDSM.16.M88.4 R32, [R190+0x1000] ;  /* 0x00100000be20783b */ /* 0x000f6e0000000200 */
[----:B------:R-:W-:Y:S01]  /*5310*/  HMMA.16816.F32 R24, R48, R54, R24 ;  /* 0x000000363018723c */ /* 0x000fe20000001818 */
[----:B------:R-:W4:Y:S04]  /*5320*/  LDSM.16.MT88.2 R48, [R194+0x2c00] ;  /* 0x002c0000c230783b */ /* 0x000f280000004100 */
[----:B------:R-:W4:Y:S03]  /*5330*/  LDSM.16.MT88.2 R50, [R194+0x4c00] ;  /* 0x004c0000c232783b */ /* 0x000f260000004100 */
[-C--:B-1----:R-:W-:Y:S08]  /*5340*/  HMMA.16816.F32 R4, R36, R2.reuse, R4 ;  /* 0x000000022404723c */ /* 0x082ff00000001804 */
[C---:B------:R-:W-:Y:S01]  /*5350*/  HMMA.16816.F32 R8, R40.reuse, R2, R8 ;  /* 0x000000022808723c */ /* 0x040fe20000001808 */
[----:B------:R-:W1:Y:S07]  /*5360*/  LDSM.16.MT88.2 R2, [R194+0x1000] ;  /* 0x00100000c202783b */ /* 0x000e6e0000004100 */
[-C--:B--2---:R-:W-:Y:S08]  /*5370*/  HMMA.16816.F32 R12, R40, R28.reuse, R12 ;  /* 0x0000001c280c723c */ /* 0x084ff0000000180c */
[C---:B------:R-:W-:Y:S01]  /*5380*/  HMMA.16816.F32 R16, R36.reuse, R28, R16 ;  /* 0x0000001c2410723c */ /* 0x040fe20000001810 */
[----:B------:R-:W-:Y:S07]  /*5390*/  LDSM.16.MT88.2 R28, [R194+0x3000] ;  /* 0x00300000c21c783b */ /* 0x000fee0000004100 */
[-C--:B---3--:R-:W-:Y:S01]  /*53a0*/  HMMA.16816.F32 R20, R36, R30.reuse, R20 ;  /* 0x0000001e2414723c */ /* 0x088fe20000001814 */
[----:B------:R-:W2:Y:S07]  /*53b0*/  LDSM.16.M88.4 R36, [R193+0x3000] ;  /* 0x00300000c124783b */ /* 0x000eae0000000200 */
[----:B------:R-:W-:Y:S01]  /*53c0*/  HMMA.16816.F32 R24, R40, R30, R24 ;  /* 0x0000001e2818723c */ /* 0x000fe20000001818 */
[----:B------:R-:W3:Y:S04]  /*53d0*/  LDSM.16.MT88.2 R30, [R194+0x5000] ;  /* 0x00500000c21e783b */ /* 0x000ee80000004100 */
[----:B------:R-:W-:Y:S03]  /*53e0*/  LDSM.16.M88.4 R40, [R192+0x2000] ;  /* 0x00200000c028783b */ /* 0x000fe60000000200 */
[-C--:B----4-:R-:W-:Y:S08]  /*53f0*/  HMMA.16816.F32 R4, R44, R52.reuse, R4 ;  /* 0x000000342c04723c */ /* 0x090ff00000001804 */
[C---:B-----5:R-:W-:Y:S01]  /*5400*/  HMMA.16816.F32 R8, R32.reuse, R52, R8 ;  /* 0x000000342008723c */ /* 0x060fe20000001808 */
[----:B------:R-:W-:Y:S07]  /*5410*/  LDSM.16.M88.4 R52, [R192+0x3000] ;  /* 0x00300000c034783b */ /* 0x000fee0000000200 */
[-C--:B------:R-:W-:Y:S08]  /*5420*/  HMMA.16816.F32 R12, R32, R48.reuse, R12 ;  /* 0x00000030200c723c */ /* 0x080ff0000000180c */
[C---:B------:R-:W-:Y:S08]  /*5430*/  HMMA.16816.F32 R16, R44.reuse, R48, R16 ;  /* 0x000000302c10723c */ /* 0x040ff00000001810 */
[-C--:B------:R-:W-:Y:S01]  /*5440*/  HMMA.16816.F32 R20, R44, R50.reuse, R20 ;  /* 0x000000322c14723c */ /* 0x080fe20000001814 */
[----:B------:R-:W4:Y:S07]  /*5450*/  LDSM.16.MT88.2 R44, [R194+0x1400] ;  /* 0x00140000c22c783b */ /* 0x000f2e0000004100 */
[----:B------:R-:W-:Y:S01]  /*5460*/  HMMA.16816.F32 R24, R32, R50, R24 ;  /* 0x000000322018723c */ /* 0x000fe20000001818 */
[----:B------:R-:W5:Y:S04]  /*5470*/  LDSM.16.MT88.2 R32, [R194+0x3400] ;  /* 0x00340000c220783b */ /* 0x000f680000004100 */
[----:B------:R-:W4:Y:S03]  /*5480*/  LDSM.16.MT88.2 R34, [R194+0x5400] ;  /* 0x00540000c222783b */ /* 0x000f260000004100 */
[-C--:B-1----:R-:W-:Y:S01]  /*5490*/  HMMA.16816.F32 R4, R56, R2.reuse, R4 ;  /* 0x000000023804723c */ /* 0x082fe20000001804 */
[----:B------:R-:W-:Y:S07]  /*54a0*/  LDSM.16.M88.4 R48, [R191+0x2000] ;  /* 0x00200000bf30783b */ /* 0x000fee0000000200 */
[C---:B--2---:R-:W-:Y:S01]  /*54b0*/  HMMA.16816.F32 R8, R36.reuse, R2, R8 ;  /* 0x000000022408723c */ /* 0x044fe20000001808 */
[----:B------:R-:W1:Y:S07]  /*54c0*/  LDSM.16.MT88.2 R2, [R194+0x1800] ;  /* 0x00180000c202783b */ /* 0x000e6e0000004100 */
[-C--:B------:R-:W-:Y:S08]  /*54d0*/  HMMA.16816.F32 R12, R36, R28.reuse, R12 ;  /* 0x0000001c240c723c */ /* 0x080ff0000000180c */
[C---:B------:R-:W-:Y:S01]  /*54e0*/  HMMA.16816.F32 R16, R56.reuse, R28, R16 ;  /* 0x0000001c3810723c */ /* 0x040fe20000001810 */
[----:B------:R-:W2:Y:S07]  /*54f0*/  LDSM.16.MT88.2 R28, [R194+0x3800] ;  /* 0x00380000c21c783b */ /* 0x000eae0000004100 */
[-C--:B---3--:R-:W-:Y:S08]  /*5500*/  HMMA.16816.F32 R20, R56, R30.reuse, R20 ;  /* 0x0000001e3814723c */ /* 0x088ff00000001814 */
[----:B------:R-:W-:Y:S01]  /*5510*/  HMMA.16816.F32 R24, R36, R30, R24 ;  /* 0x0000001e2418723c */ /* 0x000fe20000001818 */
[----:B------:R-:W3:Y:S04]  /*5520*/  LDSM.16.MT88.2 R30, [R194+0x5800] ;  /* 0x00580000c21e783b */ /* 0x000ee80000004100 */
[----:B------:R-:W-:Y:S03]  /*5530*/  LDSM.16.M88.4 R36, [R0+0x2000] ;  /* 0x002000000024783b */ /* 0x000fe60000000200 */
[-C--:B----4-:R-:W-:Y:S08]  /*5540*/  HMMA.16816.F32 R4, R40, R44.reuse, R4 ;  /* 0x0000002c2804723c */ /* 0x090ff00000001804 */
[C---:B------:R-:W-:Y:S01]  /*5550*/  HMMA.16816.F32 R8, R52.reuse, R44, R8 ;  /* 0x0000002c3408723c */ /* 0x040fe20000001808 */
[----:B------:R-:W-:Y:S07]  /*5560*/  LDSM.16.MT88.2 R44, [R194+0x3c00] ;  /* 0x003c0000c22c783b */ /* 0x000fee0000004100 */
[-C--:B-----5:R-:W-:Y:S08]  /*5570*/  HMMA.16816.F32 R12, R52, R32.reuse, R12 ;  /* 0x00000020340c723c */ /* 0x0a0ff0000000180c */
[C---:B------:R-:W-:Y:S01]  /*5580*/  HMMA.16816.F32 R16, R40.reuse, R32, R16 ;  /* 0x000000202810723c */ /* 0x040fe20000001810 */
[----:B------:R-:W4:Y:S07]  /*5590*/  LDSM.16.MT88.2 R32, [R194+0x1c00] ;  /* 0x001c0000c220783b */ /* 0x000f2e0000004100 */
[-C--:B------:R-:W-:Y:S01]  /*55a0*/  HMMA.16816.F32 R20, R40, R34.reuse, R20 ;  /* 0x000000222814723c */ /* 0x080fe20000001814 */
[----:B------:R-:W5:Y:S07]  /*55b0*/  LDSM.16.M88.4 R40, [R0+0x3000] ;  /* 0x003000000028783b */ /* 0x000f6e0000000200 */
[----:B------:R-:W-:Y:S08]  /*55c0*/  HMMA.16816.F32 R24, R52, R34, R24 ;  /* 0x000000223418723c */ /* 0x000ff00000001818 */
[-C--:B-1----:R-:W-:Y:S08]  /*55d0*/  HMMA.16816.F32 R4, R48, R2.reuse, R4 ;  /* 0x000000023004723c */ /* 0x082ff00000001804 */
[C---:B------:R-:W-:Y:S01]  /*55e0*/  HMMA.16816.F32 R8, R60.reuse, R2, R8 ;  /* 0x000000023c08723c */ /* 0x040fe20000001808 */
[----:B------:R-:W1:Y:S07]  /*55f0*/  LDSM.16.MT88.2 R2, [R194+0x5c00] ;  /* 0x005c0000c202783b */ /* 0x000e6e0000004100 */
[-C--:B--2---:R-:W-:Y:S08]  /*5600*/  HMMA.16816.F32 R12, R60, R28.reuse, R12 ;  /* 0x0000001c3c0c723c */ /* 0x084ff0000000180c */
[C---:B------:R-:W-:Y:S07]  /*5610*/  HMMA.16816.F32 R16, R48.reuse, R28, R16 ;  /* 0x0000001c3010723c */ /* 0x040fee0000001810 */
[C---:B------:R-:W-:Y:S01]  /*5620*/  IADD3 R28, P0, R232.reuse, R226, RZ ;  /* 0x000000e2e81c7210 */ /* 0x040fe20007f1e0ff */
[-C--:B---3--:R-:W-:Y:S04]  /*5630*/  HMMA.16816.F32 R20, R48, R30.reuse, R20 ;  /* 0x0000001e3014723c */ /* 0x088fe80000001814 */
[----:B------:R-:W-:Y:S04]  /*5640*/  LEA.HI.X.SX32 R232, R232, R225, 0x1, P0 ;  /* 0x000000e1e8e87211 */ /* 0x000fe800000f0eff */
[----:B------:R-:W-:Y:S08]  /*5650*/  HMMA.16816.F32 R24, R60, R30, R24 ;  /* 0x0000001e3c18723c */ /* 0x000ff00000001818 */
[-C--:B----4-:R-:W-:Y:S08]  /*5660*/  HMMA.16816.F32 R4, R36, R32.reuse, R4 ;  /* 0x000000202404723c */ /* 0x090ff00000001804 */
[C---:B-----5:R-:W-:Y:S01]  /*5670*/  HMMA.16816.F32 R8, R40.reuse, R32, R8 ;  /* 0x000000202808723c */ /* 0x060fe20000001808 */
[----:B------:R-:W-:Y:S07]  /*5680*/  LDSM.16.MT88.4 R32, [R195+0x1cc80] ;  /* 0x01cc8000c320783b */ /* 0x000fee0000004200 */
[-C--:B------:R-:W-:Y:S08]  /*5690*/  HMMA.16816.F32 R12, R40, R44.reuse, R12 ;  /* 0x0000002c280c723c */ /* 0x080ff0000000180c */
[C---:B------:R-:W-:Y:S07]  /*56a0*/  HMMA.16816.F32 R16, R36.reuse, R44, R16 ;  /* 0x0000002c2410723c */ /* 0x040fee0000001810 */
[C---:B------:R-:W-:Y:S01]  /*56b0*/  LEA R44, P0, R28.reuse, c[0x0][0x220], 0x2 ;  /* 0x000088001c2c7a11 */ /* 0x040fe200078010ff */
[-C--:B-1----:R-:W-:Y:S01]  /*56c0*/  HMMA.16816.F32 R20, R36, R2.reuse, R20 ;  /* 0x000000022414723c */ /* 0x082fe20000001814 */
[----:B------:R-:W-:Y:S03]  /*56d0*/  LDSM.16.MT88.4 R36, [R195+0x1ec80] ;  /* 0x01ec8000c324783b */ /* 0x000fe60000004200 */
[----:B------:R-:W-:Y:S01]  /*56e0*/  LEA.HI.X R45, R28, c[0x0][0x224], R232, 0x2, P0 ;  /* 0x000089001c2d7a11 */ /* 0x000fe200000f14e8 */
[----:B------:R-:W-:Y:S01]  /*56f0*/  IMAD.MOV.U32 R232, RZ, RZ, R231 ;  /* 0x000000ffffe87224 */ /* 0x000fe200078e00e7 */
[----:B------:R-:W-:Y:S01]  /*5700*/  LDSM.16.MT88.4 R28, [R64+0xe080] ;  /* 0x00e08000401c783b */ /* 0x000fe20000004200 */
[----:B------:R-:W-:Y:S01]  /*5710*/  ISETP.GE.AND P0, PT, R231, R206, PT ;  /* 0x000000cee700720c */ /* 0x000fe20003f06270 */
[----:B------:R-:W-:Y:S02]  /*5720*/  HMMA.16816.F32 R24, R40, R2, R24 ;  /* 0x000000022818723c */ /* 0x000fe40000001818 */
        /* <DEDUP_REMOVED lines=21> */
[----:B------:R-:W-:Y:S04]  /*5880*/  RED.E.ADD.F32.FTZ.RN.STRONG.GPU [R44.64+0x4000], R20 ;  /* 0x004000142c00798e */ /* 0x000fe8000c10e790 */
[----:B------:R-:W-:Y:S04]  /*5890*/  RED.E.ADD.F32.FTZ.RN.STRONG.GPU [R44.64+0x4400], R21 ;  /* 0x004400152c00798e */ /* 0x000fe8000c10e790 */
[----:B------:R-:W-:Y:S01]  /*58a0*/  RED.E.ADD.F32.FTZ.RN.STRONG.GPU [R44.64+0x4800], R22 ;  /* 0x004800162c00798e */ /* 0x000fe2000c10e790 */
[-C--:B-1----:R-:W-:Y:S03]  /*58b0*/  HMMA.16816.F32 R116, R4, R8.reuse, R116 ;  /* 0x000000080474723c */ /* 0x082fe60000001874 */
[----:B------:R-:W-:Y:S04]  /*58c0*/  RED.E.ADD.F32.FTZ.RN.STRONG.GPU [R44.64+0x4c00], R23 ;  /* 0x004c00172c00798e */ /* 0x000fe8000c10e790 */
[----:B------:R-:W1:Y:S04]  /*58d0*/  LDSM.16.MT88.4 R20, [R64+0xc480] ;  /* 0x00c480004014783b */ /* 0x000e680000004200 */
[----:B------:R-:W-:Y:S04]  /*58e0*/  RED.E.ADD.F32.FTZ.RN.STRONG.GPU [R44.64+0x5000], R24 ;  /* 0x005000182c00798e */ /* 0x000fe8000c10e790 */
[----:B------:R-:W-:Y:S01]  /*58f0*/  RED.E.ADD.F32.FTZ.RN.STRONG.GPU [R44.64+0x5400], R25 ;  /* 0x005400192c00798e */ /* 0x000fe2000c10e790 */
[C---:B--2---:R-:W-:Y:S03]  /*5900*/  HMMA.16816.F32 R120, R12.reuse, R8, R120 ;  /* 0x000000080c78723c */ /* 0x044fe60000001878 */
[----:B------:R-:W-:Y:S04]  /*5910*/  RED.E.ADD.F32.FTZ.RN.STRONG.GPU [R44.64+0x5800], R26 ;  /* 0x0058001a2c00798e */ /* 0x000fe8000c10e790 */
[----:B------:R-:W-:Y:S01]  /*5920*/  RED.E.ADD.F32.FTZ.RN.STRONG.GPU [R44.64+0x5c00], R27 ;  /* 0x005c001b2c00798e */ /* 0x000fe2000c10e790 */
[-C--:B------:R-:W-:Y:S03]  /*5930*/  HMMA.16816.F32 R124, R12, R10.reuse, R124 ;  /* 0x0000000a0c7c723c */ /* 0x080fe6000000187c */
[----:B------:R-:W2:Y:S05]  /*5940*/  LDSM.16.MT88.4 R24, [R64+0xd480] ;  /* 0x00d480004018783b */ /* 0x000eaa0000004200 */
[C---:B------:R-:W-:Y:S01]  /*5950*/  HMMA.16816.F32 R128, R4.reuse, R10, R128 ;  /* 0x0000000a0480723c */ /* 0x040fe20000001880 */
[----:B------:R-:W4:Y:S07]  /*5960*/  LDSM.16.MT88.4 R8, [R64+0xe480] ;  /* 0x00e480004008783b */ /* 0x000f2e0000004200 */
[-C--:B---3--:R-:W-:Y:S08]  /*5970*/  HMMA.16816.F32 R132, R4, R16.reuse, R132 ;  /* 0x000000100484723c */ /* 0x088ff00000001884 */
        /* <DEDUP_REMOVED lines=9> */
[----:B------:R-:W3:Y:S04]  /*5a10*/  LDSM.16.MT88.4 R4, [R195+0x1d480] ;  /* 0x01d48000c304783b */ /* 0x000ee80000004200 */
        /* <DEDUP_REMOVED lines=11> */
[-C--:B----4-:R-:W-:Y:S08]  /*5ad0*/  HMMA.16816.F32 R148, R32, R8.reuse, R148 ;  /* 0x000000082094723c */ /* 0x090ff00000001894 */
[C---:B------:R-:W-:Y:S08]  /*5ae0*/  HMMA.16816.F32 R152, R36.reuse, R8, R152 ;  /* 0x000000082498723c */ /* 0x040ff00000001898 */
[-C--:B------:R-:W-:Y:S01]  /*5af0*/  HMMA.16816.F32 R156, R36, R10.reuse, R156 ;  /* 0x0000000a249c723c */ /* 0x080fe2000000189c */
[----:B------:R-:W2:Y:S07]  /*5b00*/  LDSM.16.MT88.4 R36, [R64+0xcc80] ;  /* 0x00cc80004024783b */ /* 0x000eae0000004200 */
[----:B------:R-:W-:Y:S01]  /*5b10*/  HMMA.16816.F32 R160, R32, R10, R160 ;  /* 0x0000000a20a0723c */ /* 0x000fe200000018a0 */
[----:B------:R-:W4:Y:S04]  /*5b20*/  LDSM.16.MT88.4 R8, [R64+0xdc80] ;  /* 0x00dc80004008783b */ /* 0x000f280000004200 */
[----:B------:R-:W1:Y:S03]  /*5b30*/  LDSM.16.MT88.4 R32, [R64+0xec80] ;  /* 0x00ec80004020783b */ /* 0x000e660000004200 */
[-C--:B---3--:R-:W-:Y:S08]  /*5b40*/  HMMA.16816.F32 R116, R4, R12.reuse, R116 ;  /* 0x0000000c0474723c */ /* 0x088ff00000001874 */
        /* <DEDUP_REMOVED lines=73> */
.L_x_821:
[----:B------:R-:W-:Y:S05]  /*5fe0*/  @P1 BRA `(.L_x_843) ;  /* 0x0000103000001947 */ /* 0x000fea0003800000 */
[----:B------:R-:W-:Y:S01]  /*5ff0*/  SHF.R.S32.HI R0, RZ, 0x1f, R208 ;  /* 0x0000001fff007819 */ /* 0x000fe200000114d0 */
[----:B------:R-:W-:Y:S01]  /*6000*/  BAR.SYNC.DEFER_BLOCKING 0x1, 0x100 ;  /* 0x0044000000007b1d */ /* 0x000fe20000010000 */
[----:B------:R-:W-:Y:S02]  /*6010*/  F2FP.PACK_AB R68, R69, R68 ;  /* 0x000000444544723e */ /* 0x000fe400000000ff */
[----:B------:R-:W-:-:S02]  /*6020*/  LEA.HI R2, R0, R208, RZ, 0x2 ;  /* 0x000000d000027211 */ /* 0x000fc400078f10ff */
[----:B------:R-:W-:Y:S01]  /*6030*/  LEA.HI R8, R0, R208, RZ, 0x7 ;  /* 0x000000d000087211 */ /* 0x000fe200078f38ff */
[----:B------:R-:W-:Y:S01]  /*6040*/  BSSY B0, `(.L_x_844) ;  /* 0x00000ba000007945 */ /* 0x000fe20003800000 */
[--C-:B------:R-:W-:Y:S02]  /*6050*/  SHF.R.S32.HI R4, RZ, 0x2, R2.reuse ;  /* 0x00000002ff047819 */ /* 0x100fe40000011402 */
[----:B------:R-:W-:Y:S02]  /*6060*/  SHF.R.S32.HI R3, RZ, 0x1f, R2 ;  /* 0x0000001fff037819 */ /* 0x000fe40000011402 */
[----:B------:R-:W-:Y:S02]  /*6070*/  SHF.R.U32.HI R8, RZ, 0x4, R8 ;  /* 0x00000004ff087819 */ /* 0x000fe40000011608 */
[----:B------:R-:W-:Y:S02]  /*6080*/  LEA.HI R3, R3, R4, RZ, 0x3 ;  /* 0x0000000403037211 */ /* 0x000fe400078f18ff */
[----:B------:R-:W-:-:S02]  /*6090*/  F2FP.PACK_AB R70, R71, R70 ;  /* 0x000000464746723e */ /* 0x000fc400000000ff */
[----:B------:R-:W-:Y:S02]  /*60a0*/  LOP3.LUT R6, R3, 0xfffffff8, RZ, 0xc0, !PT ;  /* 0xfffffff803067812 */ /* 0x000fe400078ec0ff */
[----:B------:R-:W-:Y:S02]  /*60b0*/  LEA.HI R3, R0, R208, RZ, 0x5 ;  /* 0x000000d000037211 */ /* 0x000fe400078f28ff */
[----:B------:R-:W-:Y:S01]  /*60c0*/  F2FP.PACK_AB R80, R81, R80 ;  /* 0x000000505150723e */ /* 0x000fe200000000ff */
[----:B------:R-:W-:Y:S01]  /*60d0*/  IMAD.IADD R6, R4, 0x1, -R6 ;  /* 0x0000000104067824 */ /* 0x000fe200078e0a06 */
[--C-:B------:R-:W-:Y:S02]  /*60e0*/  SHF.R.S32.HI R5, RZ, 0x5, R3.reuse ;  /* 0x00000005ff057819 */ /* 0x100fe40000011403 */
[----:B------:R-:W-:Y:S02]  /*60f0*/  SHF.R.S32.HI R7, RZ, 0x1f, R3 ;  /* 0x0000001fff077819 */ /* 0x000fe40000011403 */
[----:B------:R-:W-:-:S02]  /*6100*/  LEA.HI R3, R6, R6, RZ, 0x1 ;  /* 0x0000000606037211 */ /* 0x000fc400078f08ff */
[----:B------:R-:W-:Y:S02]  /*6110*/  LEA.HI R9, R7, R5, RZ, 0x2 ;  /* 0x0000000507097211 */ /* 0x000fe400078f10ff */
[----:B------:R-:W-:Y:S02]  /*6120*/  SHF.R.S32.HI R11, RZ, 0x1, R3 ;  /* 0x00000001ff0b7819 */ /* 0x000fe40000011403 */
[----:B------:R-:W-:Y:S02]  /*6130*/  LOP3.LUT R7, R2, 0xfffffffc, RZ, 0xc0, !PT ;  /* 0xfffffffc02077812 */ /* 0x000fe400078ec0ff */
[----:B------:R-:W-:Y:S01]  /*6140*/  LOP3.LUT R9, R9, 0x7ffffc, RZ, 0xc0, !PT ;  /* 0x007ffffc09097812 */ /* 0x000fe200078ec0ff */
[----:B------:R-:W-:Y:S01]  /*6150*/  IMAD.SHL.U32 R10, R11, 0x40, RZ ;  /* 0x000000400b0a7824 */ /* 0x000fe200078e00ff */
[----:B------:R-:W-:Y:S01]  /*6160*/  LOP3.LUT R3, R3, 0x3fffffe, RZ, 0xc0, !PT ;  /* 0x03fffffe03037812 */ /* 0x000fe200078ec0ff */
[----:B------:R-:W-:Y:S01]  /*6170*/  IMAD.IADD R7, R208, 0x1, -R7 ;  /* 0x00000001d0077824 */ /* 0x000fe200078e0a07 */
[----:B------:R-:W-:Y:S01]  /*6180*/  LEA.HI R2, R2, R4, RZ, 0x1 ;  /* 0x0000000402027211 */ /* 0x000fe200078f08ff */
[----:B------:R-:W-:Y:S01]  /*6190*/  IMAD.IADD R9, R5, 0x1, -R9 ;  /* 0x0000000105097824 */ /* 0x000fe200078e0a09 */
[----:B------:R-:W-:Y:S01]  /*61a0*/  LOP3.LUT R10, R10, 0xc0, RZ, 0xc0, !PT ;  /* 0x000000c00a0a7812 */ /* 0x000fe200078ec0ff */
[----:B------:R-:W-:Y:S01]  /*61b0*/  IMAD.IADD R3, R6, 0x1, -R3 ;  /* 0x0000000106037824 */ /* 0x000fe200078e0a03 */
[----:B------:R-:W-:Y:S01]  /*61c0*/  LOP3.LUT P0, RZ, R11, 0x2, RZ, 0xc0, !PT ;  /* 0x000000020bff7812 */ /* 0x000fe2000780c0ff */
[----:B------:R-:W-:Y:S01]  /*61d0*/  IMAD R9, R9, 0x100, R7 ;  /* 0x0000010009097824 */ /* 0x000fe200078e0207 */
[----:B------:R-:W-:-:S02]  /*61e0*/  LOP3.LUT R8, R10, 0x8, R8, 0xf8, !PT ;  /* 0x000000080a087812 */ /* 0x000fc400078ef808 */
[----:B------:R-:W-:Y:S01]  /*61f0*/  SHF.R.U32.HI R10, RZ, 0x3, R10 ;  /* 0x00000003ff0a7819 */ /* 0x000fe2000001160a */
[----:B------:R-:W-:Y:S01]  /*6200*/  IMAD R3, R3, 0x10, R9 ;  /* 0x0000001003037824 */ /* 0x000fe200078e0209 */
[----:B------:R-:W-:Y:S02]  /*6210*/  LOP3.LUT R2, R2, 0x3fffffe, RZ, 0xc0, !PT ;  /* 0x03fffffe02027812 */ /* 0x000fe400078ec0ff */
[----:B------:R-:W-:Y:S02]  /*6220*/  LOP3.LUT R8, R8, R10, RZ, 0x3c, !PT ;  /* 0x0000000a08087212 */ /* 0x000fe400078e3cff */
[----:B------:R-:W-:Y:S01]  /*6230*/  F2FP.PACK_AB R82, R83, R82 ;  /* 0x000000525352723e */ /* 0x000fe200000000ff */
[----:B------:R-:W-:Y:S01]  /*6240*/  IMAD.IADD R2, R4, 0x1, -R2 ;  /* 0x0000000104027824 */ /* 0x000fe200078e0a02 */
[----:B------:R-:W-:Y:S01]  /*6250*/  F2FP.PACK_AB R72, R73, R72 ;  /* 0x000000484948723e */ /* 0x000fe200000000ff */
[----:B------:R-:W-:Y:S01]  /*6260*/  IMAD.U32 R3, R3, 0x2, R8 ;  /* 0x0000000203037824 */ /* 0x000fe200078e0008 */
[----:B------:R-:W-:Y:S01]  /*6270*/  F2FP.PACK_AB R74, R75, R74 ;  /* 0x0000004a4b4a723e */ /* 0x000fe200000000ff */
[----:B------:R-:W-:Y:S01]  /*6280*/  IMAD R2, R5, 0x8, R2 ;  /* 0x0000000805027824 */ /* 0x000fe200078e0202 */
[----:B------:R-:W-:Y:S01]  /*6290*/  F2FP.PACK_AB R76, R77, R76 ;  /* 0x0000004c4d4c723e */ /* 0x000fe200000000ff */
[----:B------:R-:W-:Y:S01]  /*62a0*/  IMAD.SHL.U32 R3, R3, 0x2, RZ ;  /* 0x0000000203037824 */ /* 0x000fe200078e00ff */
[----:B------:R-:W-:Y:S01]  /*62b0*/  F2FP.PACK_AB R78, R79, R78 ;  /* 0x0000004e4f4e723e */ /* 0x000fe200000000ff */
[----:B------:R-:W-:Y:S01]  /*62c0*/  IMAD.SHL.U32 R8, R7, 0x8, RZ ;  /* 0x0000000807087824 */ /* 0x000fe200078e00ff */
[----:B------:R-:W-:-:S02]  /*62d0*/  F2FP.PACK_AB R84, R85, R84 ;  /* 0x000000545554723e */ /* 0x000fc400000000ff */
[C---:B------:R-:W-:Y:S01]  /*62e0*/  IADD3 R5, R3.reuse, 0x20, RZ ;  /* 0x0000002003057810 */ /* 0x040fe20007ffe0ff */
[----:B------:R-:W-:Y:S01]  /*62f0*/  STS [R3+0x6080], R68 ;  /* 0x0060804403007388 */ /* 0x000fe20000000800 */
[----:B------:R-:W-:Y:S02]  /*6300*/  @P0 IADD3 R5, R3, -0x20, RZ ;  /* 0xffffffe003050810 */ /* 0x000fe40007ffe0ff */
        /* <DEDUP_REMOVED lines=47> */
[----:B------:R-:W-:Y:S02]  /*6600*/  LEA.HI R0, R0, R208, RZ, 0x3 ;  /* 0x000000d000007211 */ /* 0x000fe400078f18ff */
[----:B------:R-:W-:Y:S01]  /*6610*/  F2FP.PACK_AB R148, R149, R148 ;  /* 0x000000949594723e */ /* 0x000fe200000000ff */
[----:B------:R-:W-:Y:S01]  /*6620*/  STS [R3+0xa280], R102 ;  /* 0x00a2806603007388 */ /* 0x000fe20000000800 */
[----:B------:R-:W-:Y:S01]  /*6630*/  F2FP.PACK_AB R150, R151, R150 ;  /* 0x000000969796723e */ /* 0x000fe200000000ff */
[----:B------:R-:W-:Y:S01]  /*6640*/  IMAD.SHL.U32 R0, R0, 0x8, RZ ;  /* 0x0000000800007824 */ /* 0x000fe200078e00ff */
        /* <DEDUP_REMOVED lines=9> */
[----:B------:R-:W-:Y:S01]  /*66e0*/  LOP3.LUT R0, R0, 0xc0, RZ, 0xc0, !PT ;  /* 0x000000c000007812 */ /* 0x000fe200078ec0ff */
[----:B------:R-:W-:Y:S01]  /*66f0*/  STS [R3+0xb280], R106 ;  /* 0x00b2806a03007388 */ /* 0x000fe20000000800 */
[----:B------:R-:W-:-:S02]  /*6700*/  IADD3 R7, -R205, c[0x0][0x2f0], RZ ;  /* 0x0000bc00cd077a10 */ /* 0x000fc40007ffe1ff */
[----:B------:R-:W-:Y:S01]  /*6710*/  SHF.R.U32.HI R6, RZ, 0x3, R0 ;  /* 0x00000003ff067819 */ /* 0x000fe20000011600 */
[----:B------:R-:W-:Y:S01]  /*6720*/  STS [R5+0xb080], R108 ;  /* 0x00b0806c05007388 */ /* 0x000fe20000000800 */
[--C-:B------:R-:W-:Y:S02]  /*6730*/  LOP3.LUT R0, R0, 0x18, R8.reuse, 0xf8, !PT ;  /* 0x0000001800007812 */ /* 0x100fe400078ef808 */
[----:B------:R-:W-:Y:S01]  /*6740*/  IMNMX R7, R7, 0x80, PT ;  /* 0x0000008007077817 */ /* 0x000fe20003800200 */
[----:B------:R-:W-:Y:S01]  /*6750*/  STS [R5+0xb280], R110 ;  /* 0x00b2806e05007388 */ /* 0x000fe20000000800 */
[----:B------:R-:W-:Y:S02]  /*6760*/  LOP3.LUT R0, R0, R6, RZ, 0x3c, !PT ;  /* 0x0000000600007212 */ /* 0x000fe400078e3cff */
[----:B------:R-:W-:Y:S01]  /*6770*/  SHF.R.S32.HI R9, RZ, 0x1f, R8 ;  /* 0x0000001fff097819 */ /* 0x000fe20000011408 */
[----:B------:R-:W-:Y:S01]  /*6780*/  STS [R3+0x80], R116 ;  /* 0x0000807403007388 */ /* 0x000fe20000000800 */
[----:B------:R-:W-:Y:S01]  /*6790*/  ISETP.GE.AND P5, PT, R4, R7, PT ;  /* 0x000000070400720c */ /* 0x000fe20003fa6270 */
[----:B------:R-:W-:Y:S01]  /*67a0*/  IMAD.U32 R2, R2, 0x20, R0 ;  /* 0x0000002002027824 */ /* 0x000fe200078e0000 */
[----:B------:R-:W-:Y:S01]  /*67b0*/  IADD3 R11, R8, 0x20, RZ ;  /* 0x00000020080b7810 */ /* 0x000fe20007ffe0ff */
[----:B------:R-:W-:Y:S02]  /*67c0*/  STS [R3+0x280], R118 ;  /* 0x0002807603007388 */ /* 0x000fe40000000800 */
[----:B------:R-:W-:-:S02]  /*67d0*/  IMAD.SHL.U32 R52, R2, 0x2, RZ ;  /* 0x0000000202347824 */ /* 0x000fc400078e00ff */
        /* <DEDUP_REMOVED lines=22> */
[----:B------:R-:W-:Y:S06]  /*6940*/  BAR.SYNC.DEFER_BLOCKING 0x1, 0x100 ;  /* 0x0044000000007b1d */ /* 0x000fec0000010000 */
[----:B------:R-:W3:Y:S04]  /*6950*/  S2R R0, SR_CTAID.Y ;  /* 0x0000000000007919 */ /* 0x000ee80000002600 */
[----:B-1----:R-:W1:Y:S04]  /*6960*/  S2R R3, SR_CTAID.Z ;  /* 0x0000000000037919 */ /* 0x002e680000002700 */
[----:B------:R4:W5:Y:S04]  /*6970*/  LDS.128 R44, [R52+0x7080] ;  /* 0x00708000342c7984 */ /* 0x0009680000000c00 */
[----:B------:R4:W4:Y:S01]  /*6980*/  LDS.128 R40, [R52+0x9080] ;  /* 0x0090800034287984 */ /* 0x0009220000000c00 */
[----:B---3--:R-:W-:Y:S01]  /*6990*/  SHF.R.S32.HI R2, RZ, 0x1f, R0 ;  /* 0x0000001fff027819 */ /* 0x008fe20000011400 */
[----:B------:R-:W-:-:S02]  /*69a0*/  IMAD.WIDE.U32 R48, R0, c[0x0][0x338], R8 ;  /* 0x0000ce0000307a25 */ /* 0x000fc400078e0008 */
[----:B------:R3:W3:Y:S02]  /*69b0*/  LDS.128 R36, [R52+0xb080] ;  /* 0x00b0800034247984 */ /* 0x0006e40000000c00 */
[----:B--2---:R-:W-:Y:S02]  /*69c0*/  IMAD R5, R2, c[0x0][0x338], RZ ;  /* 0x0000ce0002057a24 */ /* 0x004fe400078e02ff */
[----:B------:R2:W2:Y:S01]  /*69d0*/  LDS.128 R32, [R52+0x80] ;  /* 0x0000800034207984 */ /* 0x0004a20000000c00 */
[----:B-1----:R-:W-:Y:S01]  /*69e0*/  SHF.R.S32.HI R6, RZ, 0x1f, R3 ;  /* 0x0000001fff067819 */ /* 0x002fe20000011403 */
[----:B------:R-:W-:Y:S02]  /*69f0*/  IMAD R5, R0, c[0x0][0x33c], R5 ;  /* 0x0000cf0000057a24 */ /* 0x000fe400078e0205 */
[----:B------:R1:W1:Y:S02]  /*6a00*/  LDS.128 R28, [R52+0x2080] ;  /* 0x00208000341c7984 */ /* 0x0002640000000c00 */
[----:B------:R-:W-:-:S02]  /*6a10*/  IMAD R10, R6, c[0x0][0x340], RZ ;  /* 0x0000d000060a7a24 */ /* 0x000fc400078e02ff */
[----:B------:R1:W1:Y:S01]  /*6a20*/  LDS.128 R24, [R52+0x4080] ;  /* 0x0040800034187984 */ /* 0x0002620000000c00 */
[----:B------:R-:W-:Y:S01]  /*6a30*/  IMAD.IADD R49, R49, 0x1, R5 ;  /* 0x0000000131317824 */ /* 0x000fe200078e0205 */
[----:B------:R-:W-:Y:S01]  /*6a40*/  SHF.R.S32.HI R5, RZ, 0x1f, R4 ;  /* 0x0000001fff057819 */ /* 0x000fe20000011404 */
[C---:B------:R-:W-:Y:S01]  /*6a50*/  IMAD R10, R3.reuse, c[0x0][0x344], R10 ;  /* 0x0000d100030a7a24 */ /* 0x040fe200078e020a */
[----:B------:R1:W1:Y:S01]  /*6a60*/  LDS.128 R20, [R52+0x1080] ;  /* 0x0010800034147984 */ /* 0x0002620000000c00 */
[----:B------:R-:W-:-:S03]  /*6a70*/  IMAD.WIDE.U32 R62, R3, c[0x0][0x340], R48 ;  /* 0x0000d000033e7a25 */ /* 0x000fc600078e0030 */
[----:B------:R1:W1:Y:S01]  /*6a80*/  LDS.128 R16, [R52+0x3080] ;  /* 0x0030800034107984 */ /* 0x0002620000000c00 */
[----:B------:R-:W-:-:S03]  /*6a90*/  IMAD.WIDE R64, R201, 0x80, R4 ;  /* 0x00000080c9407825 */ /* 0x000fc600078e0204 */
[----:B------:R1:W1:Y:S01]  /*6aa0*/  LDS.128 R12, [R52+0x5080] ;  /* 0x00508000340c7984 */ /* 0x0002620000000c00 */
[----:B------:R-:W-:Y:S01]  /*6ab0*/  IMAD.IADD R67, R63, 0x1, R10 ;  /* 0x000000013f437824 */ /* 0x000fe200078e020a */
[----:B------:R-:W-:Y:S05]  /*6ac0*/  @P5 BRA `(.L_x_845) ;  /* 0x0000011000005947 */ /* 0x000fea0003800000 */
[C---:B------:R-:W-:Y:S01]  /*6ad0*/  ISETP.GE.AND P3, PT, R8.reuse, c[0x0][0x324], PT ;  /* 0x0000c90008007a0c */ /* 0x040fe20003f66270 */
[----:B------:R-:W5:Y:S01]  /*6ae0*/  LDS.128 R56, [R52+0x8080] ;  /* 0x0080800034387984 */ /* 0x000f620000000c00 */
[----:B------:R-:W-:Y:S01]  /*6af0*/  IMAD R60, R65, c[0x0][0x330], RZ ;  /* 0x0000cc00413c7a24 */ /* 0x000fe200078e02ff */
[----:B------:R-:W-:Y:S01]  /*6b00*/  IADD3 R10, R8, 0x40, RZ ;  /* 0x00000040080a7810 */ /* 0x000fe20007ffe0ff */
[----:B------:R-:W-:Y:S01]  /*6b10*/  IMAD.MOV.U32 R66, RZ, RZ, R62 ;  /* 0x000000ffff427224 */ /* 0x000fe200078e003e */
[----:B------:R-:W-:Y:S01]  /*6b20*/  ISETP.GE.AND P2, PT, R11, c[0x0][0x324], PT ;  /* 0x0000c9000b007a0c */ /* 0x000fe20003f46270 */
[----:B------:R-:W-:Y:S01]  /*6b30*/  IMAD R60, R64, c[0x0][0x334], R60 ;  /* 0x0000cd00403c7a24 */ /* 0x000fe200078e023c */
[----:B------:R-:W-:Y:S01]  /*6b40*/  ISETP.GE.AND P1, PT, R10, c[0x0][0x324], PT ;  /* 0x0000c9000a007a0c */ /* 0x000fe20003f26270 */
[----:B------:R-:W-:-:S04]  /*6b50*/  IMAD.WIDE.U32 R68, R64, c[0x0][0x330], R66 ;  /* 0x0000cc0040447a25 */ /* 0x000fc800078e0042 */
[----:B------:R-:W-:Y:S01]  /*6b60*/  IMAD.IADD R60, R69, 0x1, R60 ;  /* 0x00000001453c7824 */ /* 0x000fe200078e023c */
[----:B------:R-:W4:Y:S01]  /*6b70*/  @!P3 LDS.128 R48, [R52+0x6080] ;  /* 0x006080003430b984 */ /* 0x000f220000000c00 */
[----:B------:R-:W-:-:S03]  /*6b80*/  LEA R70, P0, R68, c[0x0][0x318], 0x1 ;  /* 0x0000c60044467a11 */ /* 0x000fc600078008ff */
[----:B-1234-:R-:W1:Y:S01]  /*6b90*/  LDS.128 R52, [R52+0xa080] ;  /* 0x00a0800034347984 */ /* 0x01ee620000000c00 */
[----:B------:R-:W-:-:S05]  /*6ba0*/  LEA.HI.X R71, R68, c[0x0][0x31c], R60, 0x1, P0 ;  /* 0x0000c70044477a11 */ /* 0x000fca00000f0c3c */
[----:B-----5:R2:W-:Y:S04]  /*6bb0*/  @!P2 STG.E.128 [R70.64+0x40], R56 ;  /* 0x000040384600a986 */ /* 0x0205e8000c101d10 */
[----:B------:R2:W-:Y:S04]  /*6bc0*/  @!P3 STG.E.128 [R70.64], R48 ;  /* 0x000000304600b986 */ /* 0x0005e8000c101d10 */
[----:B-1----:R2:W-:Y:S02]  /*6bd0*/  @!P1 STG.E.128 [R70.64+0x80], R52 ;  /* 0x0000803446009986 */ /* 0x0025e4000c101d10 */
.L_x_845:
[----:B------:R-:W-:Y:S05]  /*6be0*/  BSYNC B0 ;  /* 0x0000000000007941 */ /* 0x000fea0003800000 */
.L_x_844:
[----:B------:R-:W-:Y:S01]  /*6bf0*/  IADD3 R4, R4, 0x40, RZ ;  /* 0x0000004004047810 */ /* 0x000fe20007ffe0ff */
[----:B------:R-:W-:Y:S03]  /*6c00*/  BSSY B0, `(.L_x_846) ;  /* 0x0000014000007945 */ /* 0x000fe60003800000 */
[----:B------:R-:W-:-:S13]  /*6c10*/  ISETP.GE.AND P4, PT, R4, R7, PT ;  /* 0x000000070400720c */ /* 0x000fda0003f86270 */
[----:B------:R-:W-:Y:S05]  /*6c20*/  @P4 BRA `(.L_x_847) ;  /* 0x0000011000004947 */ /* 0x000fea0003800000 */
[----:B------:R-:W-:Y:S01]  /*6c30*/  IADD3 R7, P0, R64, 0x40, RZ ;  /* 0x0000004040077810 */ /* 0x000fe20007f1e0ff */
[----:B--2---:R-:W-:Y:S01]  /*6c40*/  IMAD.MOV.U32 R48, RZ, RZ, R62 ;  /* 0x000000ffff307224 */ /* 0x004fe200078e003e */
        /* <DEDUP_REMOVED lines=12> */
[----:B-----5:R2:W-:Y:S04]  /*6d10*/  @!P2 STG.E.128 [R4.64], R44 ;  /* 0x0000002c0400a986 */ /* 0x0205e8000c101d10 */
[----:B----4-:R2:W-:Y:S04]  /*6d20*/  @!P1 STG.E.128 [R4.64+0x40], R40 ;  /* 0x0000402804009986 */ /* 0x0105e8000c101d10 */
[----:B---3--:R2:W-:Y:S02]  /*6d30*/  @!P0 STG.E.128 [R4.64+0x80], R36 ;  /* 0x0000802404008986 */ /* 0x0085e4000c101d10 */
.L_x_847:
[----:B------:R-:W-:Y:S05]  /*6d40*/  BSYNC B0 ;  /* 0x0000000000007941 */ /* 0x000fea0003800000 */
.L_x_846:
[----:B------:R-:W-:Y:S01]  /*6d50*/  IMAD R2, R2, c[0x0][0x308], RZ ;  /* 0x0000c20002027a24 */ /* 0x000fe200078e02ff */
[----:B------:R-:W-:Y:S01]  /*6d60*/  BSSY B0, `(.L_x_848) ;  /* 0x0000017000007945 */ /* 0x000fe20003800000 */
[----:B--2---:R-:W-:-:S04]  /*6d70*/  IMAD.WIDE.U32 R4, R0, c[0x0][0x308], R8 ;  /* 0x0000c20000047a25 */ /* 0x004fc800078e0008 */
        /* <DEDUP_REMOVED lines=13> */
[----:B---3--:R-:W-:Y:S01]  /*6e50*/  IMAD.WIDE.U32 R36, R64, c[0x0][0x300], R6 ;  /* 0x0000c00040247a25 */ /* 0x008fe200078e0006 */
[----:B------:R-:W-:-:S03]  /*6e60*/  ISETP.GE.AND P2, PT, R11, c[0x0][0x2f4], PT ;  /* 0x0000bd000b007a0c */ /* 0x000fc60003f46270 */
[----:B------:R-:W-:Y:S01]  /*6e70*/  IMAD.IADD R2, R37, 0x1, R2 ;  /* 0x0000000125027824 */ /* 0x000fe200078e0202 */
[----:B------:R-:W-:-:S04]  /*6e80*/  LEA R38, P0, R36, c[0x0][0x2e8], 0x1 ;  /* 0x0000ba0024267a11 */ /* 0x000fc800078008ff */
[----:B------:R-:W-:-:S05]  /*6e90*/  LEA.HI.X R39, R36, c[0x0][0x2ec], R2, 0x1, P0 ;  /* 0x0000bb0024277a11 */ /* 0x000fca00000f0c02 */
[----:B------:R2:W-:Y:S04]  /*6ea0*/  @!P3 STG.E.128 [R38.64], R32 ;  /* 0x000000202600b986 */ /* 0x0005e8000c101d10 */
[----:B-1----:R2:W-:Y:S04]  /*6eb0*/  @!P2 STG.E.128 [R38.64+0x40], R28 ;  /* 0x0000401c2600a986 */ /* 0x0025e8000c101d10 */
[----:B------:R2:W-:Y:S02]  /*6ec0*/  @!P1 STG.E.128 [R38.64+0x80], R24 ;  /* 0x0000801826009986 */ /* 0x0005e4000c101d10 */
.L_x_849:
[----:B------:R-:W-:Y:S05]  /*6ed0*/  BSYNC B0 ;  /* 0x0000000000007941 */ /* 0x000fea0003800000 */
.L_x_848:
[----:B------:R-:W-:Y:S05]  /*6ee0*/  @P4 EXIT ;  /* 0x000000000000494d */ /* 0x000fea0003800000 */
[----:B------:R-:W-:Y:S01]  /*6ef0*/  IADD3 R0, P0, R64, 0x40, RZ ;  /* 0x0000004040007810 */ /* 0x000fe20007f1e0ff */
[----:B------:R-:W-:Y:S01]  /*6f00*/  IMAD.MOV.U32 R2, RZ, RZ, R4 ;  /* 0x000000ffff027224 */ /* 0x000fe200078e0004 */
[C---:B------:R-:W-:Y:S01]  /*6f10*/  ISETP.GE.AND P1, PT, R8.reuse, c[0x0][0x2f4], PT ;  /* 0x0000bd0008007a0c */ /* 0x040fe20003f26270 */
[----:B------:R-:W-:Y:S01]  /*6f20*/  IMAD.MOV.U32 R3, RZ, RZ, R7 ;  /* 0x000000ffff037224 */ /* 0x000fe200078e0007 */
        /* <DEDUP_REMOVED lines=15> */
.L_x_843:
[----:B------:R-:W1:Y:S01]  /*7020*/  S2R R0, SR_CTAID.Y ;  /* 0x0000000000007919 */ /* 0x000e620000002600 */
[----:B------:R-:W-:Y:S01]  /*7030*/  SHF.R.S32.HI R6, RZ, 0x1f, R208 ;  /* 0x0000001fff067819 */ /* 0x000fe200000114d0 */
[----:B------:R-:W-:Y:S01]  /*7040*/  BSSY B0, `(.L_x_850) ;  /* 0x0000026000007945 */ /* 0x000fe20003800000 */
[----:B------:R-:W-:Y:S01]  /*7050*/  IADD3 R205, -R205, c[0x0][0x2f0], RZ ;  /* 0x0000bc00cdcd7a10 */ /* 0x000fe20007ffe1ff */
[----:B------:R-:W2:Y:S01]  /*7060*/  S2R R2, SR_CTAID.Z ;  /* 0x0000000000027919 */ /* 0x000ea20000002700 */
[----:B------:R-:W-:-:S04]  /*7070*/  LEA.HI R6, R6, R208, RZ, 0x2 ;  /* 0x000000d006067211 */ /* 0x000fc800078f10ff */
[----:B------:R-:W-:Y:S02]  /*7080*/  LOP3.LUT R3, R6, 0x1ffffffc, RZ, 0xc0, !PT ;  /* 0x1ffffffc06037812 */ /* 0x000fe400078ec0ff */
[----:B------:R-:W-:-:S03]  /*7090*/  SHF.R.S32.HI R6, RZ, 0x2, R6 ;  /* 0x00000002ff067819 */ /* 0x000fc60000011406 */
[----:B------:R-:W-:Y:S01]  /*70a0*/  IMAD.IADD R3, R208, 0x1, -R3 ;  /* 0x00000001d0037824 */ /* 0x000fe200078e0a03 */
[----:B------:R-:W-:Y:S02]  /*70b0*/  ISETP.GE.AND P5, PT, R6, R205, PT ;  /* 0x000000cd0600720c */ /* 0x000fe40003fa6270 */
[----:B------:R-:W-:Y:S01]  /*70c0*/  SHF.R.S32.HI R7, RZ, 0x1f, R6 ;  /* 0x0000001fff077819 */ /* 0x000fe20000011406 */
[----:B------:R-:W-:-:S04]  /*70d0*/  IMAD.SHL.U32 R8, R3, 0x8, RZ ;  /* 0x0000000803087824 */ /* 0x000fc800078e00ff */
[----:B------:R-:W-:Y:S01]  /*70e0*/  IMAD.WIDE R14, R201, 0x80, R6 ;  /* 0x00000080c90e7825 */ /* 0x000fe200078e0206 */
[----:B------:R-:W-:Y:S02]  /*70f0*/  SHF.R.S32.HI R9, RZ, 0x1f, R8 ;  /* 0x0000001fff097819 */ /* 0x000fe40000011408 */
[----:B-1----:R-:W-:-:S03]  /*7100*/  SHF.R.S32.HI R4, RZ, 0x1f, R0 ;  /* 0x0000001fff047819 */ /* 0x002fc60000011400 */
[----:B------:R-:W-:Y:S01]  /*7110*/  IMAD.WIDE.U32 R10, R0, c[0x0][0x308], R8 ;  /* 0x0000c200000a7a25 */ /* 0x000fe200078e0008 */
[----:B--2---:R-:W-:-:S03]  /*7120*/  SHF.R.S32.HI R3, RZ, 0x1f, R2 ;  /* 0x0000001fff037819 */ /* 0x004fc60000011402 */
[----:B------:R-:W-:-:S04]  /*7130*/  IMAD R5, R4, c[0x0][0x308], RZ ;  /* 0x0000c20004057a24 */ /* 0x000fc800078e02ff */
[----:B------:R-:W-:-:S04]  /*7140*/  IMAD R5, R0, c[0x0][0x30c], R5 ;  /* 0x0000c30000057a24 */ /* 0x000fc800078e0205 */
[----:B------:R-:W-:Y:S02]  /*7150*/  IMAD.IADD R11, R5, 0x1, R11 ;  /* 0x00000001050b7824 */ /* 0x000fe400078e020b */
[----:B------:R-:W-:Y:S02]  /*7160*/  IMAD R5, R3, c[0x0][0x310], RZ ;  /* 0x0000c40003057a24 */ /* 0x000fe400078e02ff */
[----:B------:R-:W-:Y:S01]  /*7170*/  IMAD.WIDE.U32 R12, R2, c[0x0][0x310], R10 ;  /* 0x0000c400020c7a25 */ /* 0x000fe200078e000a */
[C---:B------:R-:W-:Y:S02]  /*7180*/  IADD3 R11, R8.reuse, 0x20, RZ ;  /* 0x00000020080b7810 */ /* 0x040fe40007ffe0ff */
[----:B------:R-:W-:Y:S01]  /*7190*/  IADD3 R10, R8, 0x40, RZ ;  /* 0x00000040080a7810 */ /* 0x000fe20007ffe0ff */
[----:B------:R-:W-:-:S04]  /*71a0*/  IMAD R5, R2, c[0x0][0x314], R5 ;  /* 0x0000c50002057a24 */ /* 0x000fc800078e0205 */
[----:B------:R-:W-:Y:S01]  /*71b0*/  IMAD.IADD R17, R5, 0x1, R13 ;  /* 0x0000000105117824 */ /* 0x000fe200078e020d */
        /* <DEDUP_REMOVED lines=14> */
.L_x_851:
[----:B------:R-:W-:Y:S05]  /*72a0*/  BSYNC B0 ;  /* 0x0000000000007941 */ /* 0x000fea0003800000 */
.L_x_850:
        /* <DEDUP_REMOVED lines=16> */
[----:B------:R2:W-:Y:S04]  /*73b0*/  @!P2 STG.E.128 [R6.64], RZ ;  /* 0x000000ff0600a986 */ /* 0x0005e8000c101d10 */
[----:B------:R2:W-:Y:S04]  /*73c0*/  @!P1 STG.E.128 [R6.64+0x40], RZ ;  /* 0x000040ff06009986 */ /* 0x0005e8000c101d10 */
[----:B------:R2:W-:Y:S02]  /*73d0*/  @!P0 STG.E.128 [R6.64+0x80], RZ ;  /* 0x000080ff06008986 */ /* 0x0005e4000c101d10 */
.L_x_853:
[----:B------:R-:W-:Y:S05]  /*73e0*/  BSYNC B0 ;  /* 0x0000000000007941 */ /* 0x000fea0003800000 */
.L_x_852:
[----:B------:R-:W-:Y:S01]  /*73f0*/  IMAD R4, R4, c[0x0][0x338], RZ ;  /* 0x0000ce0004047a24 */ /* 0x000fe200078e02ff */
[----:B------:R-:W-:Y:S01]  /*7400*/  BSSY B0, `(.L_x_854) ;  /* 0x0000017000007945 */ /* 0x000fe20003800000 */
[----:B--2---:R-:W-:-:S04]  /*7410*/  IMAD.WIDE.U32 R6, R0, c[0x0][0x338], R8 ;  /* 0x0000ce0000067a25 */ /* 0x004fc800078e0008 */
[----:B------:R-:W-:Y:S02]  /*7420*/  IMAD R4, R0, c[0x0][0x33c], R4 ;  /* 0x0000cf0000047a24 */ /* 0x000fe400078e0204 */
[----:B------:R-:W-:-:S03]  /*7430*/  IMAD R3, R3, c[0x0][0x340], RZ ;  /* 0x0000d00003037a24 */ /* 0x000fc600078e02ff */
[----:B------:R-:W-:Y:S01]  /*7440*/  IADD3 R5, R4, R7, RZ ;  /* 0x0000000704057210 */ /* 0x000fe20007ffe0ff */
[----:B------:R-:W-:Y:S01]  /*7450*/  IMAD R3, R2, c[0x0][0x344], R3 ;  /* 0x0000d10002037a24 */ /* 0x000fe200078e0203 */
[----:B------:R-:W-:-:S05]  /*7460*/  MOV R4, R6 ;  /* 0x0000000600047202 */ /* 0x000fca0000000f00 */
[----:B------:R-:W-:-:S05]  /*7470*/  IMAD.WIDE.U32 R4, R2, c[0x0][0x340], R4 ;  /* 0x0000d00002047a25 */ /* 0x000fca00078e0004 */
[----:B------:R-:W-:Y:S01]  /*7480*/  IADD3 R3, R3, R5, RZ ;  /* 0x0000000503037210 */ /* 0x000fe20007ffe0ff */
        /* <DEDUP_REMOVED lines=14> */
.L_x_855:
[----:B------:R-:W-:Y:S05]  /*7570*/  BSYNC B0 ;  /* 0x0000000000007941 */ /* 0x000fea0003800000 */
.L_x_854:
[----:B------:R-:W-:Y:S05]  /*7580*/  @P4 EXIT ;  /* 0x000000000000494d */ /* 0x000fea0003800000 */
[----:B------:R-:W-:Y:S01]  /*7590*/  IADD3 R0, P0, R14, 0x40, RZ ;  /* 0x000000400e007810 */ /* 0x000fe20007f1e0ff */
[----:B------:R-:W-:Y:S01]  /*75a0*/  IMAD.MOV.U32 R5, RZ, RZ, R3 ;  /* 0x000000ffff057224 */ /* 0x000fe200078e0003 */
[----:B------:R-:W-:-:S03]  /*75b0*/  ISETP.GE.AND P1, PT, R8, c[0x0][0x324], PT ;  /* 0x0000c90008007a0c */ /* 0x000fc60003f26270 */
        /* <DEDUP_REMOVED lines=14> */
.L_x_856:
        /* <DEDUP_REMOVED lines=14> */
.L_x_1421:


//--------------------- .text._ZN7cutlass13device_kernelIN5flash19enable_sm80_to_sm89INS1_16FlashAttnBwdSm80INS1_25CollectiveMainloopBwdSm80ILi2ELi2EN4cute5tupleIJNS5_1CILi64EEENS7_ILi128EEENS7_ILi96EEEEEENS_6half_tEfNS_4arch4Sm80ELb0ELb1ELb0ELb0ELb1ELb0ELb0ELb0ELi2ELi2ELi4ELi2ELb0EEENS1_21CollectiveEpilogueBwdISB_SC_SE_Li256ELb0ELb0ELi2EEENS1_19SingleTileSchedulerILb0ELb0ELb0ELi128EEEEEEEEEvNT_6ParamsE --------------------------
	.section	.text._ZN7cutlass13device_kernelIN5flash19enable_sm80_to_sm89INS1_16FlashAttnBwdSm80INS1_25CollectiveMainloopBwdSm80ILi2ELi2EN4cute5tupleIJNS5_1CILi64EEENS7_ILi128EEENS7_ILi96EEEEEENS_6half_tEfNS_4arch4Sm80ELb0ELb1ELb0ELb0ELb1ELb0ELb0ELb0ELi2ELi2ELi4ELi2ELb0EEENS1_21CollectiveEpilogueBwdISB_SC_SE_Li256ELb0ELb0ELi2EEENS1_19SingleTileSchedulerILb0ELb0ELb0ELi128EEEEEEEEEvNT_6ParamsE,"ax",@progbits
	.sectioninfo	@"SHI_REGISTERS=253"
	.align	128
.text._ZN7cutlass13device_kernelIN5flash19enable_sm80_to_sm89INS1_16FlashAttnBwdSm80INS1_25CollectiveMainloopBwdSm80ILi2ELi2EN4cute5tupleIJNS5_1CILi64EEENS7_ILi128EEENS7_ILi96EEEEEENS_6half_tEfNS_4arch4Sm80ELb0ELb1ELb0ELb0ELb1ELb0ELb0ELb0ELi2ELi2ELi4ELi2ELb0EEENS1_21CollectiveEpilogueBwdISB_SC_SE_Li256ELb0ELb0ELi2EEENS1_19SingleTileSchedulerILb0ELb0ELb0ELi128EEEEEEEEEvNT_6ParamsE:
        .type           _ZN7cutlass13device_kernelIN5flash19enable_sm80_to_sm89INS1_16FlashAttnBwdSm80INS1_25CollectiveMainloopBwdSm80ILi2ELi2EN4cute5tupleIJNS5_1CILi64EEENS7_ILi128EEENS7_ILi96EEEEEENS_6half_tEfNS_4arch4Sm80ELb0ELb1ELb0ELb0ELb1ELb0ELb0ELb0ELi2ELi2ELi4ELi2ELb0EEENS1_21CollectiveEpilogueBwdISB_SC_SE_Li256ELb0ELb0ELi2EEENS1_19SingleTileSchedulerILb0ELb0ELb0ELi128EEEEEEEEEvNT_6ParamsE,@function
        .size           _ZN7cutlass13device_kernelIN5flash19enable_sm80_to_sm89INS1_16FlashAttnBwdSm80INS1_25CollectiveMainloopBwdSm80ILi2ELi2EN4cute5tupleIJNS5_1CILi64EEENS7_ILi128EEENS7_ILi96EEEEEENS_6half_tEfNS_4arch4Sm80ELb0ELb1ELb0ELb0ELb1ELb0ELb0ELb0ELi2ELi2ELi4ELi2ELb0EEENS1_21CollectiveEpilogueBwdISB_SC_SE_Li256ELb0ELb0ELi2EEENS1_19SingleTileSchedulerILb0ELb0ELb0ELi128EEEEEEEEEvNT_6ParamsE,(.L_x_1422 - _ZN7cutlass13device_kernelIN5flash19enable_sm80_to_sm89INS1_16FlashAttnBwdSm80INS1_25CollectiveMainloopBwdSm80ILi2ELi2EN4cute5tupleIJNS5_1CILi64EEENS7_ILi128EEENS7_ILi96EEEEEENS_6half_tEfNS_4arch4Sm80ELb0ELb1ELb0ELb0ELb1ELb0ELb0ELb0ELi2ELi2ELi4ELi2ELb0EEENS1_21CollectiveEpilogueBwdISB_SC_SE_Li256ELb0ELb0ELi2EEENS1_19SingleTileSchedulerILb0ELb0ELb0ELi128EEEEEEEEEvNT_6ParamsE)
        .other          _ZN7cutlass13device_kernelIN5flash19enable_sm80_to_sm89INS1_16FlashAttnBwdSm80INS1_25CollectiveMainloopBwdSm80ILi2ELi2EN4cute5tupleIJNS5_1CILi64EEENS7_ILi128EEENS7_ILi96EEEEEENS_6half_tEfNS_4arch4Sm80ELb0ELb1ELb0ELb0ELb1ELb0ELb0ELb0ELi2ELi2ELi4ELi2ELb0EEENS1_21CollectiveEpilogueBwdISB_SC_SE_Li256ELb0ELb0ELi2EEENS1_19SingleTileSchedulerILb0ELb0ELb0ELi128EEEEEEEEEvNT_6ParamsE,@"STO_CUDA_ENTRY STV_DEFAULT"
_ZN7cutlass13device_kernelIN5flash19enable_sm80_to_sm89INS1_16FlashAttnBwdSm80INS1_25CollectiveMainloopBwdSm80ILi2ELi2EN4cute5tupleIJNS5_1CILi64EEENS7_ILi128EEENS7_ILi96EEEEEENS_6half_tEfNS_4arch4Sm80ELb0ELb1ELb0ELb0ELb1ELb0ELb0ELb0ELi2ELi2ELi4ELi2ELb0EEENS1_21CollectiveEpilogueBwdISB_SC_SE_Li256ELb0ELb0ELi2EEENS1_19SingleTileSchedulerILb0ELb0ELb0ELi128EEEEEEEEEvNT_6ParamsE:
        /* <DEDUP_REMOVED lines=23> */
.L_x_857:
        /* <DEDUP_REMOVED lines=427> */
.L_x_860:
[----:B------:R-:W-:Y:S05]  /*1c20*/  BSYNC B0 ;  /* 0x0000000000007941 */ /* 0x000fea0003800000 */
.L_x_859:
        /* <DEDUP_REMOVED lines=96> */
.L_x_879:
        /* <DEDUP_REMOVED lines=109> */
.L_x_863:
[----:B------:R-:W-:Y:S04]  /*2900*/  MOV R36, 0x1 ;  /* 0x0000000100247802 */ /* 0x000fe80000000f00 */
[----:B------:R-:W-:Y:S11]  /*2910*/  ISETP.NE.AND P0, PT, R36, c[0x0][0x2a8], PT ;  /* 0x0000aa0024007a0c */ /* 0x000ff60003f05270 */
[----:B------:R-:W-:Y:S02]  /*2920*/  @!UPT UIADD3 URZ, URZ, URZ, URZ ;  /* 0x0000003f3f3ff290 */ /* 0x000fe4000fffe03f */
[----:B------:R-:W-:Y:S05]  /*2930*/  @P0 IMAD.HI.U32 R36, R38, c[0x0][0x2ac], RZ ;  /* 0x0000ab0026240a27 */ /* 0x000fea00078e00ff */
[----:B------:R-:W-:Y:S02]  /*2940*/  @P0 SHF.R.U32.HI R38, RZ, c[0x0][0x2b0], R36 ;  /* 0x0000ac00ff260a19 */ /* 0x000fe40000011624 */
.L_x_864:
[----:B------:R-:W-:Y:S05]  /*2950*/  BSYNC B0 ;  /* 0x0000000000007941 */ /* 0x000fea0003800000 */
.L_x_862:
        /* <DEDUP_REMOVED lines=8> */
.L_x_861:
        /* <DEDUP_REMOVED lines=19> */
.L_x_867:
[----:B------:R-:W-:Y:S04]  /*2b10*/  MOV R36, 0x1 ;  /* 0x0000000100247802 */ /* 0x000fe80000000f00 */
[----:B------:R-:W-:Y:S11]  /*2b20*/  ISETP.NE.AND P0, PT, R36, c[0x0][0x2a8], PT ;  /* 0x0000aa0024007a0c */ /* 0x000ff60003f05270 */
[----:B------:R-:W-:Y:S02]  /*2b30*/  @!UPT UIADD3 URZ, URZ, URZ, URZ ;  /* 0x0000003f3f3ff290 */ /* 0x000fe4000fffe03f */
[----:B------:R-:W-:Y:S05]  /*2b40*/  @P0 IMAD.HI.U32 R36, R38, c[0x0][0x2ac], RZ ;  /* 0x0000ab0026240a27 */ /* 0x000fea00078e00ff */
[----:B------:R-:W-:Y:S02]  /*2b50*/  @P0 SHF.R.U32.HI R38, RZ, c[0x0][0x2b0], R36 ;  /* 0x0000ac00ff260a19 */ /* 0x000fe40000011624 */
.L_x_868:
[----:B------:R-:W-:Y:S05]  /*2b60*/  BSYNC B0 ;  /* 0x0000000000007941 */ /* 0x000fea0003800000 */
.L_x_866:
[----:B------:R-:W-:Y:S04]  /*2b70*/  IMAD R38, R38, c[0x0][0x2a8], -R205 ;  /* 0x0000aa0026267a24 */ /* 0x000fe800078e0acd */
[----:B------:R-:W-:Y:S05]  /*2b80*/  IMAD.IADD R38, R38, 0x1, -R221 ;  /* 0x0000000126267824 */ /* 0x000fea00078e0add */
[----:B------:R-:W-:Y:S02]  /*2b90*/  IADD3 R36, R38, c[0x0][0x2a8], RZ ;  /* 0x0000aa0026247a10 */ /* 0x000fe40007ffe0ff */
[----:B------:R-:W-:Y:S02]  /*2ba0*/  IMNMX R242, R242, R38, !PT ;  /* 0x00000026f2f27217 */ /* 0x000fe40007800200 */
[----:B------:R-:W-:Y:S02]  /*2bb0*/  IMNMX R243, R243, R36, PT ;  /* 0x00000024f3f37217 */ /* 0x000fe40003800200 */
.L_x_865:
        /* <DEDUP_REMOVED lines=19> */
.L_x_871:
[----:B------:R-:W-:Y:S04]  /*2cf0*/  MOV R36, 0x1 ;  /* 0x0000000100247802 */ /* 0x000fe80000000f00 */
[----:B------:R-:W-:Y:S11]  /*2d00*/  ISETP.NE.AND P0, PT, R36, c[0x0][0x2a8], PT ;  /* 0x0000aa0024007a0c */ /* 0x000ff60003f05270 */
[----:B------:R-:W-:Y:S02]  /*2d10*/  @!UPT UIADD3 URZ, URZ, URZ, URZ ;  /* 0x0000003f3f3ff290 */ /* 0x000fe4000fffe03f */
[----:B------:R-:W-:Y:S05]  /*2d20*/  @P0 IMAD.HI.U32 R36, R38, c[0x0][0x2ac], RZ ;  /* 0x0000ab0026240a27 */ /* 0x000fea00078e00ff */
[----:B------:R-:W-:Y:S02]  /*2d30*/  @P0 SHF.R.U32.HI R38, RZ, c[0x0][0x2b0], R36 ;  /* 0x0000ac00ff260a19 */ /* 0x000fe40000011624 */
.L_x_872:
[----:B------:R-:W-:Y:S05]  /*2d40*/  BSYNC B0 ;  /* 0x0000000000007941 */ /* 0x000fea0003800000 */
.L_x_870:
[----:B------:R-:W-:Y:S04]  /*2d50*/  IMAD R38, R38, c[0x0][0x2a8], -R205 ;  /* 0x0000aa0026267a24 */ /* 0x000fe800078e0acd */
[----:B------:R-:W-:Y:S05]  /*2d60*/  IMAD.IADD R38, R38, 0x1, -R221 ;  /* 0x0000000126267824 */ /* 0x000fea00078e0add */
[----:B------:R-:W-:Y:S02]  /*2d70*/  IADD3 R36, R38, c[0x0][0x2a8], RZ ;  /* 0x0000aa0026247a10 */ /* 0x000fe40007ffe0ff */
[----:B------:R-:W-:Y:S02]  /*2d80*/  IMNMX R239, R239, R38, !PT ;  /* 0x00000026efef7217 */ /* 0x000fe40007800200 */
[----:B------:R-:W-:Y:S02]  /*2d90*/  IMNMX R240, R240, R36, PT ;  /* 0x00000024f0f07217 */ /* 0x000fe40003800200 */
.L_x_869:
        /* <DEDUP_REMOVED lines=19> */
.L_x_875:
[----:B------:R-:W-:Y:S04]  /*2ed0*/  MOV R36, 0x1 ;  /* 0x0000000100247802 */ /* 0x000fe80000000f00 */
[----:B------:R-:W-:Y:S11]  /*2ee0*/  ISETP.NE.AND P0, PT, R36, c[0x0][0x2a8], PT ;  /* 0x0000aa0024007a0c */ /* 0x000ff60003f05270 */
[----:B------:R-:W-:Y:S02]  /*2ef0*/  @!UPT UIADD3 URZ, URZ, URZ, URZ ;  /* 0x0000003f3f3ff290 */ /* 0x000fe4000fffe03f */
[----:B------:R-:W-:Y:S05]  /*2f00*/  @P0 IMAD.HI.U32 R36, R37, c[0x0][0x2ac], RZ ;  /* 0x0000ab0025240a27 */ /* 0x000fea00078e00ff */
[----:B------:R-:W-:Y:S02]  /*2f10*/  @P0 SHF.R.U32.HI R37, RZ, c[0x0][0x2b0], R36 ;  /* 0x0000ac00ff250a19 */ /* 0x000fe40000011624 */
.L_x_876:
[----:B------:R-:W-:Y:S05]  /*2f20*/  BSYNC B0 ;  /* 0x0000000000007941 */ /* 0x000fea0003800000 */
.L_x_874:
[----:B------:R-:W-:Y:S04]  /*2f30*/  IMAD R37, R37, c[0x0][0x2a8], -R205 ;  /* 0x0000aa0025257a24 */ /* 0x000fe800078e0acd */
[----:B------:R-:W-:Y:S05]  /*2f40*/  IMAD.IADD R37, R37, 0x1, -R221 ;  /* 0x0000000125257824 */ /* 0x000fea00078e0add */
[----:B------:R-:W-:Y:S02]  /*2f50*/  IADD3 R36, R37, c[0x0][0x2a8], RZ ;  /* 0x0000aa0025247a10 */ /* 0x000fe40007ffe0ff */
[----:B------:R-:W-:Y:S02]  /*2f60*/  IMNMX R238, R238, R37, !PT ;  /* 0x00000025eeee7217 */ /* 0x000fe40007800200 */
[----:B------:R-:W-:Y:S02]  /*2f70*/  IMNMX R237, R237, R36, PT ;  /* 0x00000024eded7217 */ /* 0x000fe40003800200 */
.L_x_873:
        /* <DEDUP_REMOVED lines=56> */
.L_x_877:
        /* <DEDUP_REMOVED lines=481> */
.L_x_878:
        /* <DEDUP_REMOVED lines=237> */
.L_x_858:
        /* <DEDUP_REMOVED lines=192> */
.L_x_882:
[----:B------:R-:W-:Y:S05]  /*6be0*/  BSYNC B0 ;  /* 0x0000000000007941 */ /* 0x000fea0003800000 */
.L_x_881:
        /* <DEDUP_REMOVED lines=21> */
.L_x_884:
[----:B------:R-:W-:Y:S05]  /*6d40*/  BSYNC B0 ;  /* 0x0000000000007941 */ /* 0x000fea0003800000 */
.L_x_883:
        /* <DEDUP_REMOVED lines=24> */
.L_x_886:
[----:B------:R-:W-:Y:S05]  /*6ed0*/  BSYNC B0 ;  /* 0x0000000000007941 */ /* 0x000fea0003800000 */
.L_x_885:
        /* <DEDUP_REMOVED lines=20> */
.L_x_880:
        /* <DEDUP_REMOVED lines=40> */
.L_x_888:
[----:B------:R-:W-:Y:S05]  /*72a0*/  BSYNC B0 ;  /* 0x0000000000007941 */ /* 0x000fea0003800000 */
.L_x_887:
        /* <DEDUP_REMOVED lines=19> */
.L_x_890:
[----:B------:R-:W-:Y:S05]  /*73e0*/  BSYNC B0 ;  /* 0x0000000000007941 */ /* 0x000fea0003800000 */
.L_x_889:
        /* <DEDUP_REMOVED lines=24> */
.L_x_892:
[----:B------:R-:W-:Y:S05]  /*7570*/  BSYNC B0 ;  /* 0x0000000000007941 */ /* 0x000fea0003800000 */
.L_x_891:
        /* <DEDUP_REMOVED lines=18> */
.L_x_893:
        /* <DEDUP_REMOVED lines=14> */
.L_x_1422:


//--------------------- .text._ZN7cutlass13device_kernelIN5flash19enable_sm80_to_sm89INS1_16FlashAttnBwdSm80INS1_25CollectiveMainloopBwdSm80ILi2ELi2EN4cute5tupleIJNS5_1CILi64EEENS7_ILi128EEENS7_ILi96EEEEEENS_6half_tEfNS_4arch4Sm80ELb0ELb1ELb0ELb0ELb0ELb0ELb0ELb0ELi2ELi2ELi4ELi2ELb0EEENS1_24CollectiveEpilogueBwdGQAISB_fSE_Li256ELb0ELb0EEENS1_19SingleTileSchedulerILb0ELb0ELb0ELi128EEEEEEEEEvNT_6ParamsE --------------------------
	.section	.text._ZN7cutlass13device_kernelIN5flash19enable_sm80_to_sm89INS1_16FlashAttnBwdSm80INS1_25CollectiveMainloopBwdSm80ILi2ELi2EN4cute5tupleIJNS5_1CILi64EEENS7_ILi128EEENS7_ILi96EEEEEENS_6half_tEfNS_4arch4Sm80ELb0ELb1ELb0ELb0ELb0ELb0ELb0ELb0ELi2ELi2ELi4ELi2ELb0EEENS1_24CollectiveEpilogueBwdGQAISB_fSE_Li256ELb0ELb0EEENS1_19SingleTileSchedulerILb0ELb0ELb0ELi128EEEEEEEEEvNT_6ParamsE,"ax",@progbits
	.sectioninfo	@"SHI_REGISTERS=253"
	.align	128
.text._ZN7cutlass13device_kernelIN5flash19enable_sm80_to_sm89INS1_16FlashAttnBwdSm80INS1_25CollectiveMainloopBwdSm80ILi2ELi2EN4cute5tupleIJNS5_1CILi64EEENS7_ILi128EEENS7_ILi96EEEEEENS_6half_tEfNS_4arch4Sm80ELb0ELb1ELb0ELb0ELb0ELb0ELb0ELb0ELi2ELi2ELi4ELi2ELb0EEENS1_24CollectiveEpilogueBwdGQAISB_fSE_Li256ELb0ELb0EEENS1_19SingleTileSchedulerILb0ELb0ELb0ELi128EEEEEEEEEvNT_6ParamsE:
        .type           _ZN7cutlass13device_kernelIN5flash19enable_sm80_to_sm89INS1_16FlashAttnBwdSm80INS1_25CollectiveMainloopBwdSm80ILi2ELi2EN4cute5tupleIJNS5_1CILi64EEENS7_ILi128EEENS7_ILi96EEEEEENS_6half_tEfNS_4arch4Sm80ELb0ELb1ELb0ELb0ELb0ELb0ELb0ELb0ELi2ELi2ELi4ELi2ELb0EEENS1_24CollectiveEpilogueBwdGQAISB_fSE_Li256ELb0ELb0EEENS1_19SingleTileSchedulerILb0ELb0ELb0ELi128EEEEEEEEEvNT_6ParamsE,@function
        .size           _ZN7cutlass13device_kernelIN5flash19enable_sm80_to_sm89INS1_16FlashAttnBwdSm80INS1_25CollectiveMainloopBwdSm80ILi2ELi2EN4cute5tupleIJNS5_1CILi64EEENS7_ILi128EEENS7_ILi96EEEEEENS_6half_tEfNS_4arch4Sm80ELb0ELb1ELb0ELb0ELb0ELb0ELb0ELb0ELi2ELi2ELi4ELi2ELb0EEENS1_24CollectiveEpilogueBwdGQAISB_fSE_Li256ELb0ELb0EEENS1_19SingleTileSchedulerILb0ELb0ELb0ELi128EEEEEEEEEvNT_6ParamsE,(.L_x_1423 - _ZN7cutlass13device_kernelIN5flash19enable_sm80_to_sm89INS1_16FlashAttnBwdSm80INS1_25CollectiveMainloopBwdSm80ILi2ELi2EN4cute5tupleIJNS5_1CILi64EEENS7_ILi128EEENS7_ILi96EEEEEENS_6half_tEfNS_4arch4Sm80ELb0ELb1ELb0ELb0ELb0ELb0ELb0ELb0ELi2ELi2ELi4ELi2ELb0EEENS1_24CollectiveEpilogueBwdGQAISB_fSE_Li256ELb0ELb0EEENS1_19SingleTileSchedulerILb0ELb0ELb0ELi128EEEEEEEEEvNT_6ParamsE)
        .other          _ZN7cutlass13device_kernelIN5flash19enable_sm80_to_sm89INS1_16FlashAttnBwdSm80INS1_25CollectiveMainloopBwdSm80ILi2ELi2EN4cute5tupleIJNS5_1CILi64EEENS7_ILi128EEENS7_ILi96EEEEEENS_6half_tEfNS_4arch4Sm80ELb0ELb1ELb0ELb0ELb0ELb0ELb0ELb0ELi2ELi2ELi4ELi2ELb0EEENS1_24CollectiveEpilogueBwdGQAISB_fSE_Li256ELb0ELb0EEENS1_19SingleTileSchedulerILb0ELb0ELb0ELi128EEEEEEEEEvNT_6ParamsE,@"STO_CUDA_ENTRY STV_DEFAULT"
_ZN7cutlass13device_kernelIN5flash19enable_sm80_to_sm89INS1_16FlashAttnBwdSm80INS1_25CollectiveMainloopBwdSm80ILi2ELi2EN4cute5tupleIJNS5_1CILi64EEENS7_ILi128EEENS7_ILi96EEEEEENS_6half_tEfNS_4arch4Sm80ELb0ELb1ELb0ELb0ELb0ELb0ELb0ELb0ELi2ELi2ELi4ELi2ELb0EEENS1_24CollectiveEpilogueBwdGQAISB_fSE_Li256ELb0ELb0EEENS1_19SingleTileSchedulerILb0ELb0ELb0ELi128EEEEEEEEEvNT_6ParamsE:
[----:B------:R-:W-:Y:S02]  /*0000*/  MOV R1, c[0x0][0x28] ;  /* 0x00000a0000017a02 */ /* 0x000fe40000000f00 */
[----:B------:R-:W1:Y:S02]  /*0010*/  S2UR UR11, SR_CTAID.Z ;  /* 0x00000000000b79c3 */ /* 0x000e640000002700 */
[----:B-1----:R-:W-:-:S13]  /*0020*/  ISETP.LE.AND P0, PT, RZ, UR11, PT ;  /* 0x0000000bff007c0c */ /* 0x002fda000bf03270 */
[----:B------:R-:W-:Y:S05]  /*0030*/  @!P0 EXIT ;  /* 0x000000000000894d */ /* 0x000fea0003800000 */
[----:B------:R-:W1:Y:S01]  /*0040*/  S2UR UR10, SR_CTAID.X ;  /* 0x00000000000a79c3 */ /* 0x000e620000002500 */
[----:B------:R-:W2:Y:S01]  /*0050*/  S2R R212, SR_TID.X ;  /* 0x0000000000d47919 */ /* 0x000ea20000002100 */
[----:B------:R-:W-:Y:S02]  /*0060*/  ULDC UR5, c[0x0][0x168] ;  /* 0x00005a0000057ab9 */ /* 0x000fe40000000800 */
[----:B------:R-:W-:Y:S01]  /*0070*/  UIADD3 UR5, UR5, 0x3f, URZ ;  /* 0x0000003f05057890 */ /* 0x000fe2000fffe03f */
[----:B------:R-:W3:Y:S03]  /*0080*/  S2R R2, SR_CTAID.Y ;  /* 0x0000000000027919 */ /* 0x000ee60000002600 */
[----:B------:R-:W-:-:S04]  /*0090*/  USHF.R.S32.HI UR4, URZ, 0x1f, UR5 ;  /* 0x0000001f3f047899 */ /* 0x000fc80008011405 */
[----:B------:R-:W-:-:S04]  /*00a0*/  ULEA.HI UR4, UR4, UR5, URZ, 0x6 ;  /* 0x0000000504047291 */ /* 0x000fc8000f8f303f */
[----:B------:R-:W-:Y:S01]  /*00b0*/  USHF.R.S32.HI UR13, URZ, 0x6, UR4 ;  /* 0x000000063f0d7899 */ /* 0x000fe20008011404 */
[----:B-1----:R-:W-:-:S13]  /*00c0*/  ISETP.LE.AND P0, PT, RZ, UR10, PT ;  /* 0x0000000aff007c0c */ /* 0x002fda000bf03270 */
[----:B------:R-:W-:Y:S05]  /*00d0*/  @!P0 BRA `(.L_x_894) ;  /* 0x000000c000008947 */ /* 0x000fea0003800000 */
[----:B--23--:R-:W-:Y:S02]  /*00e0*/  ULDC UR4, c[0x0][0x168] ;  /* 0x00005a0000047ab9 */ /* 0x00cfe40000000800 */
        /* <DEDUP_REMOVED lines=11> */
.L_x_894:
[----:B--23--:R-:W-:Y:S01]  /*01a0*/  USHF.L.U32 UR12, UR10, 0x7, URZ ;  /* 0x000000070a0c7899 */ /* 0x00cfe2000800063f */
        /* <DEDUP_REMOVED lines=13> */
[----:B------:R-:W-:Y:S01]  /*0280*/  ULDC.64 UR20, c[0x0][0x118] ;  /* 0x0000460000147ab9 */ /* 0x000fe20000000a00 */
        /* <DEDUP_REMOVED lines=13> */
[----:B------:R-:W-:Y:S01]  /*0360*/  CS2R R126, SRZ ;  /* 0x00000000007e7805 */ /* 0x000fe2000001ff00 */
[----:B------:R-:W-:Y:S01]  /*0370*/  CS2R R124, SRZ ;  /* 0x00000000007c7805 */ /* 0x000fe2000001ff00 */
[----:B------:R-:W-:Y:S01]  /*0380*/  IMNMX R237, RZ, UR4, !PT ;  /* 0x00000004ffed7c17 */ /* 0x000fe2000f800200 */
[----:B------:R-:W-:Y:S01]  /*0390*/  CS2R R130, SRZ ;  /* 0x0000000000827805 */ /* 0x000fe2000001ff00 */
[----:B------:R-:W-:Y:S01]  /*03a0*/  CS2R R128, SRZ ;  /* 0x0000000000807805 */ /* 0x000fe2000001ff00 */
[----:B------:R-:W-:Y:S01]  /*03b0*/  CS2R R122, SRZ ;  /* 0x00000000007a7805 */ /* 0x000fe2000001ff00 */
[----:B------:R-:W-:Y:S01]  /*03c0*/  ISETP.LT.AND P0, PT, R237, UR13, PT ;  /* 0x0000000ded007c0c */ /* 0x000fe2000bf01270 */
        /* <DEDUP_REMOVED lines=29> */
[----:B------:R-:W-:Y:S01]  /*05a0*/  USHF.R.S32.HI UR16, URZ, 0x1f, UR11 ;  /* 0x0000001f3f107899 */ /* 0x000fe2000801140b */
[----:B------:R-:W-:Y:S01]  /*05b0*/  IMAD.SHL.U32 R226, R212, 0x4, RZ ;  /* 0x00000004d4e27824 */ /* 0x000fe200078e00ff */
[----:B------:R-:W-:Y:S01]  /*05c0*/  ULDC.64 UR4, c[0x0][0x290] ;  /* 0x0000a40000047ab9 */ /* 0x000fe20000000a00 */
[----:B------:R-:W-:Y:S01]  /*05d0*/  SHF.R.S32.HI R3, RZ, 0x1f, R2 ;  /* 0x0000001fff037819 */ /* 0x000fe20000011402 */
[----:B------:R-:W-:Y:S01]  /*05e0*/  UIMAD UR9, UR16, UR4, URZ ;  /* 0x00000004100972a4 */ /* 0x000fe2000f8e023f */
[----:B------:R-:W-:Y:S01]  /*05f0*/  ISETP.NE.AND P0, PT, R0, 0x1, PT ;  /* 0x000000010000780c */ /* 0x000fe20003f05270 */
[----:B------:R-:W-:Y:S01]  /*0600*/  UIMAD.WIDE.U32 UR14, UR11, UR4, URZ ;  /* 0x000000040b0e72a5 */ /* 0x000fe2000f8e003f */
[----:B------:R-:W-:Y:S01]  /*0610*/  SHF.R.S32.HI R227, RZ, 0x1f, R226 ;  /* 0x0000001fffe37819 */ /* 0x000fe200000114e2 */
[----:B------:R-:W-:Y:S01]  /*0620*/  UIMAD UR9, UR11, UR5, UR9 ;  /* 0x000000050b0972a4 */ /* 0x000fe2000f8e0209 */
[----:B------:R-:W-:Y:S01]  /*0630*/  SHF.R.S32.HI R26, RZ, 0x1f, R212 ;  /* 0x0000001fff1a7819 */ /* 0x000fe200000114d4 */
[----:B------:R-:W-:Y:S01]  /*0640*/  IMAD R8, R3, c[0x0][0x270], RZ ;  /* 0x00009c0003087a24 */ /* 0x000fe200078e02ff */
[----:B------:R-:W-:Y:S01]  /*0650*/  ULDC.64 UR4, c[0x0][0x278] ;  /* 0x00009e0000047ab9 */ /* 0x000fe20000000a00 */
[----:B------:R-:W-:Y:S01]  /*0660*/  IMAD.WIDE.U32 R12, R2, c[0x0][0x288], R226 ;  /* 0x0000a200020c7a25 */ /* 0x000fe200078e00e2 */
[----:B------:R-:W-:Y:S01]  /*0670*/  UIMAD.WIDE.U32 UR18, UR11, UR4, URZ ;  /* 0x000000040b1272a5 */ /* 0x000fe2000f8e003f */
[-C--:B------:R-:W-:Y:S01]  /*0680*/  LEA.HI R25, R26, R212.reuse, RZ, 0x2 ;  /* 0x000000d41a197211 */ /* 0x080fe200078f10ff */
[----:B------:R-:W-:Y:S01]  /*0690*/  UIMAD UR4, UR16, UR4, URZ ;  /* 0x00000004100472a4 */ /* 0x000fe2000f8e023f */
[----:B------:R-:W-:Y:S01]  /*06a0*/  IMAD R8, R2, c[0x0][0x274], R8 ;  /* 0x00009d0002087a24 */ /* 0x000fe200078e0208 */
[----:B------:R-:W-:Y:S01]  /*06b0*/  IADD3 R6, P2, R12, UR14, RZ ;  /* 0x0000000e0c067c10 */ /* 0x000fe2000ff5e0ff */
[C---:B------:R-:W-:Y:S01]  /*06c0*/  @P0 IMAD.HI.U32 R0, R2.reuse, c[0x0][0x24c], RZ ;  /* 0x0000930002000a27 */ /* 0x040fe200078e00ff */
[----:B------:R-:W-:Y:S01]  /*06d0*/  UIMAD UR4, UR11, UR5, UR4 ;  /* 0x000000050b0472a4 */ /* 0x000fe2000f8e0204 */
[----:B------:R-:W-:Y:S01]  /*06e0*/  LOP3.LUT R12, R25, 0xfffffffc, RZ, 0xc0, !PT ;  /* 0xfffffffc190c7812 */ /* 0x000fe200078ec0ff */
[----:B------:R-:W1:Y:S01]  /*06f0*/  S2R R230, SR_CTAID.Z ;  /* 0x0000000000e67919 */ /* 0x000e620000002700 */
[----:B------:R-:W-:Y:S01]  /*0700*/  IMAD.WIDE.U32 R10, R2, c[0x0][0x270], R226 ;  /* 0x00009c00020a7a25 */ /* 0x000fe200078e00e2 */
[----:B------:R-:W-:Y:S01]  /*0710*/  UIADD3 UR8, UR19, UR4, URZ ;  /* 0x0000000413087290 */ /* 0x000fe2000fffe03f */
[----:B------:R-:W-:Y:S01]  /*0720*/  LEA.HI R16, R26, R212, RZ, 0x3 ;  /* 0x000000d41a107211 */ /* 0x000fe200078f18ff */
[----:B------:R-:W-:Y:S01]  /*0730*/  UIADD3 UR9, UR15, UR9, URZ ;  /* 0x000000090f097290 */ /* 0x000fe2000fffe03f */
[----:B------:R-:W-:Y:S01]  /*0740*/  IMAD.SHL.U32 R9, R237, 0x40, RZ ;  /* 0x00000040ed097824 */ /* 0x000fe200078e00ff */
[----:B------:R-:W-:Y:S01]  /*0750*/  SHF.R.S32.HI R216, RZ, 0x2, R25 ;  /* 0x00000002ffd87819 */ /* 0x000fe20000011419 */
[----:B------:R-:W-:Y:S01]  /*0760*/  IMAD.MOV.U32 R7, RZ, RZ, R2 ;  /* 0x000000ffff077224 */ /* 0x000fe200078e0002 */
[----:B------:R-:W-:Y:S01]  /*0770*/  @P0 SHF.R.U32.HI R7, RZ, c[0x0][0x250], R0 ;  /* 0x00009400ff070a19 */ /* 0x000fe20000011600 */
[----:B------:R-:W-:Y:S01]  /*0780*/  IMAD.IADD R8, R11, 0x1, R8 ;  /* 0x000000010b087824 */ /* 0x000fe200078e0208 */
[----:B------:R-:W-:Y:S01]  /*0790*/  IADD3 R11, P1, P0, R9, UR18, R10 ;  /* 0x00000012090b7c10 */ /* 0x000fe2000f83e00a */
[----:B------:R-:W-:Y:S01]  /*07a0*/  IMAD.IADD R12, R212, 0x1, -R12 ;  /* 0x00000001d40c7824 */ /* 0x000fe200078e0a0c */
[----:B------:R-:W-:Y:S01]  /*07b0*/  SHF.R.S32.HI R0, RZ, 0x1f, R9 ;  /* 0x0000001fff007819 */ /* 0x000fe20000011409 */
[----:B------:R-:W-:Y:S01]  /*07c0*/  IMAD R5, R3, c[0x0][0x288], RZ ;  /* 0x0000a20003057a24 */ /* 0x000fe200078e02ff */
[----:B------:R-:W-:Y:S01]  /*07d0*/  SHF.R.S32.HI R22, RZ, 0x1f, R7 ;  /* 0x0000001fff167819 */ /* 0x000fe20000011407 */
[----:B------:R-:W-:Y:S01]  /*07e0*/  IMAD.SHL.U32 R10, R12, 0x8, RZ ;  /* 0x000000080c0a7824 */ /* 0x000fe200078e00ff */
[----:B------:R-:W-:Y:S01]  /*07f0*/  IADD3.X R8, R0, UR8, R8, P1, P0 ;  /* 0x0000000800087c10 */ /* 0x000fe20008fe0408 */
[----:B------:R-:W-:Y:S01]  /*0800*/  IMAD R5, R2, c[0x0][0x28c], R5 ;  /* 0x0000a30002057a24 */ /* 0x000fe200078e0205 */
[C---:B------:R-:W-:Y:S01]  /*0810*/  LEA R32, P0, R11.reuse, c[0x0][0x258], 0x2 ;  /* 0x000096000b207a11 */ /* 0x040fe200078010ff */
[C---:B------:R-:W-:Y:S01]  /*0820*/  IMAD R28, R22.reuse, c[0x0][0x1e0], RZ ;  /* 0x00007800161c7a24 */ /* 0x040fe200078e02ff */
[----:B------:R-:W-:Y:S01]  /*0830*/  SHF.R.S32.HI R217, RZ, 0x1f, R216 ;  /* 0x0000001fffd97819 */ /* 0x000fe200000114d8 */
[----:B------:R-:W-:Y:S01]  /*0840*/  IMAD R22, R22, c[0x0][0x1b0], RZ ;  /* 0x00006c0016167a24 */ /* 0x000fe200078e02ff */
[----:B------:R-:W-:Y:S01]  /*0850*/  LEA.HI.X R33, R11, c[0x0][0x25c], R8, 0x2, P0 ;  /* 0x000097000b217a11 */ /* 0x000fe200000f1408 */
[C---:B------:R-:W-:Y:S01]  /*0860*/  IMAD R28, R7.reuse, c[0x0][0x1e4], R28 ;  /* 0x00007900071c7a24 */ /* 0x040fe200078e021c */
[----:B------:R-:W-:Y:S01]  /*0870*/  SHF.R.S32.HI R11, RZ, 0x1f, R10 ;  /* 0x0000001fff0b7819 */ /* 0x000fe2000001140a */
[----:B------:R-:W-:Y:S01]  /*0880*/  IMAD R22, R7, c[0x0][0x1b4], R22 ;  /* 0x00006d0007167a24 */ /* 0x000fe200078e0216 */
[----:B------:R-:W-:Y:S01]  /*0890*/  IADD3.X R5, R13, UR9, R5, P2, !PT ;  /* 0x000000090d057c10 */ /* 0x000fe200097fe405 */
[----:B------:R-:W-:Y:S01]  /*08a0*/  IMAD.SHL.U32 R13, R16, 0x8, RZ ;  /* 0x00000008100d7824 */ /* 0x000fe200078e00ff */
[----:B------:R-:W-:Y:S01]  /*08b0*/  ULDC.64 UR6, c[0x0][0x1e8] ;  /* 0x00007a0000067ab9 */ /* 0x000fe20000000a00 */
[C-C-:B------:R-:W-:Y:S01]  /*08c0*/  IMAD.WIDE.U32 R14, R7.reuse, c[0x0][0x1e0], R10.reuse ;  /* 0x00007800070e7a25 */ /* 0x140fe200078e000a */
[----:B------:R-:W-:Y:S01]  /*08d0*/  ULDC.64 UR4, c[0x0][0x1b8] ;  /* 0x00006e0000047ab9 */ /* 0x000fe20000000a00 */
[----:B------:R-:W-:Y:S01]  /*08e0*/  IADD3 R209, R10, 0x40, RZ ;  /* 0x000000400ad17810 */ /* 0x000fe20007ffe0ff */
[----:B------:R-:W-:Y:S01]  /*08f0*/  UIMAD UR6, UR16, UR6, URZ ;  /* 0x00000006100672a4 */ /* 0x000fe2000f8e023f */
[----:B------:R-:W-:Y:S01]  /*0900*/  IMAD.WIDE.U32 R34, R7, c[0x0][0x1b0], R10 ;  /* 0x00006c0007227a25 */ /* 0x000fe200078e000a */
[----:B------:R-:W-:Y:S01]  /*0910*/  LEA.HI R7, R25, R216, RZ, 0x1 ;  /* 0x000000d819077211 */ /* 0x000fe200078f08ff */
[----:B------:R-:W-:Y:S01]  /*0920*/  UIMAD UR4, UR16, UR4, URZ ;  /* 0x00000004100472a4 */ /* 0x000fe2000f8e023f */
[----:B------:R-:W-:Y:S01]  /*0930*/  LOP3.LUT R13, R13, 0xc0, RZ, 0xc0, !PT ;  /* 0x000000c00d0d7812 */ /* 0x000fe200078ec0ff */
[----:B------:R-:W-:Y:S01]  /*0940*/  IMAD R18, R217, c[0x0][0x178], RZ ;  /* 0x00005e00d9127a24 */ /* 0x000fe200078e02ff */
[----:B------:R-:W-:Y:S01]  /*0950*/  LOP3.LUT R7, R7, 0x7fffffe, RZ, 0xc0, !PT ;  /* 0x07fffffe07077812 */ /* 0x000fe200078ec0ff */
[----:B------:R-:W-:Y:S01]  /*0960*/  IMAD.IADD R29, R15, 0x1, R28 ;  /* 0x000000010f1d7824 */ /* 0x000fe200078e021c */
[----:B------:R-:W-:Y:S01]  /*0970*/  LEA.HI R15, R26, R212, RZ, 0x5 ;  /* 0x000000d41a0f7211 */ /* 0x000fe200078f28ff */
[C---:B------:R-:W-:Y:S01]  /*0980*/  IMAD R18, R216.reuse, c[0x0][0x17c], R18 ;  /* 0x00005f00d8127a24 */ /* 0x040fe200078e0212 */
[----:B------:R-:W-:Y:S01]  /*0990*/  SHF.R.U32.HI R4, RZ, 0x3, R13 ;  /* 0x00000003ff047819 */ /* 0x000fe2000001160d */
[C---:B------:R-:W-:Y:S01]  /*09a0*/  IMAD.WIDE.U32 R30, R216.reuse, c[0x0][0x178], R10 ;  /* 0x00005e00d81e7a25 */ /* 0x040fe200078e000a */
[----:B------:R-:W-:Y:S01]  /*09b0*/  LOP3.LUT R13, R13, 0x18, R10, 0xf8, !PT ;  /* 0x000000180d0d7812 */ /* 0x000fe200078ef80a */
[----:B------:R-:W-:Y:S01]  /*09c0*/  UIMAD UR6, UR11, UR7, UR6 ;  /* 0x000000070b0672a4 */ /* 0x000fe2000f8e0206 */
[----:B------:R-:W-:Y:S01]  /*09d0*/  SHF.R.S32.HI R24, RZ, 0x5, R15 ;  /* 0x00000005ff187819 */ /* 0x000fe2000001140f */
[----:B------:R-:W-:Y:S01]  /*09e0*/  IMAD.MOV.U32 R28, RZ, RZ, R14 ;  /* 0x000000ffff1c7224 */ /* 0x000fe200078e000e */
[----:B------:R-:W-:Y:S01]  /*09f0*/  LOP3.LUT R4, R13, R4, RZ, 0x3c, !PT ;  /* 0x000000040d047212 */ /* 0x000fe200078e3cff */
[----:B------:R-:W-:Y:S01]  /*0a00*/  IMAD.IADD R23, R35, 0x1, R22 ;  /* 0x0000000123177824 */ /* 0x000fe200078e0216 */
[----:B------:R-:W-:Y:S01]  /*0a10*/  UIMAD UR4, UR11, UR5, UR4 ;  /* 0x000000050b0472a4 */ /* 0x000fe2000f8e0204 */
[----:B------:R-:W-:Y:S01]  /*0a20*/  IMAD.IADD R7, R216, 0x1, -R7 ;  /* 0x00000001d8077824 */ /* 0x000fe200078e0a07 */
[----:B------:R-:W-:Y:S01]  /*0a30*/  UMOV UR7, 0x6 ;  /* 0x0000000600077882 */ /* 0x000fe20000000000 */
[----:B------:R-:W-:Y:S01]  /*0a40*/  IMAD.U32 R20, RZ, RZ, UR10 ;  /* 0x0000000aff147e24 */ /* 0x000fe2000f8e00ff */
[----:B------:R-:W-:Y:S01]  /*0a50*/  ISETP.GE.AND P3, PT, R10, c[0x0][0x1cc], PT ;  /* 0x000073000a007a0c */ /* 0x000fe20003f66270 */
[----:B------:R-:W-:Y:S01]  /*0a60*/  IMAD.MOV.U32 R22, RZ, RZ, R34 ;  /* 0x000000ffff167224 */ /* 0x000fe200078e0022 */
[----:B------:R-:W-:Y:S01]  /*0a70*/  SHF.R.S32.HI R25, RZ, 0x1f, R25 ;  /* 0x0000001fff197819 */ /* 0x000fe20000011419 */
[----:B------:R-:W-:Y:S01]  /*0a80*/  IMAD.IADD R19, R31, 0x1, R18 ;  /* 0x000000011f137824 */ /* 0x000fe200078e0212 */
[----:B------:R-:W-:Y:S01]  /*0a90*/  LEA.HI R206, R26, R212, RZ, 0x7 ;  /* 0x000000d41ace7211 */ /* 0x000fe200078f38ff */
[----:B------:R-:W-:Y:S01]  /*0aa0*/  IMAD.MOV.U32 R18, RZ, RZ, R30 ;  /* 0x000000ffff127224 */ /* 0x000fe200078e001e */
[----:B------:R-:W-:Y:S01]  /*0ab0*/  LEA.HI R25, R25, R216, RZ, 0x3 ;  /* 0x000000d819197211 */ /* 0x000fe200078f18ff */
[----:B-1----:R-:W-:Y:S01]  /*0ac0*/  IMAD.WIDE.U32 R28, R230, c[0x0][0x1e8], R28 ;  /* 0x00007a00e61c7a25 */ /* 0x002fe200078e001c */
[----:B------:R-:W-:-:S03]  /*0ad0*/  SHF.R.U32.HI R206, RZ, 0x4, R206 ;  /* 0x00000004ffce7819 */ /* 0x000fc600000116ce */
[----:B------:R-:W-:Y:S02]  /*0ae0*/  IMAD R7, R24, 0x8, R7 ;  /* 0x0000000818077824 */ /* 0x000fe400078e0207 */
[----:B------:R-:W-:-:S04]  /*0af0*/  IMAD.WIDE R20, R20, 0x80, R216 ;  /* 0x0000008014147825 */ /* 0x000fc800078e02d8 */
[----:B------:R-:W-:-:S04]  /*0b00*/  IMAD.WIDE.U32 R22, R230, c[0x0][0x1b8], R22 ;  /* 0x00006e00e6167a25 */ /* 0x000fc800078e0016 */
[----:B------:R-:W-:Y:S01]  /*0b10*/  IMAD.WIDE.U32 R36, R2, c[0x0][0x180], R18 ;  /* 0x0000600002247a25 */ /* 0x000fe200078e0012 */
[----:B------:R-:W-:Y:S01]  /*0b20*/  IADD3 R19, R29, UR6, RZ ;  /* 0x000000061d137c10 */ /* 0x000fe2000fffe0ff */
[----:B------:R-:W-:Y:S01]  /*0b30*/  ULDC UR6, c[0x0][0x198] ;  /* 0x0000660000067ab9 */ /* 0x000fe20000000800 */
[----:B------:R-:W-:Y:S01]  /*0b40*/  IADD3 R29, R23, UR4, RZ ;  /* 0x00000004171d7c10 */ /* 0x000fe2000fffe0ff */
[----:B------:R-:W-:Y:S01]  /*0b50*/  IMAD.U32 R7, R7, 0x20, R4 ;  /* 0x0000002007077824 */ /* 0x000fe200078e0004 */
[----:B------:R-:W-:Y:S01]  /*0b60*/  ULDC.64 UR4, c[0x0][0x208] ;  /* 0x0000820000047ab9 */ /* 0x000fe20000000a00 */
[----:B------:R-:W-:Y:S01]  /*0b70*/  IMAD.MOV.U32 R18, RZ, RZ, R28 ;  /* 0x000000ffff127224 */ /* 0x000fe200078e001c */
[----:B------:R-:W-:Y:S01]  /*0b80*/  USHF.L.U64.HI UR7, UR4, UR7, UR5 ;  /* 0x0000000704077299 */ /* 0x000fe20008010205 */
[----:B------:R-:W-:Y:S01]  /*0b90*/  IMAD R4, R21, c[0x0][0x1d8], RZ ;  /* 0x0000760015047a24 */ /* 0x000fe200078e02ff */
[----:B------:R-:W-:Y:S01]  /*0ba0*/  USHF.L.U32 UR17, UR4, 0x6, URZ ;  /* 0x0000000604117899 */ /* 0x000fe2000800063f */
[----:B------:R-:W-:Y:S01]  /*0bb0*/  IMAD.WIDE.U32 R18, R20, c[0x0][0x1d8], R18 ;  /* 0x0000760014127a25 */ /* 0x000fe200078e0012 */
[----:B------:R-:W-:-:S02]  /*0bc0*/  UIADD3 UR6, -UR12, UR6, URZ ;  /* 0x000000060c067290 */ /* 0x000fc4000fffe13f */
[----:B------:R-:W-:Y:S01]  /*0bd0*/  ULDC.64 UR4, c[0x0][0x188] ;  /* 0x0000620000047ab9 */ /* 0x000fe20000000a00 */
[----:B------:R-:W-:Y:S01]  /*0be0*/  IMAD R4, R20, c[0x0][0x1dc], R4 ;  /* 0x0000770014047a24 */ /* 0x000fe200078e0204 */
[----:B------:R-:W-:Y:S01]  /*0bf0*/  UIMAD UR4, UR16, UR4, URZ ;  /* 0x00000004100472a4 */ /* 0x000fe2000f8e023f */
[----:B------:R-:W-:Y:S02]  /*0c00*/  IMAD R224, R3, c[0x0][0x180], RZ ;  /* 0x0000600003e07a24 */ /* 0x000fe400078e02ff */
[----:B------:R-:W-:Y:S01]  /*0c10*/  IMAD.IADD R4, R19, 0x1, R4 ;  /* 0x0000000113047824 */ /* 0x000fe200078e0204 */
[----:B------:R-:W-:Y:S01]  /*0c20*/  SHF.R.S32.HI R19, RZ, 0x1f, R237 ;  /* 0x0000001fff137819 */ /* 0x000fe200000114ed */
[----:B------:R-:W-:Y:S01]  /*0c30*/  IMAD R224, R2, c[0x0][0x184], R224 ;  /* 0x0000610002e07a24 */ /* 0x000fe200078e02e0 */
[----:B------:R-:W-:Y:S01]  /*0c40*/  UIMAD UR4, UR11, UR5, UR4 ;  /* 0x000000050b0472a4 */ /* 0x000fe2000f8e0204 */
[----:B------:R-:W-:Y:S02]  /*0c50*/  IMAD R14, R237, UR7, RZ ;  /* 0x00000007ed0e7c24 */ /* 0x000fe4000f8e02ff */
[----:B------:R-:W-:-:S02]  /*0c60*/  IMAD.IADD R225, R37, 0x1, R224 ;  /* 0x0000000125e17824 */ /* 0x000fc400078e02e0 */
[----:B------:R-:W-:Y:S01]  /*0c70*/  IMAD.MOV.U32 R28, RZ, RZ, R22 ;  /* 0x000000ffff1c7224 */ /* 0x000fe200078e0016 */
[C---:B------:R-:W-:Y:S01]  /*0c80*/  LEA R22, P0, R18.reuse, c[0x0][0x1c0], 0x1 ;  /* 0x0000700012167a11 */ /* 0x040fe200078008ff */
[----:B------:R-:W-:Y:S02]  /*0c90*/  IMAD R13, R21, c[0x0][0x1a8], RZ ;  /* 0x00006a00150d7a24 */ /* 0x000fe400078e02ff */
[C---:B------:R-:W-:Y:S01]  /*0ca0*/  IMAD R14, R19.reuse, UR17, R14 ;  /* 0x00000011130e7c24 */ /* 0x040fe2000f8e020e */
[----:B------:R-:W-:Y:S01]  /*0cb0*/  LEA.HI.X R23, R18, c[0x0][0x1c4], R4, 0x1, P0 ;  /* 0x0000710012177a11 */ /* 0x000fe200000f0c04 */
[----:B------:R-:W-:Y:S02]  /*0cc0*/  IMAD.MOV.U32 R224, RZ, RZ, R36 ;  /* 0x000000ffffe07224 */ /* 0x000fe400078e0024 */
[----:B------:R-:W-:Y:S02]  /*0cd0*/  IMAD R19, R19, c[0x0][0x178], RZ ;  /* 0x00005e0013137a24 */ /* 0x000fe400078e02ff */
[----:B------:R-:W-:-:S02]  /*0ce0*/  IMAD R13, R20, c[0x0][0x1ac], R13 ;  /* 0x00006b00140d7a24 */ /* 0x000fc400078e020d */
[----:B------:R-:W-:-:S04]  /*0cf0*/  IMAD.WIDE.U32 R28, R20, c[0x0][0x1a8], R28 ;  /* 0x00006a00141c7a25 */ /* 0x000fc800078e001c */
[----:B------:R-:W-:Y:S01]  /*0d00*/  IMAD.WIDE.U32 R20, R237, c[0x0][0x178], RZ ;  /* 0x00005e00ed147a25 */ /* 0x000fe200078e00ff */
[----:B------:R-:W-:-:S03]  /*0d10*/  LEA R38, P1, R28, c[0x0][0x190], 0x1 ;  /* 0x000064001c267a11 */ /* 0x000fc600078208ff */
[----:B------:R-:W-:Y:S02]  /*0d20*/  IMAD R19, R237, c[0x0][0x17c], R19 ;  /* 0x00005f00ed137a24 */ /* 0x000fe400078e0213 */
[----:B------:R-:W-:-:S04]  /*0d30*/  IMAD.WIDE.U32 R224, R230, c[0x0][0x188], R224 ;  /* 0x00006200e6e07a25 */ /* 0x000fc800078e00e0 */
[----:B------:R-:W-:Y:S01]  /*0d40*/  IMAD.MOV.U32 R8, RZ, RZ, c[0x0][0x1d8] ;  /* 0x00007600ff087624 */ /* 0x000fe200078e00ff */
[----:B------:R-:W-:Y:S01]  /*0d50*/  IADD3 R208, R225, UR4, RZ ;  /* 0x00000004e1d07c10 */ /* 0x000fe2000fffe0ff */
[----:B------:R-:W-:Y:S01]  /*0d60*/  IMAD.IADD R13, R29, 0x1, R13 ;  /* 0x000000011d0d7824 */ /* 0x000fe200078e020d */
[----:B------:R-:W-:Y:S01]  /*0d70*/  LEA R17, P0, R20, R224, 0x6 ;  /* 0x000000e014117211 */ /* 0x000fe200078030ff */
[----:B------:R-:W-:Y:S01]  /*0d80*/  IMAD.IADD R19, R21, 0x1, R19 ;  /* 0x0000000115137824 */ /* 0x000fe200078e0213 */
[----:B------:R-:W-:Y:S01]  /*0d90*/  LEA R18, P2, R8, R22, 0x7 ;  /* 0x0000001608127211 */ /* 0x000fe200078438ff */
[----:B------:R-:W-:Y:S01]  /*0da0*/  IMAD.MOV.U32 R4, RZ, RZ, c[0x0][0x1dc] ;  /* 0x00007700ff047624 */ /* 0x000fe200078e00ff */
[----:B------:R-:W-:Y:S01]  /*0db0*/  LEA.HI.X R39, R28, c[0x0][0x194], R13, 0x1, P1 ;  /* 0x000065001c277a11 */ /* 0x000fe200008f0c0d */
[----:B------:R-:W-:Y:S01]  /*0dc0*/  IMAD R30, R217, c[0x0][0x208], RZ ;  /* 0x00008200d91e7a24 */ /* 0x000fe200078e02ff */
[----:B------:R-:W-:Y:S01]  /*0dd0*/  LEA.HI.X R13, R20, R208, R19, 0x6, P0 ;  /* 0x000000d0140d7211 */ /* 0x000fe200000f3413 */
[----:B------:R-:W-:Y:S01]  /*0de0*/  IMAD.WIDE.U32 R34, R216, c[0x0][0x208], R10 ;  /* 0x00008200d8227a25 */ /* 0x000fe200078e000a */
[----:B------:R-:W-:Y:S01]  /*0df0*/  LEA.HI.X R19, R8, R23, R4, 0x7, P2 ;  /* 0x0000001708137211 */ /* 0x000fe200010f3c04 */
[----:B------:R-:W-:Y:S01]  /*0e00*/  ULDC.64 UR4, c[0x0][0x218] ;  /* 0x0000860000047ab9 */ /* 0x000fe20000000a00 */
[----:B------:R-:W-:Y:S01]  /*0e10*/  LEA.HI R20, R26, R212, RZ, 0x4 ;  /* 0x000000d41a147211 */ /* 0x000fe200078f20ff */
[----:B------:R-:W-:Y:S01]  /*0e20*/  IMAD.MOV.U32 R8, RZ, RZ, c[0x0][0x1a8] ;  /* 0x00006a00ff087624 */ /* 0x000fe200078e00ff */
[----:B------:R-:W-:Y:S01]  /*0e30*/  UIMAD UR4, UR16, UR4, URZ ;  /* 0x00000004100472a4 */ /* 0x000fe2000f8e023f */
[----:B------:R-:W-:-:S02]  /*0e40*/  IMAD R30, R216, c[0x0][0x20c], R30 ;  /* 0x00008300d81e7a24 */ /* 0x000fc400078e021e */
[----:B------:R-:W-:Y:S01]  /*0e50*/  IMAD.MOV.U32 R4, RZ, RZ, c[0x0][0x1ac] ;  /* 0x00006b00ff047624 */ /* 0x000fe200078e00ff */
[C---:B------:R-:W-:Y:S01]  /*0e60*/  LEA R36, P1, R8.reuse, R38, 0x7 ;  /* 0x0000002608247211 */ /* 0x040fe200078238ff */
[----:B------:R-:W-:Y:S01]  /*0e70*/  IMAD.IADD R31, R35, 0x1, R30 ;  /* 0x00000001231f7824 */ /* 0x000fe200078e021e */
[----:B------:R-:W-:Y:S01]  /*0e80*/  UIMAD UR4, UR11, UR5, UR4 ;  /* 0x000000050b0472a4 */ /* 0x000fe2000f8e0204 */
[----:B------:R-:W-:Y:S01]  /*0e90*/  IMAD.MOV.U32 R30, RZ, RZ, R34 ;  /* 0x000000ffff1e7224 */ /* 0x000fe200078e0022 */
[----:B------:R-:W-:Y:S01]  /*0ea0*/  LEA.HI.X R37, R8, R39, R4, 0x7, P1 ;  /* 0x0000002708257211 */ /* 0x000fe200008f3c04 */
[----:B------:R-:W-:Y:S01]  /*0eb0*/  IMAD R218, R3, c[0x0][0x210], RZ ;  /* 0x0000840003da7a24 */ /* 0x000fe200078e02ff */
[----:B------:R-:W-:Y:S01]  /*0ec0*/  IADD3 R8, R10, 0x20, RZ ;  /* 0x000000200a087810 */ /* 0x000fe20007ffe0ff */
[----:B------:R-:W-:Y:S01]  /*0ed0*/  IMAD.WIDE.U32 R30, R2, c[0x0][0x210], R30 ;  /* 0x00008400021e7a25 */ /* 0x000fe200078e001e */
[----:B------:R-:W-:Y:S02]  /*0ee0*/  IADD3 R4, -R216, UR6, RZ ;  /* 0x00000006d8047c10 */ /* 0x000fe4000fffe1ff */
[----:B------:R-:W-:Y:S01]  /*0ef0*/  ISETP.GE.AND P2, PT, R8, c[0x0][0x1cc], PT ;  /* 0x0000730008007a0c */ /* 0x000fe20003f46270 */
[----:B------:R-:W-:Y:S01]  /*0f00*/  IMAD R218, R2, c[0x0][0x214], R218 ;  /* 0x0000850002da7a24 */ /* 0x000fe200078e02da */
[----:B------:R-:W-:Y:S01]  /*0f10*/  ISETP.GE.AND P1, PT, R209, c[0x0][0x1cc], PT ;  /* 0x00007300d1007a0c */ /* 0x000fe20003f26270 */
[----:B------:R-:W-:Y:S01]  /*0f20*/  IMAD.SHL.U32 R7, R7, 0x2, RZ ;  /* 0x0000000207077824 */ /* 0x000fe200078e00ff */
[C---:B------:R-:W-:Y:S01]  /*0f30*/  ISETP.LT.OR P6, PT, R4.reuse, 0x1, P3 ;  /* 0x000000010400780c */ /* 0x040fe20001fc1670 */
[----:B------:R-:W-:Y:S01]  /*0f40*/  IMAD.IADD R219, R31, 0x1, R218 ;  /* 0x000000011fdb7824 */ /* 0x000fe200078e02da */
[C---:B------:R-:W-:Y:S01]  /*0f50*/  ISETP.LT.OR P5, PT, R4.reuse, 0x1, P2 ;  /* 0x000000010400780c */ /* 0x040fe200017a1670 */
[----:B------:R-:W-:Y:S01]  /*0f60*/  IMAD.MOV.U32 R218, RZ, RZ, R30 ;  /* 0x000000ffffda7224 */ /* 0x000fe200078e001e */
[C---:B------:R-:W-:Y:S01]  /*0f70*/  ISETP.LT.OR P4, PT, R4.reuse, 0x1, P1 ;  /* 0x000000010400780c */ /* 0x040fe20000f81670 */
[----:B------:R-:W-:Y:S01]  /*0f80*/  IMAD.MOV.U32 R205, RZ, RZ, 0x10 ;  /* 0x00000010ffcd7424 */ /* 0x000fe200078e00ff */
[----:B------:R-:W-:Y:S01]  /*0f90*/  ISETP.LT.OR P3, PT, R4, 0x41, P3 ;  /* 0x000000410400780c */ /* 0x000fe20001f61670 */
[----:B------:R-:W-:Y:S01]  /*0fa0*/  IMAD.WIDE.U32 R218, R230, c[0x0][0x218], R218 ;  /* 0x00008600e6da7a25 */ /* 0x000fe200078e00da */
[----:B------:R-:W-:-:S02]  /*0fb0*/  ISETP.LT.OR P2, PT, R4, 0x41, P2 ;  /* 0x000000410400780c */ /* 0x000fc40001741670 */
[----:B------:R-:W-:Y:S01]  /*0fc0*/  ISETP.LT.OR P1, PT, R4, 0x41, P1 ;  /* 0x000000410400780c */ /* 0x000fe20000f21670 */
[----:B------:R-:W-:Y:S01]  /*0fd0*/  IMAD.MOV.U32 R214, RZ, RZ, R218 ;  /* 0x000000ffffd67224 */ /* 0x000fe200078e00da */
[----:B------:R-:W-:Y:S01]  /*0fe0*/  LEA R34, P0, R17, c[0x0][0x160], 0x1 ;  /* 0x0000580011227a11 */ /* 0x000fe200078008ff */
[----:B------:R-:W-:Y:S01]  /*0ff0*/  @!PT LDS RZ, [RZ] ;  /* 0x00000000fffff984 */ /* 0x000fe20000000800 */
[----:B------:R-:W-:Y:S01]  /*1000*/  @!PT LDS RZ, [RZ] ;  /* 0x00000000fffff984 */ /* 0x000fe20000000800 */
[----:B------:R-:W-:Y:S01]  /*1010*/  @!PT LDS RZ, [RZ] ;  /* 0x00000000fffff984 */ /* 0x000fe20000000800 */
[----:B------:R1:W-:Y:S01]  /*1020*/  LDGSTS.E.BYPASS.LTC128B.128 [R7+0x6080], [R22.64], !P6 ;  /* 0x0608000016077fae */ /* 0x0003e2000f101d54 */
[----:B------:R-:W-:Y:S02]  /*1030*/  IADD3 R215, R219, UR4, RZ ;  /* 0x00000004dbd77c10 */ /* 0x000fe4000fffe0ff */
[----:B------:R-:W-:Y:S01]  /*1040*/  LEA.HI.X R35, R17, c[0x0][0x164], R13, 0x1, P0 ;  /* 0x0000590011237a11 */ /* 0x000fe200000f0c0d */
[----:B------:R1:W-:Y:S01]  /*1050*/  LDGSTS.E.BYPASS.LTC128B.128 [R7+0x8080], [R22.64+0x40], !P5 ;  /* 0x0808004016077fae */ /* 0x0003e2000e901d54 */
[----:B------:R-:W-:Y:S01]  /*1060*/  SHF.R.S32.HI R17, RZ, 0x4, R20 ;  /* 0x00000004ff117819 */ /* 0x000fe20000011414 */
[----:B------:R-:W-:Y:S01]  /*1070*/  IMAD.WIDE.U32 R28, R237, UR17, R214 ;  /* 0x00000011ed1c7c25 */ /* 0x000fe2000f8e00d6 */
[----:B------:R-:W-:Y:S01]  /*1080*/  ISETP.GE.AND P5, PT, R10, c[0x0][0x1fc], PT ;  /* 0x00007f000a007a0c */ /* 0x000fe20003fa6270 */
[----:B------:R1:W-:Y:S01]  /*1090*/  LDGSTS.E.BYPASS.LTC128B.128 [R7+0xa080], [R22.64+0x80], !P4 ;  /* 0x0a08008016077fae */ /* 0x0003e2000e101d54 */
[----:B------:R-:W-:Y:S01]  /*10a0*/  LEA.HI R13, R20, R17, RZ, 0x1 ;  /* 0x00000011140d7211 */ /* 0x000fe200078f08ff */
[----:B------:R-:W-:Y:S01]  /*10b0*/  IMAD.IADD R14, R29, 0x1, R14 ;  /* 0x000000011d0e7824 */ /* 0x000fe200078e020e */
[----:B------:R-:W-:Y:S01]  /*10c0*/  LEA R30, P0, R28, c[0x0][0x1f0], 0x1 ;  /* 0x00007c001c1e7a11 */ /* 0x000fe200078008ff */
[----:B------:R2:W-:Y:S01]  /*10d0*/  LDGSTS.E.BYPASS.LTC128B.128 [R7+0x7080], [R18.64], !P3 ;  /* 0x0708000012077fae */ /* 0x0005e2000d901d54 */
[----:B------:R-:W-:-:S02]  /*10e0*/  ISETP.GE.AND P3, PT, R209, c[0x0][0x16c], PT ;  /* 0x00005b00d1007a0c */ /* 0x000fc40003f66270 */
[----:B------:R-:W-:Y:S01]  /*10f0*/  LOP3.LUT R13, R13, 0xfffffffe, RZ, 0xc0, !PT ;  /* 0xfffffffe0d0d7812 */ /* 0x000fe200078ec0ff */
[----:B------:R2:W-:Y:S01]  /*1100*/  LDGSTS.E.BYPASS.LTC128B.128 [R7+0x9080], [R18.64+0x40], !P2 ;  /* 0x0908004012077fae */ /* 0x0005e2000d101d54 */
[----:B------:R-:W-:Y:S02]  /*1110*/  LEA.HI.X R31, R28, c[0x0][0x1f4], R14, 0x1, P0 ;  /* 0x00007d001c1f7a11 */ /* 0x000fe400000f0c0e */
[C---:B------:R-:W-:Y:S01]  /*1120*/  ISETP.GE.AND P2, PT, R10.reuse, c[0x0][0x19c], PT ;  /* 0x000067000a007a0c */ /* 0x040fe20003f46270 */
[----:B------:R2:W-:Y:S01]  /*1130*/  LDGSTS.E.BYPASS.LTC128B.128 [R7+0xb080], [R18.64+0x80], !P1 ;  /* 0x0b08008012077fae */ /* 0x0005e2000c901d54 */
[----:B------:R-:W-:Y:S01]  /*1140*/  ISETP.GE.AND P1, PT, R10, c[0x0][0x16c], PT ;  /* 0x00005b000a007a0c */ /* 0x000fe20003f26270 */
[----:B------:R-:W-:Y:S01]  /*1150*/  IMAD.IADD R13, R17, 0x1, -R13 ;  /* 0x00000001110d7824 */ /* 0x000fe200078e0a0d */
[----:B------:R-:W-:Y:S02]  /*1160*/  ISETP.GE.AND P4, PT, R209, c[0x0][0x19c], PT ;  /* 0x00006700d1007a0c */ /* 0x000fe40003f86270 */
[----:B------:R-:W-:Y:S01]  /*1170*/  SEL R210, RZ, 0x1, P1 ;  /* 0x00000001ffd27807 */ /* 0x000fe20000800000 */
[----:B------:R-:W-:Y:S01]  /*1180*/  IMAD.SHL.U32 R207, R13, 0x8, RZ ;  /* 0x000000080dcf7824 */ /* 0x000fe200078e00ff */
[----:B------:R-:W-:-:S02]  /*1190*/  ISETP.GE.AND P1, PT, R8, c[0x0][0x19c], PT ;  /* 0x0000670008007a0c */ /* 0x000fc40003f26270 */
[----:B------:R-:W-:Y:S02]  /*11a0*/  IADD3 R14, P0, R9, R6, RZ ;  /* 0x00000006090e7210 */ /* 0x000fe40007f1e0ff */
[----:B------:R-:W-:Y:S02]  /*11b0*/  LOP3.LUT R20, R20, 0xfffffff0, RZ, 0xc0, !PT ;  /* 0xfffffff014147812 */ /* 0x000fe400078ec0ff */
[----:B------:R-:W-:Y:S01]  /*11c0*/  ISETP.LT.OR P6, PT, R4, 0x1, P2 ;  /* 0x000000010400780c */ /* 0x000fe200017c1670 */
[----:B------:R-:W-:Y:S01]  /*11d0*/  IMAD.X R0, R0, 0x1, R5, P0 ;  /* 0x0000000100007824 */ /* 0x000fe200000e0605 */
[----:B-1----:R-:W-:Y:S01]  /*11e0*/  LOP3.LUT R22, R16, 0xfffffff8, RZ, 0xc0, !PT ;  /* 0xfffffff810167812 */ /* 0x002fe200078ec0ff */
[----:B------:R-:W-:Y:S01]  /*11f0*/  IMAD.IADD R20, R212, 0x1, -R20 ;  /* 0x00000001d4147824 */ /* 0x000fe200078e0a14 */
[----:B------:R-:W-:Y:S02]  /*1200*/  ISETP.LT.OR P2, PT, R4, 0x41, P2 ;  /* 0x000000410400780c */ /* 0x000fe40001741670 */
[----:B------:R-:W-:Y:S01]  /*1210*/  LEA R28, P0, R14, c[0x0][0x280], 0x2 ;  /* 0x0000a0000e1c7a11 */ /* 0x000fe200078010ff */
[----:B------:R-:W-:Y:S01]  /*1220*/  IMAD.IADD R22, R212, 0x1, -R22 ;  /* 0x00000001d4167824 */ /* 0x000fe200078e0a16 */
[----:B------:R-:W-:-:S02]  /*1230*/  LEA.HI R23, R20, R20, RZ, 0x1 ;  /* 0x0000001414177211 */ /* 0x000fc400078f08ff */
[----:B------:R-:W-:Y:S02]  /*1240*/  LEA.HI.X R29, R14, c[0x0][0x284], R0, 0x2, P0 ;  /* 0x0000a1000e1d7a11 */ /* 0x000fe400000f1400 */
[----:B------:R-:W-:Y:S01]  /*1250*/  LEA.HI R21, R22, R22, RZ, 0x1 ;  /* 0x0000001616157211 */ /* 0x000fe200078f08ff */
[----:B------:R1:W-:Y:S01]  /*1260*/  LDGSTS.E.BYPASS.LTC128B.128 [R7+0x80], [R38.64], !P6 ;  /* 0x0008000026077fae */ /* 0x0003e2000f101d54 */
[----:B--2---:R-:W-:Y:S02]  /*1270*/  SEL R19, RZ, 0x4, P3 ;  /* 0x00000004ff137807 */ /* 0x004fe40001800000 */
[----:B------:R-:W-:Y:S02]  /*1280*/  ISETP.GE.AND P3, PT, R8, c[0x0][0x1fc], PT ;  /* 0x00007f0008007a0c */ /* 0x000fe40003f66270 */
[----:B------:R-:W-:Y:S02]  /*1290*/  SEL R18, RZ, 0x1, P5 ;  /* 0x00000001ff127807 */ /* 0x000fe40002800000 */
[----:B------:R-:W-:-:S02]  /*12a0*/  SEL R17, RZ, 0xffffffff, P3 ;  /* 0xffffffffff117807 */ /* 0x000fc40001800000 */
[C---:B------:R-:W-:Y:S02]  /*12b0*/  ISETP.LT.OR P5, PT, R4.reuse, 0x1, P1 ;  /* 0x000000010400780c */ /* 0x040fe40000fa1670 */
[C---:B------:R-:W-:Y:S01]  /*12c0*/  ISETP.LT.OR P3, PT, R4.reuse, 0x1, P4 ;  /* 0x000000010400780c */ /* 0x040fe20002761670 */
[----:B------:R-:W-:Y:S01]  /*12d0*/  IMAD.SHL.U32 R17, R17, 0x2, RZ ;  /* 0x0000000211117824 */ /* 0x000fe200078e00ff */
[C---:B------:R-:W-:Y:S02]  /*12e0*/  ISETP.LT.OR P1, PT, R4.reuse, 0x41, P1 ;  /* 0x000000410400780c */ /* 0x040fe40000f21670 */
[----:B------:R-:W-:Y:S02]  /*12f0*/  ISETP.LT.OR P4, PT, R4, 0x41, P4 ;  /* 0x000000410400780c */ /* 0x000fe40002781670 */
[----:B------:R-:W-:Y:S02]  /*1300*/  LEA.HI R4, R26, R212, RZ, 0x6 ;  /* 0x000000d41a047211 */ /* 0x000fe400078f30ff */
[----:B------:R-:W-:-:S02]  /*1310*/  LOP3.LUT R27, R21, 0x7fffffe, RZ, 0xc0, !PT ;  /* 0x07fffffe151b7812 */ /* 0x000fc400078ec0ff */
[----:B------:R-:W-:Y:S01]  /*1320*/  SHF.R.S32.HI R4, RZ, 0x6, R4 ;  /* 0x00000006ff047819 */ /* 0x000fe20000011404 */
[----:B------:R1:W-:Y:S01]  /*1330*/  LDGSTS.E.BYPASS.LTC128B.128 [R7+0x2080], [R38.64+0x40], !P5 ;  /* 0x0208004026077fae */ /* 0x0003e2000e901d54 */
[----:B------:R-:W-:Y:S01]  /*1340*/  SHF.R.S32.HI R14, RZ, 0x1f, R20 ;  /* 0x0000001fff0e7819 */ /* 0x000fe20000011414 */
[----:B------:R-:W-:Y:S01]  /*1350*/  IMAD.IADD R27, R22, 0x1, -R27 ;  /* 0x00000001161b7824 */ /* 0x000fe200078e0a1b */
[----:B------:R-:W-:Y:S01]  /*1360*/  LOP3.LUT R202, R23, 0x7fffffe, RZ, 0xc0, !PT ;  /* 0x07fffffe17ca7812 */ /* 0x000fe200078ec0ff */
[----:B------:R-:W-:Y:S01]  /*1370*/  IMAD R204, R13, 0x4, R4 ;  /* 0x000000040dcc7824 */ /* 0x000fe200078e0204 */
[----:B------:R-:W-:Y:S01]  /*1380*/  LEA.HI R14, R14, R20, RZ, 0x3 ;  /* 0x000000140e0e7211 */ /* 0x000fe200078f18ff */
[----:B------:R1:W-:Y:S01]  /*1390*/  LDGSTS.E.BYPASS.LTC128B.128 [R7+0x4080], [R38.64+0x80], !P3 ;  /* 0x0408008026077fae */ /* 0x0003e2000d901d54 */
[----:B------:R-:W-:Y:S01]  /*13a0*/  ISETP.GE.AND P0, PT, R8, c[0x0][0x16c], PT ;  /* 0x00005b0008007a0c */ /* 0x000fe20003f06270 */
[----:B------:R-:W-:Y:S01]  /*13b0*/  IMAD R204, R204, 0x8, R27 ;  /* 0x00000008cccc7824 */ /* 0x000fe200078e021b */
[----:B------:R-:W-:Y:S01]  /*13c0*/  SHF.R.S32.HI R27, RZ, 0x3, R14 ;  /* 0x00000003ff1b7819 */ /* 0x000fe2000001140e */
[----:B------:R-:W-:Y:S01]  /*13d0*/  IMAD.IADD R202, R20, 0x1, -R202 ;  /* 0x0000000114ca7824 */ /* 0x000fe200078e0aca */
[----:B------:R-:W-:Y:S01]  /*13e0*/  LOP3.LUT R14, R14, 0xfffffff8, RZ, 0xc0, !PT ;  /* 0xfffffff80e0e7812 */ /* 0x000fe200078ec0ff */
[----:B------:R1:W-:Y:S01]  /*13f0*/  LDGSTS.E.BYPASS.LTC128B.128 [R7+0x1080], [R36.64], !P2 ;  /* 0x0108000024077fae */ /* 0x0003e2000d101d54 */
[----:B------:R-:W-:Y:S01]  /*1400*/  ISETP.GE.AND P5, PT, R209, c[0x0][0x1fc], PT ;  /* 0x00007f00d1007a0c */ /* 0x000fe20003fa6270 */
[----:B------:R-:W-:Y:S01]  /*1410*/  IMAD.SHL.U32 R22, R22, 0x40, RZ ;  /* 0x0000004016167824 */ /* 0x000fe200078e00ff */
[----:B------:R-:W-:Y:S01]  /*1420*/  LOP3.LUT R17, R17, 0x2, R18, 0xe2, !PT ;  /* 0x0000000211117812 */ /* 0x000fe200078ee212 */
[----:B------:R-:W-:Y:S01]  /*1430*/  IMAD.IADD R14, R20, 0x1, -R14 ;  /* 0x00000001140e7824 */ /* 0x000fe200078e0a0e */
[----:B------:R-:W-:Y:S01]  /*1440*/  SEL R20, RZ, 0x2, P0 ;  /* 0x00000002ff147807 */ /* 0x000fe20000000000 */
[----:B------:R1:W-:Y:S01]  /*1450*/  LDGSTS.E.BYPASS.LTC128B.128 [R7+0x3080], [R36.64+0x40], !P1 ;  /* 0x0308004024077fae */ /* 0x0003e2000c901d54 */
[----:B------:R-:W-:Y:S01]  /*1460*/  SEL R18, RZ, 0x4, P5 ;  /* 0x00000004ff127807 */ /* 0x000fe20002800000 */
[----:B------:R-:W-:Y:S01]  /*1470*/  IMAD R202, R27, 0x8, R202 ;  /* 0x000000081bca7824 */ /* 0x000fe200078e02ca */
[----:B------:R-:W-:Y:S01]  /*1480*/  IADD3 R19, R19, R20, R210 ;  /* 0x0000001413137210 */ /* 0x000fe20007ffe0d2 */
[----:B------:R1:W-:Y:S01]  /*1490*/  LDGSTS.E.BYPASS.LTC128B.128 [R7+0x5080], [R36.64+0x80], !P4 ;  /* 0x0508008024077fae */ /* 0x0003e2000e101d54 */
[----:B------:R-:W-:Y:S01]  /*14a0*/  IADD3 R9, -R9, c[0x0][0x168], RZ ;  /* 0x00005a0009097a10 */ /* 0x000fe20007ffe1ff */
[----:B------:R-:W-:Y:S01]  /*14b0*/  IMAD.SHL.U32 R202, R202, 0x20, RZ ;  /* 0x00000020caca7824 */ /* 0x000fe200078e00ff */
[C---:B------:R-:W-:Y:S01]  /*14c0*/  LOP3.LUT P5, RZ, R19.reuse, 0x1, RZ, 0xc0, !PT ;  /* 0x0000000113ff7812 */ /* 0x040fe200078ac0ff */
[----:B------:R-:W0:Y:S01]  /*14d0*/  LDGDEPBAR ;  /* 0x00000000000079af */ /* 0x000e220000000000 */
[----:B------:R-:W-:-:S02]  /*14e0*/  LOP3.LUT P3, RZ, R19, 0x2, RZ, 0xc0, !PT ;  /* 0x0000000213ff7812 */ /* 0x000fc4000786c0ff */
[-C--:B------:R-:W-:Y:S02]  /*14f0*/  ISETP.LE.OR P5, PT, R9, R216.reuse, !P5 ;  /* 0x000000d80900720c */ /* 0x080fe40006fa3670 */
[----:B------:R-:W-:Y:S02]  /*1500*/  LOP3.LUT P2, RZ, R19, 0x4, RZ, 0xc0, !PT ;  /* 0x0000000413ff7812 */ /* 0x000fe4000784c0ff */
[CC--:B------:R-:W-:Y:S02]  /*1510*/  ISETP.LE.OR P3, PT, R9.reuse, R216.reuse, !P3 ;  /* 0x000000d80900720c */ /* 0x0c0fe40005f63670 */
[----:B------:R-:W-:Y:S02]  /*1520*/  ISETP.LE.OR P2, PT, R9, R216, !P2 ;  /* 0x000000d80900720c */ /* 0x000fe40005743670 */
[----:B------:R-:W-:Y:S02]  /*1530*/  LOP3.LUT R18, R17, R18, RZ, 0xfc, !PT ;  /* 0x0000001211127212 */ /* 0x000fe400078efcff */
[----:B------:R-:W-:-:S02]  /*1540*/  ISETP.GT.AND P1, PT, R212, 0xf, PT ;  /* 0x0000000fd400780c */ /* 0x000fc40003f24270 */
[----:B------:R-:W-:Y:S01]  /*1550*/  LOP3.LUT P4, RZ, R18, 0x1, RZ, 0xc0, !PT ;  /* 0x0000000112ff7812 */ /* 0x000fe2000788c0ff */
[----:B------:R1:W-:Y:S01]  /*1560*/  LDGSTS.E.BYPASS.LTC128B.128 [R7+0xc080], [R34.64], !P5 ;  /* 0x0c08000022077fae */ /* 0x0003e2000e901d54 */
[--C-:B------:R-:W-:Y:S02]  /*1570*/  SHF.R.S32.HI R17, RZ, 0x1, R23.reuse ;  /* 0x00000001ff117819 */ /* 0x100fe40000011417 */
[----:B------:R-:W-:Y:S01]  /*1580*/  SHF.R.S32.HI R23, RZ, 0x1f, R23 ;  /* 0x0000001fff177819 */ /* 0x000fe20000011417 */
[----:B------:R1:W-:Y:S01]  /*1590*/  LDGSTS.E.BYPASS.LTC128B.128 [R7+0xd080], [R34.64+0x40], !P3 ;  /* 0x0d08004022077fae */ /* 0x0003e2000d901d54 */
[----:B------:R-:W-:Y:S02]  /*15a0*/  ISETP.LE.OR P5, PT, R9, R216, !P4 ;  /* 0x000000d80900720c */ /* 0x000fe400067a3670 */
[----:B------:R-:W-:Y:S01]  /*15b0*/  LEA.HI R19, R23, R17, RZ, 0x2 ;  /* 0x0000001117137211 */ /* 0x000fe200078f10ff */
[----:B------:R1:W-:Y:S01]  /*15c0*/  LDGSTS.E.BYPASS.LTC128B.128 [R7+0xe080], [R34.64+0x80], !P2 ;  /* 0x0e08008022077fae */ /* 0x0003e2000d101d54 */
[----:B------:R-:W-:-:S02]  /*15d0*/  LEA.HI R0, R15, R24, RZ, 0x1 ;  /* 0x000000180f007211 */ /* 0x000fc400078f08ff */
[C---:B------:R-:W-:Y:S02]  /*15e0*/  LOP3.LUT P3, RZ, R18.reuse, 0x2, RZ, 0xc0, !PT ;  /* 0x0000000212ff7812 */ /* 0x040fe4000786c0ff */
[----:B------:R-:W-:Y:S01]  /*15f0*/  LOP3.LUT P2, RZ, R18, 0x4, RZ, 0xc0, !PT ;  /* 0x0000000412ff7812 */ /* 0x000fe2000784c0ff */
[----:B------:R-:W-:Y:S01]  /*1600*/  @!P1 IMAD.SHL.U32 R18, R212, 0x10, RZ ;  /* 0x00000010d4129824 */ /* 0x000fe200078e00ff */
[----:B------:R-:W-:Y:S02]  /*1610*/  LOP3.LUT R19, R19, 0xfffffffc, RZ, 0xc0, !PT ;  /* 0xfffffffc13137812 */ /* 0x000fe400078ec0ff */
[----:B------:R-:W-:Y:S02]  /*1620*/  LOP3.LUT R0, R0, 0xfffffffe, RZ, 0xc0, !PT ;  /* 0xfffffffe00007812 */ /* 0x000fe400078ec0ff */
[----:B------:R2:W-:Y:S01]  /*1630*/  @!P1 LDGSTS.E.BYPASS.LTC128B.128 [R18+0x18080], [R32.64] ;  /* 0x1808000020129fae */ /* 0x0005e2000b901d54 */
[----:B------:R-:W-:Y:S01]  /*1640*/  IMAD.IADD R17, R17, 0x1, -R19 ;  /* 0x0000000111117824 */ /* 0x000fe200078e0a13 */
[----:B------:R-:W-:Y:S01]  /*1650*/  SEL R19, RZ, 0xffffffff, P0 ;  /* 0xffffffffff137807 */ /* 0x000fe20000000000 */
[C---:B------:R-:W-:Y:S01]  /*1660*/  IMAD.IADD R0, R24.reuse, 0x1, -R0 ;  /* 0x0000000118007824 */ /* 0x040fe200078e0a00 */
[----:B------:R-:W0:Y:S01]  /*1670*/  LDGDEPBAR ;  /* 0x00000000000079af */ /* 0x000e220000000000 */
[CC--:B------:R-:W-:Y:S01]  /*1680*/  ISETP.LE.OR P0, PT, R9.reuse, R216.reuse, !P3 ;  /* 0x000000d80900720c */ /* 0x0c0fe20005f03670 */
[----:B------:R-:W-:Y:S01]  /*1690*/  IMAD.SHL.U32 R24, R24, 0x10, RZ ;  /* 0x0000001018187824 */ /* 0x000fe200078e00ff */
[----:B------:R-:W-:Y:S01]  /*16a0*/  LOP3.LUT R22, R22, 0x1c0, RZ, 0xc0, !PT ;  /* 0x000001c016167812 */ /* 0x000fe200078ec0ff */
[----:B------:R1:W-:Y:S01]  /*16b0*/  LDGSTS.E.BYPASS.LTC128B.128 [R7+0x12080], [R30.64], !P5 ;  /* 0x120800001e077fae */ /* 0x0003e2000e901d54 */
[----:B------:R-:W-:Y:S01]  /*16c0*/  ISETP.LE.OR P5, PT, R9, R216, !P2 ;  /* 0x000000d80900720c */ /* 0x000fe200057a3670 */
[----:B------:R-:W-:Y:S01]  /*16d0*/  IMAD.SHL.U32 R19, R19, 0x2, RZ ;  /* 0x0000000213137824 */ /* 0x000fe200078e00ff */
[----:B------:R-:W-:Y:S01]  /*16e0*/  LOP3.LUT R9, R25, 0xfffffff8, RZ, 0xc0, !PT ;  /* 0xfffffff819097812 */ /* 0x000fe200078ec0ff */
[----:B------:R-:W-:Y:S01]  /*16f0*/  IMAD.SHL.U32 R201, R0, 0x400, RZ ;  /* 0x0000040000c97824 */ /* 0x000fe200078e00ff */
[----:B------:R-:W-:-:S02]  /*1700*/  SHF.R.S32.HI R21, RZ, 0x1, R21 ;  /* 0x00000001ff157819 */ /* 0x000fc40000011415 */
[----:B------:R-:W-:Y:S01]  /*1710*/  LOP3.LUT R24, R22, 0x30, R24, 0xf8, !PT ;  /* 0x0000003016187812 */ /* 0x000fe200078ef818 */
[----:B------:R-:W-:Y:S01]  /*1720*/  IMAD.IADD R9, R216, 0x1, -R9 ;  /* 0x00000001d8097824 */ /* 0x000fe200078e0a09 */
[----:B------:R-:W-:Y:S01]  /*1730*/  SHF.R.U32.HI R203, RZ, 0x3, R22 ;  /* 0x00000003ffcb7819 */ /* 0x000fe20000011616 */
[----:B------:R-:W-:Y:S01]  /*1740*/  IMAD.SHL.U32 R22, R21, 0x40, RZ ;  /* 0x0000004015167824 */ /* 0x000fe200078e00ff */
[--C-:B------:R-:W-:Y:S01]  /*1750*/  LOP3.LUT R24, R24, 0x8, R16.reuse, 0xf8, !PT ;  /* 0x0000000818187812 */ /* 0x100fe200078ef810 */
[----:B------:R-:W-:Y:S01]  /*1760*/  IMAD.SHL.U32 R20, R9, 0x40, RZ ;  /* 0x0000004009147824 */ /* 0x000fe200078e00ff */
[----:B------:R1:W-:Y:S01]  /*1770*/  LDGSTS.E.BYPASS.LTC128B.128 [R7+0x13080], [R30.64+0x40], !P0 ;  /* 0x130800401e077fae */ /* 0x0003e2000c101d54 */
[----:B------:R-:W-:Y:S01]  /*1780*/  LOP3.LUT P6, RZ, R14, 0x4, RZ, 0xc0, !PT ;  /* 0x000000040eff7812 */ /* 0x000fe200078cc0ff */
[----:B------:R-:W-:Y:S01]  /*1790*/  IMAD R12, R12, 0x2, R201 ;  /* 0x000000020c0c7824 */ /* 0x000fe200078e02c9 */
[----:B------:R-:W-:Y:S01]  /*17a0*/  LOP3.LUT R203, R24, R203, RZ, 0x3c, !PT ;  /* 0x000000cb18cb7212 */ /* 0x000fe200078e3cff */
[----:B------:R1:W-:Y:S01]  /*17b0*/  LDGSTS.E.BYPASS.LTC128B.128 [R7+0x14080], [R30.64+0x80], !P5 ;  /* 0x140800801e077fae */ /* 0x0003e2000e901d54 */
[----:B------:R-:W-:Y:S01]  /*17c0*/  LOP3.LUT R22, R22, 0xc0, RZ, 0xc0, !PT ;  /* 0x000000c016167812 */ /* 0x000fe200078ec0ff */
[----:B--2---:R-:W-:Y:S01]  /*17d0*/  IMAD.SHL.U32 R18, R4, 0x8, RZ ;  /* 0x0000000804127824 */ /* 0x004fe200078e00ff */
[----:B------:R-:W-:Y:S01]  /*17e0*/  LOP3.LUT R20, R20, 0x1c0, RZ, 0xc0, !PT ;  /* 0x000001c014147812 */ /* 0x000fe200078ec0ff */
[----:B------:R-:W-:Y:S01]  /*17f0*/  IMAD R203, R13, 0x200, R203 ;  /* 0x000002000dcb7824 */ /* 0x000fe200078e02cb */
[C---:B------:R-:W-:Y:S01]  /*1800*/  LOP3.LUT P5, RZ, R14.reuse, 0x2, RZ, 0xc0, !PT ;  /* 0x000000020eff7812 */ /* 0x040fe200078ac0ff */
[----:B------:R-:W-:Y:S01]  /*1810*/  IMAD.SHL.U32 R14, R14, 0x40, RZ ;  /* 0x000000400e0e7824 */ /* 0x000fe200078e00ff */
[----:B------:R-:W-:Y:S01]  /*1820*/  LOP3.LUT R15, R15, 0xffffffe0, RZ, 0xc0, !PT ;  /* 0xffffffe00f0f7812 */ /* 0x000fe200078ec0ff */
[----:B------:R-:W-:Y:S01]  /*1830*/  IMAD R201, R27, 0x200, R201 ;  /* 0x000002001bc97824 */ /* 0x000fe200078e02c9 */
[----:B------:R-:W-:Y:S01]  /*1840*/  LOP3.LUT P0, RZ, R21, 0x2, RZ, 0xc0, !PT ;  /* 0x0000000215ff7812 */ /* 0x000fe2000780c0ff */
[----:B------:R-:W-:Y:S01]  /*1850*/  IMAD.SHL.U32 R21, R13, 0x10, RZ ;  /* 0x000000100d157824 */ /* 0x000fe200078e00ff */
[----:B------:R-:W-:Y:S01]  /*1860*/  LOP3.LUT R23, R22, 0x8, R16, 0xf8, !PT ;  /* 0x0000000816177812 */ /* 0x000fe200078ef810 */
[----:B------:R-:W-:Y:S01]  /*1870*/  IMAD.IADD R13, R212, 0x1, -R15 ;  /* 0x00000001d40d7824 */ /* 0x000fe200078e0a0f */
[----:B------:R-:W-:-:S02]  /*1880*/  LOP3.LUT R18, R18, 0x18, RZ, 0xc0, !PT ;  /* 0x0000001812127812 */ /* 0x000fc400078ec0ff */
[----:B------:R-:W-:Y:S02]  /*1890*/  SHF.R.U32.HI R16, RZ, 0x3, R20 ;  /* 0x00000003ff107819 */ /* 0x000fe40000011614 */
[----:B------:R-:W-:Y:S02]  /*18a0*/  LOP3.LUT R14, R14, 0x1c0, RZ, 0xc0, !PT ;  /* 0x000001c00e0e7812 */ /* 0x000fe400078ec0ff */
[----:B------:R-:W-:Y:S02]  /*18b0*/  LOP3.LUT R16, R16, R20, R18, 0x1e, !PT ;  /* 0x0000001410107212 */ /* 0x000fe400078e1e12 */
[----:B------:R-:W-:Y:S02]  /*18c0*/  LOP3.LUT R210, R19, 0x2, R210, 0xe2, !PT ;  /* 0x0000000213d27812 */ /* 0x000fe400078ee2d2 */
[----:B------:R-:W-:Y:S01]  /*18d0*/  LOP3.LUT R207, R207, 0x8, RZ, 0xc0, !PT ;  /* 0x00000008cfcf7812 */ /* 0x000fe200078ec0ff */
[----:B------:R-:W-:Y:S01]  /*18e0*/  IMAD.IADD R222, R12, 0x1, R16 ;  /* 0x000000010cde7824 */ /* 0x000fe200078e0210 */
[----:B------:R-:W-:Y:S01]  /*18f0*/  SHF.R.U32.HI R19, RZ, 0x3, R14 ;  /* 0x00000003ff137819 */ /* 0x000fe2000001160e */
[----:B------:R-:W-:Y:S01]  /*1900*/  @!P1 IMAD.SHL.U32 R16, R212, 0x10, RZ ;  /* 0x00000010d4109824 */ /* 0x000fe200078e00ff */
[----:B------:R-:W-:Y:S01]  /*1910*/  SHF.R.S32.HI R15, RZ, 0x1f, R13 ;  /* 0x0000001fff0f7819 */ /* 0x000fe2000001140d */
[----:B------:R-:W-:Y:S01]  /*1920*/  IMAD.SHL.U32 R222, R222, 0x2, RZ ;  /* 0x00000002dede7824 */ /* 0x000fe200078e00ff */
[----:B------:R-:W-:-:S02]  /*1930*/  LOP3.LUT R14, R19, R14, R207, 0x1e, !PT ;  /* 0x0000000e130e7212 */ /* 0x000fc400078e1ecf */
[----:B------:R-:W-:Y:S01]  /*1940*/  LEA.HI R12, R15, R13, RZ, 0x2 ;  /* 0x0000000d0f0c7211 */ /* 0x000fe200078f10ff */
[----:B------:R-:W-:Y:S01]  /*1950*/  IMAD.SHL.U32 R15, R17, 0x40, RZ ;  /* 0x00000040110f7824 */ /* 0x000fe200078e00ff */
[----:B------:R2:W-:Y:S01]  /*1960*/  @!P1 LDGSTS.E.BYPASS.LTC128B.128 [R16+0x18280], [R28.64] ;  /* 0x182800001c109fae */ /* 0x0005e2000b901d54 */
[----:B------:R-:W-:Y:S01]  /*1970*/  IMAD.IADD R201, R201, 0x1, R14 ;  /* 0x00000001c9c97824 */ /* 0x000fe200078e020e */
[----:B------:R-:W-:Y:S02]  /*1980*/  IADD3 R14, R237, 0x1, RZ ;  /* 0x00000001ed0e7810 */ /* 0x000fe40007ffe0ff */
[----:B------:R-:W-:Y:S01]  /*1990*/  LOP3.LUT R15, R15, 0xc0, RZ, 0xc0, !PT ;  /* 0x000000c00f0f7812 */ /* 0x000fe200078ec0ff */
[----:B------:R-:W0:Y:S01]  /*19a0*/  LDGDEPBAR ;  /* 0x00000000000079af */ /* 0x000e220000000000 */
[----:B------:R-:W-:Y:S02]  /*19b0*/  SHF.R.S32.HI R211, RZ, 0x2, R12 ;  /* 0x00000002ffd37819 */ /* 0x000fe4000001140c */
[----:B------:R-:W-:Y:S01]  /*19c0*/  SEL R198, R205, 0xfffffff0, !P5 ;  /* 0xfffffff0cdc67807 */ /* 0x000fe20006800000 */
[----:B------:R-:W0:Y:S01]  /*19d0*/  LDGDEPBAR ;  /* 0x00000000000079af */ /* 0x000e220000000000 */
[----:B------:R-:W-:Y:S01]  /*19e0*/  LOP3.LUT R21, R21, 0x10, RZ, 0xc0, !PT ;  /* 0x0000001015157812 */ /* 0x000fe200078ec0ff */
[----:B------:R-:W-:Y:S01]  /*19f0*/  IMAD R211, R0, 0x10, R211 ;  /* 0x0000001000d37824 */ /* 0x000fe200078e02d3 */
[----:B------:R-:W-:Y:S01]  /*1a00*/  ISETP.GE.AND P5, PT, R14, UR13, PT ;  /* 0x0000000d0e007c0c */ /* 0x000fe2000bfa6270 */
[----:B------:R-:W-:Y:S01]  /*1a10*/  IMAD R0, R0, 0x200, R202 ;  /* 0x0000020000007824 */ /* 0x000fe200078e02ca */
[----:B------:R-:W-:-:S02]  /*1a20*/  LOP3.LUT R206, R21, 0x8, R206, 0xf8, !PT ;  /* 0x0000000815ce7812 */ /* 0x000fc400078ef8ce */
[----:B------:R-:W-:Y:S02]  /*1a30*/  SHF.R.U32.HI R22, RZ, 0x3, R22 ;  /* 0x00000003ff167819 */ /* 0x000fe40000011616 */
[----:B------:R-:W-:Y:S02]  /*1a40*/  SEL R196, R205, 0xfffffff0, !P0 ;  /* 0xfffffff0cdc47807 */ /* 0x000fe40004000000 */
[----:B------:R-:W-:Y:S02]  /*1a50*/  LOP3.LUT R22, R23, R22, RZ, 0x3c, !PT ;  /* 0x0000001617167212 */ /* 0x000fe400078e3cff */
[----:B------:R-:W-:Y:S02]  /*1a60*/  LOP3.LUT P0, RZ, R17, 0x2, RZ, 0xc0, !PT ;  /* 0x0000000211ff7812 */ /* 0x000fe4000780c0ff */
[C---:B------:R-:W-:Y:S01]  /*1a70*/  IADD3 R221, R7.reuse, 0xc080, RZ ;  /* 0x0000c08007dd7810 */ /* 0x040fe20007ffe0ff */
[----:B------:R-:W-:Y:S01]  /*1a80*/  IMAD.U32 R204, R204, 0x20, R22 ;  /* 0x00000020cccc7824 */ /* 0x000fe200078e0016 */
[----:B------:R-:W-:-:S02]  /*1a90*/  IADD3 R220, R7, 0x12080, RZ ;  /* 0x0001208007dc7810 */ /* 0x000fc40007ffe0ff */
[----:B--2---:R-:W-:Y:S02]  /*1aa0*/  SHF.R.U32.HI R16, RZ, 0x3, R15 ;  /* 0x00000003ff107819 */ /* 0x004fe4000001160f */
[----:B------:R-:W-:Y:S02]  /*1ab0*/  SEL R205, R205, 0xfffffff0, !P0 ;  /* 0xfffffff0cdcd7807 */ /* 0x000fe40004000000 */
[CC--:B------:R-:W-:Y:S02]  /*1ac0*/  LOP3.LUT R207, R16.reuse, R15.reuse, R207, 0x1e, !PT ;  /* 0x0000000f10cf7212 */ /* 0x0c0fe400078e1ecf */
[C---:B------:R-:W-:Y:S02]  /*1ad0*/  LOP3.LUT R206, R16.reuse, R206, R15, 0x1e, !PT ;  /* 0x000000ce10ce7212 */ /* 0x040fe400078e1e0f */
[----:B------:R-:W-:Y:S01]  /*1ae0*/  LOP3.LUT R15, R16, R15, R18, 0x1e, !PT ;  /* 0x0000000f100f7212 */ /* 0x000fe200078e1e12 */
[----:B------:R-:W-:Y:S02]  /*1af0*/  IMAD.IADD R207, R0, 0x1, R207 ;  /* 0x0000000100cf7824 */ /* 0x000fe400078e02cf */
[----:B------:R-:W-:-:S02]  /*1b00*/  IMAD.MOV.U32 R0, RZ, RZ, 0x20 ;  /* 0x00000020ff007424 */ /* 0x000fc400078e00ff */
[C---:B------:R-:W-:Y:S02]  /*1b10*/  IMAD.IADD R206, R202.reuse, 0x1, R206 ;  /* 0x00000001cace7824 */ /* 0x040fe400078e02ce */
[----:B------:R-:W-:Y:S01]  /*1b20*/  IMAD.IADD R202, R202, 0x1, R15 ;  /* 0x00000001caca7824 */ /* 0x000fe200078e020f */
[----:B------:R-:W-:Y:S02]  /*1b30*/  SEL R0, R0, 0xffffffe0, !P6 ;  /* 0xffffffe000007807 */ /* 0x000fe40007000000 */
[----:B------:R-:W-:Y:S01]  /*1b40*/  IADD3 R15, R222, 0x18480, RZ ;  /* 0x00018480de0f7810 */ /* 0x000fe20007ffe0ff */
[----:B------:R-:W-:Y:S05]  /*1b50*/  @P5 BRA `(.L_x_896) ;  /* 0x0000019000005947 */ /* 0x000fea0003800000 */
[----:B-1----:R-:W-:Y:S01]  /*1b60*/  SHF.R.S32.HI R16, RZ, 0x1f, R14 ;  /* 0x0000001fff107819 */ /* 0x002fe2000001140e */
        /* <DEDUP_REMOVED lines=23> */
.L_x_897:
[----:B------:R-:W-:Y:S05]  /*1ce0*/  BSYNC B0 ;  /* 0x0000000000007941 */ /* 0x000fea0003800000 */
.L_x_896:
[----:B-12---:R-:W-:Y:S01]  /*1cf0*/  SHF.R.S32.HI R5, RZ, 0x1f, R4 ;  /* 0x0000001fff057819 */ /* 0x006fe20000011404 */
[----:B------:R-:W0:Y:S01]  /*1d00*/  LDGDEPBAR ;  /* 0x00000000000079af */ /* 0x000e220000000000 */
[----:B------:R-:W-:Y:S01]  /*1d10*/  LOP3.LUT R12, R12, 0x7ffffffc, RZ, 0xc0, !PT ;  /* 0x7ffffffc0c0c7812 */ /* 0x000fe200078ec0ff */
[----:B------:R-:W-:Y:S01]  /*1d20*/  IMAD R3, R3, c[0x0][0x238], RZ ;  /* 0x00008e0003037a24 */ /* 0x000fe200078e02ff */
[----:B------:R-:W-:Y:S01]  /*1d30*/  LEA.HI R5, R5, R4, RZ, 0x2 ;  /* 0x0000000405057211 */ /* 0x000fe200078f10ff */
[----:B------:R-:W-:Y:S01]  /*1d40*/  UMOV UR22, 0x1 ;  /* 0x0000000100167882 */ /* 0x000fe20000000000 */
[----:B------:R-:W-:Y:S01]  /*1d50*/  SHF.R.S32.HI R213, RZ, 0x1f, R212 ;  /* 0x0000001fffd57819 */ /* 0x000fe200000114d4 */
[----:B------:R-:W-:Y:S01]  /*1d60*/  IMAD.IADD R12, R13, 0x1, -R12 ;  /* 0x000000010d0c7824 */ /* 0x000fe200078e0a0c */
[----:B------:R-:W-:Y:S01]  /*1d70*/  LOP3.LUT R5, R5, 0x1ffffffc, RZ, 0xc0, !PT ;  /* 0x1ffffffc05057812 */ /* 0x000fe200078ec0ff */
[----:B------:R-:W-:Y:S01]  /*1d80*/  ULDC UR17, c[0x0][0x198] ;  /* 0x0000660000117ab9 */ /* 0x000fe20000000800 */
[----:B------:R-:W-:Y:S01]  /*1d90*/  LOP3.LUT P0, RZ, R9, 0x4, RZ, 0xc0, !PT ;  /* 0x0000000409ff7812 */ /* 0x000fe2000780c0ff */
[----:B------:R-:W-:Y:S01]  /*1da0*/  UIADD3 UR17, -UR12, UR17, UR22 ;  /* 0x000000110c117290 */ /* 0x000fe2000fffe116 */
[----:B------:R-:W-:Y:S01]  /*1db0*/  IMAD R3, R2, c[0x0][0x23c], R3 ;  /* 0x00008f0002037a24 */ /* 0x000fe200078e0203 */
[----:B------:R-:W-:Y:S01]  /*1dc0*/  ULDC.64 UR4, c[0x0][0x240] ;  /* 0x0000900000047ab9 */ /* 0x000fe20000000a00 */
[----:B------:R-:W-:Y:S01]  /*1dd0*/  IMAD.IADD R5, R4, 0x1, -R5 ;  /* 0x0000000104057824 */ /* 0x000fe200078e0a05 */
[----:B------:R-:W-:Y:S01]  /*1de0*/  UIMAD UR4, UR16, UR4, URZ ;  /* 0x00000004100472a4 */ /* 0x000fe2000f8e023f */
[----:B------:R-:W-:Y:S01]  /*1df0*/  IMAD.WIDE.U32 R6, R2, c[0x0][0x238], R212 ;  /* 0x00008e0002067a25 */ /* 0x000fe200078e00d4 */
[----:B------:R-:W-:Y:S01]  /*1e00*/  LEA R201, R201, 0x1c480, 0x1 ;  /* 0x0001c480c9c97811 */ /* 0x000fe200078e08ff */
[----:B------:R-:W-:Y:S01]  /*1e10*/  ULDC UR16, c[0x0][0x2a0] ;  /* 0x0000a80000107ab9 */ /* 0x000fe20000000800 */
[----:B------:R-:W-:Y:S01]  /*1e20*/  SHF.L.U32 R204, R204, 0x1, RZ ;  /* 0x00000001cccc7819 */ /* 0x000fe200000006ff */
[----:B------:R-:W-:Y:S01]  /*1e30*/  IMAD R228, R5, 0x4, R12 ;  /* 0x0000000405e47824 */ /* 0x000fe200078e020c */
[----:B------:R-:W-:Y:S01]  /*1e40*/  UIMAD UR23, UR11, UR5, UR4 ;  /* 0x000000050b1772a4 */ /* 0x000fe2000f8e0204 */
[----:B------:R-:W-:Y:S01]  /*1e50*/  IMAD.IADD R7, R7, 0x1, R3 ;  /* 0x0000000107077824 */ /* 0x000fe200078e0203 */
[----:B------:R-:W-:Y:S01]  /*1e60*/  ULOP3.LUT UR16, URZ, UR16, URZ, 0x33, !UPT ;  /* 0x000000103f107292 */ /* 0x000fe2000f8e333f */
[----:B------:R-:W-:Y:S01]  /*1e70*/  IMAD.U32 R229, RZ, RZ, UR17 ;  /* 0x00000011ffe57e24 */ /* 0x000fe2000f8e00ff */
[----:B------:R-:W-:Y:S01]  /*1e80*/  LEA R199, R0, R201, 0x1 ;  /* 0x000000c900c77211 */ /* 0x000fe200078e08ff */
[----:B------:R-:W-:Y:S01]  /*1e90*/  IMAD.SHL.U32 R228, R228, 0x2, RZ ;  /* 0x00000002e4e47824 */ /* 0x000fe200078e00ff */
[----:B------:R-:W-:Y:S01]  /*1ea0*/  IADD3 R223, R222, 0x184c0, RZ ;  /* 0x000184c0dedf7810 */ /* 0x000fe20007ffe0ff */
[----:B------:R-:W-:Y:S01]  /*1eb0*/  IMAD.WIDE.U32 R230, R230, c[0x0][0x240], R6 ;  /* 0x00009000e6e67a25 */ /* 0x000fe200078e0006 */
[----:B------:R-:W-:Y:S01]  /*1ec0*/  @P0 IADD3 R223, R15, -0x40, RZ ;  /* 0xffffffc00fdf0810 */ /* 0x000fe20007ffe0ff */
[----:B------:R-:W-:Y:S01]  /*1ed0*/  CS2R R162, SRZ ;  /* 0x0000000000a27805 */ /* 0x000fe2000001ff00 */
[----:B------:R-:W-:Y:S01]  /*1ee0*/  IADD3 R229, R229, -c[0x0][0x168], -R228 ;  /* 0x80005a00e5e57a10 */ /* 0x000fe20007ffe8e4 */
[----:B------:R-:W-:Y:S01]  /*1ef0*/  IMAD R200, R198, 0x2, R201 ;  /* 0x00000002c6c87824 */ /* 0x000fe200078e02c9 */
[----:B------:R-:W-:Y:S01]  /*1f00*/  LEA R202, R202, 0x80, 0x1 ;  /* 0x00000080caca7811 */ /* 0x000fe200078e08ff */
[----:B------:R-:W-:Y:S01]  /*1f10*/  IMAD.SHL.U32 R203, R203, 0x2, RZ ;  /* 0x00000002cbcb7824 */ /* 0x000fe200078e00ff */
[----:B------:R-:W-:Y:S01]  /*1f20*/  CS2R R160, SRZ ;  /* 0x0000000000a07805 */ /* 0x000fe2000001ff00 */
[----:B------:R-:W-:Y:S01]  /*1f30*/  IMAD.IADD R197, R207, 0x1, R205 ;  /* 0x00000001cfc57824 */ /* 0x000fe200078e02cd */
        /* <DEDUP_REMOVED lines=49> */
[----:B------:R-:W-:Y:S01]  /*2250*/  IADD3 R235, -R228, UR6, RZ ;  /* 0x00000006e4eb7c10 */ /* 0x000fe2000fffe1ff */
[----:B------:R-:W-:Y:S01]  /*2260*/  ULDC UR7, c[0x0][0x2a8] ;  /* 0x0000aa0000077ab9 */ /* 0x000fe20000000800 */
[----:B------:R-:W-:Y:S01]  /*2270*/  IADD3 R232, R231, UR23, RZ ;  /* 0x00000017e7e87c10 */ /* 0x000fe2000fffe0ff */
[----:B------:R-:W-:Y:S01]  /*2280*/  ULDC UR5, c[0x0][0x2a0] ;  /* 0x0000a80000057ab9 */ /* 0x000fe20000000800 */
[C---:B------:R-:W-:Y:S01]  /*2290*/  IADD3 R234, R229.reuse, c[0x0][0x2a4], RZ ;  /* 0x0000a900e5ea7a10 */ /* 0x040fe20007ffe0ff */
[----:B------:R-:W-:Y:S01]  /*22a0*/  UMOV UR4, URZ ;  /* 0x0000003f00047c82 */ /* 0x000fe20008000000 */
[----:B------:R-:W-:Y:S01]  /*22b0*/  IADD3 R233, R229, UR16, RZ ;  /* 0x00000010e5e97c10 */ /* 0x000fe2000fffe0ff */
[----:B------:R-:W-:-:S02]  /*22c0*/  UMOV UR24, 0x1 ;  /* 0x0000000100187882 */ /* 0x000fc40000000000 */
[----:B------:R-:W-:Y:S02]  /*22d0*/  UISETP.GT.AND UP4, UPT, UR10, -0x1, UPT ;  /* 0xffffffff0a00788c */ /* 0x000fe4000bf84270 */
[----:B------:R-:W-:Y:S02]  /*22e0*/  UISETP.LE.AND UP3, UPT, UR22, UR7, UPT ;  /* 0x000000071600728c */ /* 0x000fe4000bf63270 */
[----:B------:R-:W-:Y:S02]  /*22f0*/  ULOP3.LUT UR5, URZ, UR5, URZ, 0x33, !UPT ;  /* 0x000000053f057292 */ /* 0x000fe4000f8e333f */
[----:B------:R-:W-:Y:S02]  /*2300*/  UMOV UR17, URZ ;  /* 0x0000003f00117c82 */ /* 0x000fe40008000000 */
.L_x_916:
[----:B------:R-:W-:Y:S04]  /*2310*/  DEPBAR.LE SB0, 0x1 ;  /* 0x000080400000791a */ /* 0x000fe80000000000 */
[----:B------:R-:W-:Y:S01]  /*2320*/  BAR.SYNC.DEFER_BLOCKING 0x0 ;  /* 0x0000000000007b1d */ /* 0x000fe20000010000 */
[----:B------:R-:W-:Y:S01]  /*2330*/  MOV R3, UR4 ;  /* 0x0000000400037c02 */ /* 0x000fe20008000f00 */
[----:B------:R-:W-:Y:S01]  /*2340*/  IMAD.U32 R2, RZ, RZ, UR4 ;  /* 0x00000004ff027e24 */ /* 0x000fe2000f8e00ff */
[----:B------:R-:W-:Y:S02]  /*2350*/  MOV R173, UR4 ;  /* 0x0000000400ad7c02 */ /* 0x000fe40008000f00 */
[----:B------:R-:W-:Y:S01]  /*2360*/  MOV R239, UR4 ;  /* 0x0000000400ef7c02 */ /* 0x000fe20008000f00 */
[----:B------:R-:W-:Y:S01]  /*2370*/  IMAD R3, R3, 0x1800, R207 ;  /* 0x0000180003037824 */ /* 0x000fe200078e02cf */
[----:B------:R-:W-:Y:S01]  /*2380*/  PLOP3.LUT P0, PT, PT, PT, UP3, 0x80, 0x0 ;  /* 0x000000000000781c */ /* 0x000fe20003f0f038 */
[----:B------:R-:W-:Y:S02]  /*2390*/  IMAD R2, R2, 0x1800, R205 ;  /* 0x0000180002027824 */ /* 0x000fe400078e02cd */
[----:B------:R-:W-:Y:S01]  /*23a0*/  IMAD R173, R173, 0x1800, R197 ;  /* 0x00001800adad7824 */ /* 0x000fe200078e02c5 */
[----:B------:R-:W-:Y:S01]  /*23b0*/  SHF.L.U32 R172, R3, 0x1, RZ ;  /* 0x0000000103ac7819 */ /* 0x000fe200000006ff */
[----:B------:R-:W-:Y:S02]  /*23c0*/  IMAD.IADD R2, R207, 0x1, R2 ;  /* 0x00000001cf027824 */ /* 0x000fe400078e0202 */
[----:B------:R-:W-:Y:S02]  /*23d0*/  IMAD.SHL.U32 R173, R173, 0x2, RZ ;  /* 0x00000002adad7824 */ /* 0x000fe400078e00ff */
[--C-:B------:R-:W-:Y:S01]  /*23e0*/  IMAD R239, R239, 0x40, R211.reuse ;  /* 0x00000040efef7824 */ /* 0x100fe200078e02d3 */
[----:B------:R-:W-:Y:S04]  /*23f0*/  SHF.L.U32 R2, R2, 0x1, RZ ;  /* 0x0000000102027819 */ /* 0x000fe800000006ff */
        /* <DEDUP_REMOVED lines=17> */
[----:B------:R-:W-:Y:S05]  /*2510*/  LDSM.16.M88.4 R168, [R173+0xd880] ;  /* 0x00d88000ada8783b */ /* 0x000fea0000000200 */
[-C--:B---3--:R-:W-:Y:S01]  /*2520*/  HMMA.16816.F32 R20, R32, R36.reuse, RZ ;  /* 0x000000242014723c */ /* 0x088fe200000018ff */
[----:B------:R-:W-:Y:S06]  /*2530*/  LDS R247, [R239+0x18080] ;  /* 0x01808000eff77984 */ /* 0x000fec0000000800 */
[----:B------:R-:W-:Y:S01]  /*2540*/  LDS R241, [R239+0x180a0] ;  /* 0x0180a000eff17984 */ /* 0x000fe20000000800 */
[C---:B------:R-:W-:Y:S05]  /*2550*/  HMMA.16816.F32 R24, R28.reuse, R36, RZ ;  /* 0x000000241c18723c */ /* 0x040fea00000018ff */
[----:B------:R-:W-:Y:S03]  /*2560*/  LDS R240, [R239+0x18100] ;  /* 0x01810000eff07984 */ /* 0x000fe60000000800 */
[-C--:B------:R-:W-:Y:S03]  /*2570*/  HMMA.16816.F32 R28, R28, R38.reuse, RZ ;  /* 0x000000261c1c723c */ /* 0x080fe600000018ff */
[----:B------:R-:W-:Y:S05]  /*2580*/  LDS R238, [R239+0x18120] ;  /* 0x01812000efee7984 */ /* 0x000fea0000000800 */
[----:B------:R-:W-:Y:S01]  /*2590*/  HMMA.16816.F32 R32, R32, R38, RZ ;  /* 0x000000262020723c */ /* 0x000fe200000018ff */
[----:B------:R-:W3:Y:S07]  /*25a0*/  LDSM.16.M88.4 R36, [R204+0x3080] ;  /* 0x00308000cc24783b */ /* 0x000eee0000000200 */
[-C--:B----4-:R-:W-:Y:S08]  /*25b0*/  HMMA.16816.F32 R4, R40, R44.reuse, R4 ;  /* 0x0000002c2804723c */ /* 0x090ff00000001804 */
[C---:B-----5:R-:W-:Y:S08]  /*25c0*/  HMMA.16816.F32 R8, R48.reuse, R44, R8 ;  /* 0x0000002c3008723c */ /* 0x060ff00000001808 */
[-C--:B------:R-:W-:Y:S08]  /*25d0*/  HMMA.16816.F32 R12, R48, R46.reuse, R12 ;  /* 0x0000002e300c723c */ /* 0x080ff0000000180c */
[C---:B------:R-:W-:Y:S01]  /*25e0*/  HMMA.16816.F32 R16, R40.reuse, R46, R16 ;  /* 0x0000002e2810723c */ /* 0x040fe20000001810 */
[----:B------:R-:W4:Y:S07]  /*25f0*/  LDSM.16.M88.4 R44, [R173+0xd080] ;  /* 0x00d08000ad2c783b */ /* 0x000f2e0000000200 */
[-C--:B------:R-:W-:Y:S08]  /*2600*/  HMMA.16816.F32 R20, R40, R52.reuse, R20 ;  /* 0x000000342814723c */ /* 0x080ff00000001814 */
[C---:B------:R-:W-:Y:S08]  /*2610*/  HMMA.16816.F32 R24, R48.reuse, R52, R24 ;  /* 0x000000343018723c */ /* 0x040ff00000001818 */
[-C--:B------:R-:W-:Y:S01]  /*2620*/  HMMA.16816.F32 R28, R48, R54.reuse, R28 ;  /* 0x00000036301c723c */ /* 0x080fe2000000181c */
[----:B------:R-:W-:Y:S07]  /*2630*/  LDSM.16.M88.4 R48, [R172+0xe080] ;  /* 0x00e08000ac30783b */ /* 0x000fee0000000200 */
[----:B------:R-:W-:Y:S01]  /*2640*/  HMMA.16816.F32 R32, R40, R54, R32 ;  /* 0x000000362820723c */ /* 0x000fe20000001820 */
[----:B------:R-:W5:Y:S06]  /*2650*/  LDSM.16.M88.4 R40, [R196+0x3080] ;  /* 0x00308000c428783b */ /* 0x000f6c0000000200 */
        /* <DEDUP_REMOVED lines=8> */
[-C--:B------:R-:W-:Y:S08]  /*26e0*/  HMMA.16816.F32 R28, R64, R38.reuse, R28 ;  /* 0x00000026401c723c */ /* 0x080ff0000000181c */
[----:B------:R-:W-:Y:S01]  /*26f0*/  HMMA.16816.F32 R32, R56, R38, R32 ;  /* 0x000000263820723c */ /* 0x000fe20000001820 */
[----:B------:R-:W2:Y:S06]  /*2700*/  LDSM.16.M88.4 R36, [R204+0x5080] ;  /* 0x00508000cc24783b */ /* 0x000eac0000000200 */
[----:B------:R-:W-:Y:S01]  /*2710*/  LDSM.16.M88.4 R56, [R173+0xe880] ;  /* 0x00e88000ad38783b */ /* 0x000fe20000000200 */
[-C--:B----4-:R-:W-:Y:S08]  /*2720*/  HMMA.16816.F32 R4, R44, R164.reuse, R4 ;  /* 0x000000a42c04723c */ /* 0x090ff00000001804 */
[C---:B------:R-:W-:Y:S08]  /*2730*/  HMMA.16816.F32 R8, R168.reuse, R164, R8 ;  /* 0x000000a4a808723c */ /* 0x040ff00000001808 */
[-C--:B------:R-:W-:Y:S08]  /*2740*/  HMMA.16816.F32 R12, R168, R166.reuse, R12 ;  /* 0x000000a6a80c723c */ /* 0x080ff0000000180c */
[C---:B------:R-:W-:Y:S08]  /*2750*/  HMMA.16816.F32 R16, R44.reuse, R166, R16 ;  /* 0x000000a62c10723c */ /* 0x040ff00000001810 */
[-C--:B-----5:R-:W-:Y:S08]  /*2760*/  HMMA.16816.F32 R20, R44, R40.reuse, R20 ;  /* 0x000000282c14723c */ /* 0x0a0ff00000001814 */
[C---:B------:R-:W-:Y:S08]  /*2770*/  HMMA.16816.F32 R24, R168.reuse, R40, R24 ;  /* 0x00000028a818723c */ /* 0x040ff00000001818 */
[-C--:B------:R-:W-:Y:S08]  /*2780*/  HMMA.16816.F32 R28, R168, R42.reuse, R28 ;  /* 0x0000002aa81c723c */ /* 0x080ff0000000181c */
[----:B------:R-:W-:Y:S01]  /*2790*/  HMMA.16816.F32 R32, R44, R42, R32 ;  /* 0x0000002a2c20723c */ /* 0x000fe20000001820 */
[----:B------:R-:W-:Y:S06]  /*27a0*/  LDSM.16.M88.4 R44, [R196+0x4080] ;  /* 0x00408000c42c783b */ /* 0x000fec0000000200 */
[----:B------:R-:W3:Y:S01]  /*27b0*/  LDSM.16.M88.4 R40, [R173+0xe080] ;  /* 0x00e08000ad28783b */ /* 0x000ee20000000200 */
[-C--:B------:R-:W-:Y:S08]  /*27c0*/  HMMA.16816.F32 R4, R48, R52.reuse, R4 ;  /* 0x000000343004723c */ /* 0x080ff00000001804 */
[C---:B-1----:R-:W-:Y:S08]  /*27d0*/  HMMA.16816.F32 R8, R60.reuse, R52, R8 ;  /* 0x000000343c08723c */ /* 0x042ff00000001808 */
[-C--:B------:R-:W-:Y:S08]  /*27e0*/  HMMA.16816.F32 R12, R60, R54.reuse, R12 ;  /* 0x000000363c0c723c */ /* 0x080ff0000000180c */
[C---:B------:R-:W-:Y:S01]  /*27f0*/  HMMA.16816.F32 R16, R48.reuse, R54, R16 ;  /* 0x000000363010723c */ /* 0x040fe20000001810 */
[----:B------:R-:W1:Y:S07]  /*2800*/  LDSM.16.M88.4 R52, [R196+0x5080] ;  /* 0x00508000c434783b */ /* 0x000e6e0000000200 */
[-C--:B--2---:R-:W-:Y:S08]  /*2810*/  HMMA.16816.F32 R20, R48, R36.reuse, R20 ;  /* 0x000000243014723c */ /* 0x084ff00000001814 */
[C---:B------:R-:W-:Y:S07]  /*2820*/  HMMA.16816.F32 R24, R60.reuse, R36, R24 ;  /* 0x000000243c18723c */ /* 0x040fee0000001818 */
[----:B------:R-:W-:Y:S01]  /*2830*/  IMAD R37, R237, 0x40, R211 ;  /* 0x00000040ed257824 */ /* 0x000fe200078e02d3 */
[-C--:B------:R-:W-:Y:S04]  /*2840*/  HMMA.16816.F32 R28, R60, R38.reuse, R28 ;  /* 0x000000263c1c723c */ /* 0x080fe8000000181c */
[C---:B------:R-:W-:Y:S01]  /*2850*/  IADD3 R249, R37.reuse, R234, RZ ;  /* 0x000000ea25f97210 */ /* 0x040fe20007ffe0ff */
[----:B------:R-:W-:Y:S03]  /*2860*/  IMAD.IADD R250, R37, 0x1, R233 ;  /* 0x0000000125fa7824 */ /* 0x000fe600078e02e9 */
[----:B------:R-:W-:Y:S04]  /*2870*/  HMMA.16816.F32 R32, R48, R38, R32 ;  /* 0x000000263020723c */ /* 0x000fe80000001820 */
[----:B------:R-:W-:Y:S04]  /*2880*/  IMNMX R249, R235, R249, PT ;  /* 0x000000f9ebf97217 */ /* 0x000fe80003800200 */
[-C--:B---3--:R-:W-:Y:S08]  /*2890*/  HMMA.16816.F32 R4, R40, R44.reuse, R4 ;  /* 0x0000002c2804723c */ /* 0x088ff00000001804 */
[C---:B------:R-:W-:Y:S08]  /*28a0*/  HMMA.16816.F32 R8, R56.reuse, R44, R8 ;  /* 0x0000002c3808723c */ /* 0x040ff00000001808 */
[-C--:B------:R-:W-:Y:S08]  /*28b0*/  HMMA.16816.F32 R12, R56, R46.reuse, R12 ;  /* 0x0000002e380c723c */ /* 0x080ff0000000180c */
[C---:B------:R-:W-:Y:S08]  /*28c0*/  HMMA.16816.F32 R16, R40.reuse, R46, R16 ;  /* 0x0000002e2810723c */ /* 0x040ff00000001810 */
[-C--:B-1----:R-:W-:Y:S08]  /*28d0*/  HMMA.16816.F32 R20, R40, R52.reuse, R20 ;  /* 0x000000342814723c */ /* 0x082ff00000001814 */
        /* <DEDUP_REMOVED lines=18> */
.L_x_900:
[----:B------:R-:W-:Y:S04]  /*2a00*/  MOV R36, 0x1 ;  /* 0x0000000100247802 */ /* 0x000fe80000000f00 */
[----:B------:R-:W-:Y:S11]  /*2a10*/  ISETP.NE.AND P5, PT, R36, c[0x0][0x2a8], PT ;  /* 0x0000aa0024007a0c */ /* 0x000ff60003fa5270 */
[----:B------:R-:W-:Y:S02]  /*2a20*/  @!UPT UIADD3 URZ, URZ, URZ, URZ ;  /* 0x0000003f3f3ff290 */ /* 0x000fe4000fffe03f */
[----:B------:R-:W-:Y:S05]  /*2a30*/  @P5 IMAD.HI.U32 R36, R38, c[0x0][0x2ac], RZ ;  /* 0x0000ab0026245a27 */ /* 0x000fea00078e00ff */
[----:B------:R-:W-:Y:S02]  /*2a40*/  @P5 SHF.R.U32.HI R38, RZ, c[0x0][0x2b0], R36 ;  /* 0x0000ac00ff265a19 */ /* 0x000fe40000011624 */
.L_x_901:
[----:B------:R-:W-:Y:S05]  /*2a50*/  BSYNC B0 ;  /* 0x0000000000007941 */ /* 0x000fea0003800000 */
.L_x_899:
[----:B------:R-:W-:Y:S04]  /*2a60*/  IMAD.MOV.U32 R36, RZ, RZ, c[0x0][0x2a8] ;  /* 0x0000aa00ff247624 */ /* 0x000fe800078e00ff */
[----:B------:R-:W-:Y:S01]  /*2a70*/  IMAD R250, R38, R36, -UR12 ;  /* 0x8000000c26fa7e24 */ /* 0x000fe2000f8e0224 */
[C-C-:B------:R-:W-:Y:S02]  /*2a80*/  IADD3 R36, R37.reuse, c[0x0][0x2a4], R229.reuse ;  /* 0x0000a90025247a10 */ /* 0x140fe40007ffe0e5 */
[----:B------:R-:W-:Y:S01]  /*2a90*/  IADD3 R38, R37, UR5, R229 ;  /* 0x0000000525267c10 */ /* 0x000fe2000fffe0e5 */
[----:B------:R-:W-:Y:S01]  /*2aa0*/  IMAD.IADD R250, R250, 0x1, -R228 ;  /* 0x00000001fafa7824 */ /* 0x000fe200078e0ae4 */
[----:B------:R-:W-:Y:S04]  /*2ab0*/  IMNMX R36, R235, R36, PT ;  /* 0x00000024eb247217 */ /* 0x000fe80003800200 */
[----:B------:R-:W-:Y:S02]  /*2ac0*/  IADD3 R249, R250, c[0x0][0x2a8], RZ ;  /* 0x0000aa00faf97a10 */ /* 0x000fe40007ffe0ff */
[----:B------:R-:W-:Y:S02]  /*2ad0*/  IMNMX R250, R38, R250, !PT ;  /* 0x000000fa26fa7217 */ /* 0x000fe40007800200 */
[----:B------:R-:W-:Y:S02]  /*2ae0*/  IMNMX R249, R36, R249, PT ;  /* 0x000000f924f97217 */ /* 0x000fe40003800200 */
.L_x_898:
[----:B------:R-:W-:Y:S04]  /*2af0*/  IADD3 R36, R37, 0x8, RZ ;  /* 0x0000000825247810 */ /* 0x000fe80007ffe0ff */
[----:B------:R-:W-:Y:S01]  /*2b00*/  IADD3 R246, R36, c[0x0][0x2a4], R229 ;  /* 0x0000a90024f67a10 */ /* 0x000fe20007ffe0e5 */
[----:B------:R-:W-:Y:S03]  /*2b10*/  IMAD.IADD R248, R233, 0x1, R36 ;  /* 0x00000001e9f87824 */ /* 0x000fe600078e0224 */
        /* <DEDUP_REMOVED lines=16> */
.L_x_904:
[----:B------:R-:W-:Y:S04]  /*2c20*/  MOV R36, 0x1 ;  /* 0x0000000100247802 */ /* 0x000fe80000000f00 */
[----:B------:R-:W-:Y:S11]  /*2c30*/  ISETP.NE.AND P5, PT, R36, c[0x0][0x2a8], PT ;  /* 0x0000aa0024007a0c */ /* 0x000ff60003fa5270 */
[----:B------:R-:W-:Y:S02]  /*2c40*/  @!UPT UIADD3 URZ, URZ, URZ, URZ ;  /* 0x0000003f3f3ff290 */ /* 0x000fe4000fffe03f */
[----:B------:R-:W-:Y:S05]  /*2c50*/  @P5 IMAD.HI.U32 R36, R38, c[0x0][0x2ac], RZ ;  /* 0x0000ab0026245a27 */ /* 0x000fea00078e00ff */
[----:B------:R-:W-:Y:S02]  /*2c60*/  @P5 SHF.R.U32.HI R38, RZ, c[0x0][0x2b0], R36 ;  /* 0x0000ac00ff265a19 */ /* 0x000fe40000011624 */
.L_x_905:
[----:B------:R-:W-:Y:S05]  /*2c70*/  BSYNC B0 ;  /* 0x0000000000007941 */ /* 0x000fea0003800000 */
.L_x_903:
[----:B------:R-:W-:Y:S04]  /*2c80*/  IMAD.MOV.U32 R36, RZ, RZ, c[0x0][0x2a8] ;  /* 0x0000aa00ff247624 */ /* 0x000fe800078e00ff */
[----:B------:R-:W-:Y:S04]  /*2c90*/  IMAD R38, R38, R36, -UR12 ;  /* 0x8000000c26267e24 */ /* 0x000fe8000f8e0224 */
[----:B------:R-:W-:Y:S05]  /*2ca0*/  IMAD.IADD R38, R38, 0x1, -R228 ;  /* 0x0000000126267824 */ /* 0x000fea00078e0ae4 */
[----:B------:R-:W-:Y:S02]  /*2cb0*/  IADD3 R36, R38, c[0x0][0x2a8], RZ ;  /* 0x0000aa0026247a10 */ /* 0x000fe40007ffe0ff */
[----:B------:R-:W-:Y:S02]  /*2cc0*/  IMNMX R248, R248, R38, !PT ;  /* 0x00000026f8f87217 */ /* 0x000fe40007800200 */
[----:B------:R-:W-:Y:S02]  /*2cd0*/  IMNMX R246, R246, R36, PT ;  /* 0x00000024f6f67217 */ /* 0x000fe40003800200 */
.L_x_902:
[----:B------:R-:W-:Y:S04]  /*2ce0*/  IADD3 R36, R37, 0x20, RZ ;  /* 0x0000002025247810 */ /* 0x000fe80007ffe0ff */
[----:B------:R-:W-:Y:S01]  /*2cf0*/  IADD3 R245, R36, c[0x0][0x2a4], R229 ;  /* 0x0000a90024f57a10 */ /* 0x000fe20007ffe0e5 */
        /* <DEDUP_REMOVED lines=17> */
.L_x_908:
[----:B------:R-:W-:Y:S04]  /*2e10*/  MOV R36, 0x1 ;  /* 0x0000000100247802 */ /* 0x000fe80000000f00 */
[----:B------:R-:W-:Y:S11]  /*2e20*/  ISETP.NE.AND P5, PT, R36, c[0x0][0x2a8], PT ;  /* 0x0000aa0024007a0c */ /* 0x000ff60003fa5270 */
[----:B------:R-:W-:Y:S02]  /*2e30*/  @!UPT UIADD3 URZ, URZ, URZ, URZ ;  /* 0x0000003f3f3ff290 */ /* 0x000fe4000fffe03f */
[----:B------:R-:W-:Y:S05]  /*2e40*/  @P5 IMAD.HI.U32 R36, R38, c[0x0][0x2ac], RZ ;  /* 0x0000ab0026245a27 */ /* 0x000fea00078e00ff */
[----:B------:R-:W-:Y:S02]  /*2e50*/  @P5 SHF.R.U32.HI R38, RZ, c[0x0][0x2b0], R36 ;  /* 0x0000ac00ff265a19 */ /* 0x000fe40000011624 */
.L_x_909:
[----:B------:R-:W-:Y:S05]  /*2e60*/  BSYNC B0 ;  /* 0x0000000000007941 */ /* 0x000fea0003800000 */
.L_x_907:
[----:B------:R-:W-:Y:S04]  /*2e70*/  IMAD.MOV.U32 R36, RZ, RZ, c[0x0][0x2a8] ;  /* 0x0000aa00ff247624 */ /* 0x000fe800078e00ff */
[----:B------:R-:W-:Y:S04]  /*2e80*/  IMAD R38, R38, R36, -UR12 ;  /* 0x8000000c26267e24 */ /* 0x000fe8000f8e0224 */
[----:B------:R-:W-:Y:S05]  /*2e90*/  IMAD.IADD R38, R38, 0x1, -R228 ;  /* 0x0000000126267824 */ /* 0x000fea00078e0ae4 */
[----:B------:R-:W-:Y:S02]  /*2ea0*/  IADD3 R36, R38, c[0x0][0x2a8], RZ ;  /* 0x0000aa0026247a10 */ /* 0x000fe40007ffe0ff */
[----:B------:R-:W-:Y:S02]  /*2eb0*/  IMNMX R244, R244, R38, !PT ;  /* 0x00000026f4f47217 */ /* 0x000fe40007800200 */
[----:B------:R-:W-:Y:S02]  /*2ec0*/  IMNMX R245, R245, R36, PT ;  /* 0x00000024f5f57217 */ /* 0x000fe40003800200 */
.L_x_906:
        /* <DEDUP_REMOVED lines=19> */
.L_x_912:
[----:B------:R-:W-:Y:S04]  /*3000*/  MOV R36, 0x1 ;  /* 0x0000000100247802 */ /* 0x000fe80000000f00 */
[----:B------:R-:W-:Y:S11]  /*3010*/  ISETP.NE.AND P0, PT, R36, c[0x0][0x2a8], PT ;  /* 0x0000aa0024007a0c */ /* 0x000ff60003f05270 */
[----:B------:R-:W-:Y:S02]  /*3020*/  @!UPT UIADD3 URZ, URZ, URZ, URZ ;  /* 0x0000003f3f3ff290 */ /* 0x000fe4000fffe03f */
[----:B------:R-:W-:Y:S05]  /*3030*/  @P0 IMAD.HI.U32 R36, R37, c[0x0][0x2ac], RZ ;  /* 0x0000ab0025240a27 */ /* 0x000fea00078e00ff */
[----:B------:R-:W-:Y:S02]  /*3040*/  @P0 SHF.R.U32.HI R37, RZ, c[0x0][0x2b0], R36 ;  /* 0x0000ac00ff250a19 */ /* 0x000fe40000011624 */
.L_x_913:
[----:B------:R-:W-:Y:S05]  /*3050*/  BSYNC B0 ;  /* 0x0000000000007941 */ /* 0x000fea0003800000 */
.L_x_911:
[----:B------:R-:W-:Y:S04]  /*3060*/  IMAD.MOV.U32 R36, RZ, RZ, c[0x0][0x2a8] ;  /* 0x0000aa00ff247624 */ /* 0x000fe800078e00ff */
[----:B------:R-:W-:Y:S04]  /*3070*/  IMAD R37, R37, R36, -UR12 ;  /* 0x8000000c25257e24 */ /* 0x000fe8000f8e0224 */
[----:B------:R-:W-:Y:S05]  /*3080*/  IMAD.IADD R37, R37, 0x1, -R228 ;  /* 0x0000000125257824 */ /* 0x000fea00078e0ae4 */
[----:B------:R-:W-:Y:S02]  /*3090*/  IADD3 R36, R37, c[0x0][0x2a8], RZ ;  /* 0x0000aa0025247a10 */ /* 0x000fe40007ffe0ff */
[----:B------:R-:W-:Y:S02]  /*30a0*/  IMNMX R243, R243, R37, !PT ;  /* 0x00000025f3f37217 */ /* 0x000fe40007800200 */
[----:B------:R-:W-:Y:S02]  /*30b0*/  IMNMX R242, R242, R36, PT ;  /* 0x00000024f2f27217 */ /* 0x000fe40003800200 */
.L_x_910:
[----:B------:R-:W-:Y:S04]  /*30c0*/  DEPBAR.LE SB0, 0x1 ;  /* 0x000080400000791a */ /* 0x000fe80000000000 */
[----:B------:R-:W-:Y:S01]  /*30d0*/  BAR.SYNC.DEFER_BLOCKING 0x0 ;  /* 0x0000000000007b1d */ /* 0x000fe20000010000 */
[----:B------:R-:W-:Y:S02]  /*30e0*/  IADD3 R236, R237, 0x1, RZ ;  /* 0x00000001edec7810 */ /* 0x000fe40007ffe0ff */
[----:B------:R-:W-:Y:S02]  /*30f0*/  LEA R3, R3, 0x12080, 0x1 ;  /* 0x0001208003037811 */ /* 0x000fe400078e08ff */
[----:B------:R-:W-:Y:S01]  /*3100*/  ISETP.GE.AND P0, PT, R236, UR13, PT ;  /* 0x0000000dec007c0c */ /* 0x000fe2000bf06270 */
[----:B------:R1:W2:Y:S04]  /*3110*/  LDSM.16.M88.4 R64, [R172+0x12080] ;  /* 0x01208000ac40783b */ /* 0x0002a80000000200 */
[----:B------:R1:W3:Y:S04]  /*3120*/  LDSM.16.M88.4 R60, [R172+0x12880] ;  /* 0x01288000ac3c783b */ /* 0x0002e80000000200 */
[----:B------:R1:W4:Y:S04]  /*3130*/  LDSM.16.M88.4 R48, [R204+0x6080] ;  /* 0x00608000cc30783b */ /* 0x0003280000000200 */
[----:B------:R1:W5:Y:S04]  /*3140*/  LDSM.16.M88.4 R164, [R204+0x7080] ;  /* 0x00708000cca4783b */ /* 0x0003680000000200 */
[----:B------:R1:W1:Y:S04]  /*3150*/  LDSM.16.M88.4 R168, [R2+0x12080] ;  /* 0x0120800002a8783b */ /* 0x0002680000000200 */
[----:B------:R1:W1:Y:S04]  /*3160*/  LDSM.16.M88.4 R176, [R2+0x12880] ;  /* 0x0128800002b0783b */ /* 0x0002680000000200 */
[----:B------:R1:W1:Y:S04]  /*3170*/  LDSM.16.M88.4 R172, [R196+0x6080] ;  /* 0x00608000c4ac783b */ /* 0x0002680000000200 */
[----:B------:R1:W1:Y:S01]  /*3180*/  LDSM.16.M88.4 R180, [R196+0x7080] ;  /* 0x00708000c4b4783b */ /* 0x0002620000000200 */
[----:B------:R-:W-:-:S05]  /*3190*/  @P0 BRA `(.L_x_914) ;  /* 0x0000029000000947 */ /* 0x000fca0003800000 */
[----:B------:R-:W-:Y:S01]  /*31a0*/  SHF.R.S32.HI R38, RZ, 0x1f, R236 ;  /* 0x0000001fff267819 */ /* 0x000fe200000114ec */
[----:B------:R-:W5:Y:S01]  /*31b0*/  @!P1 S2R R37, SR_CTAID.Y ;  /* 0x0000000000259919 */ /* 0x000f620000002600 */
[----:B------:R-:W-:Y:S01]  /*31c0*/  @!P1 LEA R41, R237, 0x40, 0x6 ;  /* 0x00000040ed299811 */ /* 0x000fe200078e30ff */
[----:B------:R-:W-:Y:S04]  /*31d0*/  IMAD.WIDE.U32 R42, R236, c[0x0][0x178], RZ ;  /* 0x00005e00ec2a7a25 */ /* 0x000fe800078e00ff */
[----:B------:R-:W-:Y:S01]  /*31e0*/  IMAD R38, R38, c[0x0][0x178], RZ ;  /* 0x00005e0026267a24 */ /* 0x000fe200078e02ff */
[----:B------:R-:W-:Y:S03]  /*31f0*/  LEA R39, P6, R42, R224, 0x6 ;  /* 0x000000e02a277211 */ /* 0x000fe600078c30ff */
[----:B------:R-:W-:Y:S04]  /*3200*/  IMAD R38, R236, c[0x0][0x17c], R38 ;  /* 0x00005f00ec267a24 */ /* 0x000fe800078e0226 */
[----:B------:R-:W-:Y:S05]  /*3210*/  IMAD.IADD R38, R43, 0x1, R38 ;  /* 0x000000012b267824 */ /* 0x000fea00078e0226 */
[----:B------:R-:W-:Y:S02]  /*3220*/  LEA.HI.X R38, R42, R208, R38, 0x6, P6 ;  /* 0x000000d02a267211 */ /* 0x000fe400030f3426 */
[----:B------:R-:W-:Y:S02]  /*3230*/  LEA R42, P6, R39, c[0x0][0x160], 0x1 ;  /* 0x00005800272a7a11 */ /* 0x000fe400078c08ff */
[----:B-----5:R-:W-:Y:S01]  /*3240*/  @!P1 SHF.R.S32.HI R36, RZ, 0x1f, R37 ;  /* 0x0000001fff249819 */ /* 0x020fe20000011425 */
[----:B------:R-:W-:Y:S01]  /*3250*/  @!P1 IMAD.WIDE.U32 R44, R37, c[0x0][0x270], R226 ;  /* 0x00009c00252c9a25 */ /* 0x000fe200078e00e2 */
[----:B------:R-:W-:Y:S02]  /*3260*/  LEA.HI.X R43, R39, c[0x0][0x164], R38, 0x1, P6 ;  /* 0x00005900272b7a11 */ /* 0x000fe400030f0c26 */
[----:B------:R-:W-:Y:S01]  /*3270*/  LOP3.LUT P6, RZ, R210, 0x1, RZ, 0xc0, !PT ;  /* 0x00000001d2ff7812 */ /* 0x000fe200078cc0ff */
[----:B------:R-:W-:Y:S01]  /*3280*/  @!P1 IMAD R36, R36, c[0x0][0x270], RZ ;  /* 0x00009c0024249a24 */ /* 0x000fe200078e02ff */
[----:B------:R-:W-:Y:S02]  /*3290*/  @!P1 IADD3 R40, P5, P0, R41, UR18, R44 ;  /* 0x0000001229289c10 */ /* 0x000fe4000f8be02c */
[----:B------:R-:W-:Y:S01]  /*32a0*/  @!P1 SHF.R.S32.HI R41, RZ, 0x1f, R41 ;  /* 0x0000001fff299819 */ /* 0x000fe20000011429 */
[----:B------:R-:W-:Y:S02]  /*32b0*/  @!P1 IMAD R36, R37, c[0x0][0x274], R36 ;  /* 0x00009d0025249a24 */ /* 0x000fe400078e0224 */
[----:B------:R-:W-:Y:S02]  /*32c0*/  IMAD.MOV.U32 R37, RZ, RZ, c[0x0][0x168] ;  /* 0x00005a00ff257624 */ /* 0x000fe400078e00ff */
[----:B------:R-:W-:Y:S02]  /*32d0*/  @!P1 IMAD.IADD R36, R45, 0x1, R36 ;  /* 0x000000012d249824 */ /* 0x000fe400078e0224 */
[----:B------:R-:W-:Y:S03]  /*32e0*/  IMAD R37, R236, -0x40, R37 ;  /* 0xffffffc0ec257824 */ /* 0x000fe600078e0225 */
[----:B------:R-:W-:Y:S02]  /*32f0*/  @!P1 IADD3.X R36, R41, UR8, R36, P5, P0 ;  /* 0x0000000829249c10 */ /* 0x000fe4000afe0424 */
[----:B------:R-:W-:Y:S02]  /*3300*/  @!P1 LEA R44, P0, R40, c[0x0][0x258], 0x2 ;  /* 0x00009600282c9a11 */ /* 0x000fe400078010ff */
[CC--:B------:R-:W-:Y:S02]  /*3310*/  ISETP.LE.OR P6, PT, R37.reuse, R216.reuse, !P6 ;  /* 0x000000d82500720c */ /* 0x0c0fe400077c3670 */
[----:B------:R-:W-:Y:S02]  /*3320*/  LOP3.LUT P5, RZ, R210, 0x2, RZ, 0xc0, !PT ;  /* 0x00000002d2ff7812 */ /* 0x000fe400078ac0ff */
[----:B------:R-:W-:Y:S01]  /*3330*/  @!P1 LEA.HI.X R45, R40, c[0x0][0x25c], R36, 0x2, P0 ;  /* 0x00009700282d9a11 */ /* 0x000fe200000f1424 */
[----:B------:R-:W-:Y:S01]  /*3340*/  IMAD.U32 R36, RZ, RZ, UR24 ;  /* 0x00000018ff247e24 */ /* 0x000fe2000f8e00ff */
[CC--:B------:R-:W-:Y:S02]  /*3350*/  ISETP.LE.OR P5, PT, R37.reuse, R216.reuse, !P5 ;  /* 0x000000d82500720c */ /* 0x0c0fe40006fa3670 */
[----:B------:R-:W-:Y:S01]  /*3360*/  ISETP.GT.AND P0, PT, R37, R216, PT ;  /* 0x000000d82500720c */ /* 0x000fe20003f04270 */
[----:B------:R-:W-:Y:S02]  /*3370*/  IMAD.U32 R37, RZ, RZ, UR24 ;  /* 0x00000018ff257e24 */ /* 0x000fe4000f8e00ff */
[----:B------:R-:W-:Y:S01]  /*3380*/  @!P1 IMAD R36, R36, 0x40, R226 ;  /* 0x0000004024249824 */ /* 0x000fe200078e02e2 */
[----:B------:R-:W-:Y:S01]  /*3390*/  ISETP.GE.OR P0, PT, R209, c[0x0][0x16c], !P0 ;  /* 0x00005b00d1007a0c */ /* 0x000fe20004706670 */
[----:B------:R-:W-:Y:S02]  /*33a0*/  IMAD R37, R37, 0x3000, R221 ;  /* 0x0000300025257824 */ /* 0x000fe400078e02dd */
[----:B------:R-:W-:Y:S03]  /*33b0*/  @!P1 IMAD.SHL.U32 R36, R36, 0x4, RZ ;  /* 0x0000000424249824 */ /* 0x000fe600078e00ff */
[----:B------:R-:W-:Y:S01]  /*33c0*/  @!PT LDS RZ, [RZ] ;  /* 0x00000000fffff984 */ /* 0x000fe20000000800 */
[----:B------:R-:W-:Y:S01]  /*33d0*/  @!PT LDS RZ, [RZ] ;  /* 0x00000000fffff984 */ /* 0x000fe20000000800 */
[----:B------:R-:W-:Y:S01]  /*33e0*/  @!PT LDS RZ, [RZ] ;  /* 0x00000000fffff984 */ /* 0x000fe20000000800 */
[----:B------:R5:W-:Y:S06]  /*33f0*/  LDGSTS.E.BYPASS.LTC128B.128 [R37], [R42.64], !P6 ;  /* 0x000000002a257fae */ /* 0x000bec000f101d54 */
[----:B------:R5:W-:Y:S06]  /*3400*/  LDGSTS.E.BYPASS.LTC128B.128 [R37+0x1000], [R42.64+0x40], !P5 ;  /* 0x010000402a257fae */ /* 0x000bec000e901d54 */
[----:B------:R5:W-:Y:S06]  /*3410*/  LDGSTS.E.BYPASS.LTC128B.128 [R37+0x2000], [R42.64+0x80], !P0 ;  /* 0x020000802a257fae */ /* 0x000bec000c101d54 */
[----:B------:R5:W-:Y:S02]  /*3420*/  @!P1 LDGSTS.E.BYPASS.LTC128B.128 [R36+0x18080], [R44.64] ;  /* 0x180800002c249fae */ /* 0x000be4000b901d54 */
.L_x_914:
[-C--:B--2-45:R-:W-:Y:S01]  /*3430*/  HMMA.16816.F32 R36, R64, R48.reuse, RZ ;  /* 0x000000304024723c */ /* 0x0b4fe200000018ff */
[----:B------:R-:W-:Y:S01]  /*3440*/  LDSM.16.M88.4 R184, [R3+0x1000] ;  /* 0x0010000003b8783b */ /* 0x000fe20000000200 */
[----:B------:R-:W-:Y:S04]  /*3450*/  PLOP3.LUT P0, PT, PT, PT, UP4, 0x80, 0x0 ;  /* 0x000000000000781c */ /* 0x000fe80003f0f048 */
[C---:B------:R-:W-:Y:S02]  /*3460*/  ISETP.GT.AND P5, PT, R250.reuse, RZ, P0 ;  /* 0x000000fffa00720c */ /* 0x040fe400007a4270 */
[C---:B---3--:R-:W-:Y:S01]  /*3470*/  HMMA.16816.F32 R40, R60.reuse, R48, RZ ;  /* 0x000000303c28723c */ /* 0x048fe200000018ff */
[----:B------:R-:W2:Y:S01]  /*3480*/  LDSM.16.M88.4 R188, [R204+0x8080] ;  /* 0x00808000ccbc783b */ /* 0x000ea20000000200 */
[C---:B------:R-:W-:Y:S02]  /*3490*/  ISETP.LT.OR P5, PT, R249.reuse, 0x1, P5 ;  /* 0x00000001f900780c */ /* 0x040fe40002fa1670 */
[----:B------:R-:W-:Y:S02]  /*34a0*/  ISETP.GT.AND P6, PT, R250, 0x60, P0 ;  /* 0x00000060fa00780c */ /* 0x000fe400007c4270 */
[----:B------:R-:W-:Y:S02]  /*34b0*/  FSEL R4, R4, -INF , !P5 ;  /* 0xff80000004047808 */ /* 0x000fe40006800000 */
[-C--:B------:R-:W-:Y:S01]  /*34c0*/  HMMA.16816.F32 R44, R60, R50.reuse, RZ ;  /* 0x000000323c2c723c */ /* 0x080fe200000018ff */
[----:B------:R-:W3:Y:S01]  /*34d0*/  LDSM.16.M88.4 R192, [R3+0x1800] ;  /* 0x0018000003c0783b */ /* 0x000ee20000000200 */
[C---:B------:R-:W-:Y:S02]  /*34e0*/  ISETP.GT.AND P5, PT, R250.reuse, 0x1, P0 ;  /* 0x00000001fa00780c */ /* 0x040fe400007a4270 */
[C---:B------:R-:W-:Y:S02]  /*34f0*/  ISETP.LT.OR P6, PT, R249.reuse, 0x61, P6 ;  /* 0x00000061f900780c */ /* 0x040fe400037c1670 */
[----:B------:R-:W-:Y:S02]  /*3500*/  ISETP.LT.OR P5, PT, R249, 0x2, P5 ;  /* 0x00000002f900780c */ /* 0x000fe40002fa1670 */
[C---:B------:R-:W-:Y:S01]  /*3510*/  HMMA.16816.F32 R48, R64.reuse, R50, RZ ;  /* 0x000000324030723c */ /* 0x040fe200000018ff */
[----:B------:R-:W0:Y:S03]  /*3520*/  LDGDEPBAR ;  /* 0x00000000000079af */ /* 0x000e260000000000 */
[----:B------:R-:W-:Y:S02]  /*3530*/  FSEL R5, R5, -INF , !P5 ;  /* 0xff80000005057808 */ /* 0x000fe40006800000 */
[----:B------:R-:W-:Y:S02]  /*3540*/  ISETP.GT.AND P5, PT, R250, 0x20, P0 ;  /* 0x00000020fa00780c */ /* 0x000fe400007a4270 */
[-C--:B------:R-:W-:Y:S01]  /*3550*/  HMMA.16816.F32 R52, R64, R164.reuse, RZ ;  /* 0x000000a44034723c */ /* 0x080fe200000018ff */
[----:B------:R-:W-:Y:S02]  /*3560*/  FSEL R32, R32, -INF , !P6 ;  /* 0xff80000020207808 */ /* 0x000fe40007000000 */
[C---:B------:R-:W-:Y:S02]  /*3570*/  ISETP.LT.OR P5, PT, R249.reuse, 0x21, P5 ;  /* 0x00000021f900780c */ /* 0x040fe40002fa1670 */
[----:B------:R-:W-:Y:S01]  /*3580*/  ISETP.GT.AND P6, PT, R248, 0x21, P0 ;  /* 0x00000021f800780c */ /* 0x000fe200007c4270 */
[----:B------:R-:W-:Y:S01]  /*3590*/  FFMA.FTZ R32, R32, c[0x0][0x29c], -R247 ;  /* 0x0000a70020207a23 */ /* 0x000fe200000108f7 */
[----:B------:R-:W-:Y:S01]  /*35a0*/  FSEL R16, R16, -INF , !P5 ;  /* 0xff80000010107808 */ /* 0x000fe20006800000 */
[C---:B------:R-:W-:Y:S02]  /*35b0*/  HMMA.16816.F32 R56, R60.reuse, R164, RZ ;  /* 0x000000a43c38723c */ /* 0x040fe400000018ff */
[----:B------:R-:W-:Y:S02]  /*35c0*/  ISETP.GT.AND P5, PT, R250, 0x21, P0 ;  /* 0x00000021fa00780c */ /* 0x000fe400007a4270 */
[----:B------:R-:W-:Y:S01]  /*35d0*/  MUFU.EX2 R32, R32 ;  /* 0x0000002000207308 */ /* 0x000fe20000000800 */
[----:B------:R-:W-:Y:S02]  /*35e0*/  ISETP.LT.OR P6, PT, R246, 0x22, P6 ;  /* 0x00000022f600780c */ /* 0x000fe400037c1670 */
[----:B------:R-:W-:Y:S01]  /*35f0*/  ISETP.LT.OR P5, PT, R249, 0x22, P5 ;  /* 0x00000022f900780c */ /* 0x000fe20002fa1670 */
[-C--:B------:R-:W-:Y:S01]  /*3600*/  HMMA.16816.F32 R60, R60, R166.reuse, RZ ;  /* 0x000000a63c3c723c */ /* 0x080fe200000018ff */
[----:B------:R-:W-:Y:S02]  /*3610*/  FSEL R19, R19, -INF , !P6 ;  /* 0xff80000013137808 */ /* 0x000fe40007000000 */
[----:B------:R-:W-:Y:S02]  /*3620*/  ISETP.GT.AND P6, PT, R244, 0x21, P0 ;  /* 0x00000021f400780c */ /* 0x000fe400007c4270 */
[----:B------:R-:W-:Y:S01]  /*3630*/  FSEL R17, R17, -INF , !P5 ;  /* 0xff80000011117808 */ /* 0x000fe20006800000 */
[----:B------:R-:W-:Y:S01]  /*3640*/  FFMA.FTZ R19, R19, c[0x0][0x29c], -R241 ;  /* 0x0000a70013137a23 */ /* 0x000fe200000108f1 */
[----:B------:R-:W-:Y:S01]  /*3650*/  ISETP.GT.AND P5, PT, R250, 0x40, P0 ;  /* 0x00000040fa00780c */ /* 0x000fe200007a4270 */
[----:B------:R-:W-:Y:S01]  /*3660*/  HMMA.16816.F32 R64, R64, R166, RZ ;  /* 0x000000a64040723c */ /* 0x000fe200000018ff */
[----:B------:R-:W4:Y:S01]  /*3670*/  LDSM.16.M88.4 R164, [R204+0x9080] ;  /* 0x00908000cca4783b */ /* 0x000f220000000200 */
[----:B------:R-:W-:Y:S02]  /*3680*/  ISETP.LT.OR P6, PT, R245, 0x22, P6 ;  /* 0x00000022f500780c */ /* 0x000fe400037c1670 */
[----:B------:R-:W-:Y:S02]  /*3690*/  ISETP.LT.OR P5, PT, R249, 0x41, P5 ;  /* 0x00000041f900780c */ /* 0x000fe40002fa1670 */
[----:B------:R-:W-:Y:S02]  /*36a0*/  FSEL R13, R13, -INF , !P6 ;  /* 0xff8000000d0d7808 */ /* 0x000fe40007000000 */
[-C--:B-1----:R-:W-:Y:S05]  /*36b0*/  HMMA.16816.F32 R36, R168, R172.reuse, R36 ;  /* 0x000000aca824723c */ /* 0x082fea0000001824 */
[----:B------:R-:W-:Y:S01]  /*36c0*/  FSEL R20, R20, -INF , !P5 ;  /* 0xff80000014147808 */ /* 0x000fe20006800000 */
[----:B------:R-:W-:Y:S01]  /*36d0*/  FFMA.FTZ R13, R13, c[0x0][0x29c], -R240 ;  /* 0x0000a7000d0d7a23 */ /* 0x000fe200000108f0 */
[----:B------:R-:W-:Y:S01]  /*36e0*/  ISETP.GT.AND P5, PT, R250, 0x41, P0 ;  /* 0x00000041fa00780c */ /* 0x000fe200007a4270 */
[C---:B------:R-:W-:Y:S04]  /*36f0*/  HMMA.16816.F32 R40, R176.reuse, R172, R40 ;  /* 0x000000acb028723c */ /* 0x040fe80000001828 */
[----:B------:R-:W-:Y:S01]  /*3700*/  MUFU.EX2 R13, R13 ;  /* 0x0000000d000d7308 */ /* 0x000fe20000000800 */
[----:B------:R-:W-:Y:S02]  /*3710*/  ISETP.LT.OR P5, PT, R249, 0x42, P5 ;  /* 0x00000042f900780c */ /* 0x000fe40002fa1670 */
[----:B------:R-:W-:Y:S01]  /*3720*/  ISETP.GT.AND P6, PT, R243, RZ, P0 ;  /* 0x000000fff300720c */ /* 0x000fe200007c4270 */
[-C--:B------:R-:W-:Y:S03]  /*3730*/  HMMA.16816.F32 R44, R176, R174.reuse, R44 ;  /* 0x000000aeb02c723c */ /* 0x080fe6000000182c */
[----:B------:R-:W-:Y:S02]  /*3740*/  ISETP.LT.OR P6, PT, R242, 0x1, P6 ;  /* 0x00000001f200780c */ /* 0x000fe400037c1670 */
[----:B------:R-:W-:Y:S02]  /*3750*/  FSEL R21, R21, -INF , !P5 ;  /* 0xff80000015157808 */ /* 0x000fe40006800000 */
[----:B------:R-:W-:Y:S01]  /*3760*/  FSEL R10, R10, -INF , !P6 ;  /* 0xff8000000a0a7808 */ /* 0x000fe20007000000 */
[C---:B------:R-:W-:Y:S01]  /*3770*/  HMMA.16816.F32 R48, R168.reuse, R174, R48 ;  /* 0x000000aea830723c */ /* 0x040fe20000001830 */
[----:B------:R-:W-:Y:S03]  /*3780*/  LDSM.16.M88.4 R172, [R196+0x8080] ;  /* 0x00808000c4ac783b */ /* 0x000fe60000000200 */
[--C-:B------:R-:W-:Y:S01]  /*3790*/  FFMA.FTZ R21, R21, c[0x0][0x29c], -R247.reuse ;  /* 0x0000a70015157a23 */ /* 0x100fe200000108f7 */
[----:B------:R-:W-:Y:S01]  /*37a0*/  ISETP.GT.AND P6, PT, R244, 0x41, P0 ;  /* 0x00000041f400780c */ /* 0x000fe200007c4270 */
[----:B------:R-:W-:Y:S01]  /*37b0*/  FFMA.FTZ R10, R10, c[0x0][0x29c], -R238 ;  /* 0x0000a7000a0a7a23 */ /* 0x000fe200000108ee */
[----:B------:R-:W-:Y:S01]  /*37c0*/  ISETP.GT.AND P5, PT, R250, 0x61, P0 ;  /* 0x00000061fa00780c */ /* 0x000fe200007a4270 */
[-C--:B------:R-:W-:Y:S03]  /*37d0*/  HMMA.16816.F32 R52, R168, R180.reuse, R52 ;  /* 0x000000b4a834723c */ /* 0x080fe60000001834 */
[----:B------:R-:W-:Y:S01]  /*37e0*/  ISETP.LT.OR P6, PT, R245, 0x42, P6 ;  /* 0x00000042f500780c */ /* 0x000fe200037c1670 */
[----:B------:R-:W-:Y:S01]  /*37f0*/  MUFU.EX2 R10, R10 ;  /* 0x0000000a000a7308 */ /* 0x000fe20000000800 */
[----:B------:R-:W-:Y:S03]  /*3800*/  ISETP.LT.OR P5, PT, R249, 0x62, P5 ;  /* 0x00000062f900780c */ /* 0x000fe60002fa1670 */
[C---:B------:R-:W-:Y:S04]  /*3810*/  HMMA.16816.F32 R56, R176.reuse, R180, R56 ;  /* 0x000000b4b038723c */ /* 0x040fe80000001838 */
[----:B------:R-:W-:Y:S02]  /*3820*/  FSEL R33, R33, -INF , !P5 ;  /* 0xff80000021217808 */ /* 0x000fe40006800000 */
[----:B------:R-:W-:Y:S02]  /*3830*/  ISETP.GT.AND P5, PT, R248, RZ, P0 ;  /* 0x000000fff800720c */ /* 0x000fe400007a4270 */
[-C--:B------:R-:W-:Y:S01]  /*3840*/  HMMA.16816.F32 R60, R176, R182.reuse, R60 ;  /* 0x000000b6b03c723c */ /* 0x080fe2000000183c */
[----:B------:R-:W-:Y:S02]  /*3850*/  LDSM.16.M88.4 R176, [R2+0x13880] ;  /* 0x0138800002b0783b */ /* 0x000fe40000000200 */
[----:B------:R-:W-:Y:S04]  /*3860*/  ISETP.LT.OR P5, PT, R246, 0x1, P5 ;  /* 0x00000001f600780c */ /* 0x000fe80002fa1670 */
[----:B------:R-:W-:Y:S01]  /*3870*/  FSEL R6, R6, -INF , !P5 ;  /* 0xff80000006067808 */ /* 0x000fe20006800000 */
[----:B------:R-:W-:Y:S01]  /*3880*/  HMMA.16816.F32 R64, R168, R182, R64 ;  /* 0x000000b6a840723c */ /* 0x000fe20000001840 */
[----:B------:R-:W1:Y:S03]  /*3890*/  LDSM.16.M88.4 R168, [R2+0x13080] ;  /* 0x0130800002a8783b */ /* 0x000e660000000200 */
[----:B------:R-:W-:Y:S04]  /*38a0*/  ISETP.GT.AND P5, PT, R248, 0x1, P0 ;  /* 0x00000001f800780c */ /* 0x000fe800007a4270 */
[-C--:B--2---:R-:W-:Y:S01]  /*38b0*/  HMMA.16816.F32 R36, R184, R188.reuse, R36 ;  /* 0x000000bcb824723c */ /* 0x084fe20000001824 */
[----:B------:R-:W-:Y:S04]  /*38c0*/  LDSM.16.M88.4 R180, [R3+0x2000] ;  /* 0x0020000003b4783b */ /* 0x000fe80000000200 */
[----:B------:R-:W-:Y:S03]  /*38d0*/  ISETP.LT.OR P5, PT, R246, 0x2, P5 ;  /* 0x00000002f600780c */ /* 0x000fe60002fa1670 */
[C---:B---3--:R-:W-:Y:S04]  /*38e0*/  HMMA.16816.F32 R40, R192.reuse, R188, R40 ;  /* 0x000000bcc028723c */ /* 0x048fe80000001828 */
[----:B------:R-:W-:Y:S02]  /*38f0*/  FSEL R7, R7, -INF , !P5 ;  /* 0xff80000007077808 */ /* 0x000fe40006800000 */
[----:B------:R-:W-:Y:S01]  /*3900*/  ISETP.GT.AND P5, PT, R248, 0x20, P0 ;  /* 0x00000020f800780c */ /* 0x000fe200007a4270 */
[----:B------:R-:W-:Y:S01]  /*3910*/  FFMA.FTZ R188, R4, c[0x0][0x29c], -R247 ;  /* 0x0000a70004bc7a23 */ /* 0x000fe200000108f7 */
[-C--:B------:R-:W-:Y:S03]  /*3920*/  HMMA.16816.F32 R44, R192, R190.reuse, R44 ;  /* 0x000000bec02c723c */ /* 0x080fe6000000182c */
[----:B------:R-:W-:Y:S01]  /*3930*/  ISETP.LT.OR P5, PT, R246, 0x21, P5 ;  /* 0x00000021f600780c */ /* 0x000fe20002fa1670 */
[----:B------:R-:W-:Y:S01]  /*3940*/  FFMA.FTZ R7, R7, c[0x0][0x29c], -R241 ;  /* 0x0000a70007077a23 */ /* 0x000fe200000108f1 */
[----:B------:R-:W2:Y:S01]  /*3950*/  MUFU.EX2 R188, R188 ;  /* 0x000000bc00bc7308 */ /* 0x000ea20000000800 */
[--C-:B------:R-:W-:Y:S01]  /*3960*/  FFMA.FTZ R189, R5, c[0x0][0x29c], -R247.reuse ;  /* 0x0000a70005bd7a23 */ /* 0x100fe200000108f7 */
[----:B------:R-:W-:Y:S01]  /*3970*/  FSEL R18, R18, -INF , !P5 ;  /* 0xff80000012127808 */ /* 0x000fe20006800000 */
[C---:B------:R-:W-:Y:S04]  /*3980*/  HMMA.16816.F32 R48, R184.reuse, R190, R48 ;  /* 0x000000beb830723c */ /* 0x040fe80000001830 */
[----:B------:R-:W-:Y:S03]  /*3990*/  ISETP.GT.AND P5, PT, R248, 0x40, P0 ;  /* 0x00000040f800780c */ /* 0x000fe600007a4270 */
[--C-:B------:R-:W-:Y:S01]  /*39a0*/  FFMA.FTZ R190, R16, c[0x0][0x29c], -R247.reuse ;  /* 0x0000a70010be7a23 */ /* 0x100fe200000108f7 */
[-C--:B----4-:R-:W-:Y:S01]  /*39b0*/  HMMA.16816.F32 R52, R184, R164.reuse, R52 ;  /* 0x000000a4b834723c */ /* 0x090fe20000001834 */
[----:B------:R-:W3:Y:S02]  /*39c0*/  MUFU.EX2 R189, R189 ;  /* 0x000000bd00bd7308 */ /* 0x000ee40000000800 */
[----:B------:R-:W-:Y:S01]  /*39d0*/  ISETP.LT.OR P5, PT, R246, 0x41, P5 ;  /* 0x00000041f600780c */ /* 0x000fe20002fa1670 */
[--C-:B------:R-:W-:Y:S03]  /*39e0*/  FFMA.FTZ R191, R17, c[0x0][0x29c], -R247.reuse ;  /* 0x0000a70011bf7a23 */ /* 0x100fe600000108f7 */
[----:B------:R-:W-:Y:S01]  /*39f0*/  FSEL R22, R22, -INF , !P5 ;  /* 0xff80000016167808 */ /* 0x000fe20006800000 */
[C---:B------:R-:W-:Y:S03]  /*3a00*/  HMMA.16816.F32 R56, R192.reuse, R164, R56 ;  /* 0x000000a4c038723c */ /* 0x040fe60000001838 */
[----:B------:R-:W4:Y:S01]  /*3a10*/  MUFU.EX2 R190, R190 ;  /* 0x000000be00be7308 */ /* 0x000f220000000800 */
[----:B------:R-:W-:Y:S04]  /*3a20*/  ISETP.GT.AND P5, PT, R248, 0x41, P0 ;  /* 0x00000041f800780c */ /* 0x000fe800007a4270 */
[-C--:B------:R-:W-:Y:S03]  /*3a30*/  HMMA.16816.F32 R60, R192, R166.reuse, R60 ;  /* 0x000000a6c03c723c */ /* 0x080fe6000000183c */
[----:B------:R-:W-:Y:S02]  /*3a40*/  ISETP.LT.OR P5, PT, R246, 0x42, P5 ;  /* 0x00000042f600780c */ /* 0x000fe40002fa1670 */
[----:B------:R-:W-:Y:S02]  /*3a50*/  MUFU.EX2 R193, R21 ;  /* 0x0000001500c17308 */ /* 0x000fe40000000800 */
[--C-:B------:R-:W-:Y:S01]  /*3a60*/  FFMA.FTZ R192, R20, c[0x0][0x29c], -R247.reuse ;  /* 0x0000a70014c07a23 */ /* 0x100fe200000108f7 */
[----:B------:R-:W-:Y:S01]  /*3a70*/  HMMA.16816.F32 R64, R184, R166, R64 ;  /* 0x000000a6b840723c */ /* 0x000fe20000001840 */
[----:B------:R-:W5:Y:S03]  /*3a80*/  LDSM.16.M88.4 R164, [R196+0x9080] ;  /* 0x00908000c4a4783b */ /* 0x000f660000000200 */
[----:B------:R-:W-:Y:S01]  /*3a90*/  FSEL R23, R23, -INF , !P5 ;  /* 0xff80000017177808 */ /* 0x000fe20006800000 */
[----:B------:R-:W-:Y:S01]  /*3aa0*/  FFMA.FTZ R247, R33, c[0x0][0x29c], -R247 ;  /* 0x0000a70021f77a23 */ /* 0x000fe200000108f7 */
[----:B------:R-:W-:Y:S01]  /*3ab0*/  ISETP.GT.AND P5, PT, R248, 0x60, P0 ;  /* 0x00000060f800780c */ /* 0x000fe200007a4270 */
[----:B------:R2:W-:Y:S01]  /*3ac0*/  MUFU.EX2 R33, R7 ;  /* 0x0000000700217308 */ /* 0x0005e20000000800 */
[-C--:B-1----:R-:W-:Y:S01]  /*3ad0*/  HMMA.16816.F32 R36, R168, R172.reuse, R36 ;  /* 0x000000aca824723c */ /* 0x082fe20000001824 */
[----:B------:R-:W1:Y:S04]  /*3ae0*/  LDSM.16.M88.4 R184, [R204+0xa080] ;  /* 0x00a08000ccb8783b */ /* 0x000e680000000200 */
[----:B------:R-:W-:Y:S03]  /*3af0*/  ISETP.LT.OR P5, PT, R246, 0x61, P5 ;  /* 0x00000061f600780c */ /* 0x000fe60002fa1670 */
[C---:B------:R-:W-:Y:S01]  /*3b00*/  HMMA.16816.F32 R40, R176.reuse, R172, R40 ;  /* 0x000000acb028723c */ /* 0x040fe20000001828 */
[----:B------:R-:W-:Y:S03]  /*3b10*/  MUFU.EX2 R247, R247 ;  /* 0x000000f700f77308 */ /* 0x000fe60000000800 */
[----:B------:R-:W-:Y:S02]  /*3b20*/  FSEL R34, R34, -INF , !P5 ;  /* 0xff80000022227808 */ /* 0x000fe40006800000 */
[----:B------:R-:W-:Y:S02]  /*3b30*/  ISETP.GT.AND P5, PT, R248, 0x61, P0 ;  /* 0x00000061f800780c */ /* 0x000fe400007a4270 */
[-C--:B------:R-:W-:Y:S03]  /*3b40*/  HMMA.16816.F32 R44, R176, R174.reuse, R44 ;  /* 0x000000aeb02c723c */ /* 0x080fe6000000182c */
[----:B------:R-:W-:Y:S01]  /*3b50*/  ISETP.LT.OR P5, PT, R246, 0x62, P5 ;  /* 0x00000062f600780c */ /* 0x000fe20002fa1670 */
[----:B------:R-:W1:Y:S03]  /*3b60*/  MUFU.EX2 R191, R191 ;  /* 0x000000bf00bf7308 */ /* 0x000e660000000800 */
[----:B------:R-:W-:Y:S01]  /*3b70*/  FSEL R35, R35, -INF , !P5 ;  /* 0xff80000023237808 */ /* 0x000fe20006800000 */
[C---:B------:R-:W-:Y:S01]  /*3b80*/  HMMA.16816.F32 R48, R168.reuse, R174, R48 ;  /* 0x000000aea830723c */ /* 0x040fe20000001830 */
[----:B------:R1:W3:Y:S03]  /*3b90*/  LDSM.16.M88.4 R172, [R3+0x2800] ;  /* 0x0028000003ac783b */ /* 0x0002e60000000200 */
[----:B------:R-:W-:Y:S02]  /*3ba0*/  ISETP.GT.AND P5, PT, R244, RZ, P0 ;  /* 0x000000fff400720c */ /* 0x000fe400007a4270 */
[----:B------:R-:W3:Y:S02]  /*3bb0*/  MUFU.EX2 R192, R192 ;  /* 0x000000c000c07308 */ /* 0x000ee40000000800 */
[C---:B------:R-:W-:Y:S01]  /*3bc0*/  ISETP.LT.OR P5, PT, R245.reuse, 0x1, P5 ;  /* 0x00000001f500780c */ /* 0x040fe20002fa1670 */
[-C--:B-----5:R-:W-:Y:S03]  /*3bd0*/  HMMA.16816.F32 R52, R168, R164.reuse, R52 ;  /* 0x000000a4a834723c */ /* 0x0a0fe60000001834 */
[----:B------:R-:W-:Y:S02]  /*3be0*/  FSEL R8, R8, -INF , !P5 ;  /* 0xff80000008087808 */ /* 0x000fe40006800000 */
[----:B------:R-:W-:Y:S03]  /*3bf0*/  ISETP.GT.AND P5, PT, R244, 0x1, P0 ;  /* 0x00000001f400780c */ /* 0x000fe600007a4270 */
[C---:B------:R-:W-:Y:S04]  /*3c00*/  HMMA.16816.F32 R56, R176.reuse, R164, R56 ;  /* 0x000000a4b038723c */ /* 0x040fe80000001838 */
[--C-:B------:R-:W-:Y:S01]  /*3c10*/  FFMA.FTZ R8, R8, c[0x0][0x29c], -R240.reuse ;  /* 0x0000a70008087a23 */ /* 0x100fe200000108f0 */
[----:B------:R-:W-:Y:S01]  /*3c20*/  ISETP.LT.OR P5, PT, R245, 0x2, P5 ;  /* 0x00000002f500780c */ /* 0x000fe20002fa1670 */
[--C-:B-1----:R-:W-:Y:S02]  /*3c30*/  FFMA.FTZ R3, R6, c[0x0][0x29c], -R241.reuse ;  /* 0x0000a70006037a23 */ /* 0x102fe400000108f1 */
[-C--:B------:R-:W-:Y:S01]  /*3c40*/  HMMA.16816.F32 R60, R176, R166.reuse, R60 ;  /* 0x000000a6b03c723c */ /* 0x080fe2000000183c */
[----:B--2---:R-:W1:Y:S01]  /*3c50*/  LDSM.16.M88.4 R4, [R204+0xb080] ;  /* 0x00b08000cc04783b */ /* 0x004e620000000200 */
[----:B------:R-:W-:Y:S02]  /*3c60*/  MUFU.EX2 R8, R8 ;  /* 0x0000000800087308 */ /* 0x000fe40000000800 */
[----:B------:R-:W-:Y:S02]  /*3c70*/  FSEL R9, R9, -INF , !P5 ;  /* 0xff80000009097808 */ /* 0x000fe40006800000 */
[----:B------:R-:W-:Y:S02]  /*3c80*/  ISETP.GT.AND P5, PT, R244, 0x20, P0 ;  /* 0x00000020f400780c */ /* 0x000fe400007a4270 */
[----:B------:R-:W-:Y:S01]  /*3c90*/  HMMA.16816.F32 R64, R168, R166, R64 ;  /* 0x000000a6a840723c */ /* 0x000fe20000001840 */
[----:B------:R-:W-:Y:S03]  /*3ca0*/  LDSM.16.M88.4 R164, [R2+0x14880] ;  /* 0x0148800002a4783b */ /* 0x000fe60000000200 */
[----:B------:R2:W-:Y:S01]  /*3cb0*/  MUFU.EX2 R169, R19 ;  /* 0x0000001300a97308 */ /* 0x0005e20000000800 */
[--C-:B------:R-:W-:Y:S01]  /*3cc0*/  FFMA.FTZ R9, R9, c[0x0][0x29c], -R240.reuse ;  /* 0x0000a70009097a23 */ /* 0x100fe200000108f0 */
[----:B------:R-:W-:Y:S01]  /*3cd0*/  ISETP.LT.OR P5, PT, R245, 0x21, P5 ;  /* 0x00000021f500780c */ /* 0x000fe20002fa1670 */
[--C-:B------:R-:W-:Y:S01]  /*3ce0*/  FFMA.FTZ R168, R18, c[0x0][0x29c], -R241.reuse ;  /* 0x0000a70012a87a23 */ /* 0x100fe200000108f1 */
[-C--:B------:R-:W-:Y:S05]  /*3cf0*/  HMMA.16816.F32 R36, R180, R184.reuse, R36 ;  /* 0x000000b8b424723c */ /* 0x080fea0000001824 */
[--C-:B------:R-:W-:Y:S01]  /*3d00*/  FFMA.FTZ R170, R22, c[0x0][0x29c], -R241.reuse ;  /* 0x0000a70016aa7a23 */ /* 0x100fe200000108f1 */
[----:B------:R-:W-:Y:S01]  /*3d10*/  MUFU.EX2 R9, R9 ;  /* 0x0000000900097308 */ /* 0x000fe20000000800 */
[--C-:B------:R-:W-:Y:S01]  /*3d20*/  FFMA.FTZ R171, R23, c[0x0][0x29c], -R241.reuse ;  /* 0x0000a70017ab7a23 */ /* 0x100fe200000108f1 */
[C---:B---3--:R-:W-:Y:S01]  /*3d30*/  HMMA.16816.F32 R40, R172.reuse, R184, R40 ;  /* 0x000000b8ac28723c */ /* 0x048fe20000001828 */
[----:B------:R-:W-:Y:S03]  /*3d40*/  LDSM.16.M88.4 R20, [R196+0xa080] ;  /* 0x00a08000c414783b */ /* 0x000fe60000000200 */
[----:B------:R-:W-:Y:S02]  /*3d50*/  FSEL R12, R12, -INF , !P5 ;  /* 0xff8000000c0c7808 */ /* 0x000fe40006800000 */
[----:B------:R-:W-:Y:S02]  /*3d60*/  ISETP.GT.AND P5, PT, R244, 0x40, P0 ;  /* 0x00000040f400780c */ /* 0x000fe400007a4270 */
[-C--:B------:R-:W-:Y:S01]  /*3d70*/  HMMA.16816.F32 R44, R172, R186.reuse, R44 ;  /* 0x000000baac2c723c */ /* 0x080fe2000000182c */
[----:B------:R-:W3:Y:S02]  /*3d80*/  MUFU.EX2 R3, R3 ;  /* 0x0000000300037308 */ /* 0x000ee40000000800 */
[----:B------:R-:W-:Y:S01]  /*3d90*/  ISETP.LT.OR P5, PT, R245, 0x41, P5 ;  /* 0x00000041f500780c */ /* 0x000fe20002fa1670 */
[----:B--2---:R2:W5:Y:S01]  /*3da0*/  LDSM.16.M88.4 R16, [R2+0x14080] ;  /* 0x014080000210783b */ /* 0x0045620000000200 */
[----:B------:R-:W-:Y:S02]  /*3db0*/  FFMA.FTZ R12, R12, c[0x0][0x29c], -R240 ;  /* 0x0000a7000c0c7a23 */ /* 0x000fe400000108f0 */
[----:B------:R-:W-:Y:S01]  /*3dc0*/  FSEL R24, R24, -INF , !P5 ;  /* 0xff80000018187808 */ /* 0x000fe20006800000 */
[C---:B------:R-:W-:Y:S03]  /*3dd0*/  HMMA.16816.F32 R48, R180.reuse, R186, R48 ;  /* 0x000000bab430723c */ /* 0x040fe60000001830 */
[----:B------:R-:W-:Y:S01]  /*3de0*/  MUFU.EX2 R12, R12 ;  /* 0x0000000c000c7308 */ /* 0x000fe20000000800 */
[----:B------:R-:W-:Y:S04]  /*3df0*/  ISETP.GT.AND P5, PT, R243, 0x1, P0 ;  /* 0x00000001f300780c */ /* 0x000fe800007a4270 */
[-C--:B-1----:R-:W-:Y:S03]  /*3e00*/  HMMA.16816.F32 R52, R180, R4.reuse, R52 ;  /* 0x00000004b434723c */ /* 0x082fe60000001834 */
[----:B------:R-:W-:Y:S02]  /*3e10*/  ISETP.LT.OR P5, PT, R242, 0x2, P5 ;  /* 0x00000002f200780c */ /* 0x000fe40002fa1670 */
[----:B------:R-:W1:Y:S02]  /*3e20*/  MUFU.EX2 R168, R168 ;  /* 0x000000a800a87308 */ /* 0x000e640000000800 */
[----:B------:R-:W-:Y:S01]  /*3e30*/  FSEL R11, R11, -INF , !P5 ;  /* 0xff8000000b0b7808 */ /* 0x000fe20006800000 */
[C---:B------:R-:W-:Y:S04]  /*3e40*/  HMMA.16816.F32 R56, R172.reuse, R4, R56 ;  /* 0x00000004ac38723c */ /* 0x040fe80000001838 */
[--C-:B--2---:R-:W-:Y:S01]  /*3e50*/  FFMA.FTZ R2, R34, c[0x0][0x29c], -R241.reuse ;  /* 0x0000a70022027a23 */ /* 0x104fe200000108f1 */
[----:B------:R-:W-:Y:S01]  /*3e60*/  ISETP.GT.AND P5, PT, R244, 0x60, P0 ;  /* 0x00000060f400780c */ /* 0x000fe200007a4270 */
[----:B------:R-:W-:Y:S01]  /*3e70*/  FFMA.FTZ R241, R35, c[0x0][0x29c], -R241 ;  /* 0x0000a70023f17a23 */ /* 0x000fe200000108f1 */
[----:B------:R-:W-:Y:S01]  /*3e80*/  MUFU.EX2 R170, R170 ;  /* 0x000000aa00aa7308 */ /* 0x000fe20000000800 */
[-C--:B------:R-:W-:Y:S03]  /*3e90*/  HMMA.16816.F32 R60, R172, R6.reuse, R60 ;  /* 0x00000006ac3c723c */ /* 0x080fe6000000183c */
[----:B------:R-:W-:Y:S01]  /*3ea0*/  ISETP.LT.OR P5, PT, R245, 0x61, P5 ;  /* 0x00000061f500780c */ /* 0x000fe20002fa1670 */
[----:B------:R-:W-:Y:S03]  /*3eb0*/  FFMA.FTZ R11, R11, c[0x0][0x29c], -R238 ;  /* 0x0000a7000b0b7a23 */ /* 0x000fe600000108ee */
[----:B------:R-:W-:Y:S01]  /*3ec0*/  FSEL R28, R28, -INF , !P5 ;  /* 0xff8000001c1c7808 */ /* 0x000fe20006800000 */
[----:B------:R-:W-:Y:S01]  /*3ed0*/  HMMA.16816.F32 R64, R180, R6, R64 ;  /* 0x00000006b440723c */ /* 0x000fe20000001840 */
[----:B------:R-:W2:Y:S01]  /*3ee0*/  LDSM.16.M88.4 R4, [R196+0xb080] ;  /* 0x00b08000c404783b */ /* 0x000ea20000000200 */
[----:B------:R-:W-:Y:S02]  /*3ef0*/  MUFU.EX2 R11, R11 ;  /* 0x0000000b000b7308 */ /* 0x000fe40000000800 */
[----:B------:R-:W-:Y:S04]  /*3f00*/  ISETP.GT.AND P5, PT, R243, 0x21, P0 ;  /* 0x00000021f300780c */ /* 0x000fe800007a4270 */
[-C--:B-----5:R-:W-:Y:S04]  /*3f10*/  HMMA.16816.F32 R36, R16, R20.reuse, R36 ;  /* 0x000000141024723c */ /* 0x0a0fe80000001824 */
[----:B------:R-:W-:Y:S01]  /*3f20*/  MUFU.EX2 R2, R2 ;  /* 0x0000000200027308 */ /* 0x000fe20000000800 */
[----:B------:R-:W-:Y:S03]  /*3f30*/  ISETP.LT.OR P5, PT, R242, 0x22, P5 ;  /* 0x00000022f200780c */ /* 0x000fe60002fa1670 */
[C---:B------:R-:W-:Y:S01]  /*3f40*/  HMMA.16816.F32 R40, R164.reuse, R20, R40 ;  /* 0x00000014a428723c */ /* 0x040fe20000001828 */
[----:B------:R-:W5:Y:S03]  /*3f50*/  LDS R20, [R239+0x18280] ;  /* 0x01828000ef147984 */ /* 0x000f660000000800 */
[----:B------:R-:W-:Y:S02]  /*3f60*/  FSEL R15, R15, -INF , !P5 ;  /* 0xff8000000f0f7808 */ /* 0x000fe40006800000 */
[----:B------:R-:W-:Y:S01]  /*3f70*/  MUFU.EX2 R241, R241 ;  /* 0x000000f100f17308 */ /* 0x000fe20000000800 */
[----:B------:R-:W-:Y:S01]  /*3f80*/  FFMA.FTZ R21, R24, c[0x0][0x29c], -R240 ;  /* 0x0000a70018157a23 */ /* 0x000fe200000108f0 */
[-C--:B------:R-:W-:Y:S03]  /*3f90*/  HMMA.16816.F32 R44, R164, R22.reuse, R44 ;  /* 0x00000016a42c723c */ /* 0x080fe6000000182c */
[----:B------:R-:W-:Y:S01]  /*3fa0*/  ISETP.GT.AND P5, PT, R243, 0x40, P0 ;  /* 0x00000040f300780c */ /* 0x000fe200007a4270 */
[--C-:B------:R-:W-:Y:S03]  /*3fb0*/  FFMA.FTZ R15, R15, c[0x0][0x29c], -R238.reuse ;  /* 0x0000a7000f0f7a23 */ /* 0x100fe600000108ee */
[----:B------:R-:W-:Y:S01]  /*3fc0*/  ISETP.LT.OR P5, PT, R242, 0x41, P5 ;  /* 0x00000041f200780c */ /* 0x000fe20002fa1670 */
[C---:B------:R-:W-:Y:S01]  /*3fd0*/  HMMA.16816.F32 R48, R16.reuse, R22, R48 ;  /* 0x000000161030723c */ /* 0x040fe20000001830 */
[----:B------:R-:W-:Y:S03]  /*3fe0*/  MUFU.EX2 R21, R21 ;  /* 0x0000001500157308 */ /* 0x000fe60000000800 */
[----:B------:R-:W-:Y:S02]  /*3ff0*/  FSEL R26, R26, -INF , !P5 ;  /* 0xff8000001a1a7808 */ /* 0x000fe40006800000 */
[----:B------:R-:W-:Y:S02]  /*4000*/  ISETP.GT.AND P5, PT, R243, 0x60, P0 ;  /* 0x00000060f300780c */ /* 0x000fe400007a4270 */
[----:B------:R-:W-:Y:S01]  /*4010*/  FSEL R22, R25, -INF , !P6 ;  /* 0xff80000019167808 */ /* 0x000fe20007000000 */
[-C--:B--2---:R-:W-:Y:S02]  /*4020*/  HMMA.16816.F32 R52, R16, R4.reuse, R52 ;  /* 0x000000041034723c */ /* 0x084fe40000001834 */
[----:B------:R-:W-:Y:S01]  /*4030*/  MUFU.EX2 R15, R15 ;  /* 0x0000000f000f7308 */ /* 0x000fe20000000800 */
[----:B------:R-:W-:Y:S01]  /*4040*/  FFMA.FTZ R26, R26, c[0x0][0x29c], -R238 ;  /* 0x0000a7001a1a7a23 */ /* 0x000fe200000108ee */
[----:B------:R-:W-:Y:S01]  /*4050*/  ISETP.GT.AND P6, PT, R243, 0x20, P0 ;  /* 0x00000020f300780c */ /* 0x000fe200007c4270 */
[--C-:B------:R-:W-:Y:S01]  /*4060*/  FFMA.FTZ R22, R22, c[0x0][0x29c], -R240.reuse ;  /* 0x0000a70016167a23 */ /* 0x100fe200000108f0 */
[----:B------:R-:W-:Y:S02]  /*4070*/  ISETP.LT.OR P5, PT, R242, 0x61, P5 ;  /* 0x00000061f200780c */ /* 0x000fe40002fa1670 */
[C---:B------:R-:W-:Y:S01]  /*4080*/  HMMA.16816.F32 R56, R164.reuse, R4, R56 ;  /* 0x00000004a438723c */ /* 0x040fe20000001838 */
[----:B------:R-:W2:Y:S03]  /*4090*/  LDS R5, [R239+0x182a0] ;  /* 0x0182a000ef057984 */ /* 0x000ea60000000800 */
[----:B------:R-:W-:Y:S01]  /*40a0*/  MUFU.EX2 R22, R22 ;  /* 0x0000001600167308 */ /* 0x000fe20000000800 */
[----:B------:R-:W-:Y:S02]  /*40b0*/  FSEL R30, R30, -INF , !P5 ;  /* 0xff8000001e1e7808 */ /* 0x000fe40006800000 */
[----:B------:R-:W-:Y:S01]  /*40c0*/  FFMA.FTZ R4, R28, c[0x0][0x29c], -R240 ;  /* 0x0000a7001c047a23 */ /* 0x000fe200000108f0 */
[-C--:B------:R-:W-:Y:S03]  /*40d0*/  HMMA.16816.F32 R60, R164, R6.reuse, R60 ;  /* 0x00000006a43c723c */ /* 0x080fe6000000183c */
[----:B------:R-:W-:Y:S01]  /*40e0*/  ISETP.LT.OR P6, PT, R242, 0x21, P6 ;  /* 0x00000021f200780c */ /* 0x000fe200037c1670 */
[--C-:B-----5:R-:W-:Y:S02]  /*40f0*/  FADD.FTZ R36, R36, -R20.reuse ;  /* 0x8000001424247221 */ /* 0x120fe40000010000 */
[----:B------:R-:W-:Y:S01]  /*4100*/  FADD.FTZ R48, R48, -R20 ;  /* 0x8000001430307221 */ /* 0x000fe20000010000 */
[----:B------:R-:W-:Y:S01]  /*4110*/  MUFU.EX2 R26, R26 ;  /* 0x0000001a001a7308 */ /* 0x000fe20000000800 */
[----:B------:R-:W-:Y:S01]  /*4120*/  HMMA.16816.F32 R64, R16, R6, R64 ;  /* 0x000000061040723c */ /* 0x000fe20000001840 */
[----:B------:R-:W5:Y:S03]  /*4130*/  LDS R6, [R239+0x18300] ;  /* 0x01830000ef067984 */ /* 0x000f660000000800 */
[----:B------:R-:W-:Y:S01]  /*4140*/  FSEL R14, R14, -INF , !P6 ;  /* 0xff8000000e0e7808 */ /* 0x000fe20007000000 */
[----:B------:R-:W5:Y:S01]  /*4150*/  LDS R239, [R239+0x18320] ;  /* 0x01832000efef7984 */ /* 0x000f620000000800 */
[----:B------:R-:W-:Y:S01]  /*4160*/  ISETP.GT.AND P6, PT, R244, 0x61, P0 ;  /* 0x00000061f400780c */ /* 0x000fe200007c4270 */
[----:B------:R-:W-:Y:S01]  /*4170*/  FMUL.FTZ R36, R188, R36 ;  /* 0x00000024bc247220 */ /* 0x000fe20000410000 */
[----:B------:R-:W-:Y:S01]  /*4180*/  F2FP.PACK_AB R188, R189, R188 ;  /* 0x000000bcbdbc723e */ /* 0x000fe200000000ff */
[----:B------:R-:W-:Y:S01]  /*4190*/  FFMA.FTZ R14, R14, c[0x0][0x29c], -R238 ;  /* 0x0000a7000e0e7a23 */ /* 0x000fe200000108ee */
[----:B------:R-:W-:Y:S01]  /*41a0*/  MUFU.EX2 R171, R171 ;  /* 0x000000ab00ab7308 */ /* 0x000fe20000000800 */
[----:B------:R-:W-:Y:S01]  /*41b0*/  ISETP.LT.OR P6, PT, R245, 0x62, P6 ;  /* 0x00000062f500780c */ /* 0x000fe200037c1670 */
[----:B----4-:R-:W-:Y:S01]  /*41c0*/  FMUL.FTZ R48, R190, R48 ;  /* 0x00000030be307220 */ /* 0x010fe20000410000 */
[----:B------:R-:W-:Y:S01]  /*41d0*/  F2FP.PACK_AB R190, R191, R190 ;  /* 0x000000bebfbe723e */ /* 0x000fe200000000ff */
[----:B------:R-:W-:Y:S01]  /*41e0*/  STS [R222+0x18480], R188 ;  /* 0x018480bcde007388 */ /* 0x000fe20000000800 */
[----:B------:R-:W-:Y:S01]  /*41f0*/  FSEL R29, R29, -INF , !P6 ;  /* 0xff8000001d1d7808 */ /* 0x000fe20007000000 */
[----:B------:R-:W-:Y:S01]  /*4200*/  FADD.FTZ R52, R52, -R20 ;  /* 0x8000001434347221 */ /* 0x000fe20000010000 */
[C---:B------:R-:W-:Y:S01]  /*4210*/  ISETP.GT.AND P6, PT, R243.reuse, 0x41, P0 ;  /* 0x00000041f300780c */ /* 0x040fe200007c4270 */
[----:B------:R-:W-:Y:S01]  /*4220*/  FFMA.FTZ R30, R30, c[0x0][0x29c], -R238 ;  /* 0x0000a7001e1e7a23 */ /* 0x000fe200000108ee */
[----:B------:R-:W-:Y:S01]  /*4230*/  ISETP.GT.AND P0, PT, R243, 0x61, P0 ;  /* 0x00000061f300780c */ /* 0x000fe20000704270 */
[----:B------:R-:W4:Y:S01]  /*4240*/  MUFU.EX2 R14, R14 ;  /* 0x0000000e000e7308 */ /* 0x000f220000000800 */
[----:B------:R-:W-:Y:S01]  /*4250*/  ISETP.LT.OR P6, PT, R242, 0x42, P6 ;  /* 0x00000042f200780c */ /* 0x000fe200037c1670 */
[----:B------:R-:W-:Y:S01]  /*4260*/  FMUL.FTZ R52, R192, R52 ;  /* 0x00000034c0347220 */ /* 0x000fe20000410000 */
[----:B------:R-:W-:Y:S01]  /*4270*/  ISETP.LT.OR P0, PT, R242, 0x62, P0 ;  /* 0x00000062f200780c */ /* 0x000fe20000701670 */
[----:B------:R-:W-:Y:S01]  /*4280*/  FFMA.FTZ R240, R29, c[0x0][0x29c], -R240 ;  /* 0x0000a7001df07a23 */ /* 0x000fe200000108f0 */
[----:B------:R-:W-:Y:S01]  /*4290*/  FSEL R27, R27, -INF , !P6 ;  /* 0xff8000001b1b7808 */ /* 0x000fe20007000000 */
[--C-:B--2---:R-:W-:Y:S01]  /*42a0*/  FADD.FTZ R38, R38, -R5.reuse ;  /* 0x8000000526267221 */ /* 0x104fe20000010000 */
[----:B------:R-:W-:Y:S01]  /*42b0*/  FSEL R31, R31, -INF , !P0 ;  /* 0xff8000001f1f7808 */ /* 0x000fe20004000000 */
[--C-:B------:R-:W-:Y:S01]  /*42c0*/  FADD.FTZ R50, R50, -R5.reuse ;  /* 0x8000000532327221 */ /* 0x100fe20000010000 */
[----:B------:R-:W-:Y:S01]  /*42d0*/  F2FP.PACK_AB R192, R193, R192 ;  /* 0x000000c0c1c0723e */ /* 0x000fe200000000ff */
[----:B---3--:R-:W-:Y:S01]  /*42e0*/  FMUL.FTZ R38, R3, R38 ;  /* 0x0000002603267220 */ /* 0x008fe20000410000 */
[----:B------:R-:W-:Y:S01]  /*42f0*/  F2FP.PACK_AB R3, R33, R3 ;  /* 0x000000032103723e */ /* 0x000fe200000000ff */
[----:B-1----:R-:W-:Y:S01]  /*4300*/  FMUL.FTZ R50, R168, R50 ;  /* 0x00000032a8327220 */ /* 0x002fe20000410000 */
[----:B------:R-:W-:Y:S01]  /*4310*/  F2FP.PACK_AB R168, R169, R168 ;  /* 0x000000a8a9a8723e */ /* 0x000fe200000000ff */
[--C-:B------:R-:W-:Y:S01]  /*4320*/  FADD.FTZ R39, R39, -R5.reuse ;  /* 0x8000000527277221 */ /* 0x100fe20000010000 */
[----:B------:R-:W-:Y:S01]  /*4330*/  MUFU.EX2 R30, R30 ;  /* 0x0000001e001e7308 */ /* 0x000fe20000000800 */
[----:B------:R1:W-:Y:S01]  /*4340*/  STS [R222+0x18880], R3 ;  /* 0x01888003de007388 */ /* 0x0003e20000000800 */
[--C-:B------:R-:W-:Y:S02]  /*4350*/  FADD.FTZ R51, R51, -R5.reuse ;  /* 0x8000000533337221 */ /* 0x100fe40000010000 */
[--C-:B------:R-:W-:Y:S01]  /*4360*/  FADD.FTZ R54, R54, -R5.reuse ;  /* 0x8000000536367221 */ /* 0x100fe20000010000 */
[----:B------:R-:W-:Y:S01]  /*4370*/  STS [R223], R190 ;  /* 0x000000bedf007388 */ /* 0x000fe20000000800 */
[--C-:B-----5:R-:W-:Y:S02]  /*4380*/  FADD.FTZ R40, R40, -R6.reuse ;  /* 0x8000000628287221 */ /* 0x120fe40000010000 */
[----:B------:R-:W-:Y:S01]  /*4390*/  FADD.FTZ R44, R44, -R6 ;  /* 0x800000062c2c7221 */ /* 0x000fe20000010000 */
[----:B------:R-:W-:Y:S01]  /*43a0*/  STS [R223+0x400], R168 ;  /* 0x000400a8df007388 */ /* 0x000fe20000000800 */
[----:B------:R-:W-:Y:S01]  /*43b0*/  FMUL.FTZ R40, R8, R40 ;  /* 0x0000002808287220 */ /* 0x000fe20000410000 */
[----:B------:R-:W-:Y:S01]  /*43c0*/  F2FP.PACK_AB R8, R9, R8 ;  /* 0x000000080908723e */ /* 0x000fe200000000ff */
[--C-:B------:R-:W-:Y:S01]  /*43d0*/  FADD.FTZ R55, R55, -R5.reuse ;  /* 0x8000000537377221 */ /* 0x100fe20000010000 */
[----:B------:R-:W2:Y:S01]  /*43e0*/  MUFU.EX2 R4, R4 ;  /* 0x0000000400047308 */ /* 0x000ea20000000800 */
[--C-:B------:R-:W-:Y:S02]  /*43f0*/  FADD.FTZ R66, R66, -R5.reuse ;  /* 0x8000000542427221 */ /* 0x100fe40000010000 */
[----:B------:R-:W-:Y:S01]  /*4400*/  FADD.FTZ R67, R67, -R5 ;  /* 0x8000000543437221 */ /* 0x000fe20000010000 */
[----:B----4-:R-:W-:Y:S01]  /*4410*/  F2FP.PACK_AB R5, R15, R14 ;  /* 0x0000000e0f05723e */ /* 0x010fe200000000ff */
[----:B------:R-:W-:Y:S01]  /*4420*/  FMUL.FTZ R44, R12, R44 ;  /* 0x0000002c0c2c7220 */ /* 0x000fe20000410000 */
[----:B------:R-:W-:Y:S01]  /*4430*/  F2FP.PACK_AB R12, R13, R12 ;  /* 0x0000000c0d0c723e */ /* 0x000fe200000000ff */
[----:B------:R-:W-:Y:S01]  /*4440*/  STS [R222+0x19480], R8 ;  /* 0x01948008de007388 */ /* 0x000fe20000000800 */
[--C-:B------:R-:W-:Y:S02]  /*4450*/  FFMA.FTZ R27, R27, c[0x0][0x29c], -R238.reuse ;  /* 0x0000a7001b1b7a23 */ /* 0x100fe400000108ee */
[----:B------:R-:W-:Y:S01]  /*4460*/  FMUL.FTZ R54, R170, R54 ;  /* 0x00000036aa367220 */ /* 0x000fe20000410000 */
[----:B------:R-:W-:Y:S01]  /*4470*/  F2FP.PACK_AB R170, R171, R170 ;  /* 0x000000aaabaa723e */ /* 0x000fe200000000ff */
[----:B------:R-:W-:Y:S01]  /*4480*/  FFMA.FTZ R238, R31, c[0x0][0x29c], -R238 ;  /* 0x0000a7001fee7a23 */ /* 0x000fe200000108ee */
[----:B-1----:R-:W-:Y:S01]  /*4490*/  F2FP.PACK_AB R3, R11, R10 ;  /* 0x0000000a0b03723e */ /* 0x002fe200000000ff */
[----:B------:R-:W-:Y:S01]  /*44a0*/  FMUL.FTZ R66, R2, R66 ;  /* 0x0000004202427220 */ /* 0x000fe20000410000 */
[----:B------:R-:W-:Y:S01]  /*44b0*/  F2FP.PACK_AB R2, R241, R2 ;  /* 0x00000002f102723e */ /* 0x000fe200000000ff */
[----:B------:R-:W1:Y:S01]  /*44c0*/  MUFU.EX2 R27, R27 ;  /* 0x0000001b001b7308 */ /* 0x000e620000000800 */
[----:B------:R-:W-:Y:S01]  /*44d0*/  FADD.FTZ R64, R64, -R20 ;  /* 0x8000001440407221 */ /* 0x000fe20000010000 */
[----:B------:R1:W-:Y:S01]  /*44e0*/  STS [R222+0x19880], R3 ;  /* 0x01988003de007388 */ /* 0x0003e20000000800 */
[--C-:B------:R-:W-:Y:S02]  /*44f0*/  FADD.FTZ R56, R56, -R6.reuse ;  /* 0x8000000638387221 */ /* 0x100fe40000010000 */
[----:B------:R-:W-:Y:S01]  /*4500*/  FMUL.FTZ R64, R32, R64 ;  /* 0x0000004020407220 */ /* 0x000fe20000410000 */
[----:B------:R-:W-:Y:S01]  /*4510*/  STS [R223+0x1000], R12 ;  /* 0x0010000cdf007388 */ /* 0x000fe20000000800 */
[----:B------:R-:W-:Y:S01]  /*4520*/  F2FP.PACK_AB R32, R247, R32 ;  /* 0x00000020f720723e */ /* 0x000fe200000000ff */
[----:B------:R-:W-:Y:S02]  /*4530*/  FADD.FTZ R60, R60, -R6 ;  /* 0x800000063c3c7221 */ /* 0x000fe40000010000 */
[----:B------:R-:W-:Y:S01]  /*4540*/  STS [R223+0x1400], R5 ;  /* 0x00140005df007388 */ /* 0x000fe20000000800 */
[----:B------:R-:W3:Y:S01]  /*4550*/  MUFU.EX2 R240, R240 ;  /* 0x000000f000f07308 */ /* 0x000ee20000000800 */
[----:B------:R-:W-:Y:S01]  /*4560*/  FMUL.FTZ R56, R21, R56 ;  /* 0x0000003815387220 */ /* 0x000fe20000410000 */
[----:B------:R-:W-:Y:S01]  /*4570*/  F2FP.PACK_AB R21, R22, R21 ;  /* 0x000000151615723e */ /* 0x000fe200000000ff */
[----:B------:R-:W-:Y:S01]  /*4580*/  STS [R222+0x1a480], R192 ;  /* 0x01a480c0de007388 */ /* 0x000fe20000000800 */
[----:B--2---:R-:W-:Y:S02]  /*4590*/  FMUL.FTZ R60, R4, R60 ;  /* 0x0000003c043c7220 */ /* 0x004fe40000410000 */
[--C-:B------:R-:W-:Y:S01]  /*45a0*/  FADD.FTZ R37, R37, -R20.reuse ;  /* 0x8000001425257221 */ /* 0x100fe20000010000 */
[----:B------:R-:W-:Y:S01]  /*45b0*/  STS [R222+0x1a880], R170 ;  /* 0x01a880aade007388 */ /* 0x000fe20000000800 */
[----:B------:R-:W-:Y:S02]  /*45c0*/  FADD.FTZ R49, R49, -R20 ;  /* 0x8000001431317221 */ /* 0x000fe40000010000 */
[----:B------:R-:W2:Y:S01]  /*45d0*/  MUFU.EX2 R238, R238 ;  /* 0x000000ee00ee7308 */ /* 0x000ea20000000800 */
[----:B------:R2:W-:Y:S01]  /*45e0*/  STS [R223+0x2400], R2 ;  /* 0x00240002df007388 */ /* 0x0005e20000000800 */
[----:B------:R-:W-:Y:S02]  /*45f0*/  FMUL.FTZ R37, R189, R37 ;  /* 0x00000025bd257220 */ /* 0x000fe40000410000 */
[----:B------:R-:W-:Y:S01]  /*4600*/  FMUL.FTZ R39, R33, R39 ;  /* 0x0000002721277220 */ /* 0x000fe20000410000 */
[----:B------:R-:W-:Y:S01]  /*4610*/  STS [R223+0x2000], R32 ;  /* 0x00200020df007388 */ /* 0x000fe20000000800 */
[----:B-1----:R-:W-:Y:S01]  /*4620*/  F2FP.PACK_AB R3, R27, R26 ;  /* 0x0000001a1b03723e */ /* 0x002fe200000000ff */
[--C-:B------:R-:W-:Y:S01]  /*4630*/  FADD.FTZ R41, R41, -R6.reuse ;  /* 0x8000000629297221 */ /* 0x100fe20000010000 */
[----:B------:R-:W-:Y:S01]  /*4640*/  F2FP.PACK_AB R36, R37, R36 ;  /* 0x000000242524723e */ /* 0x000fe200000000ff */
[----:B------:R-:W-:Y:S01]  /*4650*/  STS [R222+0x1b480], R21 ;  /* 0x01b48015de007388 */ /* 0x000fe20000000800 */
[----:B------:R-:W-:Y:S01]  /*4660*/  FMUL.FTZ R49, R191, R49 ;  /* 0x00000031bf317220 */ /* 0x000fe20000410000 */
[----:B------:R-:W-:Y:S01]  /*4670*/  F2FP.PACK_AB R38, R39, R38 ;  /* 0x000000262726723e */ /* 0x000fe200000000ff */
[----:B------:R-:W-:Y:S01]  /*4680*/  FMUL.FTZ R51, R169, R51 ;  /* 0x00000033a9337220 */ /* 0x000fe20000410000 */
[----:B------:R-:W-:Y:S01]  /*4690*/  STS [R222+0x1b880], R3 ;  /* 0x01b88003de007388 */ /* 0x000fe20000000800 */
[----:B---3--:R-:W-:Y:S01]  /*46a0*/  F2FP.PACK_AB R4, R240, R4 ;  /* 0x00000004f004723e */ /* 0x008fe200000000ff */
[--C-:B------:R-:W-:Y:S01]  /*46b0*/  FADD.FTZ R42, R42, -R239.reuse ;  /* 0x800000ef2a2a7221 */ /* 0x100fe20000010000 */
[----:B------:R-:W-:Y:S01]  /*46c0*/  F2FP.PACK_AB R48, R49, R48 ;  /* 0x000000303130723e */ /* 0x000fe200000000ff */
[--C-:B------:R-:W-:Y:S01]  /*46d0*/  FADD.FTZ R43, R43, -R239.reuse ;  /* 0x800000ef2b2b7221 */ /* 0x100fe20000010000 */
[----:B------:R-:W-:Y:S01]  /*46e0*/  F2FP.PACK_AB R50, R51, R50 ;  /* 0x000000323332723e */ /* 0x000fe200000000ff */
[----:B------:R-:W-:Y:S01]  /*46f0*/  STS [R223+0x3000], R4 ;  /* 0x00300004df007388 */ /* 0x000fe20000000800 */
[----:B------:R-:W-:Y:S02]  /*4700*/  FADD.FTZ R45, R45, -R6 ;  /* 0x800000062d2d7221 */ /* 0x000fe40000010000 */
[----:B------:R-:W-:Y:S02]  /*4710*/  FMUL.FTZ R41, R9, R41 ;  /* 0x0000002909297220 */ /* 0x000fe40000410000 */
[----:B------:R-:W-:Y:S01]  /*4720*/  FMUL.FTZ R42, R10, R42 ;  /* 0x0000002a0a2a7220 */ /* 0x000fe20000410000 */
[----:B--2---:R-:W-:Y:S01]  /*4730*/  F2FP.PACK_AB R2, R238, R30 ;  /* 0x0000001eee02723e */ /* 0x004fe200000000ff */
[----:B------:R-:W-:Y:S01]  /*4740*/  FMUL.FTZ R43, R11, R43 ;  /* 0x0000002b0b2b7220 */ /* 0x000fe20000410000 */
[----:B------:R-:W-:Y:S01]  /*4750*/  F2FP.PACK_AB R40, R41, R40 ;  /* 0x000000282928723e */ /* 0x000fe200000000ff */
[--C-:B------:R-:W-:Y:S02]  /*4760*/  FADD.FTZ R46, R46, -R239.reuse ;  /* 0x800000ef2e2e7221 */ /* 0x100fe40000010000 */
[----:B------:R1:W-:Y:S01]  /*4770*/  STS [R223+0x3400], R2 ;  /* 0x00340002df007388 */ /* 0x0003e20000000800 */
[--C-:B------:R-:W-:Y:S01]  /*4780*/  FADD.FTZ R47, R47, -R239.reuse ;  /* 0x800000ef2f2f7221 */ /* 0x100fe20000010000 */
[----:B------:R-:W-:Y:S01]  /*4790*/  F2FP.PACK_AB R42, R43, R42 ;  /* 0x0000002a2b2a723e */ /* 0x000fe200000000ff */
[--C-:B------:R-:W-:Y:S01]  /*47a0*/  FADD.FTZ R53, R53, -R20.reuse ;  /* 0x8000001435357221 */ /* 0x100fe20000010000 */
[----:B------:R-:W-:Y:S01]  /*47b0*/  BAR.SYNC.DEFER_BLOCKING 0x0 ;  /* 0x0000000000007b1d */ /* 0x000fe20000010000 */
[----:B------:R-:W-:Y:S02]  /*47c0*/  FMUL.FTZ R45, R13, R45 ;  /* 0x0000002d0d2d7220 */ /* 0x000fe40000410000 */
[----:B------:R-:W-:Y:S02]  /*47d0*/  FMUL.FTZ R46, R14, R46 ;  /* 0x0000002e0e2e7220 */ /* 0x000fe40000410000 */
[----:B------:R-:W-:Y:S01]  /*47e0*/  FMUL.FTZ R47, R15, R47 ;  /* 0x0000002f0f2f7220 */ /* 0x000fe20000410000 */
[----:B------:R-:W-:Y:S01]  /*47f0*/  F2FP.PACK_AB R44, R45, R44 ;  /* 0x0000002c2d2c723e */ /* 0x000fe200000000ff */
[----:B------:R-:W-:Y:S02]  /*4800*/  FADD.FTZ R65, R65, -R20 ;  /* 0x8000001441417221 */ /* 0x000fe40000010000 */
[----:B------:R-:W-:Y:S01]  /*4810*/  FMUL.FTZ R53, R193, R53 ;  /* 0x00000035c1357220 */ /* 0x000fe20000410000 */
[----:B------:R-:W-:Y:S01]  /*4820*/  F2FP.PACK_AB R46, R47, R46 ;  /* 0x0000002e2f2e723e */ /* 0x000fe200000000ff */
[----:B------:R-:W-:Y:S02]  /*4830*/  FMUL.FTZ R55, R171, R55 ;  /* 0x00000037ab377220 */ /* 0x000fe40000410000 */
[----:B------:R-:W-:Y:S01]  /*4840*/  FMUL.FTZ R65, R247, R65 ;  /* 0x00000041f7417220 */ /* 0x000fe20000410000 */
[----:B------:R-:W-:Y:S01]  /*4850*/  F2FP.PACK_AB R52, R53, R52 ;  /* 0x000000343534723e */ /* 0x000fe200000000ff */
[--C-:B------:R-:W-:Y:S01]  /*4860*/  FADD.FTZ R57, R57, -R6.reuse ;  /* 0x8000000639397221 */ /* 0x100fe20000010000 */
[----:B------:R-:W-:Y:S01]  /*4870*/  F2FP.PACK_AB R54, R55, R54 ;  /* 0x000000363736723e */ /* 0x000fe200000000ff */
[--C-:B------:R-:W-:Y:S01]  /*4880*/  FADD.FTZ R58, R58, -R239.reuse ;  /* 0x800000ef3a3a7221 */ /* 0x100fe20000010000 */
[----:B------:R-:W-:Y:S01]  /*4890*/  F2FP.PACK_AB R64, R65, R64 ;  /* 0x000000404140723e */ /* 0x000fe200000000ff */
[--C-:B------:R-:W-:Y:S02]  /*48a0*/  FADD.FTZ R59, R59, -R239.reuse ;  /* 0x800000ef3b3b7221 */ /* 0x100fe40000010000 */
[----:B------:R-:W-:Y:S02]  /*48b0*/  FMUL.FTZ R67, R241, R67 ;  /* 0x00000043f1437220 */ /* 0x000fe40000410000 */
[----:B------:R-:W-:Y:S01]  /*48c0*/  FADD.FTZ R61, R61, -R6 ;  /* 0x800000063d3d7221 */ /* 0x000fe20000010000 */
        /* <DEDUP_REMOVED lines=16> */
[----:B-1----:R-:W-:Y:S01]  /*49d0*/  IMAD.U32 R2, RZ, RZ, UR4 ;  /* 0x00000004ff027e24 */ /* 0x002fe2000f8e00ff */
[----:B------:R-:W-:Y:S02]  /*49e0*/  F2FP.PACK_AB R60, R61, R60 ;  /* 0x0000003c3d3c723e */ /* 0x000fe400000000ff */
[----:B------:R-:W-:Y:S01]  /*49f0*/  STS [R222+0x1d880], R42 ;  /* 0x01d8802ade007388 */ /* 0x000fe20000000800 */
[----:B------:R-:W-:Y:S01]  /*4a00*/  IMAD R2, R2, 0x1800, R206 ;  /* 0x0000180002027824 */ /* 0x000fe200078e02ce */
[----:B------:R-:W-:Y:S02]  /*4a10*/  F2FP.PACK_AB R62, R63, R62 ;  /* 0x0000003e3f3e723e */ /* 0x000fe400000000ff */
        /* <DEDUP_REMOVED lines=83> */
[C---:B------:R-:W-:Y:S07]  /*4f50*/  HMMA.16816.F32 R88, R36.reuse, R8, R88 ;  /* 0x000000082458723c */ /* 0x040fee0000001858 */
[----:B------:R-:W-:Y:S01]  /*4f60*/  IADD3 R9, R237, 0x2, RZ ;  /* 0x00000002ed097810 */ /* 0x000fe20007ffe0ff */
[-C--:B------:R-:W-:Y:S03]  /*4f70*/  HMMA.16816.F32 R92, R36, R10.reuse, R92 ;  /* 0x0000000a245c723c */ /* 0x080fe6000000185c */
[----:B------:R-:W-:Y:S05]  /*4f80*/  ISETP.GE.AND P0, PT, R9, UR13, PT ;  /* 0x0000000d09007c0c */ /* 0x000fea000bf06270 */
[C---:B------:R-:W-:Y:S08]  /*4f90*/  HMMA.16816.F32 R96, R40.reuse, R10, R96 ;  /* 0x0000000a2860723c */ /* 0x040ff00000001860 */
[-C--:B---3--:R-:W-:Y:S08]  /*4fa0*/  HMMA.16816.F32 R100, R40, R16.reuse, R100 ;  /* 0x000000102864723c */ /* 0x088ff00000001864 */
[C---:B------:R-:W-:Y:S08]  /*4fb0*/  HMMA.16816.F32 R104, R36.reuse, R16, R104 ;  /* 0x000000102468723c */ /* 0x040ff00000001868 */
[-C--:B------:R-:W-:Y:S08]  /*4fc0*/  HMMA.16816.F32 R108, R36, R18.reuse, R108 ;  /* 0x00000012246c723c */ /* 0x080ff0000000186c */
[----:B------:R-:W-:Y:S01]  /*4fd0*/  HMMA.16816.F32 R112, R40, R18, R112 ;  /* 0x000000122870723c */ /* 0x000fe20000001870 */
[----:B------:R-:W-:-:S07]  /*4fe0*/  @P0 BRA `(.L_x_915) ;  /* 0x0000025000000947 */ /* 0x000fce0003800000 */
[----:B-12-45:R-:W-:Y:S01]  /*4ff0*/  IMAD.WIDE.U32 R10, R9, c[0x0][0x208], RZ ;  /* 0x00008200090a7a25 */ /* 0x036fe200078e00ff */
[----:B------:R-:W-:Y:S01]  /*5000*/  SHF.R.S32.HI R5, RZ, 0x1f, R9 ;  /* 0x0000001fff057819 */ /* 0x000fe20000011409 */
[----:B------:R-:W1:Y:S04]  /*5010*/  S2R R6, SR_CTAID.Y ;  /* 0x0000000000067919 */ /* 0x000e680000002600 */
[----:B------:R-:W-:Y:S04]  /*5020*/  IMAD R5, R5, c[0x0][0x208], RZ ;  /* 0x0000820005057a24 */ /* 0x000fe800078e02ff */
[C---:B------:R-:W-:Y:S02]  /*5030*/  IMAD R5, R9.reuse, c[0x0][0x20c], R5 ;  /* 0x0000830009057a24 */ /* 0x040fe400078e0205 */
[----:B------:R-:W-:Y:S02]  /*5040*/  IMAD.SHL.U32 R9, R9, 0x40, RZ ;  /* 0x0000004009097824 */ /* 0x000fe400078e00ff */
[----:B------:R-:W-:Y:S03]  /*5050*/  IMAD.IADD R5, R11, 0x1, R5 ;  /* 0x000000010b057824 */ /* 0x000fe600078e0205 */
[----:B------:R-:W-:Y:S02]  /*5060*/  SHF.R.S32.HI R8, RZ, 0x1f, R9 ;  /* 0x0000001fff087819 */ /* 0x000fe40000011409 */
[----:B-1----:R-:W-:Y:S01]  /*5070*/  SHF.R.S32.HI R4, RZ, 0x1f, R6 ;  /* 0x0000001fff047819 */ /* 0x002fe20000011406 */
[----:B------:R-:W-:Y:S04]  /*5080*/  IMAD.WIDE.U32 R12, R6, c[0x0][0x288], R226 ;  /* 0x0000a200060c7a25 */ /* 0x000fe800078e00e2 */
[----:B------:R-:W-:Y:S01]  /*5090*/  IMAD R4, R4, c[0x0][0x288], RZ ;  /* 0x0000a20004047a24 */ /* 0x000fe200078e02ff */
[C---:B------:R-:W-:Y:S02]  /*50a0*/  IADD3 R7, P5, P0, R9.reuse, UR14, R12 ;  /* 0x0000000e09077c10 */ /* 0x040fe4000f8be00c */
[----:B------:R-:W-:Y:S01]  /*50b0*/  IADD3 R9, -R9, c[0x0][0x168], RZ ;  /* 0x00005a0009097a10 */ /* 0x000fe20007ffe1ff */
[----:B------:R-:W-:Y:S01]  /*50c0*/  IMAD R4, R6, c[0x0][0x28c], R4 ;  /* 0x0000a30006047a24 */ /* 0x000fe200078e0204 */
[C---:B------:R-:W-:Y:S03]  /*50d0*/  LEA R6, P6, R10.reuse, R218, 0x6 ;  /* 0x000000da0a067211 */ /* 0x040fe600078c30ff */
[----:B------:R-:W-:Y:S01]  /*50e0*/  IMAD.IADD R4, R13, 0x1, R4 ;  /* 0x000000010d047824 */ /* 0x000fe200078e0204 */
[----:B------:R-:W-:Y:S02]  /*50f0*/  LEA.HI.X R5, R10, R215, R5, 0x6, P6 ;  /* 0x000000d70a057211 */ /* 0x000fe400030f3405 */
[----:B------:R-:W-:Y:S02]  /*5100*/  LEA R10, P6, R6, c[0x0][0x1f0], 0x1 ;  /* 0x00007c00060a7a11 */ /* 0x000fe400078c08ff */
[----:B------:R-:W-:Y:S02]  /*5110*/  IADD3.X R4, R8, UR9, R4, P5, P0 ;  /* 0x0000000908047c10 */ /* 0x000fe4000afe0404 */
[CC--:B------:R-:W-:Y:S02]  /*5120*/  ISETP.LE.OR P5, PT, R9.reuse, R216.reuse, !P4 ;  /* 0x000000d80900720c */ /* 0x0c0fe400067a3670 */
[----:B------:R-:W-:Y:S01]  /*5130*/  LEA.HI.X R11, R6, c[0x0][0x1f4], R5, 0x1, P6 ;  /* 0x00007d00060b7a11 */ /* 0x000fe200030f0c05 */
[----:B------:R-:W-:Y:S01]  /*5140*/  IMAD.U32 R5, RZ, RZ, UR17 ;  /* 0x00000011ff057e24 */ /* 0x000fe2000f8e00ff */
[-C--:B------:R-:W-:Y:S02]  /*5150*/  ISETP.LE.OR P6, PT, R9, R216.reuse, !P3 ;  /* 0x000000d80900720c */ /* 0x080fe40005fc3670 */
[----:B------:R-:W-:Y:S01]  /*5160*/  LEA R12, P0, R7, c[0x0][0x280], 0x2 ;  /* 0x0000a000070c7a11 */ /* 0x000fe200078010ff */
[----:B------:R-:W-:Y:S03]  /*5170*/  IMAD R5, R5, 0x3000, R220 ;  /* 0x0000300005057824 */ /* 0x000fe600078e02dc */
[----:B------:R-:W-:Y:S01]  /*5180*/  LEA.HI.X R13, R7, c[0x0][0x284], R4, 0x2, P0 ;  /* 0x0000a100070d7a11 */ /* 0x000fe200000f1404 */
[----:B------:R-:W-:Y:S01]  /*5190*/  IMAD.U32 R4, RZ, RZ, UR17 ;  /* 0x00000011ff047e24 */ /* 0x000fe2000f8e00ff */
[----:B------:R-:W-:Y:S01]  /*51a0*/  ISETP.LE.OR P0, PT, R9, R216, !P2 ;  /* 0x000000d80900720c */ /* 0x000fe20005703670 */
[----:B------:R-:W-:Y:S01]  /*51b0*/  @!PT LDS RZ, [RZ] ;  /* 0x00000000fffff984 */ /* 0x000fe20000000800 */
[----:B------:R-:W-:Y:S01]  /*51c0*/  @!PT LDS RZ, [RZ] ;  /* 0x00000000fffff984 */ /* 0x000fe20000000800 */
[----:B------:R-:W-:Y:S01]  /*51d0*/  @!PT LDS RZ, [RZ] ;  /* 0x00000000fffff984 */ /* 0x000fe20000000800 */
[----:B------:R1:W-:Y:S02]  /*51e0*/  LDGSTS.E.BYPASS.LTC128B.128 [R5], [R10.64], !P5 ;  /* 0x000000000a057fae */ /* 0x0003e4000e901d54 */
[----:B------:R-:W-:Y:S03]  /*51f0*/  @!P1 IMAD R4, R4, 0x40, R226 ;  /* 0x0000004004049824 */ /* 0x000fe600078e02e2 */
[----:B------:R1:W-:Y:S01]  /*5200*/  LDGSTS.E.BYPASS.LTC128B.128 [R5+0x1000], [R10.64+0x40], !P6 ;  /* 0x010000400a057fae */ /* 0x0003e2000f101d54 */
[----:B------:R-:W-:Y:S06]  /*5210*/  @!P1 IMAD.SHL.U32 R4, R4, 0x4, RZ ;  /* 0x0000000404049824 */ /* 0x000fec00078e00ff */
[----:B------:R1:W-:Y:S05]  /*5220*/  LDGSTS.E.BYPASS.LTC128B.128 [R5+0x2000], [R10.64+0x80], !P0 ;  /* 0x020000800a057fae */ /* 0x0003ea000c101d54 */
[----:B------:R1:W-:Y:S02]  /*5230*/  @!P1 LDGSTS.E.BYPASS.LTC128B.128 [R4+0x18280], [R12.64] ;  /* 0x182800000c049fae */ /* 0x0003e4000b901d54 */
.L_x_915:
        /* <DEDUP_REMOVED lines=96> */
[----:B------:R-:W-:Y:S01]  /*5840*/  ISETP.GE.AND P0, PT, R236, UR13, PT ;  /* 0x0000000dec007c0c */ /* 0x000fe2000bf06270 */
        /* <DEDUP_REMOVED lines=140> */
.L_x_895:
[----:B------:R-:W-:Y:S05]  /*6110*/  @P1 EXIT ;  /* 0x000000000000194d */ /* 0x000fea0003800000 */
[----:B------:R-:W1:Y:S01]  /*6120*/  S2R R2, SR_CTAID.Y ;  /* 0x0000000000027919 */ /* 0x000e620000002600 */
[----:B------:R-:W-:Y:S01]  /*6130*/  MOV R0, 0x1 ;  /* 0x0000000100007802 */ /* 0x000fe20000000f00 */
[----:B------:R-:W-:Y:S02]  /*6140*/  UIMAD UR5, UR10, 0x3000, URZ ;  /* 0x000030000a0578a4 */ /* 0x000fe4000f8e023f */
[----:B------:R-:W-:Y:S01]  /*6150*/  BAR.SYNC.DEFER_BLOCKING 0x1, 0x100 ;  /* 0x0044000000007b1d */ /* 0x000fe20000010000 */
[----:B------:R-:W-:Y:S01]  /*6160*/  ISETP.NE.AND P1, PT, R0, c[0x0][0x338], PT ;  /* 0x0000ce0000007a0c */ /* 0x000fe20003f25270 */
[----:B------:R-:W-:-:S02]  /*6170*/  USHF.R.S32.HI UR4, URZ, 0x1f, UR5 ;  /* 0x0000001f3f047899 */ /* 0x000fc40008011405 */
[C---:B------:R-:W-:Y:S02]  /*6180*/  IADD3 R6, P0, R212.reuse, UR5, RZ ;  /* 0x00000005d4067c10 */ /* 0x040fe4000ff1e0ff */
[----:B------:R-:W2:Y:S02]  /*6190*/  S2R R0, SR_CTAID.Z ;  /* 0x0000000000007919 */ /* 0x000ea40000002700 */
[----:B------:R-:W-:-:S06]  /*61a0*/  LEA.HI.X.SX32 R7, R212, UR4, 0x1, P0 ;  /* 0x00000004d4077c11 */ /* 0x000fcc00080f0eff */
[----:B-1----:R-:W-:-:S05]  /*61b0*/  @P1 IMAD.HI.U32 R3, R2, c[0x0][0x33c], RZ ;  /* 0x0000cf0002031a27 */ /* 0x002fca00078e00ff */
[----:B------:R-:W-:-:S04]  /*61c0*/  @P1 SHF.R.U32.HI R2, RZ, c[0x0][0x340], R3 ;  /* 0x0000d000ff021a19 */ /* 0x000fc80000011603 */
[----:B------:R-:W-:Y:S01]  /*61d0*/  SHF.R.S32.HI R4, RZ, 0x1f, R2 ;  /* 0x0000001fff047819 */ /* 0x000fe20000011402 */
[----:B------:R-:W-:-:S04]  /*61e0*/  IMAD.WIDE.U32 R8, R2, c[0x0][0x328], R6 ;  /* 0x0000ca0002087a25 */ /* 0x000fc800078e0006 */
[C---:B------:R-:W-:Y:S02]  /*61f0*/  IMAD R3, R4.reuse, c[0x0][0x328], RZ ;  /* 0x0000ca0004037a24 */ /* 0x040fe400078e02ff */
[----:B------:R-:W-:Y:S02]  /*6200*/  IMAD R4, R4, c[0x0][0x300], RZ ;  /* 0x0000c00004047a24 */ /* 0x000fe400078e02ff */
[----:B------:R-:W-:-:S04]  /*6210*/  IMAD.WIDE.U32 R6, R2, c[0x0][0x300], R6 ;  /* 0x0000c00002067a25 */ /* 0x000fc800078e0006 */
[C---:B------:R-:W-:Y:S02]  /*6220*/  IMAD R3, R2.reuse, c[0x0][0x32c], R3 ;  /* 0x0000cb0002037a24 */ /* 0x040fe400078e0203 */
[----:B------:R-:W-:Y:S01]  /*6230*/  IMAD R4, R2, c[0x0][0x304], R4 ;  /* 0x0000c10002047a24 */ /* 0x000fe200078e0204 */
[----:B--2---:R-:W-:Y:S02]  /*6240*/  SHF.R.S32.HI R2, RZ, 0x1f, R0 ;  /* 0x0000001fff027819 */ /* 0x004fe40000011400 */
[----:B------:R-:W-:Y:S02]  /*6250*/  IADD3 R9, R9, R3, RZ ;  /* 0x0000000309097210 */ /* 0x000fe40007ffe0ff */
[----:B------:R-:W-:Y:S01]  /*6260*/  IADD3 R5, R7, R4, RZ ;  /* 0x0000000407057210 */ /* 0x000fe20007ffe0ff */
[----:B------:R-:W-:Y:S01]  /*6270*/  IMAD R3, R2, c[0x0][0x330], RZ ;  /* 0x0000cc0002037a24 */ /* 0x000fe200078e02ff */
[----:B------:R-:W-:Y:S01]  /*6280*/  MOV R4, R6 ;  /* 0x0000000600047202 */ /* 0x000fe20000000f00 */
        /* <DEDUP_REMOVED lines=108> */
.L_x_917:
        /* <DEDUP_REMOVED lines=11> */
.L_x_1423:


//--------------------- .text._ZN7cutlass13device_kernelIN5flash19enable_sm80_to_sm89INS1_16FlashAttnBwdSm80INS1_25CollectiveMainloopBwdSm80ILi2ELi2EN4cute5tupleIJNS5_1CILi64EEENS7_ILi128EEENS7_ILi96EEEEEENS_6half_tEfNS_4arch4Sm80ELb0ELb1ELb0ELb0ELb1ELb0ELb0ELb0ELi2ELi2ELi4ELi2ELb0EEENS1_24CollectiveEpilogueBwdGQAISB_fSE_Li256ELb0ELb1EEENS1_19SingleTileSchedulerILb0ELb0ELb0ELi128EEEEEEEEEvNT_6ParamsE --------------------------
	.section	.text._ZN7cutlass13device_kernelIN5flash19enable_sm80_to_sm89INS1_16FlashAttnBwdSm80INS1_25CollectiveMainloopBwdSm80ILi2ELi2EN4cute5tupleIJNS5_1CILi64EEENS7_ILi128EEENS7_ILi96EEEEEENS_6half_tEfNS_4arch4Sm80ELb0ELb1ELb0ELb0ELb1ELb0ELb0ELb0ELi2ELi2ELi4ELi2ELb0EEENS1_24CollectiveEpilogueBwdGQAISB_fSE_Li256ELb0ELb1EEENS1_19SingleTileSchedulerILb0ELb0ELb0ELi128EEEEEEEEEvNT_6ParamsE,"ax",@progbits
	.sectioninfo	@"SHI_REGISTERS=253"
	.align	128
.text._ZN7cutlass13device_kernelIN5flash19enable_sm80_to_sm89INS1_16FlashAttnBwdSm80INS1_25CollectiveMainloopBwdSm80ILi2ELi2EN4cute5tupleIJNS5_1CILi64EEENS7_ILi128EEENS7_ILi96EEEEEENS_6half_tEfNS_4arch4Sm80ELb0ELb1ELb0ELb0ELb1ELb0ELb0ELb0ELi2ELi2ELi4ELi2ELb0EEENS1_24CollectiveEpilogueBwdGQAISB_fSE_Li256ELb0ELb1EEENS1_19SingleTileSchedulerILb0ELb0ELb0ELi128EEEEEEEEEvNT_6ParamsE:
        .type           _ZN7cutlass13device_kernelIN5flash19enable_sm80_to_sm89INS1_16FlashAttnBwdSm80INS1_25CollectiveMainloopBwdSm80ILi2ELi2EN4cute5tupleIJNS5_1CILi64EEENS7_ILi128EEENS7_ILi96EEEEEENS_6half_tEfNS_4arch4Sm80ELb0ELb1ELb0ELb0ELb1ELb0ELb0ELb0ELi2ELi2ELi4ELi2ELb0EEENS1_24CollectiveEpilogueBwdGQAISB_fSE_Li256ELb0ELb1EEENS1_19SingleTileSchedulerILb0ELb0ELb0ELi128EEEEEEEEEvNT_6ParamsE,@function
        .size           _ZN7cutlass13device_kernelIN5flash19enable_sm80_to_sm89INS1_16FlashAttnBwdSm80INS1_25CollectiveMainloopBwdSm80ILi2ELi2EN4cute5tupleIJNS5_1CILi64EEENS7_ILi128EEENS7_ILi96EEEEEENS_6half_tEfNS_4arch4Sm80ELb0ELb1ELb0ELb0ELb1ELb0ELb0ELb0ELi2ELi2ELi4ELi2ELb0EEENS1_24CollectiveEpilogueBwdGQAISB_fSE_Li256ELb0ELb1EEENS1_19SingleTileSchedulerILb0ELb0ELb0ELi128EEEEEEEEEvNT_6ParamsE,(.L_x_1424 - _ZN7cutlass13device_kernelIN5flash19enable_sm80_to_sm89INS1_16FlashAttnBwdSm80INS1_25CollectiveMainloopBwdSm80ILi2ELi2EN4cute5tupleIJNS5_1CILi64EEENS7_ILi128EEENS7_ILi96EEEEEENS_6half_tEfNS_4arch4Sm80ELb0ELb1ELb0ELb0ELb1ELb0ELb0ELb0ELi2ELi2ELi4ELi2ELb0EEENS1_24CollectiveEpilogueBwdGQAISB_fSE_Li256ELb0ELb1EEENS1_19SingleTileSchedulerILb0ELb0ELb0ELi128EEEEEEEEEvNT_6ParamsE)
        .other          _ZN7cutlass13device_kernelIN5flash19enable_sm80_to_sm89INS1_16FlashAttnBwdSm80INS1_25CollectiveMainloopBwdSm80ILi2ELi2EN4cute5tupleIJNS5_1CILi64EEENS7_ILi128EEENS7_ILi96EEEEEENS_6half_tEfNS_4arch4Sm80ELb0ELb1ELb0ELb0ELb1ELb0ELb0ELb0ELi2ELi2ELi4ELi2ELb0EEENS1_24CollectiveEpilogueBwdGQAISB_fSE_Li256ELb0ELb1EEENS1_19SingleTileSchedulerILb0ELb0ELb0ELi128EEEEEEEEEvNT_6ParamsE,@"STO_CUDA_ENTRY STV_DEFAULT"
_ZN7cutlass13device_kernelIN5flash19enable_sm80_to_sm89INS1_16FlashAttnBwdSm80INS1_25CollectiveMainloopBwdSm80ILi2ELi2EN4cute5tupleIJNS5_1CILi64EEENS7_ILi128EEENS7_ILi96EEEEEENS_6half_tEfNS_4arch4Sm80ELb0ELb1ELb0ELb0ELb1ELb0ELb0ELb0ELi2ELi2ELi4ELi2ELb0EEENS1_24CollectiveEpilogueBwdGQAISB_fSE_Li256ELb0ELb1EEENS1_19SingleTileSchedulerILb0ELb0ELb0ELi128EEEEEEEEEvNT_6ParamsE:
        /* <DEDUP_REMOVED lines=26> */
.L_x_918:
        /* <DEDUP_REMOVED lines=436> */
.L_x_921:
[----:B------:R-:W-:Y:S05]  /*1ce0*/  BSYNC B0 ;  /* 0x0000000000007941 */ /* 0x000fea0003800000 */
.L_x_920:
        /* <DEDUP_REMOVED lines=91> */
[----:B------:R-:W-:Y:S01]  /*22a0*/  ULDC UR5, c[0x0][0x2a0] ;  /* 0x0000a80000057ab9 */ /* 0x000fe20000000800 */
[----:B------:R-:W-:Y:S01]  /*22b0*/  IADD3 R233, R229, UR17, RZ ;  /* 0x00000011e5e97c10 */ /* 0x000fe2000fffe0ff */
[----:B------:R-:W-:-:S02]  /*22c0*/  UMOV UR4, URZ ;  /* 0x0000003f00047c82 */ /* 0x000fc40008000000 */
[----:B------:R-:W-:Y:S02]  /*22d0*/  UMOV UR25, 0x1 ;  /* 0x0000000100197882 */ /* 0x000fe40000000000 */
[----:B------:R-:W-:Y:S02]  /*22e0*/  UISETP.GT.AND UP4, UPT, UR10, -0x1, UPT ;  /* 0xffffffff0a00788c */ /* 0x000fe4000bf84270 */
[----:B------:R-:W-:Y:S02]  /*22f0*/  UISETP.LE.AND UP3, UPT, UR23, UR16, UPT ;  /* 0x000000101700728c */ /* 0x000fe4000bf63270 */
[----:B------:R-:W-:Y:S02]  /*2300*/  ULOP3.LUT UR7, URZ, UR7, URZ, 0x33, !UPT ;  /* 0x000000073f077292 */ /* 0x000fe4000f8e333f */
[----:B------:R-:W-:Y:S02]  /*2310*/  ULOP3.LUT UR5, URZ, UR5, URZ, 0x33, !UPT ;  /* 0x000000053f057292 */ /* 0x000fe4000f8e333f */
[----:B------:R-:W-:-:S02]  /*2320*/  UMOV UR22, URZ ;  /* 0x0000003f00167c82 */ /* 0x000fc40008000000 */
.L_x_940:
[----:B------:R-:W-:Y:S04]  /*2330*/  DEPBAR.LE SB0, 0x1 ;  /* 0x000080400000791a */ /* 0x000fe80000000000 */
[----:B------:R-:W-:Y:S01]  /*2340*/  BAR.SYNC.DEFER_BLOCKING 0x0 ;  /* 0x0000000000007b1d */ /* 0x000fe20000010000 */
[----:B------:R-:W-:Y:S01]  /*2350*/  MOV R3, UR4 ;  /* 0x0000000400037c02 */ /* 0x000fe20008000f00 */
[----:B------:R-:W-:Y:S01]  /*2360*/  IMAD.U32 R239, RZ, RZ, UR4 ;  /* 0x00000004ffef7e24 */ /* 0x000fe2000f8e00ff */
[----:B------:R-:W-:Y:S01]  /*2370*/  MOV R2, UR4 ;  /* 0x0000000400027c02 */ /* 0x000fe20008000f00 */
[----:B------:R-:W-:Y:S01]  /*2380*/  IMAD.U32 R169, RZ, RZ, UR4 ;  /* 0x00000004ffa97e24 */ /* 0x000fe2000f8e00ff */
[----:B------:R-:W-:Y:S01]  /*2390*/  PLOP3.LUT P0, PT, PT, PT, UP3, 0x80, 0x0 ;  /* 0x000000000000781c */ /* 0x000fe20003f0f038 */
        /* <DEDUP_REMOVED lines=103> */
.L_x_924:
[----:B------:R-:W-:Y:S04]  /*2a10*/  MOV R36, 0x1 ;  /* 0x0000000100247802 */ /* 0x000fe80000000f00 */
[----:B------:R-:W-:Y:S11]  /*2a20*/  ISETP.NE.AND P5, PT, R36, c[0x0][0x2a8], PT ;  /* 0x0000aa0024007a0c */ /* 0x000ff60003fa5270 */
[----:B------:R-:W-:Y:S02]  /*2a30*/  @!UPT UIADD3 URZ, URZ, URZ, URZ ;  /* 0x0000003f3f3ff290 */ /* 0x000fe4000fffe03f */
[----:B------:R-:W-:Y:S05]  /*2a40*/  @P5 IMAD.HI.U32 R36, R38, c[0x0][0x2ac], RZ ;  /* 0x0000ab0026245a27 */ /* 0x000fea00078e00ff */
[----:B------:R-:W-:Y:S02]  /*2a50*/  @P5 SHF.R.U32.HI R38, RZ, c[0x0][0x2b0], R36 ;  /* 0x0000ac00ff265a19 */ /* 0x000fe40000011624 */
.L_x_925:
[----:B------:R-:W-:Y:S05]  /*2a60*/  BSYNC B0 ;  /* 0x0000000000007941 */ /* 0x000fea0003800000 */
.L_x_923:
        /* <DEDUP_REMOVED lines=9> */
.L_x_922:
        /* <DEDUP_REMOVED lines=19> */
.L_x_928:
[----:B------:R-:W-:Y:S04]  /*2c30*/  MOV R36, 0x1 ;  /* 0x0000000100247802 */ /* 0x000fe80000000f00 */
[----:B------:R-:W-:Y:S11]  /*2c40*/  ISETP.NE.AND P5, PT, R36, c[0x0][0x2a8], PT ;  /* 0x0000aa0024007a0c */ /* 0x000ff60003fa5270 */
[----:B------:R-:W-:Y:S02]  /*2c50*/  @!UPT UIADD3 URZ, URZ, URZ, URZ ;  /* 0x0000003f3f3ff290 */ /* 0x000fe4000fffe03f */
[----:B------:R-:W-:Y:S05]  /*2c60*/  @P5 IMAD.HI.U32 R36, R38, c[0x0][0x2ac], RZ ;  /* 0x0000ab0026245a27 */ /* 0x000fea00078e00ff */
[----:B------:R-:W-:Y:S02]  /*2c70*/  @P5 SHF.R.U32.HI R38, RZ, c[0x0][0x2b0], R36 ;  /* 0x0000ac00ff265a19 */ /* 0x000fe40000011624 */
.L_x_929:
[----:B------:R-:W-:Y:S05]  /*2c80*/  BSYNC B0 ;  /* 0x0000000000007941 */ /* 0x000fea0003800000 */
.L_x_927:
[----:B------:R-:W-:Y:S04]  /*2c90*/  IMAD.MOV.U32 R36, RZ, RZ, c[0x0][0x2a8] ;  /* 0x0000aa00ff247624 */ /* 0x000fe800078e00ff */
[----:B------:R-:W-:Y:S04]  /*2ca0*/  IMAD R38, R38, R36, -UR12 ;  /* 0x8000000c26267e24 */ /* 0x000fe8000f8e0224 */
[----:B------:R-:W-:Y:S05]  /*2cb0*/  IMAD.IADD R38, R38, 0x1, -R228 ;  /* 0x0000000126267824 */ /* 0x000fea00078e0ae4 */
[----:B------:R-:W-:Y:S02]  /*2cc0*/  IADD3 R36, R38, c[0x0][0x2a8], RZ ;  /* 0x0000aa0026247a10 */ /* 0x000fe40007ffe0ff */
[----:B------:R-:W-:Y:S02]  /*2cd0*/  IMNMX R248, R248, R38, !PT ;  /* 0x00000026f8f87217 */ /* 0x000fe40007800200 */
[----:B------:R-:W-:Y:S02]  /*2ce0*/  IMNMX R246, R246, R36, PT ;  /* 0x00000024f6f67217 */ /* 0x000fe40003800200 */
.L_x_926:
        /* <DEDUP_REMOVED lines=19> */
.L_x_932:
[----:B------:R-:W-:Y:S04]  /*2e20*/  MOV R36, 0x1 ;  /* 0x0000000100247802 */ /* 0x000fe80000000f00 */
[----:B------:R-:W-:Y:S11]  /*2e30*/  ISETP.NE.AND P5, PT, R36, c[0x0][0x2a8], PT ;  /* 0x0000aa0024007a0c */ /* 0x000ff60003fa5270 */
[----:B------:R-:W-:Y:S02]  /*2e40*/  @!UPT UIADD3 URZ, URZ, URZ, URZ ;  /* 0x0000003f3f3ff290 */ /* 0x000fe4000fffe03f */
[----:B------:R-:W-:Y:S05]  /*2e50*/  @P5 IMAD.HI.U32 R36, R38, c[0x0][0x2ac], RZ ;  /* 0x0000ab0026245a27 */ /* 0x000fea00078e00ff */
[----:B------:R-:W-:Y:S02]  /*2e60*/  @P5 SHF.R.U32.HI R38, RZ, c[0x0][0x2b0], R36 ;  /* 0x0000ac00ff265a19 */ /* 0x000fe40000011624 */
.L_x_933:
[----:B------:R-:W-:Y:S05]  /*2e70*/  BSYNC B0 ;  /* 0x0000000000007941 */ /* 0x000fea0003800000 */
.L_x_931:
[----:B------:R-:W-:Y:S04]  /*2e80*/  IMAD.MOV.U32 R36, RZ, RZ, c[0x0][0x2a8] ;  /* 0x0000aa00ff247624 */ /* 0x000fe800078e00ff */
[----:B------:R-:W-:Y:S04]  /*2e90*/  IMAD R38, R38, R36, -UR12 ;  /* 0x8000000c26267e24 */ /* 0x000fe8000f8e0224 */
[----:B------:R-:W-:Y:S05]  /*2ea0*/  IMAD.IADD R38, R38, 0x1, -R228 ;  /* 0x0000000126267824 */ /* 0x000fea00078e0ae4 */
[----:B------:R-:W-:Y:S02]  /*2eb0*/  IADD3 R36, R38, c[0x0][0x2a8], RZ ;  /* 0x0000aa0026247a10 */ /* 0x000fe40007ffe0ff */
[----:B------:R-:W-:Y:S02]  /*2ec0*/  IMNMX R244, R244, R38, !PT ;  /* 0x00000026f4f47217 */ /* 0x000fe40007800200 */
[----:B------:R-:W-:Y:S02]  /*2ed0*/  IMNMX R245, R245, R36, PT ;  /* 0x00000024f5f57217 */ /* 0x000fe40003800200 */
.L_x_930:
        /* <DEDUP_REMOVED lines=19> */
.L_x_936:
[----:B------:R-:W-:Y:S04]  /*3010*/  MOV R36, 0x1 ;  /* 0x0000000100247802 */ /* 0x000fe80000000f00 */
[----:B------:R-:W-:Y:S11]  /*3020*/  ISETP.NE.AND P0, PT, R36, c[0x0][0x2a8], PT ;  /* 0x0000aa0024007a0c */ /* 0x000ff60003f05270 */
[----:B------:R-:W-:Y:S02]  /*3030*/  @!UPT UIADD3 URZ, URZ, URZ, URZ ;  /* 0x0000003f3f3ff290 */ /* 0x000fe4000fffe03f */
[----:B------:R-:W-:Y:S05]  /*3040*/  @P0 IMAD.HI.U32 R36, R37, c[0x0][0x2ac], RZ ;  /* 0x0000ab0025240a27 */ /* 0x000fea00078e00ff */
[----:B------:R-:W-:Y:S02]  /*3050*/  @P0 SHF.R.U32.HI R37, RZ, c[0x0][0x2b0], R36 ;  /* 0x0000ac00ff250a19 */ /* 0x000fe40000011624 */
.L_x_937:
[----:B------:R-:W-:Y:S05]  /*3060*/  BSYNC B0 ;  /* 0x0000000000007941 */ /* 0x000fea0003800000 */
.L_x_935:
[----:B------:R-:W-:Y:S04]  /*3070*/  IMAD.MOV.U32 R36, RZ, RZ, c[0x0][0x2a8] ;  /* 0x0000aa00ff247624 */ /* 0x000fe800078e00ff */
[----:B------:R-:W-:Y:S04]  /*3080*/  IMAD R37, R37, R36, -UR12 ;  /* 0x8000000c25257e24 */ /* 0x000fe8000f8e0224 */
[----:B------:R-:W-:Y:S05]  /*3090*/  IMAD.IADD R37, R37, 0x1, -R228 ;  /* 0x0000000125257824 */ /* 0x000fea00078e0ae4 */
[----:B------:R-:W-:Y:S02]  /*30a0*/  IADD3 R36, R37, c[0x0][0x2a8], RZ ;  /* 0x0000aa0025247a10 */ /* 0x000fe40007ffe0ff */
[----:B------:R-:W-:Y:S02]  /*30b0*/  IMNMX R243, R243, R37, !PT ;  /* 0x00000025f3f37217 */ /* 0x000fe40007800200 */
[----:B------:R-:W-:Y:S02]  /*30c0*/  IMNMX R242, R242, R36, PT ;  /* 0x00000024f2f27217 */ /* 0x000fe40003800200 */
.L_x_934:
[----:B------:R-:W-:Y:S04]  /*30d0*/  DEPBAR.LE SB0, 0x1 ;  /* 0x000080400000791a */ /* 0x000fe80000000000 */
[----:B------:R-:W-:Y:S01]  /*30e0*/  BAR.SYNC.DEFER_BLOCKING 0x0 ;  /* 0x0000000000007b1d */ /* 0x000fe20000010000 */
[----:B------:R-:W-:Y:S02]  /*30f0*/  IADD3 R236, R237, 0x1, RZ ;  /* 0x00000001edec7810 */ /* 0x000fe40007ffe0ff */
[----:B------:R-:W-:Y:S02]  /*3100*/  LEA R3, R3, 0x12080, 0x1 ;  /* 0x0001208003037811 */ /* 0x000fe400078e08ff */
[----:B------:R-:W-:Y:S02]  /*3110*/  ISETP.GE.AND P0, PT, R236, UR13, PT ;  /* 0x0000000dec007c0c */ /* 0x000fe4000bf06270 */
[----:B------:R-:W-:Y:S01]  /*3120*/  LEA R2, R2, 0x12080, 0x1 ;  /* 0x0001208002027811 */ /* 0x000fe200078e08ff */
[----:B------:R1:W2:Y:S04]  /*3130*/  LDSM.16.M88.4 R64, [R168+0x12080] ;  /* 0x01208000a840783b */ /* 0x0002a80000000200 */
[----:B------:R1:W3:Y:S04]  /*3140*/  LDSM.16.M88.4 R60, [R168+0x12880] ;  /* 0x01288000a83c783b */ /* 0x0002e80000000200 */
[----:B------:R1:W4:Y:S04]  /*3150*/  LDSM.16.M88.4 R168, [R176+0x12080] ;  /* 0x01208000b0a8783b */ /* 0x0003280000000200 */
[----:B------:R-:W1:Y:S04]  /*3160*/  LDSM.16.M88.4 R176, [R176+0x12880] ;  /* 0x01288000b0b0783b */ /* 0x000e680000000200 */
        /* <DEDUP_REMOVED lines=46> */
.L_x_938:
[-C--:B-12-4-:R-:W-:Y:S01]  /*3450*/  HMMA.16816.F32 R36, R64, R48.reuse, RZ ;  /* 0x000000304024723c */ /* 0x096fe200000018ff */
[----:B------:R-:W-:Y:S01]  /*3460*/  LDSM.16.M88.4 R184, [R3+0x1000] ;  /* 0x0010000003b8783b */ /* 0x000fe20000000200 */
[----:B------:R-:W-:Y:S04]  /*3470*/  PLOP3.LUT P0, PT, PT, PT, UP4, 0x80, 0x0 ;  /* 0x000000000000781c */ /* 0x000fe80003f0f048 */
[C---:B------:R-:W-:Y:S02]  /*3480*/  ISETP.GT.AND P5, PT, R250.reuse, RZ, P0 ;  /* 0x000000fffa00720c */ /* 0x040fe400007a4270 */
[C---:B---3--:R-:W-:Y:S01]  /*3490*/  HMMA.16816.F32 R40, R60.reuse, R48, RZ ;  /* 0x000000303c28723c */ /* 0x048fe200000018ff */
[----:B------:R-:W1:Y:S01]  /*34a0*/  LDSM.16.M88.4 R188, [R204+0x8080] ;  /* 0x00808000ccbc783b */ /* 0x000e620000000200 */
[C---:B------:R-:W-:Y:S02]  /*34b0*/  ISETP.LT.OR P5, PT, R249.reuse, 0x1, P5 ;  /* 0x00000001f900780c */ /* 0x040fe40002fa1670 */
[----:B------:R-:W-:Y:S02]  /*34c0*/  ISETP.GT.AND P6, PT, R250, 0x60, P0 ;  /* 0x00000060fa00780c */ /* 0x000fe400007c4270 */
[----:B------:R-:W-:Y:S02]  /*34d0*/  FSEL R4, R4, -INF , !P5 ;  /* 0xff80000004047808 */ /* 0x000fe40006800000 */
[-C--:B------:R-:W-:Y:S01]  /*34e0*/  HMMA.16816.F32 R44, R60, R50.reuse, RZ ;  /* 0x000000323c2c723c */ /* 0x080fe200000018ff */
[----:B------:R-:W2:Y:S01]  /*34f0*/  LDSM.16.M88.4 R192, [R3+0x1800] ;  /* 0x0018000003c0783b */ /* 0x000ea20000000200 */
        /* <DEDUP_REMOVED lines=25> */
[----:B------:R-:W3:Y:S01]  /*3690*/  LDSM.16.M88.4 R164, [R204+0x9080] ;  /* 0x00908000cca4783b */ /* 0x000ee20000000200 */
[----:B------:R-:W-:Y:S02]  /*36a0*/  ISETP.LT.OR P6, PT, R245, 0x22, P6 ;  /* 0x00000022f500780c */ /* 0x000fe400037c1670 */
[----:B------:R-:W-:Y:S02]  /*36b0*/  ISETP.LT.OR P5, PT, R249, 0x41, P5 ;  /* 0x00000041f900780c */ /* 0x000fe40002fa1670 */
[----:B------:R-:W-:Y:S02]  /*36c0*/  FSEL R13, R13, -INF , !P6 ;  /* 0xff8000000d0d7808 */ /* 0x000fe40007000000 */
[-C--:B------:R-:W-:Y:S05]  /*36d0*/  HMMA.16816.F32 R36, R168, R172.reuse, R36 ;  /* 0x000000aca824723c */ /* 0x080fea0000001824 */
        /* <DEDUP_REMOVED lines=29> */
[----:B------:R-:W4:Y:S03]  /*38b0*/  LDSM.16.M88.4 R168, [R2+0x1000] ;  /* 0x0010000002a8783b */ /* 0x000f260000000200 */
[----:B------:R-:W-:Y:S04]  /*38c0*/  ISETP.GT.AND P5, PT, R248, 0x1, P0 ;  /* 0x00000001f800780c */ /* 0x000fe800007a4270 */
[-C--:B-1----:R-:W-:Y:S01]  /*38d0*/  HMMA.16816.F32 R36, R184, R188.reuse, R36 ;  /* 0x000000bcb824723c */ /* 0x082fe20000001824 */
[----:B------:R-:W-:Y:S04]  /*38e0*/  LDSM.16.M88.4 R180, [R3+0x2000] ;  /* 0x0020000003b4783b */ /* 0x000fe80000000200 */
[----:B------:R-:W-:Y:S03]  /*38f0*/  ISETP.LT.OR P5, PT, R246, 0x2, P5 ;  /* 0x00000002f600780c */ /* 0x000fe60002fa1670 */
[C---:B--2---:R-:W-:Y:S04]  /*3900*/  HMMA.16816.F32 R40, R192.reuse, R188, R40 ;  /* 0x000000bcc028723c */ /* 0x044fe80000001828 */
[----:B------:R-:W-:Y:S02]  /*3910*/  FSEL R7, R7, -INF , !P5 ;  /* 0xff80000007077808 */ /* 0x000fe40006800000 */
[----:B------:R-:W-:Y:S01]  /*3920*/  ISETP.GT.AND P5, PT, R248, 0x20, P0 ;  /* 0x00000020f800780c */ /* 0x000fe200007a4270 */
[----:B------:R-:W-:Y:S01]  /*3930*/  FFMA.FTZ R188, R4, c[0x0][0x29c], -R247 ;  /* 0x0000a70004bc7a23 */ /* 0x000fe200000108f7 */
[-C--:B------:R-:W-:Y:S03]  /*3940*/  HMMA.16816.F32 R44, R192, R190.reuse, R44 ;  /* 0x000000bec02c723c */ /* 0x080fe6000000182c */
[----:B------:R-:W-:Y:S01]  /*3950*/  ISETP.LT.OR P5, PT, R246, 0x21, P5 ;  /* 0x00000021f600780c */ /* 0x000fe20002fa1670 */
[----:B------:R-:W-:Y:S01]  /*3960*/  FFMA.FTZ R7, R7, c[0x0][0x29c], -R241 ;  /* 0x0000a70007077a23 */ /* 0x000fe200000108f1 */
[----:B------:R-:W1:Y:S01]  /*3970*/  MUFU.EX2 R188, R188 ;  /* 0x000000bc00bc7308 */ /* 0x000e620000000800 */
[--C-:B------:R-:W-:Y:S01]  /*3980*/  FFMA.FTZ R189, R5, c[0x0][0x29c], -R247.reuse ;  /* 0x0000a70005bd7a23 */ /* 0x100fe200000108f7 */
[----:B------:R-:W-:Y:S01]  /*3990*/  FSEL R18, R18, -INF , !P5 ;  /* 0xff80000012127808 */ /* 0x000fe20006800000 */
[C---:B------:R-:W-:Y:S04]  /*39a0*/  HMMA.16816.F32 R48, R184.reuse, R190, R48 ;  /* 0x000000beb830723c */ /* 0x040fe80000001830 */
[----:B------:R-:W-:Y:S03]  /*39b0*/  ISETP.GT.AND P5, PT, R248, 0x40, P0 ;  /* 0x00000040f800780c */ /* 0x000fe600007a4270 */
[--C-:B------:R-:W-:Y:S01]  /*39c0*/  FFMA.FTZ R190, R16, c[0x0][0x29c], -R247.reuse ;  /* 0x0000a70010be7a23 */ /* 0x100fe200000108f7 */
[-C--:B---3--:R-:W-:Y:S01]  /*39d0*/  HMMA.16816.F32 R52, R184, R164.reuse, R52 ;  /* 0x000000a4b834723c */ /* 0x088fe20000001834 */
[----:B------:R-:W2:Y:S02]  /*39e0*/  MUFU.EX2 R189, R189 ;  /* 0x000000bd00bd7308 */ /* 0x000ea40000000800 */
[----:B------:R-:W-:Y:S01]  /*39f0*/  ISETP.LT.OR P5, PT, R246, 0x41, P5 ;  /* 0x00000041f600780c */ /* 0x000fe20002fa1670 */
[--C-:B------:R-:W-:Y:S03]  /*3a00*/  FFMA.FTZ R191, R17, c[0x0][0x29c], -R247.reuse ;  /* 0x0000a70011bf7a23 */ /* 0x100fe600000108f7 */
[----:B------:R-:W-:Y:S01]  /*3a10*/  FSEL R22, R22, -INF , !P5 ;  /* 0xff80000016167808 */ /* 0x000fe20006800000 */
[C---:B------:R-:W-:Y:S03]  /*3a20*/  HMMA.16816.F32 R56, R192.reuse, R164, R56 ;  /* 0x000000a4c038723c */ /* 0x040fe60000001838 */
[----:B------:R-:W3:Y:S01]  /*3a30*/  MUFU.EX2 R190, R190 ;  /* 0x000000be00be7308 */ /* 0x000ee20000000800 */
        /* <DEDUP_REMOVED lines=11> */
[-C--:B----4-:R-:W-:Y:S01]  /*3af0*/  HMMA.16816.F32 R36, R168, R172.reuse, R36 ;  /* 0x000000aca824723c */ /* 0x090fe20000001824 */
[----:B------:R-:W4:Y:S04]  /*3b00*/  LDSM.16.M88.4 R184, [R204+0xa080] ;  /* 0x00a08000ccb8783b */ /* 0x000f280000000200 */
        /* <DEDUP_REMOVED lines=10> */
[----:B------:R1:W2:Y:S03]  /*3bb0*/  LDSM.16.M88.4 R172, [R3+0x2800] ;  /* 0x0028000003ac783b */ /* 0x0002a60000000200 */
[----:B------:R-:W-:Y:S02]  /*3bc0*/  ISETP.GT.AND P5, PT, R244, RZ, P0 ;  /* 0x000000fff400720c */ /* 0x000fe400007a4270 */
[----:B------:R-:W2:Y:S02]  /*3bd0*/  MUFU.EX2 R192, R192 ;  /* 0x000000c000c07308 */ /* 0x000ea40000000800 */
        /* <DEDUP_REMOVED lines=9> */
[----:B------:R-:W1:Y:S01]  /*3c70*/  LDSM.16.M88.4 R4, [R204+0xb080] ;  /* 0x00b08000cc04783b */ /* 0x000e620000000200 */
        /* <DEDUP_REMOVED lines=9> */
[-C--:B----4-:R-:W-:Y:S05]  /*3d10*/  HMMA.16816.F32 R36, R180, R184.reuse, R36 ;  /* 0x000000b8b424723c */ /* 0x090fea0000001824 */
[--C-:B------:R-:W-:Y:S01]  /*3d20*/  FFMA.FTZ R170, R22, c[0x0][0x29c], -R241.reuse ;  /* 0x0000a70016aa7a23 */ /* 0x100fe200000108f1 */
[----:B------:R-:W-:Y:S01]  /*3d30*/  MUFU.EX2 R9, R9 ;  /* 0x0000000900097308 */ /* 0x000fe20000000800 */
[--C-:B------:R-:W-:Y:S01]  /*3d40*/  FFMA.FTZ R171, R23, c[0x0][0x29c], -R241.reuse ;  /* 0x0000a70017ab7a23 */ /* 0x100fe200000108f1 */
[C---:B--2---:R-:W-:Y:S01]  /*3d50*/  HMMA.16816.F32 R40, R172.reuse, R184, R40 ;  /* 0x000000b8ac28723c */ /* 0x044fe20000001828 */
[----:B------:R-:W-:Y:S03]  /*3d60*/  LDSM.16.M88.4 R20, [R196+0xa080] ;  /* 0x00a08000c414783b */ /* 0x000fe60000000200 */
[----:B------:R-:W-:Y:S02]  /*3d70*/  FSEL R12, R12, -INF , !P5 ;  /* 0xff8000000c0c7808 */ /* 0x000fe40006800000 */
[----:B------:R-:W-:Y:S02]  /*3d80*/  ISETP.GT.AND P5, PT, R244, 0x40, P0 ;  /* 0x00000040f400780c */ /* 0x000fe400007a4270 */
[-C--:B------:R-:W-:Y:S01]  /*3d90*/  HMMA.16816.F32 R44, R172, R186.reuse, R44 ;  /* 0x000000baac2c723c */ /* 0x080fe2000000182c */
[----:B------:R-:W2:Y:S02]  /*3da0*/  MUFU.EX2 R3, R3 ;  /* 0x0000000300037308 */ /* 0x000ea40000000800 */
[----:B------:R-:W-:Y:S01]  /*3db0*/  ISETP.LT.OR P5, PT, R245, 0x41, P5 ;  /* 0x00000041f500780c */ /* 0x000fe20002fa1670 */
[----:B-----5:R4:W5:Y:S01]  /*3dc0*/  LDSM.16.M88.4 R16, [R2+0x2000] ;  /* 0x002000000210783b */ /* 0x0209620000000200 */
        /* <DEDUP_REMOVED lines=10> */
[--C-:B----4-:R-:W-:Y:S01]  /*3e70*/  FFMA.FTZ R2, R34, c[0x0][0x29c], -R241.reuse ;  /* 0x0000a70022027a23 */ /* 0x110fe200000108f1 */
        /* <DEDUP_REMOVED lines=8> */
[----:B------:R-:W4:Y:S01]  /*3f00*/  LDSM.16.M88.4 R4, [R196+0xb080] ;  /* 0x00b08000c404783b */ /* 0x000f220000000200 */
[----:B------:R-:W-:Y:S02]  /*3f10*/  MUFU.EX2 R11, R11 ;  /* 0x0000000b000b7308 */ /* 0x000fe40000000800 */
[----:B------:R-:W-:Y:S04]  /*3f20*/  ISETP.GT.AND P5, PT, R243, 0x21, P0 ;  /* 0x00000021f300780c */ /* 0x000fe800007a4270 */
[-C--:B-----5:R-:W-:Y:S04]  /*3f30*/  HMMA.16816.F32 R36, R16, R20.reuse, R36 ;  /* 0x000000141024723c */ /* 0x0a0fe80000001824 */
[----:B------:R-:W-:Y:S01]  /*3f40*/  MUFU.EX2 R2, R2 ;  /* 0x0000000200027308 */ /* 0x000fe20000000800 */
[----:B------:R-:W-:Y:S03]  /*3f50*/  ISETP.LT.OR P5, PT, R242, 0x22, P5 ;  /* 0x00000022f200780c */ /* 0x000fe60002fa1670 */
[C---:B------:R-:W-:Y:S01]  /*3f60*/  HMMA.16816.F32 R40, R164.reuse, R20, R40 ;  /* 0x00000014a428723c */ /* 0x040fe20000001828 */
[----:B------:R-:W5:Y:S03]  /*3f70*/  LDS R20, [R239.X4+0x18280] ;  /* 0x01828000ef147984 */ /* 0x000f660000004800 */
        /* <DEDUP_REMOVED lines=12> */
[-C--:B----4-:R-:W-:Y:S02]  /*4040*/  HMMA.16816.F32 R52, R16, R4.reuse, R52 ;  /* 0x000000041034723c */ /* 0x090fe40000001834 */
[----:B------:R-:W-:Y:S01]  /*4050*/  MUFU.EX2 R15, R15 ;  /* 0x0000000f000f7308 */ /* 0x000fe20000000800 */
[----:B------:R-:W-:Y:S01]  /*4060*/  FFMA.FTZ R26, R26, c[0x0][0x29c], -R238 ;  /* 0x0000a7001a1a7a23 */ /* 0x000fe200000108ee */
[----:B------:R-:W-:Y:S01]  /*4070*/  ISETP.GT.AND P6, PT, R243, 0x20, P0 ;  /* 0x00000020f300780c */ /* 0x000fe200007c4270 */
[--C-:B------:R-:W-:Y:S01]  /*4080*/  FFMA.FTZ R22, R22, c[0x0][0x29c], -R240.reuse ;  /* 0x0000a70016167a23 */ /* 0x100fe200000108f0 */
[----:B------:R-:W-:Y:S02]  /*4090*/  ISETP.LT.OR P5, PT, R242, 0x61, P5 ;  /* 0x00000061f200780c */ /* 0x000fe40002fa1670 */
[C---:B------:R-:W-:Y:S01]  /*40a0*/  HMMA.16816.F32 R56, R164.reuse, R4, R56 ;  /* 0x00000004a438723c */ /* 0x040fe20000001838 */
[----:B------:R-:W4:Y:S03]  /*40b0*/  LDS R5, [R239.X4+0x182a0] ;  /* 0x0182a000ef057984 */ /* 0x000f260000004800 */
        /* <DEDUP_REMOVED lines=9> */
[----:B------:R-:W5:Y:S03]  /*4150*/  LDS R6, [R239.X4+0x18300] ;  /* 0x01830000ef067984 */ /* 0x000f660000004800 */
[----:B------:R-:W-:Y:S01]  /*4160*/  FSEL R14, R14, -INF , !P6 ;  /* 0xff8000000e0e7808 */ /* 0x000fe20007000000 */
[----:B------:R-:W5:Y:S01]  /*4170*/  LDS R239, [R239.X4+0x18320] ;  /* 0x01832000efef7984 */ /* 0x000f620000004800 */
[----:B------:R-:W-:Y:S01]  /*4180*/  ISETP.GT.AND P6, PT, R244, 0x61, P0 ;  /* 0x00000061f400780c */ /* 0x000fe200007c4270 */
[----:B------:R-:W-:Y:S01]  /*4190*/  FMUL.FTZ R36, R188, R36 ;  /* 0x00000024bc247220 */ /* 0x000fe20000410000 */
[----:B------:R-:W-:Y:S01]  /*41a0*/  F2FP.PACK_AB R188, R189, R188 ;  /* 0x000000bcbdbc723e */ /* 0x000fe200000000ff */
[----:B------:R-:W-:Y:S01]  /*41b0*/  FFMA.FTZ R14, R14, c[0x0][0x29c], -R238 ;  /* 0x0000a7000e0e7a23 */ /* 0x000fe200000108ee */
[----:B------:R-:W-:Y:S01]  /*41c0*/  MUFU.EX2 R171, R171 ;  /* 0x000000ab00ab7308 */ /* 0x000fe20000000800 */
[----:B------:R-:W-:Y:S01]  /*41d0*/  ISETP.LT.OR P6, PT, R245, 0x62, P6 ;  /* 0x00000062f500780c */ /* 0x000fe200037c1670 */
[----:B---3--:R-:W-:Y:S01]  /*41e0*/  FMUL.FTZ R48, R190, R48 ;  /* 0x00000030be307220 */ /* 0x008fe20000410000 */
[----:B------:R-:W-:Y:S01]  /*41f0*/  F2FP.PACK_AB R190, R191, R190 ;  /* 0x000000bebfbe723e */ /* 0x000fe200000000ff */
[----:B------:R-:W-:Y:S01]  /*4200*/  STS [R222+0x18480], R188 ;  /* 0x018480bcde007388 */ /* 0x000fe20000000800 */
[----:B------:R-:W-:Y:S01]  /*4210*/  FSEL R29, R29, -INF , !P6 ;  /* 0xff8000001d1d7808 */ /* 0x000fe20007000000 */
[----:B------:R-:W-:Y:S01]  /*4220*/  FADD.FTZ R52, R52, -R20 ;  /* 0x8000001434347221 */ /* 0x000fe20000010000 */
[C---:B------:R-:W-:Y:S01]  /*4230*/  ISETP.GT.AND P6, PT, R243.reuse, 0x41, P0 ;  /* 0x00000041f300780c */ /* 0x040fe200007c4270 */
[----:B------:R-:W-:Y:S01]  /*4240*/  FFMA.FTZ R30, R30, c[0x0][0x29c], -R238 ;  /* 0x0000a7001e1e7a23 */ /* 0x000fe200000108ee */
[----:B------:R-:W-:Y:S01]  /*4250*/  ISETP.GT.AND P0, PT, R243, 0x61, P0 ;  /* 0x00000061f300780c */ /* 0x000fe20000704270 */
[----:B------:R-:W3:Y:S01]  /*4260*/  MUFU.EX2 R14, R14 ;  /* 0x0000000e000e7308 */ /* 0x000ee20000000800 */
[----:B------:R-:W-:Y:S01]  /*4270*/  ISETP.LT.OR P6, PT, R242, 0x42, P6 ;  /* 0x00000042f200780c */ /* 0x000fe200037c1670 */
[----:B------:R-:W-:Y:S01]  /*4280*/  FMUL.FTZ R52, R192, R52 ;  /* 0x00000034c0347220 */ /* 0x000fe20000410000 */
[----:B------:R-:W-:Y:S01]  /*4290*/  ISETP.LT.OR P0, PT, R242, 0x62, P0 ;  /* 0x00000062f200780c */ /* 0x000fe20000701670 */
[----:B------:R-:W-:Y:S01]  /*42a0*/  FFMA.FTZ R240, R29, c[0x0][0x29c], -R240 ;  /* 0x0000a7001df07a23 */ /* 0x000fe200000108f0 */
[----:B------:R-:W-:Y:S01]  /*42b0*/  FSEL R27, R27, -INF , !P6 ;  /* 0xff8000001b1b7808 */ /* 0x000fe20007000000 */
[--C-:B----4-:R-:W-:Y:S01]  /*42c0*/  FADD.FTZ R38, R38, -R5.reuse ;  /* 0x8000000526267221 */ /* 0x110fe20000010000 */
[----:B------:R-:W-:Y:S01]  /*42d0*/  FSEL R31, R31, -INF , !P0 ;  /* 0xff8000001f1f7808 */ /* 0x000fe20004000000 */
[--C-:B------:R-:W-:Y:S01]  /*42e0*/  FADD.FTZ R50, R50, -R5.reuse ;  /* 0x8000000532327221 */ /* 0x100fe20000010000 */
[----:B------:R-:W-:Y:S01]  /*42f0*/  F2FP.PACK_AB R192, R193, R192 ;  /* 0x000000c0c1c0723e */ /* 0x000fe200000000ff */
[----:B--2---:R-:W-:Y:S01]  /*4300*/  FMUL.FTZ R38, R3, R38 ;  /* 0x0000002603267220 */ /* 0x004fe20000410000 */
        /* <DEDUP_REMOVED lines=18> */
[----:B---3--:R-:W-:Y:S01]  /*4430*/  F2FP.PACK_AB R5, R15, R14 ;  /* 0x0000000e0f05723e */ /* 0x008fe200000000ff */
        /* <DEDUP_REMOVED lines=189> */
[----:B-12-4-:R-:W-:Y:S01]  /*5010*/  IMAD.WIDE.U32 R10, R9, c[0x0][0x208], RZ ;  /* 0x00008200090a7a25 */ /* 0x016fe200078e00ff */
        /* <DEDUP_REMOVED lines=36> */
.L_x_939:
[-C--:B-12-4-:R-:W-:Y:S01]  /*5260*/  HMMA.16816.F32 R4, R20, R2.reuse, RZ ;  /* 0x000000021404723c */ /* 0x096fe200000018ff */
        /* <DEDUP_REMOVED lines=236> */
.L_x_919:
[----:B------:R-:W-:Y:S05]  /*6130*/  @P1 EXIT ;  /* 0x000000000000194d */ /* 0x000fea0003800000 */
[----:B------:R-:W1:Y:S01]  /*6140*/  S2R R0, SR_CTAID.Y ;  /* 0x0000000000007919 */ /* 0x000e620000002600 */
[----:B------:R-:W-:Y:S01]  /*6150*/  IMAD.MOV.U32 R3, RZ, RZ, 0x1 ;  /* 0x00000001ff037424 */ /* 0x000fe200078e00ff */
[----:B------:R-:W-:Y:S01]  /*6160*/  ULDC UR5, c[0x0][0x358] ;  /* 0x0000d60000057ab9 */ /* 0x000fe20000000800 */
[----:B------:R-:W-:Y:S01]  /*6170*/  BSSY B0, `(.L_x_941) ;  /* 0x000001e000007945 */ /* 0x000fe20003800000 */
[----:B------:R-:W2:Y:S01]  /*6180*/  S2R R2, SR_CTAID.Z ;  /* 0x0000000000027919 */ /* 0x000ea20000002700 */
[----:B------:R-:W-:-:S03]  /*6190*/  UIMAD UR5, UR10, UR5, URZ ;  /* 0x000000050a0572a4 */ /* 0x000fc6000f8e023f */
[----:B------:R-:W-:Y:S01]  /*61a0*/  BAR.SYNC.DEFER_BLOCKING 0x1, 0x100 ;  /* 0x0044000000007b1d */ /* 0x000fe20000010000 */
[----:B------:R-:W-:-:S05]  /*61b0*/  ISETP.NE.AND P0, PT, R3, c[0x0][0x338], PT ;  /* 0x0000ce0003007a0c */ /* 0x000fca0003f05270 */
[----:B------:R-:W-:Y:S02]  /*61c0*/  ULDC UR4, c[0x0][0x2f4] ;  /* 0x0000bd0000047ab9 */ /* 0x000fe40000000800 */
[----:B------:R-:W-:-:S04]  /*61d0*/  UIMAD UR5, UR5, UR4, URZ ;  /* 0x00000004050572a4 */ /* 0x000fc8000f8e023f */
[----:B------:R-:W-:Y:S02]  /*61e0*/  USHF.R.S32.HI UR4, URZ, 0x1f, UR5 ;  /* 0x0000001f3f047899 */ /* 0x000fe40008011405 */
[----:B-1----:R-:W-:-:S04]  /*61f0*/  @P0 IMAD.HI.U32 R3, R0, c[0x0][0x33c], RZ ;  /* 0x0000cf0000030a27 */ /* 0x002fc800078e00ff */
[----:B--2---:R-:W-:Y:S02]  /*6200*/  IMAD R6, R2, c[0x0][0x2f4], RZ ;  /* 0x0000bd0002067a24 */ /* 0x004fe400078e02ff */
[----:B------:R-:W-:Y:S01]  /*6210*/  IMAD.MOV.U32 R9, RZ, RZ, R0 ;  /* 0x000000ffff097224 */ /* 0x000fe200078e0000 */
[----:B------:R-:W-:Y:S02]  /*6220*/  @P0 SHF.R.U32.HI R9, RZ, c[0x0][0x340], R3 ;  /* 0x0000d000ff090a19 */ /* 0x000fe40000011603 */
[----:B------:R-:W-:Y:S02]  /*6230*/  SHF.R.S32.HI R4, RZ, 0x1f, R6 ;  /* 0x0000001fff047819 */ /* 0x000fe40000011406 */
[--C-:B------:R-:W-:Y:S02]  /*6240*/  IADD3 R6, P1, P0, R6, UR5, R9.reuse ;  /* 0x0000000506067c10 */ /* 0x100fe4000f83e009 */
[----:B------:R-:W-:-:S03]  /*6250*/  SHF.R.S32.HI R5, RZ, 0x1f, R9 ;  /* 0x0000001fff057819 */ /* 0x000fc60000011409 */
[----:B------:R-:W-:Y:S01]  /*6260*/  IMAD.SHL.U32 R3, R6, 0x4, RZ ;  /* 0x0000000406037824 */ /* 0x000fe200078e00ff */
[----:B------:R-:W-:Y:S02]  /*6270*/  IADD3.X R4, R4, UR4, R5, P1, P0 ;  /* 0x0000000404047c10 */ /* 0x000fe40008fe0405 */
[----:B------:R-:W-:Y:S02]  /*6280*/  ISETP.NE.AND P1, PT, R212, RZ, PT ;  /* 0x000000ffd400720c */ /* 0x000fe40003f25270 */
[----:B------:R-:W-:Y:S01]  /*6290*/  SHF.L.U64.HI R4, R6, 0x2, R4 ;  /* 0x0000000206047819 */ /* 0x000fe20000010204 */
[----:B------:R-:W-:Y:S01]  /*62a0*/  IMAD.MOV R6, RZ, RZ, -R9 ;  /* 0x000000ffff067224 */ /* 0x000fe200078e0a09 */
[----:B------:R-:W-:-:S03]  /*62b0*/  IADD3 R10, P0, R3, c[0x0][0x350], RZ ;  /* 0x0000d400030a7a10 */ /* 0x000fc60007f1e0ff */
[----:B------:R-:W-:Y:S01]  /*62c0*/  IMAD R6, R6, c[0x0][0x338], R0 ;  /* 0x0000ce0006067a24 */ /* 0x000fe200078e0200 */
[----:B------:R-:W-:Y:S02]  /*62d0*/  IADD3.X R11, R4, c[0x0][0x354], RZ, P0, !PT ;  /* 0x0000d500040b7a10 */ /* 0x000fe400007fe4ff */
[----:B------:R-:W-:-:S03]  /*62e0*/  SHF.R.S32.HI R0, RZ, 0x1f, R2 ;  /* 0x0000001fff007819 */ /* 0x000fc60000011402 */
[----:B------:R-:W-:Y:S05]  /*62f0*/  @P1 BRA `(.L_x_942) ;  /* 0x0000005000001947 */ /* 0x000fea0003800000 */
.L_x_943:
[----:B------:R-:W2:Y:S01]  /*6300*/  LDG.E.STRONG.GPU R7, [R10.64] ;  /* 0x000000140a077981 */ /* 0x000ea2000c1ef900 */
[----:B------:R-:W-:Y:S01]  /*6310*/  YIELD ;  /* 0x0000000000007946 */ /* 0x000fe20003800000 */
[----:B--2---:R-:W-:Y:S01]  /*6320*/  ISETP.NE.AND P0, PT, R7, R6, PT ;  /* 0x000000060700720c */ /* 0x004fe20003f05270 */
[----:B------:R-:W-:-:S12]  /*6330*/  CCTL.IVALL ;  /* 0x00000000ff00798f */ /* 0x000fd80002000000 */
[----:B------:R-:W-:Y:S05]  /*6340*/  @P0 BRA `(.L_x_943) ;  /* 0xffffffb000000947 */ /* 0x000fea000383ffff */
.L_x_942:
[----:B------:R-:W-:Y:S05]  /*6350*/  BSYNC B0 ;  /* 0x0000000000007941 */ /* 0x000fea0003800000 */
.L_x_941:
[----:B------:R-:W-:Y:S01]  /*6360*/  MOV R8, 0xffffffff ;  /* 0xffffffff00087802 */ /* 0x000fe20000000f00 */
[----:B------:R-:W-:Y:S05]  /*6370*/  BRA.CONV ~URZ, `(.L_x_944) ;  /* 0x000000237f007947 */ /* 0x000fea000b800000 */
[----:B------:R-:W-:Y:S02]  /*6380*/  MOV R7, 0x63a0 ;  /* 0x000063a000077802 */ /* 0x000fe40000000f00 */
[----:B------:R-:W-:Y:S05]  /*6390*/  CALL.REL.NOINC `($__internal_8_$__cuda_sm70_warpsync) ;  /* 0x00000a9000007944 */ /* 0x000fea0003c00000 */
.L_x_944:
[----:B------:R-:W-:Y:S01]  /*63a0*/  UIMAD UR5, UR10, 0x3000, URZ ;  /* 0x000030000a0578a4 */ /* 0x000fe2000f8e023f */
[----:B------:R-:W-:Y:S01]  /*63b0*/  IMAD R7, R5, c[0x0][0x328], RZ ;  /* 0x0000ca0005077a24 */ /* 0x000fe200078e02ff */
[----:B------:R-:W-:-:S06]  /*63c0*/  NOP ;  /* 0x0000000000007918 */ /* 0x000fcc0000000000 */
[----:B------:R-:W-:Y:S01]  /*63d0*/  USHF.R.S32.HI UR4, URZ, 0x1f, UR5 ;  /* 0x0000001f3f047899 */ /* 0x000fe20008011405 */
[----:B------:R-:W-:Y:S01]  /*63e0*/  IADD3 R12, P0, R212, UR5, RZ ;  /* 0x00000005d40c7c10 */ /* 0x000fe2000ff1e0ff */
[----:B------:R-:W-:Y:S02]  /*63f0*/  IMAD R14, R9, c[0x0][0x32c], R7 ;  /* 0x0000cb00090e7a24 */ /* 0x000fe400078e0207 */
[----:B------:R-:W-:Y:S02]  /*6400*/  IMAD R7, R0, c[0x0][0x330], RZ ;  /* 0x0000cc0000077a24 */ /* 0x000fe400078e02ff */
[----:B------:R-:W-:Y:S02]  /*6410*/  LEA.HI.X.SX32 R13, R212, UR4, 0x1, P0 ;  /* 0x00000004d40d7c11 */ /* 0x000fe400080f0eff */
[----:B------:R-:W-:-:S03]  /*6420*/  IMAD R7, R2, c[0x0][0x334], R7 ;  /* 0x0000cd0002077a24 */ /* 0x000fc600078e0207 */
[----:B------:R-:W-:-:S05]  /*6430*/  IMAD.WIDE.U32 R16, R9, c[0x0][0x328], R12 ;  /* 0x0000ca0009107a25 */ /* 0x000fca00078e000c */
[----:B------:R-:W-:Y:S02]  /*6440*/  IADD3 R15, R17, R14, RZ ;  /* 0x0000000e110f7210 */ /* 0x000fe40007ffe0ff */
[----:B------:R-:W-:-:S05]  /*6450*/  MOV R14, R16 ;  /* 0x00000010000e7202 */ /* 0x000fca0000000f00 */
        /* <DEDUP_REMOVED lines=54> */
[----:B-1----:R-:W-:Y:S05]  /*67c0*/  CALL.REL.NOINC `($__internal_8_$__cuda_sm70_warpsync) ;  /* 0x0000066000007944 */ /* 0x002fea0003c00000 */
.L_x_945:
        /* <DEDUP_REMOVED lines=12> */
.L_x_947:
[----:B------:R-:W-:Y:S05]  /*6890*/  BSYNC B0 ;  /* 0x0000000000007941 */ /* 0x000fea0003800000 */
.L_x_946:
[----:B--2---:R-:W-:Y:S01]  /*68a0*/  IADD3 R10, P0, R3, c[0x0][0x348], RZ ;  /* 0x0000d200030a7a10 */ /* 0x004fe20007f1e0ff */
[----:B------:R-:W-:Y:S03]  /*68b0*/  BSSY B0, `(.L_x_948) ;  /* 0x0000008000007945 */ /* 0x000fe60003800000 */
[----:B------:R-:W-:Y:S01]  /*68c0*/  IADD3.X R11, R4, c[0x0][0x34c], RZ, P0, !PT ;  /* 0x0000d300040b7a10 */ /* 0x000fe200007fe4ff */
[----:B------:R-:W-:Y:S05]  /*68d0*/  @P1 BRA `(.L_x_949) ;  /* 0x0000005000001947 */ /* 0x000fea0003800000 */
.L_x_950:
[----:B------:R-:W2:Y:S01]  /*68e0*/  LDG.E.STRONG.GPU R3, [R10.64] ;  /* 0x000000140a037981 */ /* 0x000ea2000c1ef900 */
[----:B------:R-:W-:Y:S01]  /*68f0*/  YIELD ;  /* 0x0000000000007946 */ /* 0x000fe20003800000 */
[----:B--2---:R-:W-:Y:S01]  /*6900*/  ISETP.NE.AND P0, PT, R3, R6, PT ;  /* 0x000000060300720c */ /* 0x004fe20003f05270 */
[----:B------:R-:W-:-:S12]  /*6910*/  CCTL.IVALL ;  /* 0x00000000ff00798f */ /* 0x000fd80002000000 */
[----:B------:R-:W-:Y:S05]  /*6920*/  @P0 BRA `(.L_x_950) ;  /* 0xffffffb000000947 */ /* 0x000fea000383ffff */
.L_x_949:
[----:B------:R-:W-:Y:S05]  /*6930*/  BSYNC B0 ;  /* 0x0000000000007941 */ /* 0x000fea0003800000 */
.L_x_948:
[----:B------:R-:W-:Y:S05]  /*6940*/  BRA.CONV ~URZ, `(.L_x_951) ;  /* 0x000000237f007947 */ /* 0x000fea000b800000 */
[----:B------:R-:W-:Y:S02]  /*6950*/  MOV R7, 0x6970 ;  /* 0x0000697000077802 */ /* 0x000fe40000000f00 */
[----:B-1----:R-:W-:Y:S05]  /*6960*/  CALL.REL.NOINC `($__internal_8_$__cuda_sm70_warpsync) ;  /* 0x000004c000007944 */ /* 0x002fea0003c00000 */
.L_x_951:
        /* <DEDUP_REMOVED lines=63> */
[----:B-12---:R-:W-:Y:S05]  /*6d60*/  CALL.REL.NOINC `($__internal_8_$__cuda_sm70_warpsync) ;  /* 0x000000c000007944 */ /* 0x006fea0003c00000 */
.L_x_952:
        /* <DEDUP_REMOVED lines=12> */
        .weak           $__internal_8_$__cuda_sm70_warpsync
        .type           $__internal_8_$__cuda_sm70_warpsync,@function
        .size           $__internal_8_$__cuda_sm70_warpsync,(.L_x_1424 - $__internal_8_$__cuda_sm70_warpsync)
$__internal_8_$__cuda_sm70_warpsync:
[----:B------:R-:W-:Y:S01]  /*6e30*/  MOV R14, R7 ;  /* 0x00000007000e7202 */ /* 0x000fe20000000f00 */
[----:B------:R-:W-:Y:S04]  /*6e40*/  WARPSYNC R8 ;  /* 0x0000000800007348 */ /* 0x000fe80003800000 */
[----:B------:R-:W-:-:S04]  /*6e50*/  MOV R15, 0x0 ;  /* 0x00000000000f7802 */ /* 0x000fc80000000f00 */
[----:B------:R-:W-:Y:S05]  /*6e60*/  RET.REL.NODEC R14 `(_ZN7cutlass13device_kernelIN5flash19enable_sm80_to_sm89INS1_16FlashAttnBwdSm80INS1_25CollectiveMainloopBwdSm80ILi2ELi2EN4cute5tupleIJNS5_1CILi64EEENS7_ILi128EEENS7_ILi96EEEEEENS_6half_tEfNS_4arch4Sm80ELb0ELb1ELb0ELb0ELb1ELb0ELb0ELb0ELi2ELi2ELi4ELi2ELb0EEENS1_24CollectiveEpilogueBwdGQAISB_fSE_Li256ELb0ELb1EEENS1_19SingleTileSchedulerILb0ELb0ELb0ELi128EEEEEEEEEvNT_6ParamsE) ;  /* 0xffff91900e007950 */ /* 0x000fea0003c3ffff */
.L_x_953:
        /* <DEDUP_REMOVED lines=9> */
.L_x_1424:


//--------------------- .text._ZN7cutlass13device_kernelIN5flash19enable_sm80_to_sm89INS1_16FlashAttnBwdSm80INS1_25CollectiveMainloopBwdSm80ILi2ELi2EN4cute5tupleIJNS5_1CILi64EEENS7_ILi128EEENS7_ILi96EEEEEENS_6half_tEfNS_4arch4Sm80ELb0ELb1ELb0ELb1ELb0ELb0ELb0ELb0ELi2ELi2ELi4ELi2ELb0EEENS1_21CollectiveEpilogueBwdISB_SC_SE_Li256ELb1ELb0ELi2EEENS1_19SingleTileSchedulerILb1ELb0ELb0ELi128EEEEEEEEEvNT_6ParamsE --------------------------
	.section	.text._ZN7cutlass13device_kernelIN5flash19enable_sm80_to_sm89INS1_16FlashAttnBwdSm80INS1_25CollectiveMainloopBwdSm80ILi2ELi2EN4cute5tupleIJNS5_1CILi64EEENS7_ILi128EEENS7_ILi96EEEEEENS_6half_tEfNS_4arch4Sm80ELb0ELb1ELb0ELb1ELb0ELb0ELb0ELb0ELi2ELi2ELi4ELi2ELb0EEENS1_21CollectiveEpilogueBwdISB_SC_SE_Li256ELb1ELb0ELi2EEENS1_19SingleTileSchedulerILb1ELb0ELb0ELi128EEEEEEEEEvNT_6ParamsE,"ax",@progbits
	.sectioninfo	@"SHI_REGISTERS=255"
	.align	128
.text._ZN7cutlass13device_kernelIN5flash19enable_sm80_to_sm89INS1_16FlashAttnBwdSm80INS1_25CollectiveMainloopBwdSm80ILi2ELi2EN4cute5tupleIJNS5_1CILi64EEENS7_ILi128EEENS7_ILi96EEEEEENS_6half_tEfNS_4arch4Sm80ELb0ELb1ELb0ELb1ELb0ELb0ELb0ELb0ELi2ELi2ELi4ELi2ELb0EEENS1_21CollectiveEpilogueBwdISB_SC_SE_Li256ELb1ELb0ELi2EEENS1_19SingleTileSchedulerILb1ELb0ELb0ELi128EEEEEEEEEvNT_6ParamsE:
        .type           _ZN7cutlass13device_kernelIN5flash19enable_sm80_to_sm89INS1_16FlashAttnBwdSm80INS1_25CollectiveMainloopBwdSm80ILi2ELi2EN4cute5tupleIJNS5_1CILi64EEENS7_ILi128EEENS7_ILi96EEEEEENS_6half_tEfNS_4arch4Sm80ELb0ELb1ELb0ELb1ELb0ELb0ELb0ELb0ELi2ELi2ELi4ELi2ELb0EEENS1_21CollectiveEpilogueBwdISB_SC_SE_Li256ELb1ELb0ELi2EEENS1_19SingleTileSchedulerILb1ELb0ELb0ELi128EEEEEEEEEvNT_6ParamsE,@function
        .size           _ZN7cutlass13device_kernelIN5flash19enable_sm80_to_sm89INS1_16FlashAttnBwdSm80INS1_25CollectiveMainloopBwdSm80ILi2ELi2EN4cute5tupleIJNS5_1CILi64EEENS7_ILi128EEENS7_ILi96EEEEEENS_6half_tEfNS_4arch4Sm80ELb0ELb1ELb0ELb1ELb0ELb0ELb0ELb0ELi2ELi2ELi4ELi2ELb0EEENS1_21CollectiveEpilogueBwdISB_SC_SE_Li256ELb1ELb0ELi2EEENS1_19SingleTileSchedulerILb1ELb0ELb0ELi128EEEEEEEEEvNT_6ParamsE,(.L_x_1426 - _ZN7cutlass13device_kernelIN5flash19enable_sm80_to_sm89INS1_16FlashAttnBwdSm80INS1_25CollectiveMainloopBwdSm80ILi2ELi2EN4cute5tupleIJNS5_1CILi64EEENS7_ILi128EEENS7_ILi96EEEEEENS_6half_tEfNS_4arch4Sm80ELb0ELb1ELb0ELb1ELb0ELb0ELb0ELb0ELi2ELi2ELi4ELi2ELb0EEENS1_21CollectiveEpilogueBwdISB_SC_SE_Li256ELb1ELb0ELi2EEENS1_19SingleTileSchedulerILb1ELb0ELb0ELi128EEEEEEEEEvNT_6ParamsE)
        .other          _ZN7cutlass13device_kernelIN5flash19enable_sm80_to_sm89INS1_16FlashAttnBwdSm80INS1_25CollectiveMainloopBwdSm80ILi2ELi2EN4cute5tupleIJNS5_1CILi64EEENS7_ILi128EEENS7_ILi96EEEEEENS_6half_tEfNS_4arch4Sm80ELb0ELb1ELb0ELb1ELb0ELb0ELb0ELb0ELi2ELi2ELi4ELi2ELb0EEENS1_21CollectiveEpilogueBwdISB_SC_SE_Li256ELb1ELb0ELi2EEENS1_19SingleTileSchedulerILb1ELb0ELb0ELi128EEEEEEEEEvNT_6ParamsE,@"STO_CUDA_ENTRY STV_DEFAULT"
_ZN7cutlass13device_kernelIN5flash19enable_sm80_to_sm89INS1_16FlashAttnBwdSm80INS1_25CollectiveMainloopBwdSm80ILi2ELi2EN4cute5tupleIJNS5_1CILi64EEENS7_ILi128EEENS7_ILi96EEEEEENS_6half_tEfNS_4arch4Sm80ELb0ELb1ELb0ELb1ELb0ELb0ELb0ELb0ELi2ELi2ELi4ELi2ELb0EEENS1_21CollectiveEpilogueBwdISB_SC_SE_Li256ELb1ELb0ELi2EEENS1_19SingleTileSchedulerILb1ELb0ELb0ELi128EEEEEEEEEvNT_6ParamsE:
        /* <DEDUP_REMOVED lines=18> */
.L_x_955:
        /* <DEDUP_REMOVED lines=8> */
.L_x_957:
[----:B------:R-:W-:Y:S02]  /*01a0*/  MOV R0, c[0x0][0x3a4] ;  /* 0x0000e90000007a02 */ /* 0x000fe40000000f00 */
.L_x_956:
[----:B------:R-:W-:-:S05]  /*01b0*/  IMAD.SHL.U32 R231, R29, 0x80, RZ ;  /* 0x000000801de77824 */ /* 0x000fca00078e00ff */
[----:B-----5:R-:W-:-:S04]  /*01c0*/  ISETP.GE.AND P0, PT, R231, R0, PT ;  /* 0x00000000e700720c */ /* 0x020fc80003f06270 */
[----:B------:R-:W-:-:S05]  /*01d0*/  SEL R0, R5, 0xffffffff, !P0 ;  /* 0xffffffff05007807 */ /* 0x000fca0004000000 */
[----:B------:R2:W-:Y:S01]  /*01e0*/  STL [R1+0x8], R0 ;  /* 0x0000080001007387 */ /* 0x0005e20000100800 */
[----:B------:R-:W-:Y:S05]  /*01f0*/  BRA `(.L_x_958) ;  /* 0x0000012000007947 */ /* 0x000fea0003800000 */
.L_x_954:
[----:B---34-:R-:W-:-:S04]  /*0200*/  ISETP.NE.U32.AND P0, PT, RZ, c[0x0][0x3c0], PT ;  /* 0x0000f000ff007a0c */ /* 0x018fc80003f05070 */
[----:B------:R-:W-:-:S13]  /*0210*/  ISETP.NE.AND.EX P0, PT, RZ, c[0x0][0x3c4], PT, P0 ;  /* 0x0000f100ff007a0c */ /* 0x000fda0003f05300 */
[----:B------:R-:W-:Y:S05]  /*0220*/  @!P0 BRA `(.L_x_959) ;  /* 0x0000002000008947 */ /* 0x000fea0003800000 */
[----:B------:R1:W5:Y:S01]  /*0230*/  LDG.E R0, [R2.64] ;  /* 0x0000000802007981 */ /* 0x000362000c1e1900 */
[----:B------:R-:W-:Y:S05]  /*0240*/  BRA `(.L_x_960) ;  /* 0x0000009000007947 */ /* 0x000fea0003800000 */
.L_x_959:
        /* <DEDUP_REMOVED lines=8> */
.L_x_961:
[----:B------:R-:W-:Y:S02]  /*02d0*/  MOV R0, c[0x0][0x3a4] ;  /* 0x0000e90000007a02 */ /* 0x000fe40000000f00 */
.L_x_960:
[----:B------:R-:W-:-:S05]  /*02e0*/  IMAD.SHL.U32 R231, R29, 0x80, RZ ;  /* 0x000000801de77824 */ /* 0x000fca00078e00ff */
[----:B-----5:R-:W-:-:S04]  /*02f0*/  ISETP.GE.AND P0, PT, R231, R0, PT ;  /* 0x00000000e700720c */ /* 0x020fc80003f06270 */
[----:B------:R-:W-:-:S05]  /*0300*/  SEL R0, R5, 0xffffffff, !P0 ;  /* 0xffffffff05007807 */ /* 0x000fca0004000000 */
[----:B------:R2:W-:Y:S04]  /*0310*/  STL [R1+0x8], R0 ;  /* 0x0000080001007387 */ /* 0x0005e80000100800 */
.L_x_958:
[----:B------:R-:W3:Y:S02]  /*0320*/  LDL R30, [R1+0x8] ;  /* 0x00000800011e7983 */ /* 0x000ee40000100800 */
[----:B---3--:R-:W-:-:S13]  /*0330*/  ISETP.GE.AND P0, PT, R30, RZ, PT ;  /* 0x000000ff1e00720c */ /* 0x008fda0003f06270 */
[----:B------:R-:W-:Y:S05]  /*0340*/  @!P0 EXIT ;  /* 0x000000000000894d */ /* 0x000fea0003800000 */
[----:B------:R-:W-:Y:S01]  /*0350*/  ISETP.NE.U32.AND P1, PT, RZ, c[0x0][0x2c8], PT ;  /* 0x0000b200ff007a0c */ /* 0x000fe20003f25070 */
[----:B------:R-:W-:Y:S01]  /*0360*/  IMAD.WIDE R4, R30, R8, c[0x0][0x2c8] ;  /* 0x0000b2001e047625 */ /* 0x000fe200078e0208 */
[----:B------:R-:W-:Y:S02]  /*0370*/  ISETP.NE.U32.AND P0, PT, RZ, c[0x0][0x2d8], PT ;  /* 0x0000b600ff007a0c */ /* 0x000fe40003f05070 */
[----:B------:R-:W-:Y:S02]  /*0380*/  ISETP.NE.AND.EX P1, PT, RZ, c[0x0][0x2cc], PT, P1 ;  /* 0x0000b300ff007a0c */ /* 0x000fe40003f25310 */
[----:B------:R-:W-:-:S04]  /*0390*/  ISETP.NE.U32.AND P3, PT, RZ, c[0x0][0x2d0], PT ;  /* 0x0000b400ff007a0c */ /* 0x000fc80003f65070 */
[----:B------:R-:W-:-:S07]  /*03a0*/  ISETP.NE.AND.EX P3, PT, RZ, c[0x0][0x2d4], PT, P3 ;  /* 0x0000b500ff007a0c */ /* 0x000fce0003f65330 */
[----:B--2---:R-:W2:Y:S01]  /*03b0*/  @P1 LDG.E R0, [R4.64] ;  /* 0x0000000804001981 */ /* 0x004ea2000c1e1900 */
[----:B------:R-:W-:Y:S01]  /*03c0*/  IMAD.MOV.U32 R21, RZ, RZ, RZ ;  /* 0x000000ffff157224 */ /* 0x000fe200078e00ff */
[----:B------:R-:W-:Y:S01]  /*03d0*/  ISETP.NE.AND.EX P0, PT, RZ, c[0x0][0x2dc], PT, P0 ;  /* 0x0000b700ff007a0c */ /* 0x000fe20003f05300 */
[----:B------:R-:W-:Y:S02]  /*03e0*/  IMAD.MOV.U32 R9, RZ, RZ, RZ ;  /* 0x000000ffff097224 */ /* 0x000fe400078e00ff */
[CC--:B-1----:R-:W-:Y:S02]  /*03f0*/  IMAD.WIDE R2, R30.reuse, R8.reuse, c[0x0][0x2d0] ;  /* 0x0000b4001e027625 */ /* 0x0c2fe400078e0208 */
[----:B------:R1:W5:Y:S02]  /*0400*/  @P1 LDG.E R21, [R4.64] ;  /* 0x0000000804151981 */ /* 0x000364000c1e1900 */
[----:B------:R-:W-:Y:S02]  /*0410*/  IMAD.MOV.U32 R233, RZ, RZ, c[0x0][0x168] ;  /* 0x00005a00ffe97624 */ /* 0x000fe400078e00ff */
[----:B------:R1:W5:Y:S04]  /*0420*/  @P3 LDG.E R9, [R2.64] ;  /* 0x0000000802093981 */ /* 0x000368000c1e1900 */
[----:B------:R-:W-:-:S05]  /*0430*/  @P0 IMAD.WIDE R6, R30, R8, c[0x0][0x2d8] ;  /* 0x0000b6001e060625 */ /* 0x000fca00078e0208 */
[----:B------:R3:W5:Y:S01]  /*0440*/  @P0 LDG.E R233, [R6.64] ;  /* 0x0000000806e90981 */ /* 0x000762000c1e1900 */
[----:B------:R-:W-:Y:S02]  /*0450*/  IMAD.MOV.U32 R230, RZ, RZ, c[0x0][0x198] ;  /* 0x00006600ffe67624 */ /* 0x000fe400078e00ff */
[----:B---3--:R-:W-:Y:S02]  /*0460*/  IMAD.MOV.U32 R7, RZ, RZ, RZ ;  /* 0x000000ffff077224 */ /* 0x008fe400078e00ff */
[----:B--2---:R-:W-:-:S05]  /*0470*/  @P1 IMAD R0, R30, 0x40, R0 ;  /* 0x000000401e001824 */ /* 0x004fca00078e0200 */
[----:B------:R-:W-:-:S04]  /*0480*/  @P1 SHF.R.S32.HI R6, RZ, 0x1f, R0 ;  /* 0x0000001fff061819 */ /* 0x000fc80000011400 */
[----:B------:R-:W-:-:S04]  /*0490*/  @P1 LEA.HI R0, R6, R0, RZ, 0x6 ;  /* 0x0000000006001211 */ /* 0x000fc800078f30ff */
[----:B------:R-:W-:Y:S01]  /*04a0*/  @P1 LOP3.LUT R7, R0, 0xffffffc0, RZ, 0xc0, !PT ;  /* 0xffffffc000071812 */ /* 0x000fe200078ec0ff */
[----:B------:R-:W-:Y:S05]  /*04b0*/  @P0 BRA `(.L_x_962) ;  /* 0x0000004000000947 */ /* 0x000fea0003800000 */
[----:B-1----:R-:W-:Y:S05]  /*04c0*/  @!P1 BRA `(.L_x_962) ;  /* 0x0000003000009947 */ /* 0x002fea0003800000 */
[----:B------:R1:W2:Y:S04]  /*04d0*/  LDG.E R0, [R4.64] ;  /* 0x0000000804007981 */ /* 0x0002a8000c1e1900 */
[----:B-1----:R-:W2:Y:S02]  /*04e0*/  LDG.E R4, [R4.64+0x4] ;  /* 0x0000040804047981 */ /* 0x002ea4000c1e1900 */
[----:B--2--5:R-:W-:Y:S02]  /*04f0*/  IADD3 R233, -R0, R4, RZ ;  /* 0x0000000400e97210 */ /* 0x024fe40007ffe1ff */
.L_x_962:
[----:B-1----:R-:W-:-:S04]  /*0500*/  ISETP.NE.U32.AND P0, PT, RZ, c[0x0][0x2e0], PT ;  /* 0x0000b800ff007a0c */ /* 0x002fc80003f05070 */
[----:B------:R-:W-:-:S13]  /*0510*/  ISETP.NE.AND.EX P0, PT, RZ, c[0x0][0x2e4], PT, P0 ;  /* 0x0000b900ff007a0c */ /* 0x000fda0003f05300 */
[----:B------:R-:W-:Y:S05]  /*0520*/  @!P0 BRA `(.L_x_963) ;  /* 0x0000003000008947 */ /* 0x000fea0003800000 */
[----:B------:R-:W-:-:S05]  /*0530*/  IMAD.WIDE R2, R30, R8, c[0x0][0x2e0] ;  /* 0x0000b8001e027625 */ /* 0x000fca00078e0208 */
[----:B------:R1:W5:Y:S01]  /*0540*/  LDG.E R230, [R2.64] ;  /* 0x0000000802e67981 */ /* 0x000362000c1e1900 */
[----:B------:R-:W-:Y:S05]  /*0550*/  BRA `(.L_x_964) ;  /* 0x0000004000007947 */ /* 0x000fea0003800000 */
.L_x_963:
[----:B------:R-:W-:Y:S05]  /*0560*/  @!P3 BRA `(.L_x_964) ;  /* 0x000000300000b947 */ /* 0x000fea0003800000 */
[----:B------:R1:W2:Y:S04]  /*0570*/  LDG.E R0, [R2.64] ;  /* 0x0000000802007981 */ /* 0x0002a8000c1e1900 */
[----:B-1----:R-:W2:Y:S02]  /*0580*/  LDG.E R2, [R2.64+0x4] ;  /* 0x0000040802027981 */ /* 0x002ea4000c1e1900 */
[----:B--2---:R-:W-:Y:S02]  /*0590*/  IADD3 R230, -R0, R2, RZ ;  /* 0x0000000200e67210 */ /* 0x004fe40007ffe1ff */
.L_x_964:
[----:B------:R-:W-:Y:S02]  /*05a0*/  ISETP.GE.AND P0, PT, R29, RZ, PT ;  /* 0x000000ff1d00720c */ /* 0x000fe40003f06270 */
[----:B-----5:R-:W-:-:S04]  /*05b0*/  IADD3 R0, R233, 0x3f, RZ ;  /* 0x0000003fe9007810 */ /* 0x020fc80007ffe0ff */
[----:B-1----:R-:W-:-:S04]  /*05c0*/  SHF.R.S32.HI R2, RZ, 0x1f, R0 ;  /* 0x0000001fff027819 */ /* 0x002fc80000011400 */
[----:B------:R-:W-:-:S04]  /*05d0*/  LEA.HI R0, R2, R0, RZ, 0x6 ;  /* 0x0000000002007211 */ /* 0x000fc800078f30ff */
[----:B------:R-:W-:Y:S01]  /*05e0*/  SHF.R.S32.HI R232, RZ, 0x6, R0 ;  /* 0x00000006ffe87819 */ /* 0x000fe20000011400 */
[----:B------:R-:W-:Y:S05]  /*05f0*/  @!P0 BRA `(.L_x_965) ;  /* 0x0000007000008947 */ /* 0x000fea0003800000 */
[----:B------:R-:W-:-:S05]  /*0600*/  IADD3 R0, -R230, 0xbf, R233 ;  /* 0x000000bfe6007810 */ /* 0x000fca0007ffe1e9 */
[----:B------:R-:W-:-:S05]  /*0610*/  IMAD R0, R29, 0x80, R0 ;  /* 0x000000801d007824 */ /* 0x000fca00078e0200 */
[----:B------:R-:W-:-:S04]  /*0620*/  IADD3 R0, R0, c[0x0][0x2a0], RZ ;  /* 0x0000a80000007a10 */ /* 0x000fc80007ffe0ff */
[----:B------:R-:W-:-:S04]  /*0630*/  SHF.R.S32.HI R2, RZ, 0x1f, R0 ;  /* 0x0000001fff027819 */ /* 0x000fc80000011400 */
[----:B------:R-:W-:-:S04]  /*0640*/  LEA.HI R0, R2, R0, RZ, 0x6 ;  /* 0x0000000002007211 */ /* 0x000fc800078f30ff */
[----:B------:R-:W-:-:S04]  /*0650*/  SHF.R.S32.HI R0, RZ, 0x6, R0 ;  /* 0x00000006ff007819 */ /* 0x000fc80000011400 */
[----:B------:R-:W-:Y:S02]  /*0660*/  IMNMX R232, R232, R0, PT ;  /* 0x00000000e8e87217 */ /* 0x000fe40003800200 */
.L_x_965:
[----:B------:R-:W-:Y:S01]  /*0670*/  IADD3 R0, R231, R233, -R230 ;  /* 0x000000e9e7007210 */ /* 0x000fe20007ffe8e6 */
[----:B------:R-:W-:Y:S01]  /*0680*/  IMAD.MOV.U32 R159, RZ, RZ, RZ ;  /* 0x000000ffff9f7224 */ /* 0x000fe200078e00ff */
[----:B------:R-:W-:Y:S01]  /*0690*/  PLOP3.LUT P2, PT, PT, PT, PT, 0x80, 0x0 ;  /* 0x000000000000781c */ /* 0x000fe20003f4f070 */
[----:B------:R-:W-:Y:S01]  /*06a0*/  CS2R R10, SRZ ;  /* 0x00000000000a7805 */ /* 0x000fe2000001ff00 */
[----:B------:R-:W-:Y:S01]  /*06b0*/  IADD3 R0, R0, -c[0x0][0x2a4], RZ ;  /* 0x8000a90000007a10 */ /* 0x000fe20007ffe0ff */
[----:B------:R-:W-:Y:S01]  /*06c0*/  IMAD.MOV.U32 R156, RZ, RZ, RZ ;  /* 0x000000ffff9c7224 */ /* 0x000fe200078e00ff */
[----:B------:R-:W-:Y:S01]  /*06d0*/  CS2R R162, SRZ ;  /* 0x0000000000a27805 */ /* 0x000fe2000001ff00 */
[----:B------:R-:W-:Y:S01]  /*06e0*/  CS2R R160, SRZ ;  /* 0x0000000000a07805 */ /* 0x000fe2000001ff00 */
[----:B------:R-:W-:Y:S01]  /*06f0*/  SHF.R.S32.HI R2, RZ, 0x1f, R0 ;  /* 0x0000001fff027819 */ /* 0x000fe20000011400 */
[----:B------:R-:W-:Y:S01]  /*0700*/  CS2R R12, SRZ ;  /* 0x00000000000c7805 */ /* 0x000fe2000001ff00 */
[----:B------:R-:W-:Y:S01]  /*0710*/  MOV R154, RZ ;  /* 0x000000ff009a7202 */ /* 0x000fe20000000f00 */
[----:B------:R-:W-:Y:S01]  /*0720*/  CS2R R152, SRZ ;  /* 0x0000000000987805 */ /* 0x000fe2000001ff00 */
[----:B------:R-:W-:Y:S01]  /*0730*/  LEA.HI R2, R2, R0, RZ, 0x6 ;  /* 0x0000000002027211 */ /* 0x000fe200078f30ff */
[----:B------:R-:W-:Y:S01]  /*0740*/  CS2R R150, SRZ ;  /* 0x0000000000967805 */ /* 0x000fe2000001ff00 */
[----:B------:R-:W-:Y:S01]  /*0750*/  CS2R R148, SRZ ;  /* 0x0000000000947805 */ /* 0x000fe2000001ff00 */
[----:B------:R-:W-:Y:S01]  /*0760*/  IMAD.MOV.U32 R8, RZ, RZ, RZ ;  /* 0x000000ffff087224 */ /* 0x000fe200078e00ff */
[----:B------:R-:W-:Y:S01]  /*0770*/  SHF.R.S32.HI R2, RZ, 0x6, R2 ;  /* 0x00000006ff027819 */ /* 0x000fe20000011402 */
[----:B------:R-:W-:Y:S01]  /*0780*/  IMAD.MOV.U32 R142, RZ, RZ, RZ ;  /* 0x000000ffff8e7224 */ /* 0x000fe200078e00ff */
[----:B------:R-:W-:Y:S01]  /*0790*/  CS2R R140, SRZ ;  /* 0x00000000008c7805 */ /* 0x000fe2000001ff00 */
[----:B------:R-:W-:Y:S01]  /*07a0*/  MOV R146, RZ ;  /* 0x000000ff00927202 */ /* 0x000fe20000000f00 */
[----:B------:R-:W-:Y:S01]  /*07b0*/  CS2R R14, SRZ ;  /* 0x00000000000e7805 */ /* 0x000fe2000001ff00 */
[----:B------:R-:W-:Y:S01]  /*07c0*/  IMNMX R216, RZ, R2, !PT ;  /* 0x00000002ffd87217 */ /* 0x000fe20007800200 */
[----:B------:R-:W-:Y:S01]  /*07d0*/  IMAD.MOV.U32 R144, RZ, RZ, RZ ;  /* 0x000000ffff907224 */ /* 0x000fe200078e00ff */
[----:B------:R-:W-:Y:S01]  /*07e0*/  CS2R R16, SRZ ;  /* 0x0000000000107805 */ /* 0x000fe2000001ff00 */
[----:B------:R-:W-:Y:S01]  /*07f0*/  IMAD.MOV.U32 R138, RZ, RZ, RZ ;  /* 0x000000ffff8a7224 */ /* 0x000fe200078e00ff */
[----:B------:R-:W-:Y:S01]  /*0800*/  ISETP.GT.AND P0, PT, R232, R216, PT ;  /* 0x000000d8e800720c */ /* 0x000fe20003f04270 */
[----:B------:R-:W-:Y:S01]  /*0810*/  IMAD.MOV.U32 R134, RZ, RZ, RZ ;  /* 0x000000ffff867224 */ /* 0x000fe200078e00ff */
[----:B------:R-:W-:Y:S01]  /*0820*/  MOV R136, RZ ;  /* 0x000000ff00887202 */ /* 0x000fe20000000f00 */
[----:B------:R-:W-:Y:S01]  /*0830*/  CS2R R18, SRZ ;  /* 0x0000000000127805 */ /* 0x000fe2000001ff00 */
[----:B------:R-:W-:Y:S01]  /*0840*/  IMAD.MOV.U32 R132, RZ, RZ, RZ ;  /* 0x000000ffff847224 */ /* 0x000fe200078e00ff */
[----:B------:R-:W-:Y:S01]  /*0850*/  MOV R126, RZ ;  /* 0x000000ff007e7202 */ /* 0x000fe20000000f00 */
[----:B------:R-:W-:Y:S01]  /*0860*/  IMAD.MOV.U32 R20, RZ, RZ, RZ ;  /* 0x000000ffff147224 */ /* 0x000fe200078e00ff */
[----:B------:R-:W-:Y:S01]  /*0870*/  CS2R R130, SRZ ;  /* 0x0000000000827805 */ /* 0x000fe2000001ff00 */
[----:B------:R-:W-:Y:S01]  /*0880*/  IMAD.MOV.U32 R124, RZ, RZ, RZ ;  /* 0x000000ffff7c7224 */ /* 0x000fe200078e00ff */
[----:B------:R-:W-:Y:S01]  /*0890*/  CS2R R22, SRZ ;  /* 0x0000000000167805 */ /* 0x000fe2000001ff00 */
[----:B------:R-:W-:Y:S01]  /*08a0*/  MOV R128, RZ ;  /* 0x000000ff00807202 */ /* 0x000fe20000000f00 */
[----:B------:R-:W-:Y:S01]  /*08b0*/  IMAD.MOV.U32 R122, RZ, RZ, RZ ;  /* 0x000000ffff7a7224 */ /* 0x000fe200078e00ff */
[----:B------:R-:W-:Y:S01]  /*08c0*/  CS2R R24, SRZ ;  /* 0x0000000000187805 */ /* 0x000fe2000001ff00 */
[----:B------:R-:W-:Y:S01]  /*08d0*/  IMAD.MOV.U32 R120, RZ, RZ, RZ ;  /* 0x000000ffff787224 */ /* 0x000fe200078e00ff */
[----:B------:R-:W-:Y:S01]  /*08e0*/  MOV R118, RZ ;  /* 0x000000ff00767202 */ /* 0x000fe20000000f00 */
        /* <DEDUP_REMOVED lines=31> */
[----:B------:R-:W-:Y:S01]  /*0ae0*/  IMAD.SHL.U32 R14, R48, 0x4, RZ ;  /* 0x00000004300e7824 */ /* 0x000fe200078e00ff */
[----:B------:R-:W-:Y:S01]  /*0af0*/  ISETP.NE.AND P0, PT, R0, 0x1, PT ;  /* 0x000000010000780c */ /* 0x000fe20003f05270 */
[----:B------:R-:W-:Y:S01]  /*0b00*/  IMAD.MOV.U32 R23, RZ, RZ, c[0x0][0x1d8] ;  /* 0x00007600ff177624 */ /* 0x000fe200078e00ff */
[CC--:B------:R-:W-:Y:S01]  /*0b10*/  LEA.HI R42, R45.reuse, R48.reuse, RZ, 0x2 ;  /* 0x000000302d2a7211 */ /* 0x0c0fe200078f10ff */
[----:B------:R-:W-:Y:S01]  /*0b20*/  IMAD.IADD R229, R230, 0x1, -R231 ;  /* 0x00000001e6e57824 */ /* 0x000fe200078e0ae7 */
[-C--:B------:R-:W-:Y:S01]  /*0b30*/  LEA.HI R27, R45, R48.reuse, RZ, 0x4 ;  /* 0x000000302d1b7211 */ /* 0x080fe200078f20ff */
[----:B------:R-:W-:Y:S01]  /*0b40*/  UMOV UR6, 0x6 ;  /* 0x0000000600067882 */ /* 0x000fe20000000000 */
[----:B------:R-:W-:Y:S01]  /*0b50*/  LOP3.LUT R0, R42, 0xfffffffc, RZ, 0xc0, !PT ;  /* 0xfffffffc2a007812 */ /* 0x000fe200078ec0ff */
[----:B------:R-:W-:Y:S01]  /*0b60*/  ULDC.64 UR4, c[0x0][0x208] ;  /* 0x0000820000047ab9 */ /* 0x000fe20000000a00 */
[----:B------:R-:W-:Y:S01]  /*0b70*/  SHF.R.S32.HI R5, RZ, 0x4, R27 ;  /* 0x00000004ff057819 */ /* 0x000fe2000001141b */
[----:B------:R-:W-:Y:S01]  /*0b80*/  USHF.L.U64.HI UR5, UR4, UR6, UR5 ;  /* 0x0000000604057299 */ /* 0x000fe20008010205 */
[----:B------:R-:W-:Y:S01]  /*0b90*/  SHF.R.S32.HI R223, RZ, 0x2, R42 ;  /* 0x00000002ffdf7819 */ /* 0x000fe2000001142a */
[----:B------:R-:W-:Y:S01]  /*0ba0*/  IMAD.IADD R34, R48, 0x1, -R0 ;  /* 0x0000000130227824 */ /* 0x000fe200078e0a00 */
[----:B------:R-:W-:Y:S01]  /*0bb0*/  LEA.HI R4, R27, R5, RZ, 0x1 ;  /* 0x000000051b047211 */ /* 0x000fe200078f08ff */
[----:B------:R-:W-:Y:S01]  /*0bc0*/  @P0 IMAD.HI.U32 R2, R51, c[0x0][0x24c], RZ ;  /* 0x0000930033020a27 */ /* 0x000fe200078e00ff */
[----:B------:R-:W-:Y:S01]  /*0bd0*/  SHF.R.S32.HI R6, RZ, 0x1f, R223 ;  /* 0x0000001fff067819 */ /* 0x000fe200000114df */
[----:B------:R-:W-:Y:S01]  /*0be0*/  USHF.L.U32 UR4, UR4, 0x6, URZ ;  /* 0x0000000604047899 */ /* 0x000fe2000800063f */
[----:B------:R-:W-:Y:S01]  /*0bf0*/  LOP3.LUT R4, R4, 0xfffffffe, RZ, 0xc0, !PT ;  /* 0xfffffffe04047812 */ /* 0x000fe200078ec0ff */
[----:B------:R-:W-:Y:S01]  /*0c00*/  IMAD R0, R7, 0x60, RZ ;  /* 0x0000006007007824 */ /* 0x000fe200078e02ff */
[----:B------:R-:W-:Y:S01]  /*0c10*/  @P0 SHF.R.U32.HI R11, RZ, c[0x0][0x250], R2 ;  /* 0x00009400ff0b0a19 */ /* 0x000fe20000011602 */
[----:B------:R-:W-:Y:S01]  /*0c20*/  IMAD.SHL.U32 R18, R34, 0x8, RZ ;  /* 0x0000000822127824 */ /* 0x000fe200078e00ff */
[----:B------:R-:W-:Y:S01]  /*0c30*/  SHF.R.S32.HI R50, RZ, 0x1f, R51 ;  /* 0x0000001fff327819 */ /* 0x000fe20000011433 */
[----:B------:R-:W-:Y:S01]  /*0c40*/  IMAD.IADD R36, R5, 0x1, -R4 ;  /* 0x0000000105247824 */ /* 0x000fe200078e0a04 */
[----:B------:R-:W-:Y:S01]  /*0c50*/  SHF.R.S32.HI R17, RZ, 0x1f, R11 ;  /* 0x0000001fff117819 */ /* 0x000fe2000001140b */
[----:B------:R-:W-:Y:S01]  /*0c60*/  IMAD.MOV.U32 R196, RZ, RZ, 0x10 ;  /* 0x00000010ffc47424 */ /* 0x000fe200078e00ff */
[----:B------:R-:W-:Y:S01]  /*0c70*/  IADD3 R12, P0, R0, R48, RZ ;  /* 0x00000030000c7210 */ /* 0x000fe20007f1e0ff */
[----:B------:R-:W-:Y:S01]  /*0c80*/  IMAD R10, R50, c[0x0][0x270], RZ ;  /* 0x00009c00320a7a24 */ /* 0x000fe200078e02ff */
[----:B------:R-:W-:Y:S01]  /*0c90*/  SHF.R.S32.HI R19, RZ, 0x1f, R18 ;  /* 0x0000001fff137819 */ /* 0x000fe20000011412 */
[----:B------:R-:W-:Y:S01]  /*0ca0*/  IMAD R2, R17, c[0x0][0x1e0], RZ ;  /* 0x0000780011027a24 */ /* 0x000fe200078e02ff */
[----:B------:R-:W-:Y:S01]  /*0cb0*/  LEA.HI.X.SX32 R13, R0, R3, 0x1, P0 ;  /* 0x00000003000d7211 */ /* 0x000fe200000f0eff */
[----:B------:R-:W-:Y:S01]  /*0cc0*/  IMAD R10, R51, c[0x0][0x274], R10 ;  /* 0x00009d00330a7a24 */ /* 0x000fe200078e020a */
[----:B------:R-:W-:Y:S01]  /*0cd0*/  IADD3 R8, P0, R223, R9, RZ ;  /* 0x00000009df087210 */ /* 0x000fe20007f1e0ff */
[C---:B------:R-:W-:Y:S01]  /*0ce0*/  IMAD R0, R11.reuse, c[0x0][0x1e4], R2 ;  /* 0x000079000b007a24 */ /* 0x040fe200078e0202 */
[----:B------:R-:W-:Y:S01]  /*0cf0*/  SHF.R.S32.HI R26, RZ, 0x1f, R30 ;  /* 0x0000001fff1a7819 */ /* 0x000fe2000001141e */
[----:B------:R-:W-:Y:S01]  /*0d00*/  IMAD.WIDE.U32 R2, R11, c[0x0][0x1e0], R18 ;  /* 0x000078000b027a25 */ /* 0x000fe200078e0012 */
[----:B------:R-:W-:-:S02]  /*0d10*/  LEA.HI.X.SX32 R9, R9, R6, 0x1, P0 ;  /* 0x0000000609097211 */ /* 0x000fc400000f0eff */
[C---:B------:R-:W-:Y:S01]  /*0d20*/  IADD3 R4, P0, R14.reuse, R7, RZ ;  /* 0x000000070e047210 */ /* 0x040fe20007f1e0ff */
[----:B------:R-:W-:Y:S01]  /*0d30*/  IMAD.IADD R3, R3, 0x1, R0 ;  /* 0x0000000103037824 */ /* 0x000fe200078e0200 */
[----:B------:R-:W-:Y:S01]  /*0d40*/  SHF.R.S32.HI R0, RZ, 0x1f, R7 ;  /* 0x0000001fff007819 */ /* 0x000fe20000011407 */
[----:B------:R-:W-:Y:S01]  /*0d50*/  IMAD.WIDE R8, R29, 0x80, R8 ;  /* 0x000000801d087825 */ /* 0x000fe200078e0208 */
[----:B------:R-:W-:Y:S02]  /*0d60*/  IADD3 R16, P2, R223, R21, RZ ;  /* 0x00000015df107210 */ /* 0x000fe40007f5e0ff */
[----:B------:R-:W-:Y:S01]  /*0d70*/  LEA.HI.X.SX32 R5, R14, R0, 0x1, P0 ;  /* 0x000000000e057211 */ /* 0x000fe200000f0eff */
[----:B------:R-:W-:Y:S01]  /*0d80*/  IMAD R14, R50, c[0x0][0x288], RZ ;  /* 0x0000a200320e7a24 */ /* 0x000fe200078e02ff */
[----:B------:R-:W-:Y:S02]  /*0d90*/  SEL R15, R26, RZ, !P3 ;  /* 0x000000ff1a0f7207 */ /* 0x000fe40005800000 */
[----:B------:R-:W-:Y:S01]  /*0da0*/  LEA.HI R49, R45, R48, RZ, 0x3 ;  /* 0x000000302d317211 */ /* 0x000fe200078f18ff */
[----:B------:R-:W-:Y:S01]  /*0db0*/  IMAD R14, R51, c[0x0][0x28c], R14 ;  /* 0x0000a300330e7a24 */ /* 0x000fe200078e020e */
[----:B------:R-:W-:Y:S01]  /*0dc0*/  LEA.HI.X.SX32 R21, R21, R6, 0x1, P2 ;  /* 0x0000000615157211 */ /* 0x000fe200010f0eff */
[----:B------:R-:W-:Y:S01]  /*0dd0*/  IMAD.WIDE.U32 R6, R51, c[0x0][0x270], R4 ;  /* 0x00009c0033067a25 */ /* 0x000fe200078e0004 */
[----:B------:R-:W-:-:S02]  /*0de0*/  SEL R20, R30, RZ, !P3 ;  /* 0x000000ff1e147207 */ /* 0x000fc40005800000 */
[----:B------:R-:W-:Y:S01]  /*0df0*/  LEA.HI R46, R45, R48, RZ, 0x5 ;  /* 0x000000302d2e7211 */ /* 0x000fe200078f28ff */
[----:B------:R-:W-:Y:S01]  /*0e00*/  IMAD R0, R15, c[0x0][0x1e8], RZ ;  /* 0x00007a000f007a24 */ /* 0x000fe200078e02ff */
[C---:B------:R-:W-:Y:S01]  /*0e10*/  IADD3 R47, R18.reuse, 0x20, RZ ;  /* 0x00000020122f7810 */ /* 0x040fe20007ffe0ff */
[----:B------:R-:W-:Y:S01]  /*0e20*/  IMAD.SHL.U32 R22, R49, 0x8, RZ ;  /* 0x0000000831167824 */ /* 0x000fe200078e00ff */
[----:B------:R-:W-:Y:S01]  /*0e30*/  SHF.R.S32.HI R39, RZ, 0x5, R46 ;  /* 0x00000005ff277819 */ /* 0x000fe2000001142e */
[----:B------:R-:W-:Y:S01]  /*0e40*/  IMAD.IADD R25, R7, 0x1, R10 ;  /* 0x0000000107197824 */ /* 0x000fe200078e020a */
[C---:B------:R-:W-:Y:S01]  /*0e50*/  IADD3 R238, R18.reuse, 0x40, RZ ;  /* 0x0000004012ee7810 */ /* 0x040fe20007ffe0ff */
[----:B------:R-:W-:Y:S01]  /*0e60*/  IMAD.WIDE.U32 R4, R51, c[0x0][0x288], R4 ;  /* 0x0000a20033047a25 */ /* 0x000fe200078e0004 */
[----:B------:R-:W-:Y:S02]  /*0e70*/  ISETP.GE.AND P5, PT, R18, c[0x0][0x1cc], PT ;  /* 0x0000730012007a0c */ /* 0x000fe40003fa6270 */
[----:B------:R-:W-:Y:S01]  /*0e80*/  ISETP.GE.AND P6, PT, R47, c[0x0][0x1cc], PT ;  /* 0x000073002f007a0c */ /* 0x000fe20003fc6270 */
[----:B------:R-:W-:Y:S01]  /*0e90*/  IMAD R7, R20, c[0x0][0x1ec], R0 ;  /* 0x00007b0014077a24 */ /* 0x000fe200078e0200 */
[----:B------:R-:W-:Y:S01]  /*0ea0*/  LOP3.LUT R0, R22, 0xc0, RZ, 0xc0, !PT ;  /* 0x000000c016007812 */ /* 0x000fe200078ec0ff */
[----:B------:R-:W-:Y:S01]  /*0eb0*/  IMAD.IADD R33, R5, 0x1, R14 ;  /* 0x0000000105217824 */ /* 0x000fe200078e020e */
[----:B------:R-:W-:Y:S01]  /*0ec0*/  LEA.HI R22, R42, R223, RZ, 0x1 ;  /* 0x000000df2a167211 */ /* 0x000fe200078f08ff */
[----:B------:R-:W-:Y:S01]  /*0ed0*/  IMAD.WIDE.U32 R2, R20, c[0x0][0x1e8], R2 ;  /* 0x00007a0014027a25 */ /* 0x000fe200078e0002 */
[----:B------:R-:W-:-:S02]  /*0ee0*/  SHF.R.U32.HI R5, RZ, 0x3, R0 ;  /* 0x00000003ff057819 */ /* 0x000fc40000011600 */
[----:B------:R-:W-:Y:S01]  /*0ef0*/  LOP3.LUT R0, R0, 0x18, R18, 0xf8, !PT ;  /* 0x0000001800007812 */ /* 0x000fe200078ef812 */
[----:B------:R-:W-:Y:S01]  /*0f00*/  IMAD.IADD R3, R3, 0x1, R7 ;  /* 0x0000000103037824 */ /* 0x000fe200078e0207 */
[----:B------:R-:W-:Y:S01]  /*0f10*/  SEL R30, R30, RZ, !P1 ;  /* 0x000000ff1e1e7207 */ /* 0x000fe20004800000 */
[----:B------:R-:W-:Y:S01]  /*0f20*/  IMAD.MOV.U32 R24, RZ, RZ, R6 ;  /* 0x000000ffff187224 */ /* 0x000fe200078e0006 */
[----:B------:R-:W-:Y:S01]  /*0f30*/  LOP3.LUT R14, R0, R5, RZ, 0x3c, !PT ;  /* 0x00000005000e7212 */ /* 0x000fe200078e3cff */
[----:B------:R-:W-:Y:S02]  /*0f40*/  IMAD R0, R9, c[0x0][0x1d8], RZ ;  /* 0x0000760009007a24 */ /* 0x000fe400078e02ff */
[----:B------:R-:W-:Y:S02]  /*0f50*/  IMAD.MOV.U32 R32, RZ, RZ, R4 ;  /* 0x000000ffff207224 */ /* 0x000fe400078e0004 */
[----:B------:R-:W-:Y:S02]  /*0f60*/  IMAD R6, R50, c[0x0][0x238], RZ ;  /* 0x00008e0032067a24 */ /* 0x000fe400078e02ff */
[----:B------:R-:W-:Y:S01]  /*0f70*/  IMAD R10, R8, c[0x0][0x1dc], R0 ;  /* 0x00007700080a7a24 */ /* 0x000fe200078e0200 */
[----:B------:R-:W-:Y:S01]  /*0f80*/  LOP3.LUT R0, R22, 0x7fffffe, RZ, 0xc0, !PT ;  /* 0x07fffffe16007812 */ /* 0x000fe200078ec0ff */
[----:B------:R-:W-:-:S04]  /*0f90*/  IMAD.WIDE.U32 R4, R8, c[0x0][0x1d8], R2 ;  /* 0x0000760008047a25 */ /* 0x000fc800078e0002 */
[C---:B------:R-:W-:Y:S01]  /*0fa0*/  IMAD R3, R51.reuse, c[0x0][0x23c], R6 ;  /* 0x00008f0033037a24 */ /* 0x040fe200078e0206 */
[----:B------:R-:W-:Y:S01]  /*0fb0*/  LEA R2, P0, R4, c[0x0][0x1c0], 0x1 ;  /* 0x0000700004027a11 */ /* 0x000fe200078008ff */
[----:B------:R-:W-:-:S04]  /*0fc0*/  IMAD.WIDE.U32 R6, R51, c[0x0][0x238], R12 ;  /* 0x00008e0033067a25 */ /* 0x000fc800078e000c */
[----:B------:R-:W-:Y:S02]  /*0fd0*/  IMAD.IADD R5, R5, 0x1, R10 ;  /* 0x0000000105057824 */ /* 0x000fe400078e020a */
[----:B------:R-:W-:Y:S02]  /*0fe0*/  IMAD.IADD R29, R7, 0x1, R3 ;  /* 0x00000001071d7824 */ /* 0x000fe400078e0203 */
[----:B------:R-:W-:Y:S01]  /*0ff0*/  IMAD.IADD R0, R223, 0x1, -R0 ;  /* 0x00000001df007824 */ /* 0x000fe200078e0a00 */
[----:B------:R-:W-:Y:S01]  /*1000*/  LEA.HI.X R3, R4, c[0x0][0x1c4], R5, 0x1, P0 ;  /* 0x0000710004037a11 */ /* 0x000fe200000f0c05 */
[----:B------:R-:W-:Y:S01]  /*1010*/  IMAD.MOV.U32 R4, RZ, RZ, c[0x0][0x1dc] ;  /* 0x00007700ff047624 */ /* 0x000fe200078e00ff */
[----:B------:R-:W-:Y:S01]  /*1020*/  LEA R12, P0, R23, R2, 0x7 ;  /* 0x00000002170c7211 */ /* 0x000fe200078038ff */
[----:B------:R-:W-:Y:S02]  /*1030*/  IMAD R0, R39, 0x8, R0 ;  /* 0x0000000827007824 */ /* 0x000fe400078e0200 */
[----:B------:R-:W-:Y:S01]  /*1040*/  IMAD.MOV.U32 R28, RZ, RZ, R6 ;  /* 0x000000ffff1c7224 */ /* 0x000fe200078e0006 */
[----:B------:R-:W-:Y:S01]  /*1050*/  LEA.HI.X R13, R23, R3, R4, 0x7, P0 ;  /* 0x00000003170d7211 */ /* 0x000fe200000f3c04 */
[----:B------:R-:W-:Y:S01]  /*1060*/  IMAD R4, R17, c[0x0][0x1b0], RZ ;  /* 0x00006c0011047a24 */ /* 0x000fe200078e02ff */
[----:B------:R-:W-:Y:S01]  /*1070*/  ISETP.GE.AND P0, PT, R238, c[0x0][0x1cc], PT ;  /* 0x00007300ee007a0c */ /* 0x000fe20003f06270 */
[----:B------:R-:W-:-:S02]  /*1080*/  IMAD.U32 R14, R0, 0x20, R14 ;  /* 0x00000020000e7824 */ /* 0x000fc400078e000e */
[----:B------:R-:W-:Y:S02]  /*1090*/  IMAD.IADD R0, R229, 0x1, -R223 ;  /* 0x00000001e5007824 */ /* 0x000fe400078e0adf */
[C---:B------:R-:W-:Y:S02]  /*10a0*/  IMAD R6, R11.reuse, c[0x0][0x1b4], R4 ;  /* 0x00006d000b067a24 */ /* 0x040fe400078e0204 */
[----:B------:R-:W-:Y:S01]  /*10b0*/  IMAD.WIDE.U32 R4, R11, c[0x0][0x1b0], R18 ;  /* 0x00006c000b047a25 */ /* 0x000fe200078e0012 */
[C---:B------:R-:W-:Y:S02]  /*10c0*/  ISETP.LT.OR P4, PT, R0.reuse, 0x1, P5 ;  /* 0x000000010000780c */ /* 0x040fe40002f81670 */
[C---:B------:R-:W-:Y:S01]  /*10d0*/  ISETP.LT.OR P3, PT, R0.reuse, 0x1, P6 ;  /* 0x000000010000780c */ /* 0x040fe20003761670 */
[----:B------:R-:W-:Y:S01]  /*10e0*/  IMAD R7, R21, c[0x0][0x208], RZ ;  /* 0x0000820015077a24 */ /* 0x000fe200078e02ff */
[C---:B------:R-:W-:Y:S01]  /*10f0*/  ISETP.LT.OR P2, PT, R0.reuse, 0x1, P0 ;  /* 0x000000010000780c */ /* 0x040fe20000741670 */
[----:B------:R-:W-:Y:S01]  /*1100*/  IMAD R15, R15, c[0x0][0x1b8], RZ ;  /* 0x00006e000f0f7a24 */ /* 0x000fe200078e02ff */
[C---:B------:R-:W-:Y:S01]  /*1110*/  ISETP.LT.OR P6, PT, R0.reuse, 0x41, P6 ;  /* 0x000000410000780c */ /* 0x040fe200037c1670 */
[----:B------:R-:W-:Y:S01]  /*1120*/  IMAD.IADD R5, R5, 0x1, R6 ;  /* 0x0000000105057824 */ /* 0x000fe200078e0206 */
[----:B------:R-:W-:Y:S01]  /*1130*/  ISETP.LT.OR P0, PT, R0, 0x41, P0 ;  /* 0x000000410000780c */ /* 0x000fe20000701670 */
[----:B------:R-:W-:-:S02]  /*1140*/  IMAD R38, R16, c[0x0][0x20c], R7 ;  /* 0x0000830010267a24 */ /* 0x000fc400078e0207 */
[C---:B------:R-:W-:Y:S02]  /*1150*/  IMAD R15, R20.reuse, c[0x0][0x1bc], R15 ;  /* 0x00006f00140f7a24 */ /* 0x040fe400078e020f */
[----:B------:R-:W-:Y:S01]  /*1160*/  IMAD.WIDE.U32 R6, R20, c[0x0][0x1b8], R4 ;  /* 0x00006e0014067a25 */ /* 0x000fe200078e0004 */
[----:B------:R-:W-:-:S03]  /*1170*/  LOP3.LUT R20, R49, 0xfffffff8, RZ, 0xc0, !PT ;  /* 0xfffffff831147812 */ /* 0x000fc600078ec0ff */
[----:B------:R-:W-:Y:S02]  /*1180*/  IMAD.SHL.U32 R14, R14, 0x2, RZ ;  /* 0x000000020e0e7824 */ /* 0x000fe400078e00ff */
[----:B------:R-:W-:Y:S02]  /*1190*/  IMAD.IADD R20, R48, 0x1, -R20 ;  /* 0x0000000130147824 */ /* 0x000fe400078e0a14 */
[----:B------:R-:W-:Y:S01]  /*11a0*/  IMAD R10, R21, c[0x0][0x178], RZ ;  /* 0x00005e00150a7a24 */ /* 0x000fe200078e02ff */
[----:B------:R-:W-:Y:S01]  /*11b0*/  @!PT LDS RZ, [RZ] ;  /* 0x00000000fffff984 */ /* 0x000fe20000000800 */
[----:B------:R-:W-:Y:S01]  /*11c0*/  @!PT LDS RZ, [RZ] ;  /* 0x00000000fffff984 */ /* 0x000fe20000000800 */
[----:B------:R-:W-:Y:S01]  /*11d0*/  @!PT LDS RZ, [RZ] ;  /* 0x00000000fffff984 */ /* 0x000fe20000000800 */
[----:B------:R1:W-:Y:S01]  /*11e0*/  LDGSTS.E.BYPASS.LTC128B.128 [R14+0x6080], [R2.64], !P4 ;  /* 0x06080000020e7fae */ /* 0x0003e2000e101d48 */
[----:B------:R-:W-:Y:S01]  /*11f0*/  ISETP.GE.AND P4, PT, R238, c[0x0][0x19c], PT ;  /* 0x00006700ee007a0c */ /* 0x000fe20003f86270 */
[----:B------:R-:W-:Y:S01]  /*1200*/  IMAD.WIDE.U32 R22, R16, c[0x0][0x208], R18 ;  /* 0x0000820010167a25 */ /* 0x000fe200078e0012 */
[----:B------:R-:W-:Y:S01]  /*1210*/  LEA.HI R37, R20, R20, RZ, 0x1 ;  /* 0x0000001414257211 */ /* 0x000fe200078f08ff */
[----:B------:R1:W-:Y:S01]  /*1220*/  LDGSTS.E.BYPASS.LTC128B.128 [R14+0x8080], [R2.64+0x40], !P3 ;  /* 0x08080040020e7fae */ /* 0x0003e2000d901d48 */
[----:B------:R-:W-:Y:S01]  /*1230*/  ISETP.LT.OR P3, PT, R0, 0x41, P5 ;  /* 0x000000410000780c */ /* 0x000fe20002f61670 */
[----:B------:R-:W-:Y:S01]  /*1240*/  IMAD R17, R16, c[0x0][0x17c], R10 ;  /* 0x00005f0010117a24 */ /* 0x000fe200078e020a */
[----:B------:R-:W-:Y:S01]  /*1250*/  ISETP.GE.AND P5, PT, R18, c[0x0][0x19c], PT ;  /* 0x0000670012007a0c */ /* 0x000fe20003fa6270 */
[----:B------:R1:W-:Y:S01]  /*1260*/  LDGSTS.E.BYPASS.LTC128B.128 [R14+0xa080], [R2.64+0x80], !P2 ;  /* 0x0a080080020e7fae */ /* 0x0003e2000d101d48 */
[----:B------:R-:W-:Y:S01]  /*1270*/  ISETP.GE.AND P2, PT, R47, c[0x0][0x19c], PT ;  /* 0x000067002f007a0c */ /* 0x000fe20003f46270 */
[----:B------:R-:W-:Y:S01]  /*1280*/  IMAD.WIDE.U32 R10, R16, c[0x0][0x178], R18 ;  /* 0x00005e00100a7a25 */ /* 0x000fe200078e0012 */
[----:B------:R-:W-:-:S02]  /*1290*/  SEL R21, R26, RZ, !P1 ;  /* 0x000000ff1a157207 */ /* 0x000fc40004800000 */
[C---:B------:R-:W-:Y:S01]  /*12a0*/  ISETP.LT.OR P1, PT, R0.reuse, 0x1, P5 ;  /* 0x000000010000780c */ /* 0x040fe20002f21670 */
[----:B------:R-:W-:Y:S01]  /*12b0*/  IMAD.IADD R5, R11, 0x1, R17 ;  /* 0x000000010b057824 */ /* 0x000fe200078e0211 */
[----:B------:R-:W-:Y:S01]  /*12c0*/  ISETP.LT.OR P5, PT, R0, 0x41, P5 ;  /* 0x000000410000780c */ /* 0x000fe20002fa1670 */
[----:B------:R-:W-:Y:S01]  /*12d0*/  IMAD.MOV.U32 R4, RZ, RZ, R10 ;  /* 0x000000ffff047224 */ /* 0x000fe200078e000a */
[----:B------:R-:W-:Y:S01]  /*12e0*/  IADD3 R251, R14, 0xc080, RZ ;  /* 0x0000c0800efb7810 */ /* 0x000fe20007ffe0ff */
[----:B------:R2:W-:Y:S01]  /*12f0*/  LDGSTS.E.BYPASS.LTC128B.128 [R14+0x7080], [R12.64], !P3 ;  /* 0x070800000c0e7fae */ /* 0x0005e2000d901d48 */
[C---:B------:R-:W-:Y:S01]  /*1300*/  ISETP.LT.OR P3, PT, R0.reuse, 0x1, P2 ;  /* 0x000000010000780c */ /* 0x040fe20001761670 */
[----:B------:R-:W-:Y:S01]  /*1310*/  IMAD.WIDE.U32 R4, R51, c[0x0][0x180], R4 ;  /* 0x0000600033047a25 */ /* 0x000fe200078e0004 */
[C---:B------:R-:W-:Y:S01]  /*1320*/  ISETP.LT.OR P2, PT, R0.reuse, 0x41, P2 ;  /* 0x000000410000780c */ /* 0x040fe20001741670 */
[----:B------:R2:W-:Y:S01]  /*1330*/  LDGSTS.E.BYPASS.LTC128B.128 [R14+0x9080], [R12.64+0x40], !P6 ;  /* 0x090800400c0e7fae */ /* 0x0005e2000f101d48 */
[----:B------:R-:W-:Y:S01]  /*1340*/  ISETP.LT.OR P6, PT, R0, 0x1, P4 ;  /* 0x000000010000780c */ /* 0x000fe200027c1670 */
[----:B------:R-:W-:Y:S01]  /*1350*/  IMAD.WIDE.U32 R244, R30, c[0x0][0x278], R24 ;  /* 0x00009e001ef47a25 */ /* 0x000fe200078e0018 */
[----:B------:R-:W-:Y:S01]  /*1360*/  ISETP.LT.OR P4, PT, R0, 0x41, P4 ;  /* 0x000000410000780c */ /* 0x000fe20002781670 */
[----:B------:R2:W-:Y:S01]  /*1370*/  LDGSTS.E.BYPASS.LTC128B.128 [R14+0xb080], [R12.64+0x80], !P0 ;  /* 0x0b0800800c0e7fae */ /* 0x0005e2000c101d48 */
[----:B------:R-:W-:Y:S01]  /*1380*/  IADD3 R250, R14, 0x12080, RZ ;  /* 0x000120800efa7810 */ /* 0x000fe20007ffe0ff */
[----:B------:R-:W-:-:S02]  /*1390*/  IMAD R0, R50, c[0x0][0x180], RZ ;  /* 0x0000600032007a24 */ /* 0x000fc400078e02ff */
[----:B------:R-:W-:-:S04]  /*13a0*/  IMAD.WIDE.U32 R240, R30, c[0x0][0x290], R32 ;  /* 0x0000a4001ef07a25 */ /* 0x000fc800078e0020 */
[----:B------:R-:W-:Y:S01]  /*13b0*/  IMAD R0, R51, c[0x0][0x184], R0 ;  /* 0x0000610033007a24 */ /* 0x000fe200078e0200 */
[----:B-1----:R-:W-:Y:S01]  /*13c0*/  LEA.HI R2, R45, R48, RZ, 0x6 ;  /* 0x000000302d027211 */ /* 0x002fe200078f30ff */
[----:B------:R-:W-:-:S03]  /*13d0*/  IMAD.WIDE.U32 R248, R30, c[0x0][0x240], R28 ;  /* 0x000090001ef87a25 */ /* 0x000fc600078e001c */
[----:B------:R-:W-:Y:S01]  /*13e0*/  SHF.R.S32.HI R31, RZ, 0x6, R2 ;  /* 0x00000006ff1f7819 */ /* 0x000fe20000011402 */
[----:B------:R-:W-:Y:S01]  /*13f0*/  IMAD.IADD R5, R5, 0x1, R0 ;  /* 0x0000000105057824 */ /* 0x000fe200078e0200 */
[----:B------:R-:W-:-:S03]  /*1400*/  LOP3.LUT R2, R37, 0x7fffffe, RZ, 0xc0, !PT ;  /* 0x07fffffe25027812 */ /* 0x000fc600078ec0ff */
[----:B------:R-:W-:-:S04]  /*1410*/  IMAD.WIDE.U32 R246, R30, c[0x0][0x188], R4 ;  /* 0x000062001ef67a25 */ /* 0x000fc800078e0004 */
[----:B------:R-:W-:Y:S02]  /*1420*/  IMAD.IADD R3, R20, 0x1, -R2 ;  /* 0x0000000114037824 */ /* 0x000fe400078e0a02 */
[----:B------:R-:W-:Y:S02]  /*1430*/  IMAD R2, R36, 0x4, R31 ;  /* 0x0000000424027824 */ /* 0x000fe400078e021f */
[----:B--2---:R-:W-:Y:S02]  /*1440*/  IMAD.MOV.U32 R12, RZ, RZ, c[0x0][0x1a8] ;  /* 0x00006a00ff0c7624 */ /* 0x004fe400078e00ff */
[----:B------:R-:W-:Y:S02]  /*1450*/  IMAD R44, R2, 0x8, R3 ;  /* 0x00000008022c7824 */ /* 0x000fe400078e0203 */
[----:B------:R-:W-:Y:S02]  /*1460*/  IMAD.IADD R3, R7, 0x1, R15 ;  /* 0x0000000107037824 */ /* 0x000fe400078e020f */
[----:B------:R-:W-:-:S02]  /*1470*/  IMAD R7, R9, c[0x0][0x1a8], RZ ;  /* 0x00006a0009077a24 */ /* 0x000fc400078e02ff */
[----:B------:R-:W-:Y:S02]  /*1480*/  IMAD.MOV.U32 R2, RZ, RZ, R6 ;  /* 0x000000ffff027224 */ /* 0x000fe400078e0006 */
[C---:B------:R-:W-:Y:S02]  /*1490*/  IMAD R6, R8.reuse, c[0x0][0x1ac], R7 ;  /* 0x00006b0008067a24 */ /* 0x040fe400078e0207 */
[----:B------:R-:W-:-:S04]  /*14a0*/  IMAD.WIDE.U32 R2, R8, c[0x0][0x1a8], R2 ;  /* 0x00006a0008027a25 */ /* 0x000fc800078e0002 */
[----:B------:R-:W-:Y:S01]  /*14b0*/  IMAD.IADD R0, R3, 0x1, R6 ;  /* 0x0000000103007824 */ /* 0x000fe200078e0206 */
[C---:B------:R-:W-:Y:S01]  /*14c0*/  LEA R8, P0, R2.reuse, c[0x0][0x190], 0x1 ;  /* 0x0000640002087a11 */ /* 0x040fe200078008ff */
[----:B------:R-:W-:Y:S01]  /*14d0*/  IMAD R7, R21, c[0x0][0x188], RZ ;  /* 0x0000620015077a24 */ /* 0x000fe200078e02ff */
[----:B------:R-:W-:Y:S01]  /*14e0*/  LOP3.LUT R3, R27, 0xfffffff0, RZ, 0xc0, !PT ;  /* 0xfffffff01b037812 */ /* 0x000fe200078ec0ff */
[----:B------:R-:W-:Y:S01]  /*14f0*/  IMAD.MOV.U32 R13, RZ, RZ, c[0x0][0x1ac] ;  /* 0x00006b00ff0d7624 */ /* 0x000fe200078e00ff */
[----:B------:R-:W-:Y:S01]  /*1500*/  LEA.HI.X R9, R2, c[0x0][0x194], R0, 0x1, P0 ;  /* 0x0000650002097a11 */ /* 0x000fe200000f0c00 */
[----:B------:R-:W-:Y:S01]  /*1510*/  IMAD R0, R216, UR5, RZ ;  /* 0x00000005d8007c24 */ /* 0x000fe2000f8e02ff */
[----:B------:R-:W-:Y:S01]  /*1520*/  SHF.R.S32.HI R2, RZ, 0x1f, R216 ;  /* 0x0000001fff027819 */ /* 0x000fe200000114d8 */
[----:B------:R-:W-:Y:S01]  /*1530*/  IMAD R10, R30, c[0x0][0x18c], R7 ;  /* 0x000063001e0a7a24 */ /* 0x000fe200078e0207 */
[----:B------:R-:W-:Y:S01]  /*1540*/  LEA R16, P0, R12, R8, 0x7 ;  /* 0x000000080c107211 */ /* 0x000fe200078038ff */
[----:B------:R1:W-:Y:S01]  /*1550*/  LDGSTS.E.BYPASS.LTC128B.128 [R14+0x80], [R8.64], !P1 ;  /* 0x00080000080e7fae */ /* 0x0003e2000c901d48 */
[----:B------:R-:W-:Y:S01]  /*1560*/  ISETP.GE.AND P1, PT, R238, c[0x0][0x16c], PT ;  /* 0x00005b00ee007a0c */ /* 0x000fe20003f26270 */
[----:B------:R-:W-:Y:S01]  /*1570*/  IMAD R40, R2, UR4, R0 ;  /* 0x0000000402287c24 */ /* 0x000fe2000f8e0200 */
[----:B------:R-:W-:Y:S01]  /*1580*/  LEA.HI.X R17, R12, R9, R13, 0x7, P0 ;  /* 0x000000090c117211 */ /* 0x000fe200000f3c0d */
[----:B------:R-:W-:Y:S01]  /*1590*/  IMAD.IADD R0, R48, 0x1, -R3 ;  /* 0x0000000130007824 */ /* 0x000fe200078e0a03 */
[----:B------:R1:W-:Y:S01]  /*15a0*/  LDGSTS.E.BYPASS.LTC128B.128 [R14+0x2080], [R8.64+0x40], !P3 ;  /* 0x02080040080e7fae */ /* 0x0003e2000d901d48 */
[----:B------:R-:W-:-:S02]  /*15b0*/  IMAD R6, R2, c[0x0][0x178], RZ ;  /* 0x00005e0002067a24 */ /* 0x000fc400078e02ff */
[----:B------:R-:W-:Y:S01]  /*15c0*/  IMAD.WIDE.U32 R2, R216, c[0x0][0x178], RZ ;  /* 0x00005e00d8027a25 */ /* 0x000fe200078e00ff */
[----:B------:R-:W-:Y:S01]  /*15d0*/  SHF.R.S32.HI R7, RZ, 0x1f, R0 ;  /* 0x0000001fff077819 */ /* 0x000fe20000011400 */
[----:B------:R1:W-:Y:S01]  /*15e0*/  LDGSTS.E.BYPASS.LTC128B.128 [R14+0x4080], [R8.64+0x80], !P6 ;  /* 0x04080080080e7fae */ /* 0x0003e2000f101d48 */
[-C--:B------:R-:W-:Y:S01]  /*15f0*/  LEA.HI R11, R0, R0.reuse, RZ, 0x1 ;  /* 0x00000000000b7211 */ /* 0x080fe200078f08ff */
[----:B------:R-:W-:Y:S01]  /*1600*/  IMAD R6, R216, c[0x0][0x17c], R6 ;  /* 0x00005f00d8067a24 */ /* 0x000fe200078e0206 */
[----:B------:R-:W-:Y:S01]  /*1610*/  LEA.HI R7, R7, R0, RZ, 0x3 ;  /* 0x0000000007077211 */ /* 0x000fe200078f18ff */
[----:B------:R-:W-:Y:S01]  /*1620*/  IMAD.IADD R35, R247, 0x1, R10 ;  /* 0x00000001f7237824 */ /* 0x000fe200078e020a */
[----:B------:R-:W-:Y:S01]  /*1630*/  LOP3.LUT R4, R11, 0x7fffffe, RZ, 0xc0, !PT ;  /* 0x07fffffe0b047812 */ /* 0x000fe200078ec0ff */
[----:B------:R-:W-:Y:S01]  /*1640*/  IMAD.IADD R12, R3, 0x1, R6 ;  /* 0x00000001030c7824 */ /* 0x000fe200078e0206 */
[----:B------:R-:W-:Y:S01]  /*1650*/  LOP3.LUT R3, R7, 0xfffffff8, RZ, 0xc0, !PT ;  /* 0xfffffff807037812 */ /* 0x000fe200078ec0ff */
[----:B------:R2:W-:Y:S01]  /*1660*/  LDGSTS.E.BYPASS.LTC128B.128 [R14+0x1080], [R16.64], !P5 ;  /* 0x01080000100e7fae */ /* 0x0005e2000e901d48 */
[----:B------:R-:W-:Y:S01]  /*1670*/  LEA.HI R10, R46, R39, RZ, 0x1 ;  /* 0x000000272e0a7211 */ /* 0x000fe200078f08ff */
[----:B------:R-:W-:Y:S01]  /*1680*/  IMAD.IADD R6, R0, 0x1, -R4 ;  /* 0x0000000100067824 */ /* 0x000fe200078e0a04 */
[----:B------:R-:W-:Y:S01]  /*1690*/  LEA R5, P0, R2, R246, 0x6 ;  /* 0x000000f602057211 */ /* 0x000fe200078030ff */
[----:B------:R-:W-:Y:S01]  /*16a0*/  IMAD.IADD R26, R0, 0x1, -R3 ;  /* 0x00000001001a7824 */ /* 0x000fe200078e0a03 */
[----:B------:R-:W-:Y:S01]  /*16b0*/  LOP3.LUT R0, R10, 0xfffffffe, RZ, 0xc0, !PT ;  /* 0xfffffffe0a007812 */ /* 0x000fe200078ec0ff */
[----:B------:R3:W-:Y:S01]  /*16c0*/  STL [R1+0x4], R35 ;  /* 0x0000042301007387 */ /* 0x0007e20000100800 */
[----:B------:R-:W-:-:S02]  /*16d0*/  LEA.HI.X R4, R2, R35, R12, 0x6, P0 ;  /* 0x0000002302047211 */ /* 0x000fc400000f340c */
[----:B------:R-:W-:Y:S01]  /*16e0*/  ISETP.GE.AND P0, PT, R18, c[0x0][0x16c], PT ;  /* 0x00005b0012007a0c */ /* 0x000fe20003f06270 */
[----:B------:R-:W-:Y:S01]  /*16f0*/  IMAD.IADD R27, R39, 0x1, -R0 ;  /* 0x00000001271b7824 */ /* 0x000fe200078e0a00 */
[----:B------:R-:W-:Y:S01]  /*1700*/  SHF.R.S32.HI R2, RZ, 0x3, R7 ;  /* 0x00000003ff027819 */ /* 0x000fe20000011407 */
[----:B------:R2:W-:Y:S01]  /*1710*/  LDGSTS.E.BYPASS.LTC128B.128 [R14+0x3080], [R16.64+0x40], !P2 ;  /* 0x03080040100e7fae */ /* 0x0005e2000d101d48 */
[----:B------:R-:W-:Y:S01]  /*1720*/  SEL R3, RZ, 0x4, P1 ;  /* 0x00000004ff037807 */ /* 0x000fe20000800000 */
[----:B------:R-:W-:Y:S01]  /*1730*/  IMAD.SHL.U32 R0, R27, 0x400, RZ ;  /* 0x000004001b007824 */ /* 0x000fe200078e00ff */
[C---:B------:R-:W-:Y:S01]  /*1740*/  LEA R12, P1, R5.reuse, c[0x0][0x160], 0x1 ;  /* 0x00005800050c7a11 */ /* 0x040fe200078208ff */
[----:B------:R-:W-:Y:S01]  /*1750*/  IMAD R41, R2, 0x8, R6 ;  /* 0x0000000802297824 */ /* 0x000fe200078e0206 */
[----:B------:R2:W-:Y:S01]  /*1760*/  LDGSTS.E.BYPASS.LTC128B.128 [R14+0x5080], [R16.64+0x80], !P4 ;  /* 0x05080080100e7fae */ /* 0x0005e2000e101d48 */
[----:B------:R-:W-:Y:S01]  /*1770*/  IMAD R213, R34, 0x2, R0 ;  /* 0x0000000222d57824 */ /* 0x000fe200078e0200 */
[----:B------:R-:W-:Y:S01]  /*1780*/  LEA.HI.X R13, R5, c[0x0][0x164], R4, 0x1, P1 ;  /* 0x00005900050d7a11 */ /* 0x000fe200008f0c04 */
[----:B------:R-:W-:Y:S01]  /*1790*/  IMAD R43, R2, 0x200, R0 ;  /* 0x00000200022b7824 */ /* 0x000fe200078e0200 */
[----:B------:R-:W-:Y:S01]  /*17a0*/  ISETP.GT.AND P1, PT, R48, 0xf, PT ;  /* 0x0000000f3000780c */ /* 0x000fe20003f24270 */
[----:B------:R-:W-:Y:S01]  /*17b0*/  IMAD.SHL.U32 R0, R20, 0x40, RZ ;  /* 0x0000004014007824 */ /* 0x000fe200078e00ff */
[----:B------:R-:W-:Y:S01]  /*17c0*/  SHF.R.S32.HI R5, RZ, 0x1, R11 ;  /* 0x00000001ff057819 */ /* 0x000fe2000001140b */
[----:B------:R-:W-:Y:S01]  /*17d0*/  IMAD R2, R21, c[0x0][0x278], RZ ;  /* 0x00009e0015027a24 */ /* 0x000fe200078e02ff */
[----:B------:R-:W0:Y:S01]  /*17e0*/  LDGDEPBAR ;  /* 0x00000000000079af */ /* 0x000e220000000000 */
[----:B------:R-:W-:Y:S01]  /*17f0*/  IMAD.SHL.U32 R34, R216, 0x40, RZ ;  /* 0x00000040d8227824 */ /* 0x000fe200078e00ff */
[----:B------:R-:W-:Y:S01]  /*1800*/  LOP3.LUT R0, R0, 0x1c0, RZ, 0xc0, !PT ;  /* 0x000001c000007812 */ /* 0x000fe200078ec0ff */
[----:B------:R-:W-:-:S02]  /*1810*/  IMAD R4, R30, c[0x0][0x27c], R2 ;  /* 0x00009f001e047a24 */ /* 0x000fc400078e0202 */
[----:B------:R-:W-:Y:S01]  /*1820*/  IMAD R20, R50, c[0x0][0x210], RZ ;  /* 0x0000840032147a24 */ /* 0x000fe200078e02ff */
[----:B---3--:R-:W-:Y:S01]  /*1830*/  SEL R35, RZ, 0x1, P0 ;  /* 0x00000001ff237807 */ /* 0x008fe20000000000 */
[----:B------:R-:W-:Y:S01]  /*1840*/  IMAD.IADD R15, R245, 0x1, R4 ;  /* 0x00000001f50f7824 */ /* 0x000fe200078e0204 */
[----:B------:R-:W-:Y:S01]  /*1850*/  ISETP.GE.AND P0, PT, R47, c[0x0][0x16c], PT ;  /* 0x00005b002f007a0c */ /* 0x000fe20003f06270 */
[----:B------:R-:W-:Y:S01]  /*1860*/  IMAD R20, R51, c[0x0][0x214], R20 ;  /* 0x0000850033147a24 */ /* 0x000fe200078e0214 */
[----:B------:R-:W-:Y:S02]  /*1870*/  SHF.R.U32.HI R2, RZ, 0x3, R0 ;  /* 0x00000003ff027819 */ /* 0x000fe40000011600 */
[----:B------:R-:W-:Y:S01]  /*1880*/  SEL R7, RZ, 0x2, P0 ;  /* 0x00000002ff077807 */ /* 0x000fe20000000000 */
[----:B------:R3:W-:Y:S01]  /*1890*/  STL [R1], R15 ;  /* 0x0000000f01007387 */ /* 0x0007e20000100800 */
[----:B------:R-:W-:Y:S02]  /*18a0*/  SHF.R.S32.HI R25, RZ, 0x1f, R34 ;  /* 0x0000001fff197819 */ /* 0x000fe40000011422 */
[----:B------:R-:W-:Y:S01]  /*18b0*/  IADD3 R7, R3, R7, R35 ;  /* 0x0000000703077210 */ /* 0x000fe20007ffe023 */
[----:B------:R-:W-:Y:S01]  /*18c0*/  IMAD.SHL.U32 R3, R39, 0x10, RZ ;  /* 0x0000001027037824 */ /* 0x000fe200078e00ff */
[----:B------:R-:W-:-:S02]  /*18d0*/  @!P1 IADD3 R6, P3, R34, R244, RZ ;  /* 0x000000f422069210 */ /* 0x000fc40007f7e0ff */
[C---:B------:R-:W-:Y:S02]  /*18e0*/  LOP3.LUT P5, RZ, R7.reuse, 0x2, RZ, 0xc0, !PT ;  /* 0x0000000207ff7812 */ /* 0x040fe400078ac0ff */
[----:B------:R-:W-:Y:S02]  /*18f0*/  LOP3.LUT R3, R0, 0x30, R3, 0xf8, !PT ;  /* 0x0000003000037812 */ /* 0x000fe400078ef803 */
[----:B------:R-:W-:Y:S02]  /*1900*/  LOP3.LUT P6, RZ, R7, 0x4, RZ, 0xc0, !PT ;  /* 0x0000000407ff7812 */ /* 0x000fe400078cc0ff */
[----:B------:R-:W-:Y:S01]  /*1910*/  LOP3.LUT R0, R3, 0x8, R49, 0xf8, !PT ;  /* 0x0000000803007812 */ /* 0x000fe200078ef831 */
[----:B------:R-:W-:-:S03]  /*1920*/  IMAD.IADD R3, R23, 0x1, R38 ;  /* 0x0000000117037824 */ /* 0x000fc600078e0226 */
[----:B------:R-:W-:Y:S01]  /*1930*/  LOP3.LUT R38, R0, R2, RZ, 0x3c, !PT ;  /* 0x0000000200267212 */ /* 0x000fe200078e3cff */
[----:B------:R-:W-:Y:S01]  /*1940*/  IMAD.MOV.U32 R2, RZ, RZ, R22 ;  /* 0x000000ffff027224 */ /* 0x000fe200078e0016 */
[----:B------:R-:W-:Y:S01]  /*1950*/  SHF.R.S32.HI R0, RZ, 0x1f, R11 ;  /* 0x0000001fff007819 */ /* 0x000fe2000001140b */
[----:B------:R-:W-:Y:S01]  /*1960*/  @!P1 IMAD.X R22, R25, 0x1, R15, P3 ;  /* 0x0000000119169824 */ /* 0x000fe200018e060f */
[----:B------:R-:W-:Y:S01]  /*1970*/  ISETP.GE.AND P3, PT, R18, c[0x0][0x1fc], PT ;  /* 0x00007f0012007a0c */ /* 0x000fe20003f66270 */
[----:B------:R-:W-:Y:S01]  /*1980*/  IMAD.WIDE.U32 R2, R51, c[0x0][0x210], R2 ;  /* 0x0000840033027a25 */ /* 0x000fe200078e0002 */
[----:B------:R-:W-:Y:S02]  /*1990*/  LEA.HI R4, R0, R5, RZ, 0x2 ;  /* 0x0000000500047211 */ /* 0x000fe400078f10ff */
[----:B---3--:R-:W-:Y:S01]  /*19a0*/  SEL R15, RZ, 0x1, P3 ;  /* 0x00000001ff0f7807 */ /* 0x008fe20001800000 */
[----:B------:R-:W-:Y:S01]  /*19b0*/  IMAD.SHL.U32 R0, R36, 0x10, RZ ;  /* 0x0000001024007824 */ /* 0x000fe200078e00ff */
[----:B------:R-:W-:Y:S01]  /*19c0*/  ISETP.GE.AND P3, PT, R47, c[0x0][0x1fc], PT ;  /* 0x00007f002f007a0c */ /* 0x000fe20003f66270 */
[----:B------:R-:W-:Y:S01]  /*19d0*/  IMAD.IADD R3, R3, 0x1, R20 ;  /* 0x0000000103037824 */ /* 0x000fe200078e0214 */
[----:B------:R-:W-:-:S02]  /*19e0*/  LEA.HI R11, R45, R48, RZ, 0x7 ;  /* 0x000000302d0b7211 */ /* 0x000fc400078f38ff */
[----:B------:R-:W-:Y:S01]  /*19f0*/  SEL R10, RZ, 0xffffffff, P3 ;  /* 0xffffffffff0a7807 */ /* 0x000fe20001800000 */
[----:B------:R-:W-:Y:S01]  /*1a00*/  IMAD.WIDE.U32 R242, R30, c[0x0][0x218], R2 ;  /* 0x000086001ef27a25 */ /* 0x000fe200078e0002 */
[----:B------:R-:W-:Y:S02]  /*1a10*/  LOP3.LUT R4, R4, 0xfffffffc, RZ, 0xc0, !PT ;  /* 0xfffffffc04047812 */ /* 0x000fe400078ec0ff */
[----:B------:R-:W-:Y:S01]  /*1a20*/  SHF.R.U32.HI R11, RZ, 0x4, R11 ;  /* 0x00000004ff0b7819 */ /* 0x000fe2000001160b */
[----:B------:R-:W-:Y:S01]  /*1a30*/  IMAD.SHL.U32 R23, R10, 0x2, RZ ;  /* 0x000000020a177824 */ /* 0x000fe200078e00ff */
[----:B------:R-:W-:Y:S01]  /*1a40*/  LOP3.LUT R0, R0, 0x10, RZ, 0xc0, !PT ;  /* 0x0000001000007812 */ /* 0x000fe200078ec0ff */
[----:B------:R-:W-:Y:S01]  /*1a50*/  IMAD.IADD R24, R5, 0x1, -R4 ;  /* 0x0000000105187824 */ /* 0x000fe200078e0a04 */
[----:B------:R-:W-:Y:S01]  /*1a60*/  @!P1 LEA R10, P3, R6, c[0x0][0x258], 0x2 ;  /* 0x00009600060a9a11 */ /* 0x000fe200078610ff */
[C---:B------:R-:W-:Y:S01]  /*1a70*/  IMAD R4, R21.reuse, c[0x0][0x218], RZ ;  /* 0x0000860015047a24 */ /* 0x040fe200078e02ff */
[----:B------:R-:W-:Y:S01]  /*1a80*/  LOP3.LUT R39, R0, 0x8, R11, 0xf8, !PT ;  /* 0x0000000800277812 */ /* 0x000fe200078ef80b */
[C---:B------:R-:W-:Y:S01]  /*1a90*/  IMAD R0, R21.reuse, c[0x0][0x240], RZ ;  /* 0x0000900015007a24 */ /* 0x040fe200078e02ff */
[----:B------:R-:W-:Y:S01]  /*1aa0*/  @!P1 LEA.HI.X R11, R6, c[0x0][0x25c], R22, 0x2, P3 ;  /* 0x00009700060b9a11 */ /* 0x000fe200018f1416 */
[----:B------:R-:W-:Y:S01]  /*1ab0*/  IMAD R5, R21, c[0x0][0x290], RZ ;  /* 0x0000a40015057a24 */ /* 0x000fe200078e02ff */
[----:B------:R-:W-:Y:S01]  /*1ac0*/  ISETP.GE.AND P3, PT, R238, c[0x0][0x1fc], PT ;  /* 0x00007f00ee007a0c */ /* 0x000fe20003f66270 */
[C---:B------:R-:W-:Y:S01]  /*1ad0*/  IMAD R6, R30.reuse, c[0x0][0x21c], R4 ;  /* 0x000087001e067a24 */ /* 0x040fe200078e0204 */
[----:B------:R-:W-:Y:S01]  /*1ae0*/  LOP3.LUT R15, R23, 0x2, R15, 0xe2, !PT ;  /* 0x00000002170f7812 */ /* 0x000fe200078ee20f */
[----:B------:R-:W-:Y:S01]  /*1af0*/  IMAD R21, R30, c[0x0][0x244], R0 ;  /* 0x000091001e157a24 */ /* 0x000fe200078e0200 */
[----:B------:R-:W-:Y:S01]  /*1b00*/  SEL R0, RZ, 0x4, P3 ;  /* 0x00000004ff007807 */ /* 0x000fe20001800000 */
[----:B------:R-:W-:Y:S01]  /*1b10*/  IMAD.IADD R4, R233, 0x1, -R34 ;  /* 0x00000001e9047824 */ /* 0x000fe200078e0a22 */
[----:B------:R-:W-:Y:S01]  /*1b20*/  LOP3.LUT P3, RZ, R7, 0x1, RZ, 0xc0, !PT ;  /* 0x0000000107ff7812 */ /* 0x000fe2000786c0ff */
[----:B------:R-:W-:Y:S01]  /*1b30*/  IMAD.IADD R237, R243, 0x1, R6 ;  /* 0x00000001f3ed7824 */ /* 0x000fe200078e0206 */
[----:B------:R-:W-:Y:S01]  /*1b40*/  LOP3.LUT R0, R15, R0, RZ, 0xfc, !PT ;  /* 0x000000000f007212 */ /* 0x000fe200078efcff */
[----:B------:R-:W-:Y:S01]  /*1b50*/  IMAD.MOV.U32 R236, RZ, RZ, R242 ;  /* 0x000000ffffec7224 */ /* 0x000fe200078e00f2 */
[-C--:B------:R-:W-:Y:S01]  /*1b60*/  ISETP.LE.OR P3, PT, R4, R223.reuse, !P3 ;  /* 0x000000df0400720c */ /* 0x080fe20005f63670 */
[----:B------:R-:W-:Y:S01]  /*1b70*/  IMAD R20, R30, c[0x0][0x294], R5 ;  /* 0x0000a5001e147a24 */ /* 0x000fe200078e0205 */
[-C--:B------:R-:W-:Y:S01]  /*1b80*/  ISETP.LE.OR P2, PT, R4, R223.reuse, !P5 ;  /* 0x000000df0400720c */ /* 0x080fe20006f43670 */
[----:B------:R-:W-:Y:S01]  /*1b90*/  IMAD.WIDE.U32 R2, R216, UR4, R236 ;  /* 0x00000004d8027c25 */ /* 0x000fe2000f8e00ec */
[----:B------:R-:W-:-:S02]  /*1ba0*/  ISETP.LE.OR P6, PT, R4, R223, !P6 ;  /* 0x000000df0400720c */ /* 0x000fc400077c3670 */
[----:B------:R-:W-:Y:S01]  /*1bb0*/  SHF.R.S32.HI R5, RZ, 0x1f, R42 ;  /* 0x0000001fff057819 */ /* 0x000fe2000001142a */
[----:B------:R-:W-:Y:S01]  /*1bc0*/  IMAD.IADD R3, R3, 0x1, R40 ;  /* 0x0000000103037824 */ /* 0x000fe200078e0228 */
[----:B------:R-:W-:Y:S01]  /*1bd0*/  LOP3.LUT P4, RZ, R0, 0x1, RZ, 0xc0, !PT ;  /* 0x0000000100ff7812 */ /* 0x000fe2000788c0ff */
[----:B------:R-:W-:Y:S01]  /*1be0*/  IMAD.IADD R239, R241, 0x1, R20 ;  /* 0x00000001f1ef7824 */ /* 0x000fe200078e0214 */
[----:B-1----:R-:W-:Y:S01]  /*1bf0*/  LEA R8, P5, R2, c[0x0][0x1f0], 0x1 ;  /* 0x00007c0002087a11 */ /* 0x002fe200078a08ff */
[----:B------:R-:W-:Y:S02]  /*1c00*/  IMAD.IADD R252, R249, 0x1, R21 ;  /* 0x00000001f9fc7824 */ /* 0x000fe400078e0215 */
[----:B------:R1:W-:Y:S01]  /*1c10*/  LDGSTS.E.BYPASS.LTC128B.128 [R14+0xc080], [R12.64], !P3 ;  /* 0x0c0800000c0e7fae */ /* 0x0003e2000d901d48 */
[----:B------:R-:W-:Y:S02]  /*1c20*/  LOP3.LUT P3, RZ, R0, 0x2, RZ, 0xc0, !PT ;  /* 0x0000000200ff7812 */ /* 0x000fe4000786c0ff */
[----:B------:R-:W-:Y:S01]  /*1c30*/  LEA.HI.X R9, R2, c[0x0][0x1f4], R3, 0x1, P5 ;  /* 0x00007d0002097a11 */ /* 0x000fe200028f0c03 */
[----:B------:R1:W-:Y:S01]  /*1c40*/  LDGSTS.E.BYPASS.LTC128B.128 [R14+0xd080], [R12.64+0x40], !P2 ;  /* 0x0d0800400c0e7fae */ /* 0x0003e2000d101d48 */
[----:B------:R-:W-:Y:S01]  /*1c50*/  LOP3.LUT P2, RZ, R0, 0x4, RZ, 0xc0, !PT ;  /* 0x0000000400ff7812 */ /* 0x000fe2000784c0ff */
[----:B------:R-:W-:Y:S01]  /*1c60*/  @!P1 IMAD.SHL.U32 R3, R48, 0x10, RZ ;  /* 0x0000001030039824 */ /* 0x000fe200078e00ff */
[-C--:B------:R-:W-:Y:S01]  /*1c70*/  LEA.HI R0, R5, R223.reuse, RZ, 0x3 ;  /* 0x000000df05007211 */ /* 0x080fe200078f18ff */
[----:B------:R1:W-:Y:S01]  /*1c80*/  LDGSTS.E.BYPASS.LTC128B.128 [R14+0xe080], [R12.64+0x80], !P6 ;  /* 0x0e0800800c0e7fae */ /* 0x0003e2000f101d48 */
[----:B------:R-:W-:-:S02]  /*1c90*/  ISETP.LE.OR P6, PT, R4, R223, !P4 ;  /* 0x000000df0400720c */ /* 0x000fc400067c3670 */
[-C--:B------:R-:W-:Y:S01]  /*1ca0*/  ISETP.LE.OR P5, PT, R4, R223.reuse, !P3 ;  /* 0x000000df0400720c */ /* 0x080fe20005fa3670 */
[----:B------:R3:W-:Y:S01]  /*1cb0*/  @!P1 LDGSTS.E.BYPASS.LTC128B.128 [R3+0x18080], [R10.64] ;  /* 0x180800000a039fae */ /* 0x0007e2000b901d48 */
[----:B------:R-:W-:Y:S02]  /*1cc0*/  LOP3.LUT R2, R0, 0xfffffff8, RZ, 0xc0, !PT ;  /* 0xfffffff800027812 */ /* 0x000fe400078ec0ff */
[----:B------:R-:W-:Y:S01]  /*1cd0*/  SHF.R.S32.HI R0, RZ, 0x1, R37 ;  /* 0x00000001ff007819 */ /* 0x000fe20000011425 */
[----:B------:R-:W0:Y:S01]  /*1ce0*/  LDGDEPBAR ;  /* 0x00000000000079af */ /* 0x000e220000000000 */
[----:B------:R-:W-:Y:S01]  /*1cf0*/  SEL R5, RZ, 0xffffffff, P0 ;  /* 0xffffffffff057807 */ /* 0x000fe20000000000 */
[----:B--2---:R-:W-:Y:S01]  /*1d00*/  IMAD.IADD R17, R223, 0x1, -R2 ;  /* 0x00000001df117824 */ /* 0x004fe200078e0a02 */
[C---:B------:R-:W-:Y:S01]  /*1d10*/  LOP3.LUT P0, RZ, R0.reuse, 0x2, RZ, 0xc0, !PT ;  /* 0x0000000200ff7812 */ /* 0x040fe2000780c0ff */
[----:B------:R-:W-:Y:S02]  /*1d20*/  IMAD.SHL.U32 R0, R0, 0x40, RZ ;  /* 0x0000004000007824 */ /* 0x000fe400078e00ff */
[----:B------:R2:W-:Y:S01]  /*1d30*/  LDGSTS.E.BYPASS.LTC128B.128 [R14+0x12080], [R8.64], !P6 ;  /* 0x12080000080e7fae */ /* 0x0005e2000f101d48 */
[----:B------:R-:W-:Y:S01]  /*1d40*/  IMAD.SHL.U32 R2, R17, 0x40, RZ ;  /* 0x0000004011027824 */ /* 0x000fe200078e00ff */
[----:B------:R-:W-:Y:S01]  /*1d50*/  ISETP.LE.OR P6, PT, R4, R223, !P2 ;  /* 0x000000df0400720c */ /* 0x000fe200057c3670 */
[----:B------:R-:W-:Y:S01]  /*1d60*/  IMAD.SHL.U32 R7, R5, 0x2, RZ ;  /* 0x0000000205077824 */ /* 0x000fe200078e00ff */
[----:B------:R2:W-:Y:S01]  /*1d70*/  LDGSTS.E.BYPASS.LTC128B.128 [R14+0x13080], [R8.64+0x40], !P5 ;  /* 0x13080040080e7fae */ /* 0x0005e2000e901d48 */
[----:B------:R-:W-:-:S02]  /*1d80*/  SEL R187, R196, 0xfffffff0, !P0 ;  /* 0xfffffff0c4bb7807 */ /* 0x000fc40004000000 */
[----:B------:R-:W-:Y:S02]  /*1d90*/  LOP3.LUT R2, R2, 0x1c0, RZ, 0xc0, !PT ;  /* 0x000001c002027812 */ /* 0x000fe400078ec0ff */
[----:B------:R-:W-:Y:S01]  /*1da0*/  LOP3.LUT R234, R7, 0x2, R35, 0xe2, !PT ;  /* 0x0000000207ea7812 */ /* 0x000fe200078ee223 */
[C---:B------:R-:W-:Y:S01]  /*1db0*/  IMAD.SHL.U32 R7, R24.reuse, 0x40, RZ ;  /* 0x0000004018077824 */ /* 0x040fe200078e00ff */
[----:B------:R-:W-:-:S04]  /*1dc0*/  LOP3.LUT P0, RZ, R24, 0x2, RZ, 0xc0, !PT ;  /* 0x0000000218ff7812 */ /* 0x000fc8000780c0ff */
[----:B------:R-:W-:Y:S01]  /*1dd0*/  LOP3.LUT R7, R7, 0xc0, RZ, 0xc0, !PT ;  /* 0x000000c007077812 */ /* 0x000fe200078ec0ff */
[----:B------:R2:W-:Y:S01]  /*1de0*/  LDGSTS.E.BYPASS.LTC128B.128 [R14+0x14080], [R8.64+0x80], !P6 ;  /* 0x14080080080e7fae */ /* 0x0005e2000f101d48 */
[----:B---3--:R-:W-:Y:S01]  /*1df0*/  IMAD.SHL.U32 R3, R31, 0x8, RZ ;  /* 0x000000081f037824 */ /* 0x008fe200078e00ff */
[----:B------:R-:W-:-:S04]  /*1e00*/  LOP3.LUT P6, RZ, R26, 0x4, RZ, 0xc0, !PT ;  /* 0x000000041aff7812 */ /* 0x000fc800078cc0ff */
[----:B-1----:R-:W-:Y:S02]  /*1e10*/  LOP3.LUT R13, R3, 0x18, RZ, 0xc0, !PT ;  /* 0x00000018030d7812 */ /* 0x002fe400078ec0ff */
[----:B------:R-:W-:Y:S02]  /*1e20*/  LOP3.LUT R3, R0, 0xc0, RZ, 0xc0, !PT ;  /* 0x000000c000037812 */ /* 0x000fe400078ec0ff */
[----:B------:R-:W-:Y:S02]  /*1e30*/  IADD3 R0, P5, R34, R240, RZ ;  /* 0x000000f022007210 */ /* 0x000fe40007fbe0ff */
[----:B------:R-:W-:Y:S02]  /*1e40*/  LOP3.LUT R5, R3, 0x8, R49, 0xf8, !PT ;  /* 0x0000000803057812 */ /* 0x000fe400078ef831 */
[----:B------:R-:W-:Y:S01]  /*1e50*/  SHF.R.U32.HI R4, RZ, 0x3, R3 ;  /* 0x00000003ff047819 */ /* 0x000fe20000011603 */
[----:B------:R-:W-:Y:S01]  /*1e60*/  IMAD.X R6, R25, 0x1, R239, P5 ;  /* 0x0000000119067824 */ /* 0x000fe200028e06ef */
[----:B------:R-:W-:-:S02]  /*1e70*/  LEA R10, P5, R0, c[0x0][0x280], 0x2 ;  /* 0x0000a000000a7a11 */ /* 0x000fc400078a10ff */
[----:B------:R-:W-:Y:S02]  /*1e80*/  SHF.R.U32.HI R3, RZ, 0x3, R2 ;  /* 0x00000003ff037819 */ /* 0x000fe40000011602 */
[----:B------:R-:W-:Y:S02]  /*1e90*/  LEA.HI.X R11, R0, c[0x0][0x284], R6, 0x2, P5 ;  /* 0x0000a100000b7a11 */ /* 0x000fe400028f1406 */
[----:B------:R-:W-:Y:S02]  /*1ea0*/  LOP3.LUT R0, R46, 0xffffffe0, RZ, 0xc0, !PT ;  /* 0xffffffe02e007812 */ /* 0x000fe400078ec0ff */
[----:B------:R-:W-:Y:S01]  /*1eb0*/  LOP3.LUT R3, R3, R2, R13, 0x1e, !PT ;  /* 0x0000000203037212 */ /* 0x000fe200078e1e0d */
[----:B------:R-:W-:Y:S01]  /*1ec0*/  IMAD.SHL.U32 R2, R36, 0x8, RZ ;  /* 0x0000000824027824 */ /* 0x000fe200078e00ff */
[----:B------:R-:W-:Y:S01]  /*1ed0*/  LOP3.LUT R4, R5, R4, RZ, 0x3c, !PT ;  /* 0x0000000405047212 */ /* 0x000fe200078e3cff */
[----:B------:R-:W-:Y:S01]  /*1ee0*/  IMAD.IADD R12, R48, 0x1, -R0 ;  /* 0x00000001300c7824 */ /* 0x000fe200078e0a00 */
[----:B--2---:R-:W-:Y:S01]  /*1ef0*/  SHF.R.U32.HI R8, RZ, 0x3, R7 ;  /* 0x00000003ff087819 */ /* 0x004fe20000011607 */
[C---:B------:R-:W-:Y:S01]  /*1f00*/  IMAD.SHL.U32 R0, R26.reuse, 0x40, RZ ;  /* 0x000000401a007824 */ /* 0x040fe200078e00ff */
[----:B------:R-:W-:Y:S01]  /*1f10*/  LOP3.LUT P5, RZ, R26, 0x2, RZ, 0xc0, !PT ;  /* 0x000000021aff7812 */ /* 0x000fe200078ac0ff */
[----:B------:R-:W-:Y:S01]  /*1f20*/  IMAD.IADD R213, R213, 0x1, R3 ;  /* 0x00000001d5d57824 */ /* 0x000fe200078e0203 */
[----:B------:R-:W-:Y:S01]  /*1f30*/  LOP3.LUT R3, R2, 0x8, RZ, 0xc0, !PT ;  /* 0x0000000802037812 */ /* 0x000fe200078ec0ff */
[----:B------:R-:W-:Y:S01]  /*1f40*/  IMAD.U32 R6, R44, 0x20, R4 ;  /* 0x000000202c067824 */ /* 0x000fe200078e0004 */
[----:B------:R-:W-:Y:S01]  /*1f50*/  LOP3.LUT R0, R0, 0x1c0, RZ, 0xc0, !PT ;  /* 0x000001c000007812 */ /* 0x000fe200078ec0ff */
[----:B------:R-:W-:Y:S01]  /*1f60*/  @!P1 IMAD.SHL.U32 R4, R48, 0x10, RZ ;  /* 0x0000001030049824 */ /* 0x000fe200078e00ff */
[----:B------:R-:W-:Y:S01]  /*1f70*/  SHF.R.S32.HI R15, RZ, 0x1f, R12 ;  /* 0x0000001fff0f7819 */ /* 0x000fe2000001140c */
[----:B------:R-:W-:Y:S01]  /*1f80*/  IMAD.SHL.U32 R213, R213, 0x2, RZ ;  /* 0x00000002d5d57824 */ /* 0x000fe200078e00ff */
[----:B------:R-:W-:Y:S01]  /*1f90*/  SHF.R.U32.HI R2, RZ, 0x3, R0 ;  /* 0x00000003ff027819 */ /* 0x000fe20000011600 */
[----:B------:R-:W-:Y:S01]  /*1fa0*/  IMAD R5, R36, 0x200, R38 ;  /* 0x0000020024057824 */ /* 0x000fe200078e0226 */
[----:B------:R1:W-:Y:S01]  /*1fb0*/  @!P1 LDGSTS.E.BYPASS.LTC128B.128 [R4+0x18280], [R10.64] ;  /* 0x182800000a049fae */ /* 0x0003e2000b901d48 */
[----:B------:R-:W-:-:S02]  /*1fc0*/  LEA.HI R15, R15, R12, RZ, 0x2 ;  /* 0x0000000c0f0f7211 */ /* 0x000fc400078f10ff */
[--C-:B------:R-:W-:Y:S01]  /*1fd0*/  LOP3.LUT R9, R2, R0, R3.reuse, 0x1e, !PT ;  /* 0x0000000002097212 */ /* 0x100fe200078e1e03 */
[----:B------:R-:W-:Y:S01]  /*1fe0*/  IMAD.SHL.U32 R0, R41, 0x20, RZ ;  /* 0x0000002029007824 */ /* 0x000fe200078e00ff */
[C---:B------:R-:W-:Y:S01]  /*1ff0*/  LOP3.LUT R3, R8.reuse, R7, R3, 0x1e, !PT ;  /* 0x0000000708037212 */ /* 0x040fe200078e1e03 */
[----:B------:R-:W0:Y:S01]  /*2000*/  LDGDEPBAR ;  /* 0x00000000000079af */ /* 0x000e220000000000 */
[----:B------:R-:W-:Y:S02]  /*2010*/  SHF.R.S32.HI R2, RZ, 0x2, R15 ;  /* 0x00000002ff027819 */ /* 0x000fe4000001140f */
[----:B------:R-:W-:Y:S01]  /*2020*/  IADD3 R16, R213, 0x18480, RZ ;  /* 0x00018480d5107810 */ /* 0x000fe20007ffe0ff */
[----:B------:R-:W0:Y:S02]  /*2030*/  LDGDEPBAR ;  /* 0x00000000000079af */ /* 0x000e240000000000 */
[----:B------:R-:W-:Y:S01]  /*2040*/  IMAD R235, R27, 0x10, R2 ;  /* 0x000000101beb7824 */ /* 0x000fe200078e0202 */
[----:B------:R-:W-:-:S02]  /*2050*/  LOP3.LUT R2, R8, R39, R7, 0x1e, !PT ;  /* 0x0000002708027212 */ /* 0x000fc400078e1e07 */
[----:B------:R-:W-:Y:S01]  /*2060*/  LOP3.LUT R8, R8, R7, R13, 0x1e, !PT ;  /* 0x0000000708087212 */ /* 0x000fe200078e1e0d */
[----:B------:R-:W-:Y:S02]  /*2070*/  IMAD.IADD R7, R43, 0x1, R9 ;  /* 0x000000012b077824 */ /* 0x000fe400078e0209 */
[----:B------:R-:W-:Y:S02]  /*2080*/  IMAD.IADD R198, R0, 0x1, R2 ;  /* 0x0000000100c67824 */ /* 0x000fe400078e0202 */
[----:B------:R-:W-:-:S05]  /*2090*/  IMAD.MOV.U32 R2, RZ, RZ, 0x20 ;  /* 0x00000020ff027424 */ /* 0x000fca00078e00ff */
[----:B------:R-:W-:Y:S01]  /*20a0*/  SEL R2, R2, 0xffffffe0, !P6 ;  /* 0xffffffe002027807 */ /* 0x000fe20007000000 */
[----:B-1----:R-:W-:Y:S01]  /*20b0*/  IMAD R4, R27, 0x200, R0 ;  /* 0x000002001b047824 */ /* 0x002fe200078e0200 */
[----:B------:R-:W-:Y:S01]  /*20c0*/  IADD3 R10, R216, 0x1, RZ ;  /* 0x00000001d80a7810 */ /* 0x000fe20007ffe0ff */
[----:B------:R-:W-:Y:S02]  /*20d0*/  IMAD.IADD R0, R0, 0x1, R8 ;  /* 0x0000000100007824 */ /* 0x000fe400078e0208 */
[----:B------:R-:W-:Y:S01]  /*20e0*/  IMAD.IADD R193, R4, 0x1, R3 ;  /* 0x0000000104c17824 */ /* 0x000fe200078e0203 */
[----:B------:R-:W-:Y:S02]  /*20f0*/  SEL R3, R196, 0xfffffff0, !P5 ;  /* 0xfffffff0c4037807 */ /* 0x000fe40006800000 */
[----:B------:R-:W-:Y:S02]  /*2100*/  ISETP.GE.AND P5, PT, R10, R232, PT ;  /* 0x000000e80a00720c */ /* 0x000fe40003fa6270 */
[----:B------:R-:W-:-:S11]  /*2110*/  SEL R196, R196, 0xfffffff0, !P0 ;  /* 0xfffffff0c4c47807 */ /* 0x000fd60004000000 */
[----:B------:R-:W-:Y:S05]  /*2120*/  @P5 BRA `(.L_x_967) ;  /* 0x0000019000005947 */ /* 0x000fea0003800000 */
[----:B------:R-:W-:Y:S01]  /*2130*/  SHF.R.S32.HI R8, RZ, 0x1f, R10 ;  /* 0x0000001fff087819 */ /* 0x000fe2000001140a */
[C---:B------:R-:W-:Y:S01]  /*2140*/  IMAD R4, R10.reuse, UR5, RZ ;  /* 0x000000050a047c24 */ /* 0x040fe2000f8e02ff */
[----:B------:R-:W-:Y:S01]  /*2150*/  BSSY B0, `(.L_x_967) ;  /* 0x0000016000007945 */ /* 0x000fe20003800000 */
[C---:B------:R-:W-:Y:S02]  /*2160*/  IMAD.SHL.U32 R13, R10.reuse, 0x40, RZ ;  /* 0x000000400a0d7824 */ /* 0x040fe400078e00ff */
[----:B------:R-:W-:-:S04]  /*2170*/  IMAD.WIDE.U32 R10, R10, UR4, R236 ;  /* 0x000000040a0a7c25 */ /* 0x000fc8000f8e00ec */
[----:B------:R-:W-:Y:S01]  /*2180*/  IMAD R4, R8, UR4, R4 ;  /* 0x0000000408047c24 */ /* 0x000fe2000f8e0204 */
[----:B------:R-:W-:Y:S01]  /*2190*/  LEA R8, P5, R10, c[0x0][0x1f0], 0x1 ;  /* 0x00007c000a087a11 */ /* 0x000fe200078a08ff */
[----:B------:R-:W-:Y:S02]  /*21a0*/  IMAD.IADD R9, R233, 0x1, -R13 ;  /* 0x00000001e9097824 */ /* 0x000fe400078e0a0d */
[----:B------:R-:W-:-:S03]  /*21b0*/  IMAD.IADD R4, R11, 0x1, R4 ;  /* 0x000000010b047824 */ /* 0x000fc600078e0204 */
[----:B------:R-:W-:Y:S02]  /*21c0*/  ISETP.GT.AND P0, PT, R9, R223, PT ;  /* 0x000000df0900720c */ /* 0x000fe40003f04270 */
[----:B------:R-:W-:Y:S02]  /*21d0*/  LEA.HI.X R9, R10, c[0x0][0x1f4], R4, 0x1, P5 ;  /* 0x00007d000a097a11 */ /* 0x000fe400028f0c04 */
[----:B------:R-:W-:Y:S02]  /*21e0*/  ISETP.GE.OR P6, PT, R18, c[0x0][0x1fc], !P0 ;  /* 0x00007f0012007a0c */ /* 0x000fe400047c6670 */
[----:B------:R-:W-:Y:S02]  /*21f0*/  ISETP.GE.OR P5, PT, R47, c[0x0][0x1fc], !P0 ;  /* 0x00007f002f007a0c */ /* 0x000fe400047a6670 */
[----:B------:R-:W-:-:S09]  /*2200*/  ISETP.GE.OR P0, PT, R238, c[0x0][0x1fc], !P0 ;  /* 0x00007f00ee007a0c */ /* 0x000fd20004706670 */
[----:B------:R1:W-:Y:S04]  /*2210*/  LDGSTS.E.BYPASS.LTC128B.128 [R14+0x15080], [R8.64], !P6 ;  /* 0x15080000080e7fae */ /* 0x0003e8000f101d48 */
[----:B------:R1:W-:Y:S01]  /*2220*/  LDGSTS.E.BYPASS.LTC128B.128 [R14+0x16080], [R8.64+0x40], !P5 ;  /* 0x16080040080e7fae */ /* 0x0003e2000e901d48 */
[----:B------:R-:W-:-:S03]  /*2230*/  IADD3 R4, P5, R13, R240, RZ ;  /* 0x000000f00d047210 */ /* 0x000fc60007fbe0ff */
[----:B------:R1:W-:Y:S02]  /*2240*/  LDGSTS.E.BYPASS.LTC128B.128 [R14+0x17080], [R8.64+0x80], !P0 ;  /* 0x17080080080e7fae */ /* 0x0003e4000c101d48 */
[----:B-1----:R-:W-:Y:S02]  /*2250*/  LEA R8, P0, R4, c[0x0][0x280], 0x2 ;  /* 0x0000a00004087a11 */ /* 0x002fe400078010ff */
[----:B------:R-:W-:-:S04]  /*2260*/  LEA.HI.X.SX32 R9, R13, R239, 0x1, P5 ;  /* 0x000000ef0d097211 */ /* 0x000fc800028f0eff */
[----:B------:R-:W-:Y:S01]  /*2270*/  LEA.HI.X R9, R4, c[0x0][0x284], R9, 0x2, P0 ;  /* 0x0000a10004097a11 */ /* 0x000fe200000f1409 */
[----:B------:R-:W-:Y:S05]  /*2280*/  @P1 BRA `(.L_x_968) ;  /* 0x0000002000001947 */ /* 0x000fea0003800000 */
[----:B------:R-:W-:-:S05]  /*2290*/  SHF.L.U32 R48, R48, 0x4, RZ ;  /* 0x0000000430307819 */ /* 0x000fca00000006ff */
[----:B------:R1:W-:Y:S02]  /*22a0*/  LDGSTS.E.BYPASS.LTC128B.128 [R48+0x18380], [R8.64] ;  /* 0x1838000008307fae */ /* 0x0003e4000b901d48 */
.L_x_968:
[----:B------:R-:W-:Y:S05]  /*22b0*/  BSYNC B0 ;  /* 0x0000000000007941 */ /* 0x000fea0003800000 */
.L_x_967:
[----:B------:R-:W-:Y:S01]  /*22c0*/  SHF.R.S32.HI R4, RZ, 0x1f, R31 ;  /* 0x0000001fff047819 */ /* 0x000fe2000001141f */
[----:B------:R-:W0:Y:S01]  /*22d0*/  LDGDEPBAR ;  /* 0x00000000000079af */ /* 0x000e220000000000 */
[----:B-1----:R-:W-:Y:S01]  /*22e0*/  LOP3.LUT R8, R15, 0x7ffffffc, RZ, 0xc0, !PT ;  /* 0x7ffffffc0f087812 */ /* 0x002fe200078ec0ff */
[----:B------:R-:W-:Y:S01]  /*22f0*/  ULDC UR4, c[0x0][0x2a0] ;  /* 0x0000a80000047ab9 */ /* 0x000fe20000000800 */
[----:B------:R-:W-:Y:S01]  /*2300*/  LEA.HI R4, R4, R31, RZ, 0x2 ;  /* 0x0000001f04047211 */ /* 0x000fe200078f10ff */
[----:B------:R-:W-:Y:S01]  /*2310*/  ULOP3.LUT UR4, URZ, UR4, URZ, 0x33, !UPT ;  /* 0x000000043f047292 */ /* 0x000fe2000f8e333f */
[----:B------:R-:W-:Y:S01]  /*2320*/  LOP3.LUT P0, RZ, R17, 0x4, RZ, 0xc0, !PT ;  /* 0x0000000411ff7812 */ /* 0x000fe2000780c0ff */
[----:B------:R-:W-:Y:S01]  /*2330*/  IMAD.IADD R8, R12, 0x1, -R8 ;  /* 0x000000010c087824 */ /* 0x000fe200078e0a08 */
[----:B------:R-:W-:Y:S01]  /*2340*/  LOP3.LUT R4, R4, 0x1ffffffc, RZ, 0xc0, !PT ;  /* 0x1ffffffc04047812 */ /* 0x000fe200078ec0ff */
[----:B------:R-:W-:Y:S01]  /*2350*/  IMAD.MOV.U32 R9, RZ, RZ, 0x1 ;  /* 0x00000001ff097424 */ /* 0x000fe200078e00ff */
[----:B------:R-:W-:Y:S01]  /*2360*/  LEA R190, R7, 0x1c480, 0x1 ;  /* 0x0001c48007be7811 */ /* 0x000fe200078e08ff */
[----:B------:R-:W-:Y:S01]  /*2370*/  IMAD.SHL.U32 R186, R6, 0x2, RZ ;  /* 0x0000000206ba7824 */ /* 0x000fe200078e00ff */
[----:B------:R-:W-:Y:S01]  /*2380*/  IADD3 R224, R230, 0x1, -R231 ;  /* 0x00000001e6e07810 */ /* 0x000fe20007ffe8e7 */
[----:B------:R-:W-:Y:S01]  /*2390*/  IMAD.IADD R4, R31, 0x1, -R4 ;  /* 0x000000011f047824 */ /* 0x000fe200078e0a04 */
[----:B------:R-:W-:Y:S01]  /*23a0*/  IADD3 R212, R213, 0x184c0, RZ ;  /* 0x000184c0d5d47810 */ /* 0x000fe20007ffe0ff */
[----:B------:R-:W-:Y:S01]  /*23b0*/  IMAD R191, R2, 0x2, R190 ;  /* 0x0000000202bf7824 */ /* 0x000fe200078e02be */
[----:B------:R-:W-:Y:S01]  /*23c0*/  ISETP.LE.AND P5, PT, R9, c[0x0][0x2a8], PT ;  /* 0x0000aa0009007a0c */ /* 0x000fe20003fa3270 */
[----:B------:R-:W-:Y:S01]  /*23d0*/  IMAD R4, R4, 0x4, R8 ;  /* 0x0000000404047824 */ /* 0x000fe200078e0208 */
[----:B------:R-:W-:Y:S01]  /*23e0*/  LEA R184, R0, 0x80, 0x1 ;  /* 0x0000008000b87811 */ /* 0x000fe200078e08ff */
[----:B------:R-:W-:Y:S01]  /*23f0*/  IMAD R192, R3, 0x2, R190 ;  /* 0x0000000203c07824 */ /* 0x000fe200078e02be */
[----:B------:R-:W-:Y:S01]  /*2400*/  @P0 IADD3 R212, R16, -0x40, RZ ;  /* 0xffffffc010d40810 */ /* 0x000fe20007ffe0ff */
[----:B------:R-:W-:Y:S01]  /*2410*/  IMAD.SHL.U32 R228, R4, 0x2, RZ ;  /* 0x0000000204e47824 */ /* 0x000fe200078e00ff */
[----:B------:R-:W-:Y:S01]  /*2420*/  IADD3 R230, R230, -R233, RZ ;  /* 0x800000e9e6e67210 */ /* 0x000fe20007ffe0ff */
[----:B------:R-:W-:Y:S01]  /*2430*/  IMAD.SHL.U32 R185, R5, 0x2, RZ ;  /* 0x0000000205b97824 */ /* 0x000fe200078e00ff */
[----:B------:R-:W-:Y:S01]  /*2440*/  CS2R R162, SRZ ;  /* 0x0000000000a27805 */ /* 0x000fe2000001ff00 */
[----:B------:R-:W-:Y:S01]  /*2450*/  IMAD.MOV.U32 R189, RZ, RZ, RZ ;  /* 0x000000ffffbd7224 */ /* 0x000fe200078e00ff */
[----:B------:R-:W-:Y:S01]  /*2460*/  IADD3 R224, -R228, R224, -R233 ;  /* 0x000000e0e4e07210 */ /* 0x000fe20007ffe9e9 */
[----:B------:R-:W-:Y:S01]  /*2470*/  IMAD.MOV.U32 R226, RZ, RZ, 0x1 ;  /* 0x00000001ffe27424 */ /* 0x000fe200078e00ff */
[----:B------:R-:W-:Y:S01]  /*2480*/  CS2R R160, SRZ ;  /* 0x0000000000a07805 */ /* 0x000fe2000001ff00 */
[----:B------:R-:W-:Y:S01]  /*2490*/  IMAD.MOV.U32 R225, RZ, RZ, RZ ;  /* 0x000000ffffe17224 */ /* 0x000fe200078e00ff */
[----:B------:R-:W-:Y:S01]  /*24a0*/  IADD3 R227, R224, c[0x0][0x2a4], RZ ;  /* 0x0000a900e0e37a10 */ /* 0x000fe20007ffe0ff */
        /* <DEDUP_REMOVED lines=50> */
[----:B------:R-:W-:Y:S01]  /*27d0*/  IMAD.IADD R229, R229, 0x1, -R228 ;  /* 0x00000001e5e57824 */ /* 0x000fe200078e0ae4 */
[----:B------:R-:W-:-:S02]  /*27e0*/  IADD3 R224, R224, UR4, RZ ;  /* 0x00000004e0e07c10 */ /* 0x000fc4000fffe0ff */
.L_x_987:
[----:B------:R-:W-:Y:S04]  /*27f0*/  DEPBAR.LE SB0, 0x1 ;  /* 0x000080400000791a */ /* 0x000fe80000000000 */
[----:B------:R-:W-:Y:S01]  /*2800*/  BAR.SYNC.DEFER_BLOCKING 0x0 ;  /* 0x0000000000007b1d */ /* 0x000fe20000010000 */
[C---:B------:R-:W-:Y:S01]  /*2810*/  IMAD R188, R189.reuse, 0x1800, R193 ;  /* 0x00001800bdbc7824 */ /* 0x040fe200078e02c1 */
[C---:B------:R-:W-:Y:S01]  /*2820*/  LEA R211, R189.reuse, R235, 0x6 ;  /* 0x000000ebbdd37211 */ /* 0x040fe200078e30ff */
[C---:B------:R-:W-:Y:S02]  /*2830*/  IMAD R3, R189.reuse, 0x1800, R196 ;  /* 0x00001800bd037824 */ /* 0x040fe400078e02c4 */
[----:B------:R-:W-:Y:S01]  /*2840*/  IMAD R2, R189, 0x1800, R197 ;  /* 0x00001800bd027824 */ /* 0x000fe200078e02c5 */
[----:B------:R-:W-:Y:S01]  /*2850*/  SHF.L.U32 R0, R188, 0x1, RZ ;  /* 0x00000001bc007819 */ /* 0x000fe200000006ff */
[----:B------:R-:W-:Y:S02]  /*2860*/  IMAD.IADD R3, R193, 0x1, R3 ;  /* 0x00000001c1037824 */ /* 0x000fe400078e0203 */
[----:B------:R-:W-:Y:S03]  /*2870*/  IMAD.SHL.U32 R2, R2, 0x2, RZ ;  /* 0x0000000202027824 */ /* 0x000fe600078e00ff */
        /* <DEDUP_REMOVED lines=14> */
[-C--:B------:R-:W-:Y:S05]  /*2960*/  HMMA.16816.F32 R12, R28, R18.reuse, RZ ;  /* 0x000000121c0c723c */ /* 0x080fea00000018ff */
[----:B------:R-:W-:Y:S03]  /*2970*/  LDS R207, [R211.X4+0x18080] ;  /* 0x01808000d3cf7984 */ /* 0x000fe60000004800 */
[C---:B------:R-:W-:Y:S03]  /*2980*/  HMMA.16816.F32 R16, R32.reuse, R18, RZ ;  /* 0x000000122010723c */ /* 0x040fe600000018ff */
[----:B------:R-:W-:Y:S05]  /*2990*/  LDS R208, [R211.X4+0x180a0] ;  /* 0x0180a000d3d07984 */ /* 0x000fea0000004800 */
[-C--:B---3--:R-:W-:Y:S01]  /*29a0*/  HMMA.16816.F32 R20, R32, R36.reuse, RZ ;  /* 0x000000242014723c */ /* 0x088fe200000018ff */
[----:B------:R-:W-:Y:S06]  /*29b0*/  LDS R209, [R211.X4+0x18100] ;  /* 0x01810000d3d17984 */ /* 0x000fec0000004800 */
[----:B------:R-:W-:Y:S01]  /*29c0*/  LDS R210, [R211.X4+0x18120] ;  /* 0x01812000d3d27984 */ /* 0x000fe20000004800 */
        /* <DEDUP_REMOVED lines=14> */
[----:B------:R-:W2:Y:S06]  /*2ab0*/  LDSM.16.M88.4 R40, [R2+0xd080] ;  /* 0x00d080000228783b */ /* 0x000eac0000000200 */
[----:B------:R-:W3:Y:S01]  /*2ac0*/  LDSM.16.M88.4 R52, [R187+0x3080] ;  /* 0x00308000bb34783b */ /* 0x000ee20000000200 */
[-C--:B-1----:R-:W-:Y:S08]  /*2ad0*/  HMMA.16816.F32 R4, R36, R56.reuse, R4 ;  /* 0x000000382404723c */ /* 0x082ff00000001804 */
[C---:B------:R-:W-:Y:S08]  /*2ae0*/  HMMA.16816.F32 R8, R60.reuse, R56, R8 ;  /* 0x000000383c08723c */ /* 0x040ff00000001808 */
        /* <DEDUP_REMOVED lines=8> */
[----:B------:R-:W1:Y:S06]  /*2b70*/  LDSM.16.M88.4 R36, [R0+0xe080] ;  /* 0x00e080000024783b */ /* 0x000e6c0000000200 */
[----:B------:R-:W4:Y:S01]  /*2b80*/  LDSM.16.M88.4 R64, [R186+0x5080] ;  /* 0x00508000ba40783b */ /* 0x000f220000000200 */
[-C--:B--2---:R-:W-:Y:S08]  /*2b90*/  HMMA.16816.F32 R4, R40, R44.reuse, R4 ;  /* 0x0000002c2804723c */ /* 0x084ff00000001804 */
[C---:B------:R-:W-:Y:S08]  /*2ba0*/  HMMA.16816.F32 R8, R48.reuse, R44, R8 ;  /* 0x0000002c3008723c */ /* 0x040ff00000001808 */
        /* <DEDUP_REMOVED lines=8> */
[----:B------:R2:W3:Y:S06]  /*2c30*/  LDSM.16.M88.4 R40, [R2+0xe080] ;  /* 0x00e080000228783b */ /* 0x0004ec0000000200 */
[----:B------:R-:W5:Y:S01]  /*2c40*/  LDSM.16.M88.4 R52, [R187+0x5080] ;  /* 0x00508000bb34783b */ /* 0x000f620000000200 */
[-C--:B-1----:R-:W-:Y:S08]  /*2c50*/  HMMA.16816.F32 R4, R36, R56.reuse, R4 ;  /* 0x000000382404723c */ /* 0x082ff00000001804 */
[C---:B------:R-:W-:Y:S08]  /*2c60*/  HMMA.16816.F32 R8, R60.reuse, R56, R8 ;  /* 0x000000383c08723c */ /* 0x040ff00000001808 */
[-C--:B------:R-:W-:Y:S04]  /*2c70*/  HMMA.16816.F32 R12, R60, R58.reuse, R12 ;  /* 0x0000003a3c0c723c */ /* 0x080fe8000000180c */
[----:B--2---:R-:W-:Y:S04]  /*2c80*/  IMAD R2, R216, 0x40, R235 ;  /* 0x00000040d8027824 */ /* 0x004fe800078e02eb */
[C---:B------:R-:W-:Y:S04]  /*2c90*/  HMMA.16816.F32 R16, R36.reuse, R58, R16 ;  /* 0x0000003a2410723c */ /* 0x040fe80000001810 */
[-C--:B------:R-:W-:Y:S02]  /*2ca0*/  IADD3 R199, R227, R2.reuse, RZ ;  /* 0x00000002e3c77210 */ /* 0x080fe40007ffe0ff */
[----:B------:R-:W-:Y:S02]  /*2cb0*/  IADD3 R201, R224, R2, RZ ;  /* 0x00000002e0c97210 */ /* 0x000fe40007ffe0ff */
[-C--:B----4-:R-:W-:Y:S04]  /*2cc0*/  HMMA.16816.F32 R20, R36, R64.reuse, R20 ;  /* 0x000000402414723c */ /* 0x090fe80000001814 */
[----:B------:R-:W-:Y:S04]  /*2cd0*/  IMNMX R199, R229, R199, PT ;  /* 0x000000c7e5c77217 */ /* 0x000fe80003800200 */
[C---:B------:R-:W-:Y:S08]  /*2ce0*/  HMMA.16816.F32 R24, R60.reuse, R64, R24 ;  /* 0x000000403c18723c */ /* 0x040ff00000001818 */
[-C--:B------:R-:W-:Y:S08]  /*2cf0*/  HMMA.16816.F32 R28, R60, R66.reuse, R28 ;  /* 0x000000423c1c723c */ /* 0x080ff0000000181c */
[----:B------:R-:W-:Y:S08]  /*2d00*/  HMMA.16816.F32 R32, R36, R66, R32 ;  /* 0x000000422420723c */ /* 0x000ff00000001820 */
[-C--:B---3--:R-:W-:Y:S08]  /*2d10*/  HMMA.16816.F32 R4, R40, R44.reuse, R4 ;  /* 0x0000002c2804723c */ /* 0x088ff00000001804 */
[C---:B------:R-:W-:Y:S08]  /*2d20*/  HMMA.16816.F32 R8, R48.reuse, R44, R8 ;  /* 0x0000002c3008723c */ /* 0x040ff00000001808 */
[-C--:B------:R-:W-:Y:S08]  /*2d30*/  HMMA.16816.F32 R12, R48, R46.reuse, R12 ;  /* 0x0000002e300c723c */ /* 0x080ff0000000180c */
[C---:B------:R-:W-:Y:S08]  /*2d40*/  HMMA.16816.F32 R16, R40.reuse, R46, R16 ;  /* 0x0000002e2810723c */ /* 0x040ff00000001810 */
[-C--:B-----5:R-:W-:Y:S08]  /*2d50*/  HMMA.16816.F32 R20, R40, R52.reuse, R20 ;  /* 0x000000342814723c */ /* 0x0a0ff00000001814 */
[C---:B------:R-:W-:Y:S08]  /*2d60*/  HMMA.16816.F32 R24, R48.reuse, R52, R24 ;  /* 0x000000343018723c */ /* 0x040ff00000001818 */
[-C--:B------:R-:W-:Y:S08]  /*2d70*/  HMMA.16816.F32 R28, R48, R54.reuse, R28 ;  /* 0x00000036301c723c */ /* 0x080ff0000000181c */
[----:B------:R-:W-:Y:S01]  /*2d80*/  HMMA.16816.F32 R32, R40, R54, R32 ;  /* 0x000000362820723c */ /* 0x000fe20000001820 */
[----:B------:R-:W-:-:S07]  /*2d90*/  @!P5 BRA `(.L_x_969) ;  /* 0x000001900000d947 */ /* 0x000fce0003800000 */
[----:B------:R-:W-:Y:S01]  /*2da0*/  IADD3 R36, R230, R2, RZ ;  /* 0x00000002e6247210 */ /* 0x000fe20007ffe0ff */
        /* <DEDUP_REMOVED lines=12> */
.L_x_971:
[----:B------:R-:W-:Y:S04]  /*2e70*/  MOV R37, 0x1 ;  /* 0x0000000100257802 */ /* 0x000fe80000000f00 */
[----:B------:R-:W-:Y:S11]  /*2e80*/  ISETP.NE.AND P0, PT, R37, c[0x0][0x2a8], PT ;  /* 0x0000aa0025007a0c */ /* 0x000ff60003f05270 */
[----:B------:R-:W-:Y:S02]  /*2e90*/  @!UPT UIADD3 URZ, URZ, URZ, URZ ;  /* 0x0000003f3f3ff290 */ /* 0x000fe4000fffe03f */
[----:B------:R-:W-:Y:S05]  /*2ea0*/  @P0 IMAD.HI.U32 R37, R36, c[0x0][0x2ac], RZ ;  /* 0x0000ab0024250a27 */ /* 0x000fea00078e00ff */
[----:B------:R-:W-:Y:S02]  /*2eb0*/  @P0 SHF.R.U32.HI R36, RZ, c[0x0][0x2b0], R37 ;  /* 0x0000ac00ff240a19 */ /* 0x000fe40000011625 */
.L_x_972:
[----:B------:R-:W-:Y:S05]  /*2ec0*/  BSYNC B0 ;  /* 0x0000000000007941 */ /* 0x000fea0003800000 */
.L_x_970:
[----:B------:R-:W-:Y:S02]  /*2ed0*/  IMAD R201, R36, c[0x0][0x2a8], -R231 ;  /* 0x0000aa0024c97a24 */ /* 0x000fe400078e0ae7 */
[----:B------:R-:W-:Y:S02]  /*2ee0*/  IMAD.IADD R36, R224, 0x1, R2 ;  /* 0x00000001e0247824 */ /* 0x000fe400078e0202 */
[----:B------:R-:W-:Y:S05]  /*2ef0*/  IMAD.IADD R201, R201, 0x1, -R228 ;  /* 0x00000001c9c97824 */ /* 0x000fea00078e0ae4 */
[----:B------:R-:W-:Y:S02]  /*2f00*/  IADD3 R37, R201, c[0x0][0x2a8], RZ ;  /* 0x0000aa00c9257a10 */ /* 0x000fe40007ffe0ff */
[----:B------:R-:W-:Y:S02]  /*2f10*/  IMNMX R201, R36, R201, !PT ;  /* 0x000000c924c97217 */ /* 0x000fe40007800200 */
[----:B------:R-:W-:Y:S02]  /*2f20*/  IMNMX R199, R199, R37, PT ;  /* 0x00000025c7c77217 */ /* 0x000fe40003800200 */
.L_x_969:
[----:B------:R-:W-:Y:S05]  /*2f30*/  IADD3 R36, R2, 0x8, RZ ;  /* 0x0000000802247810 */ /* 0x000fea0007ffe0ff */
[--C-:B------:R-:W-:Y:S02]  /*2f40*/  IMAD.IADD R202, R227, 0x1, R36.reuse ;  /* 0x00000001e3ca7824 */ /* 0x100fe400078e0224 */
[----:B------:R-:W-:Y:S03]  /*2f50*/  IMAD.IADD R200, R224, 0x1, R36 ;  /* 0x00000001e0c87824 */ /* 0x000fe600078e0224 */
[----:B------:R-:W-:Y:S01]  /*2f60*/  IMNMX R202, R229, R202, PT ;  /* 0x000000cae5ca7217 */ /* 0x000fe20003800200 */
[----:B------:R-:W-:-:S05]  /*2f70*/  @!P5 BRA `(.L_x_973) ;  /* 0x000001800000d947 */ /* 0x000fca0003800000 */
        /* <DEDUP_REMOVED lines=13> */
.L_x_975:
[----:B------:R-:W-:Y:S04]  /*3050*/  MOV R37, 0x1 ;  /* 0x0000000100257802 */ /* 0x000fe80000000f00 */
[----:B------:R-:W-:Y:S11]  /*3060*/  ISETP.NE.AND P0, PT, R37, c[0x0][0x2a8], PT ;  /* 0x0000aa0025007a0c */ /* 0x000ff60003f05270 */
[----:B------:R-:W-:Y:S02]  /*3070*/  @!UPT UIADD3 URZ, URZ, URZ, URZ ;  /* 0x0000003f3f3ff290 */ /* 0x000fe4000fffe03f */
[----:B------:R-:W-:Y:S05]  /*3080*/  @P0 IMAD.HI.U32 R37, R36, c[0x0][0x2ac], RZ ;  /* 0x0000ab0024250a27 */ /* 0x000fea00078e00ff */
[----:B------:R-:W-:Y:S02]  /*3090*/  @P0 SHF.R.U32.HI R36, RZ, c[0x0][0x2b0], R37 ;  /* 0x0000ac00ff240a19 */ /* 0x000fe40000011625 */
.L_x_976:
[----:B------:R-:W-:Y:S05]  /*30a0*/  BSYNC B0 ;  /* 0x0000000000007941 */ /* 0x000fea0003800000 */
.L_x_974:
[----:B------:R-:W-:Y:S04]  /*30b0*/  IMAD R36, R36, c[0x0][0x2a8], -R231 ;  /* 0x0000aa0024247a24 */ /* 0x000fe800078e0ae7 */
[----:B------:R-:W-:Y:S05]  /*30c0*/  IMAD.IADD R36, R36, 0x1, -R228 ;  /* 0x0000000124247824 */ /* 0x000fea00078e0ae4 */
[----:B------:R-:W-:Y:S02]  /*30d0*/  IADD3 R37, R36, c[0x0][0x2a8], RZ ;  /* 0x0000aa0024257a10 */ /* 0x000fe40007ffe0ff */
[----:B------:R-:W-:Y:S02]  /*30e0*/  IMNMX R200, R200, R36, !PT ;  /* 0x00000024c8c87217 */ /* 0x000fe40007800200 */
[----:B------:R-:W-:Y:S02]  /*30f0*/  IMNMX R202, R202, R37, PT ;  /* 0x00000025caca7217 */ /* 0x000fe40003800200 */
.L_x_973:
        /* <DEDUP_REMOVED lines=18> */
.L_x_979:
[----:B------:R-:W-:Y:S04]  /*3220*/  MOV R37, 0x1 ;  /* 0x0000000100257802 */ /* 0x000fe80000000f00 */
[----:B------:R-:W-:Y:S11]  /*3230*/  ISETP.NE.AND P0, PT, R37, c[0x0][0x2a8], PT ;  /* 0x0000aa0025007a0c */ /* 0x000ff60003f05270 */
[----:B------:R-:W-:Y:S02]  /*3240*/  @!UPT UIADD3 URZ, URZ, URZ, URZ ;  /* 0x0000003f3f3ff290 */ /* 0x000fe4000fffe03f */
[----:B------:R-:W-:Y:S05]  /*3250*/  @P0 IMAD.HI.U32 R37, R36, c[0x0][0x2ac], RZ ;  /* 0x0000ab0024250a27 */ /* 0x000fea00078e00ff */
[----:B------:R-:W-:Y:S02]  /*3260*/  @P0 SHF.R.U32.HI R36, RZ, c[0x0][0x2b0], R37 ;  /* 0x0000ac00ff240a19 */ /* 0x000fe40000011625 */
.L_x_980:
[----:B------:R-:W-:Y:S05]  /*3270*/  BSYNC B0 ;  /* 0x0000000000007941 */ /* 0x000fea0003800000 */
.L_x_978:
[----:B------:R-:W-:Y:S04]  /*3280*/  IMAD R36, R36, c[0x0][0x2a8], -R231 ;  /* 0x0000aa0024247a24 */ /* 0x000fe800078e0ae7 */
[----:B------:R-:W-:Y:S05]  /*3290*/  IMAD.IADD R36, R36, 0x1, -R228 ;  /* 0x0000000124247824 */ /* 0x000fea00078e0ae4 */
[----:B------:R-:W-:Y:S02]  /*32a0*/  IADD3 R37, R36, c[0x0][0x2a8], RZ ;  /* 0x0000aa0024257a10 */ /* 0x000fe40007ffe0ff */
[----:B------:R-:W-:Y:S02]  /*32b0*/  IMNMX R203, R203, R36, !PT ;  /* 0x00000024cbcb7217 */ /* 0x000fe40007800200 */
[----:B------:R-:W-:Y:S02]  /*32c0*/  IMNMX R205, R205, R37, PT ;  /* 0x00000025cdcd7217 */ /* 0x000fe40003800200 */
.L_x_977:
        /* <DEDUP_REMOVED lines=18> */
.L_x_983:
[----:B------:R-:W-:Y:S04]  /*33f0*/  MOV R36, 0x1 ;  /* 0x0000000100247802 */ /* 0x000fe80000000f00 */
[----:B------:R-:W-:Y:S11]  /*3400*/  ISETP.NE.AND P0, PT, R36, c[0x0][0x2a8], PT ;  /* 0x0000aa0024007a0c */ /* 0x000ff60003f05270 */
[----:B------:R-:W-:Y:S02]  /*3410*/  @!UPT UIADD3 URZ, URZ, URZ, URZ ;  /* 0x0000003f3f3ff290 */ /* 0x000fe4000fffe03f */
[----:B------:R-:W-:Y:S05]  /*3420*/  @P0 IMAD.HI.U32 R36, R2, c[0x0][0x2ac], RZ ;  /* 0x0000ab0002240a27 */ /* 0x000fea00078e00ff */
[----:B------:R-:W-:Y:S02]  /*3430*/  @P0 SHF.R.U32.HI R2, RZ, c[0x0][0x2b0], R36 ;  /* 0x0000ac00ff020a19 */ /* 0x000fe40000011624 */
.L_x_984:
[----:B------:R-:W-:Y:S05]  /*3440*/  BSYNC B0 ;  /* 0x0000000000007941 */ /* 0x000fea0003800000 */
.L_x_982:
[----:B------:R-:W-:Y:S04]  /*3450*/  IMAD R2, R2, c[0x0][0x2a8], -R231 ;  /* 0x0000aa0002027a24 */ /* 0x000fe800078e0ae7 */
[----:B------:R-:W-:Y:S05]  /*3460*/  IMAD.IADD R2, R2, 0x1, -R228 ;  /* 0x0000000102027824 */ /* 0x000fea00078e0ae4 */
[----:B------:R-:W-:Y:S02]  /*3470*/  IADD3 R36, R2, c[0x0][0x2a8], RZ ;  /* 0x0000aa0002247a10 */ /* 0x000fe40007ffe0ff */
[----:B------:R-:W-:Y:S02]  /*3480*/  IMNMX R204, R204, R2, !PT ;  /* 0x00000002cccc7217 */ /* 0x000fe40007800200 */
[----:B------:R-:W-:Y:S02]  /*3490*/  IMNMX R206, R206, R36, PT ;  /* 0x00000024cece7217 */ /* 0x000fe40003800200 */
.L_x_981:
[----:B------:R-:W-:Y:S04]  /*34a0*/  DEPBAR.LE SB0, 0x1 ;  /* 0x000080400000791a */ /* 0x000fe80000000000 */
[----:B------:R-:W-:Y:S01]  /*34b0*/  BAR.SYNC.DEFER_BLOCKING 0x0 ;  /* 0x0000000000007b1d */ /* 0x000fe20000010000 */
[----:B------:R-:W-:Y:S02]  /*34c0*/  IADD3 R215, R216, 0x1, RZ ;  /* 0x00000001d8d77810 */ /* 0x000fe40007ffe0ff */
[----:B------:R-:W-:Y:S02]  /*34d0*/  LEA R2, R3, 0x12080, 0x1 ;  /* 0x0001208003027811 */ /* 0x000fe400078e08ff */
[----:B------:R-:W-:Y:S01]  /*34e0*/  ISETP.GE.AND P0, PT, R215, R232, PT ;  /* 0x000000e8d700720c */ /* 0x000fe20003f06270 */
[----:B------:R-:W1:Y:S04]  /*34f0*/  LDSM.16.M88.4 R64, [R0+0x12080] ;  /* 0x012080000040783b */ /* 0x000e680000000200 */
[----:B------:R2:W3:Y:S04]  /*3500*/  LDSM.16.M88.4 R60, [R0+0x12880] ;  /* 0x01288000003c783b */ /* 0x0004e80000000200 */
[----:B------:R4:W1:Y:S04]  /*3510*/  LDSM.16.M88.4 R168, [R176+0x12080] ;  /* 0x01208000b0a8783b */ /* 0x0008680000000200 */
[----:B------:R-:W1:Y:S04]  /*3520*/  LDSM.16.M88.4 R176, [R176+0x12880] ;  /* 0x01288000b0b0783b */ /* 0x000e680000000200 */
[----:B------:R4:W1:Y:S04]  /*3530*/  LDSM.16.M88.4 R48, [R186+0x6080] ;  /* 0x00608000ba30783b */ /* 0x0008680000000200 */
[----:B------:R4:W1:Y:S04]  /*3540*/  LDSM.16.M88.4 R164, [R186+0x7080] ;  /* 0x00708000baa4783b */ /* 0x0008680000000200 */
[----:B------:R4:W1:Y:S01]  /*3550*/  LDSM.16.M88.4 R172, [R187+0x6080] ;  /* 0x00608000bbac783b */ /* 0x0008620000000200 */
[----:B--2---:R-:W-:Y:S03]  /*3560*/  LEA R0, R188, 0x12080, 0x1 ;  /* 0x00012080bc007811 */ /* 0x004fe600078e08ff */
[----:B------:R4:W2:Y:S01]  /*3570*/  LDSM.16.M88.4 R180, [R187+0x7080] ;  /* 0x00708000bbb4783b */ /* 0x0008a20000000200 */
[----:B------:R-:W-:-:S05]  /*3580*/  @P0 BRA `(.L_x_985) ;  /* 0x0000023000000947 */ /* 0x000fca0003800000 */
[----:B------:R-:W-:Y:S01]  /*3590*/  SHF.R.S32.HI R36, RZ, 0x1f, R215 ;  /* 0x0000001fff247819 */ /* 0x000fe200000114d7 */
[----:B------:R-:W5:Y:S01]  /*35a0*/  LDL R41, [R1] ;  /* 0x0000000001297983 */ /* 0x000f620000100800 */
[----:B------:R-:W-:Y:S02]  /*35b0*/  @!P1 LEA R3, R216, 0x40, 0x6 ;  /* 0x00000040d8039811 */ /* 0x000fe400078e30ff */
[----:B------:R-:W-:Y:S01]  /*35c0*/  LOP3.LUT P6, RZ, R234, 0x1, RZ, 0xc0, !PT ;  /* 0x00000001eaff7812 */ /* 0x000fe200078cc0ff */
[----:B----4-:R-:W4:Y:S01]  /*35d0*/  LDL R42, [R1+0x4] ;  /* 0x00000400012a7983 */ /* 0x010f220000100800 */
[----:B------:R-:W-:Y:S01]  /*35e0*/  @!P1 IADD3 R39, P0, R3, R244, RZ ;  /* 0x000000f403279210 */ /* 0x000fe20007f1e0ff */
[----:B------:R-:W-:Y:S02]  /*35f0*/  IMAD R38, R36, c[0x0][0x178], RZ ;  /* 0x00005e0024267a24 */ /* 0x000fe400078e02ff */
[C---:B------:R-:W-:Y:S04]  /*3600*/  IMAD.WIDE.U32 R36, R215.reuse, c[0x0][0x178], RZ ;  /* 0x00005e00d7247a25 */ /* 0x040fe800078e00ff */
[C---:B------:R-:W-:Y:S02]  /*3610*/  IMAD R40, R215.reuse, c[0x0][0x17c], R38 ;  /* 0x00005f00d7287a24 */ /* 0x040fe400078e0226 */
[----:B------:R-:W-:Y:S02]  /*3620*/  IMAD R38, R215, -0x40, R233 ;  /* 0xffffffc0d7267824 */ /* 0x000fe400078e02e9 */
[----:B------:R-:W-:Y:S03]  /*3630*/  IMAD.IADD R37, R37, 0x1, R40 ;  /* 0x0000000125257824 */ /* 0x000fe600078e0228 */
[----:B------:R-:W-:Y:S02]  /*3640*/  ISETP.LE.OR P6, PT, R38, R223, !P6 ;  /* 0x000000df2600720c */ /* 0x000fe400077c3670 */
[----:B-----5:R-:W-:Y:S02]  /*3650*/  @!P1 LEA.HI.X.SX32 R41, R3, R41, 0x1, P0 ;  /* 0x0000002903299211 */ /* 0x020fe400000f0eff */
[C---:B------:R-:W-:Y:S04]  /*3660*/  LEA R3, P0, R36.reuse, R246, 0x6 ;  /* 0x000000f624037211 */ /* 0x040fe800078030ff */
[----:B----4-:R-:W-:Y:S02]  /*3670*/  LEA.HI.X R37, R36, R42, R37, 0x6, P0 ;  /* 0x0000002a24257211 */ /* 0x010fe400000f3425 */
[----:B------:R-:W4:Y:S01]  /*3680*/  S2R R42, SR_TID.X ;  /* 0x00000000002a7919 */ /* 0x000f220000002100 */
[C---:B------:R-:W-:Y:S04]  /*3690*/  LEA R36, P0, R3.reuse, c[0x0][0x160], 0x1 ;  /* 0x0000580003247a11 */ /* 0x040fe800078008ff */
[----:B------:R-:W-:Y:S01]  /*36a0*/  LEA.HI.X R37, R3, c[0x0][0x164], R37, 0x1, P0 ;  /* 0x0000590003257a11 */ /* 0x000fe200000f0c25 */
[----:B------:R-:W-:Y:S01]  /*36b0*/  IMAD R3, R226, 0x3000, R251 ;  /* 0x00003000e2037824 */ /* 0x000fe200078e02fb */
[C---:B------:R-:W-:Y:S04]  /*36c0*/  @!P1 LEA R40, P0, R39.reuse, c[0x0][0x258], 0x2 ;  /* 0x0000960027289a11 */ /* 0x040fe800078010ff */
[----:B------:R-:W-:Y:S01]  /*36d0*/  @!PT LDS RZ, [RZ] ;  /* 0x00000000fffff984 */ /* 0x000fe20000000800 */
[----:B------:R-:W-:Y:S01]  /*36e0*/  @!PT LDS RZ, [RZ] ;  /* 0x00000000fffff984 */ /* 0x000fe20000000800 */
[----:B------:R-:W-:Y:S01]  /*36f0*/  @!PT LDS RZ, [RZ] ;  /* 0x00000000fffff984 */ /* 0x000fe20000000800 */
[----:B------:R3:W-:Y:S01]  /*3700*/  LDGSTS.E.BYPASS.LTC128B.128 [R3], [R36.64], !P6 ;  /* 0x0000000024037fae */ /* 0x0007e2000f101d48 */
[----:B------:R-:W-:Y:S02]  /*3710*/  @!P1 LEA.HI.X R41, R39, c[0x0][0x25c], R41, 0x2, P0 ;  /* 0x0000970027299a11 */ /* 0x000fe400000f1429 */
[----:B------:R-:W-:Y:S02]  /*3720*/  LOP3.LUT P0, RZ, R234, 0x2, RZ, 0xc0, !PT ;  /* 0x00000002eaff7812 */ /* 0x000fe4000780c0ff */
[CC--:B------:R-:W-:Y:S02]  /*3730*/  ISETP.GT.AND P6, PT, R38.reuse, R223.reuse, PT ;  /* 0x000000df2600720c */ /* 0x0c0fe40003fc4270 */
[----:B------:R-:W-:Y:S02]  /*3740*/  ISETP.LE.OR P0, PT, R38, R223, !P0 ;  /* 0x000000df2600720c */ /* 0x000fe40004703670 */
[----:B------:R-:W-:Y:S01]  /*3750*/  ISETP.GE.OR P6, PT, R238, c[0x0][0x16c], !P6 ;  /* 0x00005b00ee007a0c */ /* 0x000fe200077c6670 */
[----:B----4-:R-:W-:Y:S04]  /*3760*/  IMAD.SHL.U32 R42, R42, 0x4, RZ ;  /* 0x000000042a2a7824 */ /* 0x010fe800078e00ff */
[----:B------:R-:W-:Y:S06]  /*3770*/  @!P1 IMAD R38, R226, 0x40, R42 ;  /* 0x00000040e2269824 */ /* 0x000fec00078e022a */
[----:B------:R3:W-:Y:S01]  /*3780*/  LDGSTS.E.BYPASS.LTC128B.128 [R3+0x1000], [R36.64+0x40], !P0 ;  /* 0x0100004024037fae */ /* 0x0007e2000c101d48 */
[----:B------:R-:W-:Y:S03]  /*3790*/  @!P1 IMAD.SHL.U32 R38, R38, 0x4, RZ ;  /* 0x0000000426269824 */ /* 0x000fe600078e00ff */
[----:B------:R3:W-:Y:S04]  /*37a0*/  LDGSTS.E.BYPASS.LTC128B.128 [R3+0x2000], [R36.64+0x80], !P6 ;  /* 0x0200008024037fae */ /* 0x0007e8000f101d48 */
[----:B------:R3:W-:Y:S02]  /*37b0*/  @!P1 LDGSTS.E.BYPASS.LTC128B.128 [R38+0x18080], [R40.64] ;  /* 0x1808000028269fae */ /* 0x0007e4000b901d48 */
.L_x_985:
[-C--:B-1-3--:R-:W-:Y:S01]  /*37c0*/  HMMA.16816.F32 R36, R64, R48.reuse, RZ ;  /* 0x000000304024723c */ /* 0x08afe200000018ff */
[----:B------:R-:W0:Y:S07]  /*37d0*/  LDGDEPBAR ;  /* 0x00000000000079af */ /* 0x000e2e0000000000 */
[C---:B------:R-:W-:Y:S01]  /*37e0*/  HMMA.16816.F32 R40, R60.reuse, R48, RZ ;  /* 0x000000303c28723c */ /* 0x040fe200000018ff */
[----:B------:R-:W1:Y:S07]  /*37f0*/  S2R R3, SR_CTAID.X ;  /* 0x0000000000037919 */ /* 0x000e6e0000002500 */
[-C--:B------:R-:W-:Y:S08]  /*3800*/  HMMA.16816.F32 R44, R60, R50.reuse, RZ ;  /* 0x000000323c2c723c */ /* 0x080ff000000018ff */
[C---:B------:R-:W-:Y:S08]  /*3810*/  HMMA.16816.F32 R48, R64.reuse, R50, RZ ;  /* 0x000000324030723c */ /* 0x040ff000000018ff */
[-C--:B------:R-:W-:Y:S01]  /*3820*/  HMMA.16816.F32 R52, R64, R164.reuse, RZ ;  /* 0x000000a44034723c */ /* 0x080fe200000018ff */
[----:B-1----:R-:W-:Y:S04]  /*3830*/  ISETP.GT.AND P0, PT, R3, -0x1, PT ;  /* 0xffffffff0300780c */ /* 0x002fe80003f04270 */
[----:B------:R-:W-:Y:S03]  /*3840*/  ISETP.GT.AND P6, PT, R201, RZ, P0 ;  /* 0x000000ffc900720c */ /* 0x000fe600007c4270 */
[C---:B------:R-:W-:Y:S02]  /*3850*/  HMMA.16816.F32 R56, R60.reuse, R164, RZ ;  /* 0x000000a43c38723c */ /* 0x040fe400000018ff */
[----:B------:R-:W-:Y:S04]  /*3860*/  ISETP.LT.OR P6, PT, R199, 0x1, P6 ;  /* 0x00000001c700780c */ /* 0x000fe800037c1670 */
[----:B------:R-:W-:Y:S02]  /*3870*/  FSEL R3, R4, -INF , !P6 ;  /* 0xff80000004037808 */ /* 0x000fe40007000000 */
[-C--:B------:R-:W-:Y:S01]  /*3880*/  HMMA.16816.F32 R60, R60, R166.reuse, RZ ;  /* 0x000000a63c3c723c */ /* 0x080fe200000018ff */
[----:B------:R-:W-:Y:S03]  /*3890*/  ISETP.GT.AND P6, PT, R201, 0x1, P0 ;  /* 0x00000001c900780c */ /* 0x000fe600007c4270 */
[--C-:B------:R-:W-:Y:S01]  /*38a0*/  FFMA.FTZ R3, R3, c[0x0][0x29c], -R207.reuse ;  /* 0x0000a70003037a23 */ /* 0x100fe200000108cf */
[----:B------:R-:W-:Y:S03]  /*38b0*/  ISETP.LT.OR P6, PT, R199, 0x2, P6 ;  /* 0x00000002c700780c */ /* 0x000fe600037c1670 */
[----:B------:R-:W-:Y:S01]  /*38c0*/  HMMA.16816.F32 R64, R64, R166, RZ ;  /* 0x000000a64040723c */ /* 0x000fe200000018ff */
[----:B------:R-:W-:Y:S01]  /*38d0*/  LDSM.16.M88.4 R164, [R0+0x1000] ;  /* 0x0010000000a4783b */ /* 0x000fe20000000200 */
[----:B------:R1:W-:Y:S06]  /*38e0*/  MUFU.EX2 R222, R3 ;  /* 0x0000000300de7308 */ /* 0x0003ec0000000800 */
[-C--:B------:R-:W-:Y:S08]  /*38f0*/  HMMA.16816.F32 R36, R168, R172.reuse, R36 ;  /* 0x000000aca824723c */ /* 0x080ff00000001824 */
[C---:B------:R-:W-:Y:S08]  /*3900*/  HMMA.16816.F32 R40, R176.reuse, R172, R40 ;  /* 0x000000acb028723c */ /* 0x040ff00000001828 */
[-C--:B------:R-:W-:Y:S08]  /*3910*/  HMMA.16816.F32 R44, R176, R174.reuse, R44 ;  /* 0x000000aeb02c723c */ /* 0x080ff0000000182c */
[C---:B------:R-:W-:Y:S01]  /*3920*/  HMMA.16816.F32 R48, R168.reuse, R174, R48 ;  /* 0x000000aea830723c */ /* 0x040fe20000001830 */
[----:B------:R-:W3:Y:S07]  /*3930*/  LDSM.16.M88.4 R172, [R186+0x8080] ;  /* 0x00808000baac783b */ /* 0x000eee0000000200 */
[-C--:B--2---:R-:W-:Y:S08]  /*3940*/  HMMA.16816.F32 R52, R168, R180.reuse, R52 ;  /* 0x000000b4a834723c */ /* 0x084ff00000001834 */
[C---:B------:R-:W-:Y:S07]  /*3950*/  HMMA.16816.F32 R56, R176.reuse, R180, R56 ;  /* 0x000000b4b038723c */ /* 0x040fee0000001838 */
[----:B------:R-:W-:Y:S01]  /*3960*/  FSEL R181, R5, -INF , !P6 ;  /* 0xff80000005b57808 */ /* 0x000fe20007000000 */
[-C--:B------:R-:W-:Y:S01]  /*3970*/  HMMA.16816.F32 R60, R176, R182.reuse, R60 ;  /* 0x000000b6b03c723c */ /* 0x080fe2000000183c */
[----:B----4-:R-:W2:Y:S02]  /*3980*/  LDSM.16.M88.4 R176, [R0+0x1800] ;  /* 0x0018000000b0783b */ /* 0x010ea40000000200 */
[----:B------:R-:W-:Y:S01]  /*3990*/  ISETP.GT.AND P6, PT, R200, RZ, P0 ;  /* 0x000000ffc800720c */ /* 0x000fe200007c4270 */
[--C-:B-1----:R-:W-:Y:S03]  /*39a0*/  FFMA.FTZ R3, R181, c[0x0][0x29c], -R207.reuse ;  /* 0x0000a700b5037a23 */ /* 0x102fe600000108cf */
[----:B------:R-:W-:Y:S01]  /*39b0*/  ISETP.LT.OR P6, PT, R202, 0x1, P6 ;  /* 0x00000001ca00780c */ /* 0x000fe200037c1670 */
[----:B------:R-:W-:Y:S01]  /*39c0*/  HMMA.16816.F32 R64, R168, R182, R64 ;  /* 0x000000b6a840723c */ /* 0x000fe20000001840 */
[----:B------:R1:W4:Y:S01]  /*39d0*/  MUFU.EX2 R221, R3 ;  /* 0x0000000300dd7308 */ /* 0x0003220000000800 */
[----:B------:R-:W5:Y:S02]  /*39e0*/  LDSM.16.M88.4 R168, [R186+0x9080] ;  /* 0x00908000baa8783b */ /* 0x000f640000000200 */
[----:B------:R-:W-:Y:S02]  /*39f0*/  FSEL R214, R6, -INF , !P6 ;  /* 0xff80000006d67808 */ /* 0x000fe40007000000 */
[----:B------:R-:W-:Y:S02]  /*3a00*/  ISETP.GT.AND P6, PT, R200, 0x1, P0 ;  /* 0x00000001c800780c */ /* 0x000fe400007c4270 */
[-C--:B---3--:R-:W-:Y:S05]  /*3a10*/  HMMA.16816.F32 R36, R164, R172.reuse, R36 ;  /* 0x000000aca424723c */ /* 0x088fea0000001824 */
[----:B------:R-:W-:Y:S04]  /*3a20*/  ISETP.LT.OR P6, PT, R202, 0x2, P6 ;  /* 0x00000002ca00780c */ /* 0x000fe800037c1670 */
[----:B------:R-:W-:Y:S02]  /*3a30*/  FSEL R188, R7, -INF , !P6 ;  /* 0xff80000007bc7808 */ /* 0x000fe40007000000 */
[----:B------:R-:W-:Y:S01]  /*3a40*/  ISETP.GT.AND P6, PT, R201, 0x20, P0 ;  /* 0x00000020c900780c */ /* 0x000fe200007c4270 */
[----:B------:R-:W-:Y:S03]  /*3a50*/  LDSM.16.M88.4 R4, [R2+0x1000] ;  /* 0x001000000204783b */ /* 0x000fe60000000200 */
[----:B------:R-:W-:Y:S04]  /*3a60*/  ISETP.LT.OR P6, PT, R199, 0x21, P6 ;  /* 0x00000021c700780c */ /* 0x000fe800037c1670 */
[----:B------:R-:W-:Y:S02]  /*3a70*/  FSEL R16, R16, -INF , !P6 ;  /* 0xff80000010107808 */ /* 0x000fe40007000000 */
[----:B------:R-:W-:Y:S01]  /*3a80*/  ISETP.GT.AND P6, PT, R201, 0x21, P0 ;  /* 0x00000021c900780c */ /* 0x000fe200007c4270 */
[C---:B--2---:R-:W-:Y:S04]  /*3a90*/  HMMA.16816.F32 R40, R176.reuse, R172, R40 ;  /* 0x000000acb028723c */ /* 0x044fe80000001828 */
[--C-:B-1----:R-:W-:Y:S01]  /*3aa0*/  FFMA.FTZ R3, R16, c[0x0][0x29c], -R207.reuse ;  /* 0x0000a70010037a23 */ /* 0x102fe200000108cf */
[----:B------:R-:W-:Y:S03]  /*3ab0*/  ISETP.LT.OR P6, PT, R199, 0x22, P6 ;  /* 0x00000022c700780c */ /* 0x000fe600037c1670 */
[-C--:B------:R-:W-:Y:S01]  /*3ac0*/  HMMA.16816.F32 R44, R176, R174.reuse, R44 ;  /* 0x000000aeb02c723c */ /* 0x080fe2000000182c */
[----:B------:R1:W-:Y:S03]  /*3ad0*/  MUFU.EX2 R220, R3 ;  /* 0x0000000300dc7308 */ /* 0x0003e60000000800 */
[----:B------:R-:W-:Y:S02]  /*3ae0*/  FSEL R180, R17, -INF , !P6 ;  /* 0xff80000011b47808 */ /* 0x000fe40007000000 */
[----:B------:R-:W-:Y:S02]  /*3af0*/  ISETP.GT.AND P6, PT, R200, 0x20, P0 ;  /* 0x00000020c800780c */ /* 0x000fe400007c4270 */
[C---:B------:R-:W-:Y:S01]  /*3b00*/  HMMA.16816.F32 R48, R164.reuse, R174, R48 ;  /* 0x000000aea430723c */ /* 0x040fe20000001830 */
[----:B------:R-:W2:Y:S03]  /*3b10*/  LDSM.16.M88.4 R172, [R187+0x8080] ;  /* 0x00808000bbac783b */ /* 0x000ea60000000200 */
[----:B------:R-:W-:Y:S04]  /*3b20*/  ISETP.LT.OR P6, PT, R202, 0x21, P6 ;  /* 0x00000021ca00780c */ /* 0x000fe800037c1670 */
[-C--:B-----5:R-:W-:Y:S04]  /*3b30*/  HMMA.16816.F32 R52, R164, R168.reuse, R52 ;  /* 0x000000a8a434723c */ /* 0x0a0fe80000001834 */
[----:B------:R-:W-:Y:S02]  /*3b40*/  FSEL R182, R18, -INF , !P6 ;  /* 0xff80000012b67808 */ /* 0x000fe40007000000 */
[----:B------:R-:W-:Y:S02]  /*3b50*/  ISETP.GT.AND P6, PT, R200, 0x21, P0 ;  /* 0x00000021c800780c */ /* 0x000fe400007c4270 */
[C---:B------:R-:W-:Y:S04]  /*3b60*/  HMMA.16816.F32 R56, R176.reuse, R168, R56 ;  /* 0x000000a8b038723c */ /* 0x040fe80000001838 */
[--C-:B-1----:R-:W-:Y:S01]  /*3b70*/  FFMA.FTZ R3, R180, c[0x0][0x29c], -R207.reuse ;  /* 0x0000a700b4037a23 */ /* 0x102fe200000108cf */
[----:B------:R-:W-:Y:S03]  /*3b80*/  ISETP.LT.OR P6, PT, R202, 0x22, P6 ;  /* 0x00000022ca00780c */ /* 0x000fe600037c1670 */
[-C--:B------:R-:W-:Y:S01]  /*3b90*/  HMMA.16816.F32 R60, R176, R170.reuse, R60 ;  /* 0x000000aab03c723c */ /* 0x080fe2000000183c */
[----:B------:R1:W3:Y:S01]  /*3ba0*/  MUFU.EX2 R219, R3 ;  /* 0x0000000300db7308 */ /* 0x0002e20000000800 */
[----:B------:R-:W5:Y:S02]  /*3bb0*/  LDSM.16.M88.4 R176, [R2+0x1800] ;  /* 0x0018000002b0783b */ /* 0x000f640000000200 */
[----:B------:R-:W-:Y:S02]  /*3bc0*/  FSEL R183, R19, -INF , !P6 ;  /* 0xff80000013b77808 */ /* 0x000fe40007000000 */
[----:B------:R-:W-:Y:S02]  /*3bd0*/  ISETP.GT.AND P6, PT, R201, 0x40, P0 ;  /* 0x00000040c900780c */ /* 0x000fe400007c4270 */
[----:B------:R-:W-:Y:S02]  /*3be0*/  HMMA.16816.F32 R64, R164, R170, R64 ;  /* 0x000000aaa440723c */ /* 0x000fe40000001840 */
[----:B------:R-:W-:Y:S02]  /*3bf0*/  LDSM.16.M88.4 R168, [R0+0x2800] ;  /* 0x0028000000a8783b */ /* 0x000fe40000000200 */
[----:B------:R-:W-:Y:S04]  /*3c00*/  ISETP.LT.OR P6, PT, R199, 0x41, P6 ;  /* 0x00000041c700780c */ /* 0x000fe800037c1670 */
[----:B------:R-:W-:Y:S01]  /*3c10*/  FSEL R20, R20, -INF , !P6 ;  /* 0xff80000014147808 */ /* 0x000fe20007000000 */
[-C--:B--2---:R-:W-:Y:S01]  /*3c20*/  HMMA.16816.F32 R36, R4, R172.reuse, R36 ;  /* 0x000000ac0424723c */ /* 0x084fe20000001824 */
[----:B------:R-:W2:Y:S04]  /*3c30*/  LDSM.16.M88.4 R16, [R187+0x9080] ;  /* 0x00908000bb10783b */ /* 0x000ea80000000200 */
[----:B------:R-:W-:Y:S01]  /*3c40*/  ISETP.GT.AND P6, PT, R201, 0x41, P0 ;  /* 0x00000041c900780c */ /* 0x000fe200007c4270 */
[--C-:B-1----:R-:W-:Y:S03]  /*3c50*/  FFMA.FTZ R3, R20, c[0x0][0x29c], -R207.reuse ;  /* 0x0000a70014037a23 */ /* 0x102fe600000108cf */
[----:B------:R-:W-:Y:S01]  /*3c60*/  ISETP.LT.OR P6, PT, R199, 0x42, P6 ;  /* 0x00000042c700780c */ /* 0x000fe200037c1670 */
[----:B------:R-:W-:Y:S01]  /*3c70*/  LDSM.16.M88.4 R164, [R186+0xa080] ;  /* 0x00a08000baa4783b */ /* 0x000fe20000000200 */
[----:B------:R1:W-:Y:S02]  /*3c80*/  MUFU.EX2 R218, R3 ;  /* 0x0000000300da7308 */ /* 0x0003e40000000800 */
[----:B------:R-:W-:Y:S02]  /*3c90*/  FSEL R21, R21, -INF , !P6 ;  /* 0xff80000015157808 */ /* 0x000fe40007000000 */
[----:B------:R-:W-:Y:S04]  /*3ca0*/  ISETP.GT.AND P6, PT, R200, 0x40, P0 ;  /* 0x00000040c800780c */ /* 0x000fe800007c4270 */
[----:B------:R-:W-:Y:S04]  /*3cb0*/  ISETP.LT.OR P6, PT, R202, 0x41, P6 ;  /* 0x00000041ca00780c */ /* 0x000fe800037c1670 */
[----:B------:R-:W-:Y:S01]  /*3cc0*/  FSEL R181, R22, -INF , !P6 ;  /* 0xff80000016b57808 */ /* 0x000fe20007000000 */
[C---:B-----5:R-:W-:Y:S04]  /*3cd0*/  HMMA.16816.F32 R40, R176.reuse, R172, R40 ;  /* 0x000000acb028723c */ /* 0x060fe80000001828 */
[----:B------:R-:W-:Y:S04]  /*3ce0*/  ISETP.GT.AND P6, PT, R200, 0x41, P0 ;  /* 0x00000041c800780c */ /* 0x000fe800007c4270 */
[-C--:B------:R-:W-:Y:S03]  /*3cf0*/  HMMA.16816.F32 R44, R176, R174.reuse, R44 ;  /* 0x000000aeb02c723c */ /* 0x080fe6000000182c */
[----:B------:R-:W-:Y:S01]  /*3d00*/  ISETP.LT.OR P6, PT, R202, 0x42, P6 ;  /* 0x00000042ca00780c */ /* 0x000fe200037c1670 */
[--C-:B-1----:R-:W-:Y:S03]  /*3d10*/  FFMA.FTZ R3, R21, c[0x0][0x29c], -R207.reuse ;  /* 0x0000a70015037a23 */ /* 0x102fe600000108cf */
[----:B------:R-:W-:Y:S01]  /*3d20*/  FSEL R180, R23, -INF , !P6 ;  /* 0xff80000017b47808 */ /* 0x000fe20007000000 */
[C---:B------:R-:W-:Y:S01]  /*3d30*/  HMMA.16816.F32 R48, R4.reuse, R174, R48 ;  /* 0x000000ae0430723c */ /* 0x040fe20000001830 */
[----:B------:R1:W5:Y:S01]  /*3d40*/  LDSM.16.M88.4 R20, [R0+0x2000] ;  /* 0x002000000014783b */ /* 0x0003620000000200 */
[----:B------:R1:W1:Y:S02]  /*3d50*/  MUFU.EX2 R217, R3 ;  /* 0x0000000300d97308 */ /* 0x0002640000000800 */
[----:B------:R-:W-:Y:S04]  /*3d60*/  ISETP.GT.AND P6, PT, R201, 0x60, P0 ;  /* 0x00000060c900780c */ /* 0x000fe800007c4270 */
[-C--:B--2---:R-:W-:Y:S03]  /*3d70*/  HMMA.16816.F32 R52, R4, R16.reuse, R52 ;  /* 0x000000100434723c */ /* 0x084fe60000001834 */
[----:B------:R-:W-:Y:S04]  /*3d80*/  ISETP.LT.OR P6, PT, R199, 0x61, P6 ;  /* 0x00000061c700780c */ /* 0x000fe800037c1670 */
[----:B------:R-:W-:Y:S01]  /*3d90*/  FSEL R32, R32, -INF , !P6 ;  /* 0xff80000020207808 */ /* 0x000fe20007000000 */
[C---:B------:R-:W-:Y:S04]  /*3da0*/  HMMA.16816.F32 R56, R176.reuse, R16, R56 ;  /* 0x00000010b038723c */ /* 0x040fe80000001838 */
[----:B------:R-:W-:Y:S04]  /*3db0*/  ISETP.GT.AND P6, PT, R201, 0x61, P0 ;  /* 0x00000061c900780c */ /* 0x000fe800007c4270 */
[-C--:B------:R-:W-:Y:S03]  /*3dc0*/  HMMA.16816.F32 R60, R176, R18.reuse, R60 ;  /* 0x00000012b03c723c */ /* 0x080fe6000000183c */
[----:B------:R-:W-:Y:S01]  /*3dd0*/  ISETP.LT.OR P6, PT, R199, 0x62, P6 ;  /* 0x00000062c700780c */ /* 0x000fe200037c1670 */
[--C-:B-1----:R-:W-:Y:S02]  /*3de0*/  FFMA.FTZ R0, R214, c[0x0][0x29c], -R208.reuse ;  /* 0x0000a700d6007a23 */ /* 0x102fe400000108d0 */
[--C-:B------:R-:W-:Y:S01]  /*3df0*/  FFMA.FTZ R3, R32, c[0x0][0x29c], -R207.reuse ;  /* 0x0000a70020037a23 */ /* 0x100fe200000108cf */
[----:B------:R-:W-:Y:S01]  /*3e00*/  FSEL R33, R33, -INF , !P6 ;  /* 0xff80000021217808 */ /* 0x000fe20007000000 */
[----:B------:R-:W-:Y:S01]  /*3e10*/  HMMA.16816.F32 R64, R4, R18, R64 ;  /* 0x000000120440723c */ /* 0x000fe20000001840 */
[----:B------:R1:W-:Y:S01]  /*3e20*/  MUFU.EX2 R199, R0 ;  /* 0x0000000000c77308 */ /* 0x0003e20000000800 */
[----:B------:R-:W2:Y:S02]  /*3e30*/  LDSM.16.M88.4 R4, [R186+0xb080] ;  /* 0x00b08000ba04783b */ /* 0x000ea40000000200 */
[----:B------:R-:W-:Y:S01]  /*3e40*/  ISETP.GT.AND P6, PT, R200, 0x60, P0 ;  /* 0x00000060c800780c */ /* 0x000fe200007c4270 */
[----:B------:R-:W-:Y:S03]  /*3e50*/  FFMA.FTZ R207, R33, c[0x0][0x29c], -R207 ;  /* 0x0000a70021cf7a23 */ /* 0x000fe600000108cf */
[----:B------:R-:W-:Y:S01]  /*3e60*/  ISETP.LT.OR P6, PT, R202, 0x61, P6 ;  /* 0x00000061ca00780c */ /* 0x000fe200037c1670 */
[-C--:B-----5:R-:W-:Y:S01]  /*3e70*/  HMMA.16816.F32 R36, R20, R164.reuse, R36 ;  /* 0x000000a41424723c */ /* 0x0a0fe20000001824 */
[----:B------:R-:W-:Y:S01]  /*3e80*/  LDSM.16.M88.4 R16, [R187+0xa080] ;  /* 0x00a08000bb10783b */ /* 0x000fe20000000200 */
[----:B------:R-:W-:Y:S03]  /*3e90*/  MUFU.EX2 R201, R3 ;  /* 0x0000000300c97308 */ /* 0x000fe60000000800 */
[----:B------:R-:W-:Y:S02]  /*3ea0*/  FSEL R34, R34, -INF , !P6 ;  /* 0xff80000022227808 */ /* 0x000fe40007000000 */
[----:B------:R-:W-:Y:S01]  /*3eb0*/  ISETP.GT.AND P6, PT, R200, 0x61, P0 ;  /* 0x00000061c800780c */ /* 0x000fe200007c4270 */
[C---:B------:R-:W-:Y:S04]  /*3ec0*/  HMMA.16816.F32 R40, R168.reuse, R164, R40 ;  /* 0x000000a4a828723c */ /* 0x040fe80000001828 */
[----:B------:R-:W-:Y:S01]  /*3ed0*/  ISETP.LT.OR P6, PT, R202, 0x62, P6 ;  /* 0x00000062ca00780c */ /* 0x000fe200037c1670 */
[----:B------:R-:W5:Y:S03]  /*3ee0*/  MUFU.EX2 R207, R207 ;  /* 0x000000cf00cf7308 */ /* 0x000f660000000800 */
[-C--:B------:R-:W-:Y:S04]  /*3ef0*/  HMMA.16816.F32 R44, R168, R166.reuse, R44 ;  /* 0x000000a6a82c723c */ /* 0x080fe8000000182c */
[--C-:B-1----:R-:W-:Y:S01]  /*3f00*/  FFMA.FTZ R0, R188, c[0x0][0x29c], -R208.reuse ;  /* 0x0000a700bc007a23 */ /* 0x102fe200000108d0 */
[----:B------:R-:W-:Y:S02]  /*3f10*/  FSEL R174, R35, -INF , !P6 ;  /* 0xff80000023ae7808 */ /* 0x000fe40007000000 */
[----:B------:R-:W-:Y:S01]  /*3f20*/  ISETP.GT.AND P6, PT, R203, RZ, P0 ;  /* 0x000000ffcb00720c */ /* 0x000fe200007c4270 */
[C---:B------:R-:W-:Y:S01]  /*3f30*/  HMMA.16816.F32 R48, R20.reuse, R166, R48 ;  /* 0x000000a61430723c */ /* 0x040fe20000001830 */
[----:B------:R1:W-:Y:S03]  /*3f40*/  MUFU.EX2 R188, R0 ;  /* 0x0000000000bc7308 */ /* 0x0003e60000000800 */
[----:B------:R-:W-:Y:S04]  /*3f50*/  ISETP.LT.OR P6, PT, R205, 0x1, P6 ;  /* 0x00000001cd00780c */ /* 0x000fe800037c1670 */
[----:B------:R-:W-:Y:S01]  /*3f60*/  FSEL R173, R8, -INF , !P6 ;  /* 0xff80000008ad7808 */ /* 0x000fe20007000000 */
[-C--:B--2---:R-:W-:Y:S03]  /*3f70*/  HMMA.16816.F32 R52, R20, R4.reuse, R52 ;  /* 0x000000041434723c */ /* 0x084fe60000001834 */
[----:B------:R-:W-:Y:S04]  /*3f80*/  ISETP.GT.AND P6, PT, R203, 0x1, P0 ;  /* 0x00000001cb00780c */ /* 0x000fe800007c4270 */
[----:B------:R-:W-:Y:S01]  /*3f90*/  ISETP.LT.OR P6, PT, R205, 0x2, P6 ;  /* 0x00000002cd00780c */ /* 0x000fe200037c1670 */
[C---:B------:R-:W-:Y:S04]  /*3fa0*/  HMMA.16816.F32 R56, R168.reuse, R4, R56 ;  /* 0x00000004a838723c */ /* 0x040fe80000001838 */
[----:B------:R-:W-:Y:S02]  /*3fb0*/  FSEL R172, R9, -INF , !P6 ;  /* 0xff80000009ac7808 */ /* 0x000fe40007000000 */
[----:B------:R-:W-:Y:S02]  /*3fc0*/  ISETP.GT.AND P6, PT, R204, RZ, P0 ;  /* 0x000000ffcc00720c */ /* 0x000fe400007c4270 */
[-C--:B------:R-:W-:Y:S03]  /*3fd0*/  HMMA.16816.F32 R60, R168, R6.reuse, R60 ;  /* 0x00000006a83c723c */ /* 0x080fe6000000183c */
[----:B------:R-:W-:Y:S01]  /*3fe0*/  ISETP.LT.OR P6, PT, R206, 0x1, P6 ;  /* 0x00000001ce00780c */ /* 0x000fe200037c1670 */
[----:B-1----:R-:W-:Y:S03]  /*3ff0*/  FFMA.FTZ R0, R182, c[0x0][0x29c], -R208 ;  /* 0x0000a700b6007a23 */ /* 0x002fe600000108d0 */
[----:B------:R-:W-:Y:S01]  /*4000*/  FSEL R175, R10, -INF , !P6 ;  /* 0xff8000000aaf7808 */ /* 0x000fe20007000000 */
[----:B------:R-:W-:Y:S01]  /*4010*/  HMMA.16816.F32 R64, R20, R6, R64 ;  /* 0x000000061440723c */ /* 0x000fe20000001840 */
[----:B------:R1:W-:Y:S03]  /*4020*/  MUFU.EX2 R182, R0 ;  /* 0x0000000000b67308 */ /* 0x0003e60000000800 */
[----:B------:R-:W-:Y:S03]  /*4030*/  ISETP.GT.AND P6, PT, R204, 0x1, P0 ;  /* 0x00000001cc00780c */ /* 0x000fe600007c4270 */
[----:B----4-:R-:W-:Y:S02]  /*4040*/  F2FP.PACK_AB R23, R221, R222 ;  /* 0x000000dedd17723e */ /* 0x010fe400000000ff */
[----:B------:R-:W-:Y:S03]  /*4050*/  ISETP.LT.OR P6, PT, R206, 0x2, P6 ;  /* 0x00000002ce00780c */ /* 0x000fe600037c1670 */
[----:B---3--:R-:W-:Y:S02]  /*4060*/  F2FP.PACK_AB R21, R219, R220 ;  /* 0x000000dcdb15723e */ /* 0x008fe400000000ff */
[----:B------:R-:W-:Y:S02]  /*4070*/  FSEL R165, R11, -INF , !P6 ;  /* 0xff8000000ba57808 */ /* 0x000fe40007000000 */
[----:B------:R-:W-:Y:S01]  /*4080*/  ISETP.GT.AND P6, PT, R203, 0x20, P0 ;  /* 0x00000020cb00780c */ /* 0x000fe200007c4270 */
[----:B------:R-:W2:Y:S01]  /*4090*/  LDSM.16.M88.4 R8, [R2+0x2000] ;  /* 0x002000000208783b */ /* 0x000ea20000000200 */
[----:B------:R-:W-:Y:S01]  /*40a0*/  F2FP.PACK_AB R22, R217, R218 ;  /* 0x000000dad916723e */ /* 0x000fe200000000ff */
[----:B------:R-:W-:Y:S01]  /*40b0*/  FFMA.FTZ R4, R165, c[0x0][0x29c], -R210 ;  /* 0x0000a700a5047a23 */ /* 0x000fe200000108d2 */
[----:B------:R-:W-:Y:S02]  /*40c0*/  ISETP.LT.OR P6, PT, R205, 0x21, P6 ;  /* 0x00000021cd00780c */ /* 0x000fe400037c1670 */
[----:B-----5:R-:W-:Y:S02]  /*40d0*/  F2FP.PACK_AB R20, R207, R201 ;  /* 0x000000c9cf14723e */ /* 0x020fe400000000ff */
[----:B------:R-:W-:Y:S01]  /*40e0*/  FSEL R3, R12, -INF , !P6 ;  /* 0xff8000000c037808 */ /* 0x000fe20007000000 */
[--C-:B-1----:R-:W-:Y:S01]  /*40f0*/  FFMA.FTZ R0, R183, c[0x0][0x29c], -R208.reuse ;  /* 0x0000a700b7007a23 */ /* 0x102fe200000108d0 */
[----:B------:R-:W-:Y:S03]  /*4100*/  ISETP.GT.AND P6, PT, R203, 0x21, P0 ;  /* 0x00000021cb00780c */ /* 0x000fe600007c4270 */
[----:B------:R1:W3:Y:S01]  /*4110*/  MUFU.EX2 R179, R0 ;  /* 0x0000000000b37308 */ /* 0x0002e20000000800 */
[----:B------:R-:W-:Y:S01]  /*4120*/  ISETP.LT.OR P6, PT, R205, 0x22, P6 ;  /* 0x00000022cd00780c */ /* 0x000fe200037c1670 */
[--C-:B-1----:R-:W-:Y:S01]  /*4130*/  FFMA.FTZ R0, R181, c[0x0][0x29c], -R208.reuse ;  /* 0x0000a700b5007a23 */ /* 0x102fe200000108d0 */
[-C--:B--2---:R-:W-:Y:S07]  /*4140*/  HMMA.16816.F32 R36, R8, R16.reuse, R36 ;  /* 0x000000100824723c */ /* 0x084fee0000001824 */
[----:B------:R1:W-:Y:S02]  /*4150*/  MUFU.EX2 R178, R0 ;  /* 0x0000000000b27308 */ /* 0x0003e40000000800 */
[--C-:B-1----:R-:W-:Y:S08]  /*4160*/  FFMA.FTZ R0, R180, c[0x0][0x29c], -R208.reuse ;  /* 0x0000a700b4007a23 */ /* 0x102ff000000108d0 */
[----:B------:R1:W-:Y:S02]  /*4170*/  MUFU.EX2 R177, R0 ;  /* 0x0000000000b17308 */ /* 0x0003e40000000800 */
[--C-:B-1----:R-:W-:Y:S02]  /*4180*/  FFMA.FTZ R0, R34, c[0x0][0x29c], -R208.reuse ;  /* 0x0000a70022007a23 */ /* 0x102fe400000108d0 */
[----:B------:R1:W2:Y:S01]  /*4190*/  LDSM.16.M88.4 R32, [R2+0x2800] ;  /* 0x002800000220783b */ /* 0x0002a20000000200 */
[----:B------:R-:W-:Y:S05]  /*41a0*/  FFMA.FTZ R208, R174, c[0x0][0x29c], -R208 ;  /* 0x0000a700aed07a23 */ /* 0x000fea00000108d0 */
[----:B------:R4:W-:Y:S10]  /*41b0*/  MUFU.EX2 R176, R0 ;  /* 0x0000000000b07308 */ /* 0x0009f40000000800 */
[----:B------:R-:W5:Y:S01]  /*41c0*/  MUFU.EX2 R208, R208 ;  /* 0x000000d000d07308 */ /* 0x000f620000000800 */
[----:B-1----:R-:W-:Y:S02]  /*41d0*/  FSEL R2, R13, -INF , !P6 ;  /* 0xff8000000d027808 */ /* 0x002fe40007000000 */
[----:B------:R-:W-:Y:S01]  /*41e0*/  ISETP.GT.AND P6, PT, R204, 0x20, P0 ;  /* 0x00000020cc00780c */ /* 0x000fe200007c4270 */
[--C-:B----4-:R-:W-:Y:S03]  /*41f0*/  FFMA.FTZ R0, R173, c[0x0][0x29c], -R209.reuse ;  /* 0x0000a700ad007a23 */ /* 0x110fe600000108d1 */
[----:B------:R-:W-:Y:S03]  /*4200*/  ISETP.LT.OR P6, PT, R206, 0x21, P6 ;  /* 0x00000021ce00780c */ /* 0x000fe600037c1670 */
[----:B------:R1:W-:Y:S01]  /*4210*/  MUFU.EX2 R173, R0 ;  /* 0x0000000000ad7308 */ /* 0x0003e20000000800 */
[----:B------:R-:W-:Y:S02]  /*4220*/  FSEL R5, R14, -INF , !P6 ;  /* 0xff8000000e057808 */ /* 0x000fe40007000000 */
[----:B------:R-:W-:Y:S03]  /*4230*/  ISETP.GT.AND P6, PT, R204, 0x21, P0 ;  /* 0x00000021cc00780c */ /* 0x000fe600007c4270 */
[--C-:B------:R-:W-:Y:S01]  /*4240*/  FFMA.FTZ R5, R5, c[0x0][0x29c], -R210.reuse ;  /* 0x0000a70005057a23 */ /* 0x100fe200000108d2 */
[----:B------:R-:W-:Y:S01]  /*4250*/  ISETP.LT.OR P6, PT, R206, 0x22, P6 ;  /* 0x00000022ce00780c */ /* 0x000fe200037c1670 */
[C---:B--2---:R-:W-:Y:S04]  /*4260*/  HMMA.16816.F32 R40, R32.reuse, R16, R40 ;  /* 0x000000102028723c */ /* 0x044fe80000001828 */
[----:B------:R-:W-:Y:S02]  /*4270*/  FSEL R164, R15, -INF , !P6 ;  /* 0xff8000000fa47808 */ /* 0x000fe40007000000 */
[----:B------:R-:W-:Y:S01]  /*4280*/  ISETP.GT.AND P6, PT, R203, 0x40, P0 ;  /* 0x00000040cb00780c */ /* 0x000fe200007c4270 */
[----:B------:R-:W2:Y:S01]  /*4290*/  LDSM.16.M88.4 R12, [R187+0xb080] ;  /* 0x00b08000bb0c783b */ /* 0x000ea20000000200 */
[-C--:B------:R-:W-:Y:S03]  /*42a0*/  HMMA.16816.F32 R44, R32, R18.reuse, R44 ;  /* 0x00000012202c723c */ /* 0x080fe6000000182c */
[----:B------:R-:W-:Y:S01]  /*42b0*/  ISETP.LT.OR P6, PT, R205, 0x41, P6 ;  /* 0x00000041cd00780c */ /* 0x000fe200037c1670 */
[--C-:B------:R-:W-:Y:S01]  /*42c0*/  FFMA.FTZ R6, R164, c[0x0][0x29c], -R210.reuse ;  /* 0x0000a700a4067a23 */ /* 0x100fe200000108d2 */
[----:B---3--:R-:W-:Y:S01]  /*42d0*/  F2FP.PACK_AB R16, R179, R182 ;  /* 0x000000b6b310723e */ /* 0x008fe200000000ff */
[--C-:B-1----:R-:W-:Y:S01]  /*42e0*/  FFMA.FTZ R0, R172, c[0x0][0x29c], -R209.reuse ;  /* 0x0000a700ac007a23 */ /* 0x102fe200000108d1 */
[----:B------:R-:W-:Y:S01]  /*42f0*/  FSEL R24, R24, -INF , !P6 ;  /* 0xff80000018187808 */ /* 0x000fe20007000000 */
[C---:B------:R-:W-:Y:S02]  /*4300*/  HMMA.16816.F32 R48, R8.reuse, R18, R48 ;  /* 0x000000120830723c */ /* 0x040fe40000001830 */
[----:B------:R1:W3:Y:S02]  /*4310*/  MUFU.EX2 R171, R0 ;  /* 0x0000000000ab7308 */ /* 0x0002e40000000800 */
[----:B------:R-:W-:Y:S04]  /*4320*/  ISETP.GT.AND P6, PT, R203, 0x41, P0 ;  /* 0x00000041cb00780c */ /* 0x000fe800007c4270 */
[----:B------:R-:W-:Y:S04]  /*4330*/  ISETP.LT.OR P6, PT, R205, 0x42, P6 ;  /* 0x00000042cd00780c */ /* 0x000fe800037c1670 */
[----:B------:R-:W-:Y:S02]  /*4340*/  FSEL R25, R25, -INF , !P6 ;  /* 0xff80000019197808 */ /* 0x000fe40007000000 */
[----:B------:R-:W-:Y:S04]  /*4350*/  ISETP.GT.AND P6, PT, R203, 0x60, P0 ;  /* 0x00000060cb00780c */ /* 0x000fe800007c4270 */
[----:B------:R-:W-:Y:S04]  /*4360*/  ISETP.LT.OR P6, PT, R205, 0x61, P6 ;  /* 0x00000061cd00780c */ /* 0x000fe800037c1670 */
[----:B------:R-:W-:Y:S02]  /*4370*/  FSEL R28, R28, -INF , !P6 ;  /* 0xff8000001c1c7808 */ /* 0x000fe40007000000 */
[----:B------:R-:W-:Y:S01]  /*4380*/  ISETP.GT.AND P6, PT, R203, 0x61, P0 ;  /* 0x00000061cb00780c */ /* 0x000fe200007c4270 */
[--C-:B-1----:R-:W-:Y:S02]  /*4390*/  FFMA.FTZ R0, R3, c[0x0][0x29c], -R209.reuse ;  /* 0x0000a70003007a23 */ /* 0x102fe400000108d1 */
[----:B------:R-:W1:Y:S01]  /*43a0*/  LDS R3, [R211.X4+0x18280] ;  /* 0x01828000d3037984 */ /* 0x000e620000004800 */
[----:B------:R-:W-:Y:S01]  /*43b0*/  ISETP.LT.OR P6, PT, R205, 0x62, P6 ;  /* 0x00000062cd00780c */ /* 0x000fe200037c1670 */
[----:B------:R4:W-:Y:S01]  /*43c0*/  MUFU.EX2 R170, R0 ;  /* 0x0000000000aa7308 */ /* 0x0009e20000000800 */
[-C--:B--2---:R-:W-:Y:S03]  /*43d0*/  HMMA.16816.F32 R52, R8, R12.reuse, R52 ;  /* 0x0000000c0834723c */ /* 0x084fe60000001834 */
[----:B------:R-:W-:Y:S02]  /*43e0*/  FSEL R29, R29, -INF , !P6 ;  /* 0xff8000001d1d7808 */ /* 0x000fe40007000000 */
[----:B------:R-:W-:Y:S03]  /*43f0*/  ISETP.GT.AND P6, PT, R204, 0x40, P0 ;  /* 0x00000040cc00780c */ /* 0x000fe600007c4270 */
[C---:B------:R-:W-:Y:S04]  /*4400*/  HMMA.16816.F32 R56, R32.reuse, R12, R56 ;  /* 0x0000000c2038723c */ /* 0x040fe80000001838 */
[----:B------:R-:W-:Y:S03]  /*4410*/  ISETP.LT.OR P6, PT, R206, 0x41, P6 ;  /* 0x00000041ce00780c */ /* 0x000fe600037c1670 */
[----:B-----5:R-:W-:Y:S01]  /*4420*/  F2FP.PACK_AB R12, R208, R176 ;  /* 0x000000b0d00c723e */ /* 0x020fe200000000ff */
[-C--:B------:R-:W-:Y:S01]  /*4430*/  HMMA.16816.F32 R60, R32, R14.reuse, R60 ;  /* 0x0000000e203c723c */ /* 0x080fe2000000183c */
[----:B------:R-:W-:Y:S03]  /*4440*/  MUFU.EX2 R32, R4 ;  /* 0x0000000400207308 */ /* 0x000fe60000000800 */
[----:B------:R-:W-:Y:S02]  /*4450*/  FSEL R7, R26, -INF , !P6 ;  /* 0xff8000001a077808 */ /* 0x000fe40007000000 */
[----:B------:R-:W-:Y:S01]  /*4460*/  ISETP.GT.AND P6, PT, R204, 0x41, P0 ;  /* 0x00000041cc00780c */ /* 0x000fe200007c4270 */
[----:B----4-:R-:W-:Y:S01]  /*4470*/  FFMA.FTZ R0, R2, c[0x0][0x29c], -R209 ;  /* 0x0000a70002007a23 */ /* 0x010fe200000108d1 */
[----:B------:R-:W-:Y:S03]  /*4480*/  HMMA.16816.F32 R64, R8, R14, R64 ;  /* 0x0000000e0840723c */ /* 0x000fe60000001840 */
[----:B------:R2:W-:Y:S01]  /*4490*/  MUFU.EX2 R169, R0 ;  /* 0x0000000000a97308 */ /* 0x0005e20000000800 */
[--C-:B------:R-:W-:Y:S01]  /*44a0*/  FFMA.FTZ R2, R175, c[0x0][0x29c], -R210.reuse ;  /* 0x0000a700af027a23 */ /* 0x100fe200000108d2 */
[----:B------:R-:W-:Y:S01]  /*44b0*/  ISETP.LT.OR P6, PT, R206, 0x42, P6 ;  /* 0x00000042ce00780c */ /* 0x000fe200037c1670 */
[--C-:B------:R-:W-:Y:S01]  /*44c0*/  FFMA.FTZ R7, R7, c[0x0][0x29c], -R210.reuse ;  /* 0x0000a70007077a23 */ /* 0x100fe200000108d2 */
[----:B---3--:R-:W-:Y:S02]  /*44d0*/  F2FP.PACK_AB R9, R171, R173 ;  /* 0x000000adab09723e */ /* 0x008fe400000000ff */
[----:B------:R-:W-:Y:S02]  /*44e0*/  FSEL R27, R27, -INF , !P6 ;  /* 0xff8000001b1b7808 */ /* 0x000fe40007000000 */
[C---:B------:R-:W-:Y:S02]  /*44f0*/  ISETP.GT.AND P6, PT, R204.reuse, 0x60, P0 ;  /* 0x00000060cc00780c */ /* 0x040fe400007c4270 */
[----:B------:R3:W-:Y:S01]  /*4500*/  MUFU.EX2 R33, R2 ;  /* 0x0000000200217308 */ /* 0x0007e20000000800 */
[----:B------:R-:W-:Y:S01]  /*4510*/  ISETP.GT.AND P0, PT, R204, 0x61, P0 ;  /* 0x00000061cc00780c */ /* 0x000fe20000704270 */
[--C-:B-1----:R-:W-:Y:S01]  /*4520*/  FADD.FTZ R37, R37, -R3.reuse ;  /* 0x8000000325257221 */ /* 0x102fe20000010000 */
[C---:B------:R-:W-:Y:S01]  /*4530*/  ISETP.LT.OR P6, PT, R206.reuse, 0x61, P6 ;  /* 0x00000061ce00780c */ /* 0x040fe200037c1670 */
[--C-:B------:R-:W-:Y:S01]  /*4540*/  FADD.FTZ R49, R49, -R3.reuse ;  /* 0x8000000331317221 */ /* 0x100fe20000010000 */
[----:B------:R-:W-:Y:S01]  /*4550*/  ISETP.LT.OR P0, PT, R206, 0x62, P0 ;  /* 0x00000062ce00780c */ /* 0x000fe20000701670 */
[--C-:B------:R-:W-:Y:S01]  /*4560*/  FADD.FTZ R53, R53, -R3.reuse ;  /* 0x8000000335357221 */ /* 0x100fe20000010000 */
[----:B------:R-:W-:Y:S01]  /*4570*/  FSEL R30, R30, -INF , !P6 ;  /* 0xff8000001e1e7808 */ /* 0x000fe20007000000 */
[--C-:B------:R-:W-:Y:S01]  /*4580*/  FADD.FTZ R36, R36, -R3.reuse ;  /* 0x8000000324247221 */ /* 0x100fe20000010000 */
[----:B------:R-:W-:Y:S01]  /*4590*/  FSEL R31, R31, -INF , !P0 ;  /* 0xff8000001f1f7808 */ /* 0x000fe20004000000 */
[--C-:B------:R-:W-:Y:S01]  /*45a0*/  FADD.FTZ R48, R48, -R3.reuse ;  /* 0x8000000330307221 */ /* 0x100fe20000010000 */
[----:B------:R-:W-:Y:S01]  /*45b0*/  F2FP.PACK_AB R14, R177, R178 ;  /* 0x000000b2b10e723e */ /* 0x000fe200000000ff */
[----:B------:R-:W-:Y:S02]  /*45c0*/  FADD.FTZ R52, R52, -R3 ;  /* 0x8000000334347221 */ /* 0x000fe40000010000 */
[----:B--2---:R-:W-:Y:S02]  /*45d0*/  FFMA.FTZ R0, R24, c[0x0][0x29c], -R209 ;  /* 0x0000a70018007a23 */ /* 0x004fe400000108d1 */
[--C-:B------:R-:W-:Y:S02]  /*45e0*/  FADD.FTZ R64, R64, -R3.reuse ;  /* 0x8000000340407221 */ /* 0x100fe40000010000 */
[----:B------:R1:W-:Y:S01]  /*45f0*/  MUFU.EX2 R168, R0 ;  /* 0x0000000000a87308 */ /* 0x0003e20000000800 */
[----:B------:R-:W-:Y:S01]  /*4600*/  FADD.FTZ R65, R65, -R3 ;  /* 0x8000000341417221 */ /* 0x000fe20000010000 */
[----:B------:R-:W-:Y:S01]  /*4610*/  F2FP.PACK_AB R3, R188, R199 ;  /* 0x000000c7bc03723e */ /* 0x000fe200000000ff */
[--C-:B------:R-:W-:Y:S02]  /*4620*/  FFMA.FTZ R27, R27, c[0x0][0x29c], -R210.reuse ;  /* 0x0000a7001b1b7a23 */ /* 0x100fe400000108d2 */
[--C-:B------:R-:W-:Y:S01]  /*4630*/  FFMA.FTZ R30, R30, c[0x0][0x29c], -R210.reuse ;  /* 0x0000a7001e1e7a23 */ /* 0x100fe200000108d2 */
[----:B---3--:R-:W2:Y:S01]  /*4640*/  LDS R2, [R211.X4+0x18300] ;  /* 0x01830000d3027984 */ /* 0x008ea20000004800 */
[----:B------:R-:W-:Y:S02]  /*4650*/  FFMA.FTZ R210, R31, c[0x0][0x29c], -R210 ;  /* 0x0000a7001fd27a23 */ /* 0x000fe400000108d2 */
[----:B------:R-:W-:Y:S01]  /*4660*/  FMUL.FTZ R36, R222, R36 ;  /* 0x00000024de247220 */ /* 0x000fe20000410000 */
[----:B------:R-:W-:Y:S01]  /*4670*/  MUFU.EX2 R31, R5 ;  /* 0x00000005001f7308 */ /* 0x000fe20000000800 */
[----:B------:R-:W-:Y:S02]  /*4680*/  FMUL.FTZ R24, R221, R37 ;  /* 0x00000025dd187220 */ /* 0x000fe40000410000 */
[----:B------:R-:W-:Y:S02]  /*4690*/  FMUL.FTZ R48, R220, R48 ;  /* 0x00000030dc307220 */ /* 0x000fe40000410000 */
[----:B------:R-:W-:Y:S01]  /*46a0*/  FMUL.FTZ R52, R218, R52 ;  /* 0x00000034da347220 */ /* 0x000fe20000410000 */
[----:B------:R-:W-:Y:S01]  /*46b0*/  F2FP.PACK_AB R24, R24, R36 ;  /* 0x000000241818723e */ /* 0x000fe200000000ff */
[----:B------:R-:W-:Y:S02]  /*46c0*/  FMUL.FTZ R26, R217, R53 ;  /* 0x00000035d91a7220 */ /* 0x000fe40000410000 */
[----:B------:R-:W-:Y:S01]  /*46d0*/  FMUL.FTZ R64, R201, R64 ;  /* 0x00000040c9407220 */ /* 0x000fe20000410000 */
[----:B------:R-:W-:Y:S01]  /*46e0*/  MUFU.EX2 R27, R27 ;  /* 0x0000001b001b7308 */ /* 0x000fe20000000800 */
[----:B------:R-:W-:Y:S01]  /*46f0*/  FMUL.FTZ R18, R207, R65 ;  /* 0x00000041cf127220 */ /* 0x000fe20000410000 */
[----:B------:R-:W-:Y:S01]  /*4700*/  F2FP.PACK_AB R26, R26, R52 ;  /* 0x000000341a1a723e */ /* 0x000fe200000000ff */
[--C-:B-1----:R-:W-:Y:S02]  /*4710*/  FFMA.FTZ R0, R25, c[0x0][0x29c], -R209.reuse ;  /* 0x0000a70019007a23 */ /* 0x102fe400000108d1 */
[----:B------:R-:W-:Y:S01]  /*4720*/  FMUL.FTZ R25, R219, R49 ;  /* 0x00000031db197220 */ /* 0x000fe20000410000 */
[----:B------:R-:W-:Y:S04]  /*4730*/  F2FP.PACK_AB R18, R18, R64 ;  /* 0x000000401212723e */ /* 0x000fe800000000ff */
[----:B------:R1:W3:Y:S01]  /*4740*/  MUFU.EX2 R167, R0 ;  /* 0x0000000000a77308 */ /* 0x0002e20000000800 */
[----:B------:R-:W-:Y:S09]  /*4750*/  F2FP.PACK_AB R25, R25, R48 ;  /* 0x000000301919723e */ /* 0x000ff200000000ff */
[----:B------:R-:W-:Y:S01]  /*4760*/  MUFU.EX2 R30, R30 ;  /* 0x0000001e001e7308 */ /* 0x000fe20000000800 */
[--C-:B--2---:R-:W-:Y:S02]  /*4770*/  FADD.FTZ R41, R41, -R2.reuse ;  /* 0x8000000229297221 */ /* 0x104fe40000010000 */
[--C-:B------:R-:W-:Y:S02]  /*4780*/  FADD.FTZ R45, R45, -R2.reuse ;  /* 0x800000022d2d7221 */ /* 0x100fe40000010000 */
[--C-:B------:R-:W-:Y:S05]  /*4790*/  FADD.FTZ R40, R40, -R2.reuse ;  /* 0x8000000228287221 */ /* 0x100fea0000010000 */
[----:B------:R-:W-:Y:S01]  /*47a0*/  MUFU.EX2 R210, R210 ;  /* 0x000000d200d27308 */ /* 0x000fe20000000800 */
[--C-:B------:R-:W-:Y:S02]  /*47b0*/  FADD.FTZ R44, R44, -R2.reuse ;  /* 0x800000022c2c7221 */ /* 0x100fe40000010000 */
[--C-:B-1----:R-:W-:Y:S01]  /*47c0*/  FFMA.FTZ R0, R28, c[0x0][0x29c], -R209.reuse ;  /* 0x0000a7001c007a23 */ /* 0x102fe200000108d1 */
[----:B---3--:R-:W-:Y:S01]  /*47d0*/  F2FP.PACK_AB R4, R167, R168 ;  /* 0x000000a8a704723e */ /* 0x008fe200000000ff */
[----:B------:R-:W-:Y:S02]  /*47e0*/  FFMA.FTZ R209, R29, c[0x0][0x29c], -R209 ;  /* 0x0000a7001dd17a23 */ /* 0x000fe400000108d1 */
[--C-:B------:R-:W-:Y:S02]  /*47f0*/  FADD.FTZ R56, R56, -R2.reuse ;  /* 0x8000000238387221 */ /* 0x100fe40000010000 */
[--C-:B------:R-:W-:Y:S01]  /*4800*/  FADD.FTZ R57, R57, -R2.reuse ;  /* 0x8000000239397221 */ /* 0x100fe20000010000 */
[----:B------:R1:W2:Y:S01]  /*4810*/  MUFU.EX2 R166, R0 ;  /* 0x0000000000a67308 */ /* 0x0002a20000000800 */
[--C-:B------:R-:W-:Y:S02]  /*4820*/  FADD.FTZ R60, R60, -R2.reuse ;  /* 0x800000023c3c7221 */ /* 0x100fe40000010000 */
[----:B------:R-:W-:Y:S02]  /*4830*/  FADD.FTZ R61, R61, -R2 ;  /* 0x800000023d3d7221 */ /* 0x000fe40000010000 */
[----:B------:R-:W-:Y:S02]  /*4840*/  FMUL.FTZ R40, R173, R40 ;  /* 0x00000028ad287220 */ /* 0x000fe40000410000 */
[----:B------:R-:W-:Y:S02]  /*4850*/  FMUL.FTZ R44, R170, R44 ;  /* 0x0000002caa2c7220 */ /* 0x000fe40000410000 */
[----:B------:R-:W-:Y:S01]  /*4860*/  FMUL.FTZ R8, R169, R45 ;  /* 0x0000002da9087220 */ /* 0x000fe20000410000 */
[----:B------:R-:W3:Y:S01]  /*4870*/  MUFU.EX2 R29, R6 ;  /* 0x00000006001d7308 */ /* 0x000ee20000000800 */
[----:B------:R-:W-:Y:S02]  /*4880*/  FMUL.FTZ R56, R168, R56 ;  /* 0x00000038a8387220 */ /* 0x000fe40000410000 */
[----:B------:R-:W-:Y:S01]  /*4890*/  FMUL.FTZ R10, R167, R57 ;  /* 0x00000039a70a7220 */ /* 0x000fe20000410000 */
[----:B------:R-:W-:Y:S04]  /*48a0*/  F2FP.PACK_AB R8, R8, R44 ;  /* 0x0000002c0808723e */ /* 0x000fe800000000ff */
[----:B------:R-:W-:Y:S02]  /*48b0*/  F2FP.PACK_AB R10, R10, R56 ;  /* 0x000000380a0a723e */ /* 0x000fe400000000ff */
[----:B------:R4:W-:Y:S01]  /*48c0*/  MUFU.EX2 R28, R7 ;  /* 0x00000007001c7308 */ /* 0x0009e20000000800 */
[----:B-1----:R-:W1:Y:S01]  /*48d0*/  LDS R0, [R211.X4+0x182a0] ;  /* 0x0182a000d3007984 */ /* 0x002e620000004800 */
[----:B--2---:R-:W-:Y:S08]  /*48e0*/  FMUL.FTZ R60, R166, R60 ;  /* 0x0000003ca63c7220 */ /* 0x004ff00000410000 */
[----:B------:R-:W2:Y:S01]  /*48f0*/  MUFU.EX2 R209, R209 ;  /* 0x000000d100d17308 */ /* 0x000ea20000000800 */
[----:B---3--:R-:W-:Y:S01]  /*4900*/  F2FP.PACK_AB R2, R29, R31 ;  /* 0x0000001f1d02723e */ /* 0x008fe200000000ff */
[----:B------:R-:W-:Y:S05]  /*4910*/  FMUL.FTZ R6, R171, R41 ;  /* 0x00000029ab067220 */ /* 0x000fea0000410000 */
[----:B------:R-:W-:Y:S02]  /*4920*/  F2FP.PACK_AB R6, R6, R40 ;  /* 0x000000280606723e */ /* 0x000fe400000000ff */
[----:B----4-:R-:W-:Y:S02]  /*4930*/  F2FP.PACK_AB R7, R169, R170 ;  /* 0x000000aaa907723e */ /* 0x010fe400000000ff */
        /* <DEDUP_REMOVED lines=12> */
[----:B------:R-:W-:Y:S02]  /*4a00*/  FMUL.FTZ R38, R199, R38 ;  /* 0x00000026c7267220 */ /* 0x000fe40000410000 */
[----:B------:R-:W-:Y:S01]  /*4a10*/  FMUL.FTZ R13, R188, R39 ;  /* 0x00000027bc0d7220 */ /* 0x000fe20000410000 */
[----:B------:R2:W-:Y:S01]  /*4a20*/  STS [R213+0x18880], R3 ;  /* 0x01888003d5007388 */ /* 0x0005e20000000800 */
[----:B------:R-:W-:Y:S02]  /*4a30*/  FMUL.FTZ R50, R182, R50 ;  /* 0x00000032b6327220 */ /* 0x000fe40000410000 */
[----:B------:R-:W-:Y:S01]  /*4a40*/  FMUL.FTZ R15, R179, R51 ;  /* 0x00000033b30f7220 */ /* 0x000fe20000410000 */
[----:B------:R-:W-:Y:S01]  /*4a50*/  STS [R213+0x18480], R23 ;  /* 0x01848017d5007388 */ /* 0x000fe20000000800 */
[----:B------:R-:W-:Y:S01]  /*4a60*/  F2FP.PACK_AB R13, R13, R38 ;  /* 0x000000260d0d723e */ /* 0x000fe200000000ff */
[----:B------:R-:W-:Y:S02]  /*4a70*/  FMUL.FTZ R54, R178, R54 ;  /* 0x00000036b2367220 */ /* 0x000fe40000410000 */
[----:B------:R-:W-:Y:S01]  /*4a80*/  STS [R212], R21 ;  /* 0x00000015d4007388 */ /* 0x000fe20000000800 */
[----:B------:R-:W-:Y:S01]  /*4a90*/  F2FP.PACK_AB R15, R15, R50 ;  /* 0x000000320f0f723e */ /* 0x000fe200000000ff */
[----:B------:R-:W-:Y:S02]  /*4aa0*/  FMUL.FTZ R19, R177, R55 ;  /* 0x00000037b1137220 */ /* 0x000fe40000410000 */
[----:B------:R-:W-:Y:S01]  /*4ab0*/  STS [R212+0x400], R16 ;  /* 0x00040010d4007388 */ /* 0x000fe20000000800 */
[----:B------:R-:W-:Y:S02]  /*4ac0*/  FMUL.FTZ R66, R176, R66 ;  /* 0x00000042b0427220 */ /* 0x000fe40000410000 */
[----:B------:R-:W-:Y:S01]  /*4ad0*/  FMUL.FTZ R17, R208, R67 ;  /* 0x00000043d0117220 */ /* 0x000fe20000410000 */
[----:B------:R-:W-:Y:S01]  /*4ae0*/  STS [R213+0x19480], R9 ;  /* 0x01948009d5007388 */ /* 0x000fe20000000800 */
[----:B------:R-:W-:Y:S03]  /*4af0*/  F2FP.PACK_AB R19, R19, R54 ;  /* 0x000000361313723e */ /* 0x000fe600000000ff */
[----:B------:R-:W-:Y:S02]  /*4b00*/  F2FP.PACK_AB R17, R17, R66 ;  /* 0x000000421111723e */ /* 0x000fe400000000ff */
[----:B--2---:R-:W-:Y:S05]  /*4b10*/  F2FP.PACK_AB R3, R32, R33 ;  /* 0x000000212003723e */ /* 0x004fea00000000ff */
        /* <DEDUP_REMOVED lines=19> */
[----:B---3--:R-:W-:Y:S01]  /*4c50*/  F2FP.PACK_AB R2, R27, R28 ;  /* 0x0000001c1b02723e */ /* 0x008fe200000000ff */
[--C-:B------:R-:W-:Y:S02]  /*4c60*/  FADD.FTZ R62, R62, -R0.reuse ;  /* 0x800000003e3e7221 */ /* 0x100fe40000010000 */
[----:B------:R-:W-:Y:S01]  /*4c70*/  FADD.FTZ R63, R63, -R0 ;  /* 0x800000003f3f7221 */ /* 0x000fe20000010000 */
[----:B------:R-:W-:Y:S01]  /*4c80*/  F2FP.PACK_AB R3, R3, R58 ;  /* 0x0000003a0303723e */ /* 0x000fe200000000ff */
[----:B------:R2:W-:Y:S01]  /*4c90*/  STS [R213+0x1b880], R2 ;  /* 0x01b88002d5007388 */ /* 0x0005e20000000800 */
[----:B------:R-:W-:Y:S02]  /*4ca0*/  FMUL.FTZ R62, R30, R62 ;  /* 0x0000003e1e3e7220 */ /* 0x000fe40000410000 */
[----:B------:R-:W-:Y:S01]  /*4cb0*/  FMUL.FTZ R63, R210, R63 ;  /* 0x0000003fd23f7220 */ /* 0x000fe20000410000 */
[----:B------:R-:W-:Y:S01]  /*4cc0*/  STS [R212+0x3000], R5 ;  /* 0x00300005d4007388 */ /* 0x000fe20000000800 */
[----:B------:R-:W-:Y:S04]  /*4cd0*/  IMAD R0, R189, 0x1800, R198 ;  /* 0x00001800bd007824 */ /* 0x000fe800078e02c6 */
[----:B------:R-:W-:Y:S02]  /*4ce0*/  IMAD.SHL.U32 R0, R0, 0x2, RZ ;  /* 0x0000000200007824 */ /* 0x000fe400078e00ff */
        /* <DEDUP_REMOVED lines=105> */
[----:B-12-4-:R-:W-:Y:S01]  /*5380*/  SHF.R.S32.HI R5, RZ, 0x1f, R4 ;  /* 0x0000001fff057819 */ /* 0x016fe20000011404 */
[C---:B------:R-:W-:Y:S01]  /*5390*/  IMAD.SHL.U32 R6, R4.reuse, 0x40, RZ ;  /* 0x0000004004067824 */ /* 0x040fe200078e00ff */
[----:B------:R-:W1:Y:S01]  /*53a0*/  S2R R200, SR_TID.X ;  /* 0x0000000000c87919 */ /* 0x000e620000002100 */
[----:B------:R-:W-:Y:S03]  /*53b0*/  IMAD.WIDE.U32 R10, R4, c[0x0][0x208], RZ ;  /* 0x00008200040a7a25 */ /* 0x000fe600078e00ff */
[----:B------:R-:W-:Y:S01]  /*53c0*/  IADD3 R9, P6, R6, R240, RZ ;  /* 0x000000f006097210 */ /* 0x000fe20007fde0ff */
[----:B------:R-:W-:Y:S02]  /*53d0*/  IMAD R5, R5, c[0x0][0x208], RZ ;  /* 0x0000820005057a24 */ /* 0x000fe400078e02ff */
[----:B------:R-:W-:Y:S02]  /*53e0*/  IMAD.IADD R7, R233, 0x1, -R6 ;  /* 0x00000001e9077824 */ /* 0x000fe400078e0a06 */
[----:B------:R-:W-:Y:S01]  /*53f0*/  IMAD R4, R4, c[0x0][0x20c], R5 ;  /* 0x0000830004047a24 */ /* 0x000fe200078e0205 */
[----:B------:R-:W-:Y:S03]  /*5400*/  LEA R5, P0, R10, R242, 0x6 ;  /* 0x000000f20a057211 */ /* 0x000fe600078030ff */
[----:B------:R-:W-:Y:S01]  /*5410*/  IMAD.IADD R4, R11, 0x1, R4 ;  /* 0x000000010b047824 */ /* 0x000fe200078e0204 */
[----:B------:R-:W-:Y:S01]  /*5420*/  LEA.HI.X.SX32 R11, R6, R239, 0x1, P6 ;  /* 0x000000ef060b7211 */ /* 0x000fe200030f0eff */
[----:B------:R-:W-:Y:S01]  /*5430*/  IMAD R6, R225, 0x3000, R250 ;  /* 0x00003000e1067824 */ /* 0x000fe200078e02fa */
[----:B------:R-:W-:Y:S02]  /*5440*/  ISETP.LE.OR P6, PT, R7, R223, !P4 ;  /* 0x000000df0700720c */ /* 0x000fe400067c3670 */
[----:B------:R-:W-:Y:S02]  /*5450*/  LEA.HI.X R10, R10, R237, R4, 0x6, P0 ;  /* 0x000000ed0a0a7211 */ /* 0x000fe400000f3404 */
[C---:B------:R-:W-:Y:S04]  /*5460*/  LEA R4, P0, R5.reuse, c[0x0][0x1f0], 0x1 ;  /* 0x00007c0005047a11 */ /* 0x040fe800078008ff */
[----:B------:R-:W-:Y:S01]  /*5470*/  LEA.HI.X R5, R5, c[0x0][0x1f4], R10, 0x1, P0 ;  /* 0x00007d0005057a11 */ /* 0x000fe200000f0c0a */
[----:B-1----:R-:W-:Y:S01]  /*5480*/  IMAD.SHL.U32 R200, R200, 0x4, RZ ;  /* 0x00000004c8c87824 */ /* 0x002fe200078e00ff */
[C---:B------:R-:W-:Y:S03]  /*5490*/  LEA R8, P0, R9.reuse, c[0x0][0x280], 0x2 ;  /* 0x0000a00009087a11 */ /* 0x040fe600078010ff */
[----:B------:R-:W-:Y:S01]  /*54a0*/  @!PT LDS RZ, [RZ] ;  /* 0x00000000fffff984 */ /* 0x000fe20000000800 */
[----:B------:R-:W-:Y:S01]  /*54b0*/  @!PT LDS RZ, [RZ] ;  /* 0x00000000fffff984 */ /* 0x000fe20000000800 */
[----:B------:R-:W-:Y:S01]  /*54c0*/  @!PT LDS RZ, [RZ] ;  /* 0x00000000fffff984 */ /* 0x000fe20000000800 */
[----:B------:R1:W-:Y:S01]  /*54d0*/  LDGSTS.E.BYPASS.LTC128B.128 [R6], [R4.64], !P6 ;  /* 0x0000000004067fae */ /* 0x0003e2000f101d48 */
[----:B------:R-:W-:Y:S02]  /*54e0*/  LEA.HI.X R9, R9, c[0x0][0x284], R11, 0x2, P0 ;  /* 0x0000a10009097a11 */ /* 0x000fe400000f140b */
[CC--:B------:R-:W-:Y:S02]  /*54f0*/  ISETP.LE.OR P0, PT, R7.reuse, R223.reuse, !P3 ;  /* 0x000000df0700720c */ /* 0x0c0fe40005f03670 */
[----:B------:R-:W-:Y:S01]  /*5500*/  ISETP.LE.OR P6, PT, R7, R223, !P2 ;  /* 0x000000df0700720c */ /* 0x000fe200057c3670 */
[----:B------:R-:W-:Y:S04]  /*5510*/  @!P1 IMAD R7, R225, 0x40, R200 ;  /* 0x00000040e1079824 */ /* 0x000fe800078e02c8 */
[----:B------:R-:W-:Y:S06]  /*5520*/  @!P1 IMAD.SHL.U32 R7, R7, 0x4, RZ ;  /* 0x0000000407079824 */ /* 0x000fec00078e00ff */
[----:B------:R1:W-:Y:S04]  /*5530*/  LDGSTS.E.BYPASS.LTC128B.128 [R6+0x1000], [R4.64+0x40], !P0 ;  /* 0x0100004004067fae */ /* 0x0003e8000c101d48 */
[----:B------:R1:W-:Y:S04]  /*5540*/  LDGSTS.E.BYPASS.LTC128B.128 [R6+0x2000], [R4.64+0x80], !P6 ;  /* 0x0200008004067fae */ /* 0x0003e8000f101d48 */
[----:B------:R1:W-:Y:S02]  /*5550*/  @!P1 LDGSTS.E.BYPASS.LTC128B.128 [R7+0x18280], [R8.64] ;  /* 0x1828000008079fae */ /* 0x0003e4000b901d48 */
.L_x_986:
[-C--:B-12-4-:R-:W-:Y:S01]  /*5560*/  HMMA.16816.F32 R4, R20, R2.reuse, RZ ;  /* 0x000000021404723c */ /* 0x096fe200000018ff */
[----:B------:R-:W-:Y:S02]  /*5570*/  LDSM.16.M88.4 R36, [R191] ;  /* 0x00000000bf24783b */ /* 0x000fe40000000200 */
[C---:B------:R-:W-:Y:S02]  /*5580*/  ISETP.GE.AND P6, PT, R189.reuse, 0x1, PT ;  /* 0x00000001bd00780c */ /* 0x040fe40003fc6270 */
[----:B------:R-:W-:Y:S01]  /*5590*/  LDSM.16.M88.4 R40, [R191+0x1000] ;  /* 0x00100000bf28783b */ /* 0x000fe20000000200 */
[----:B------:R-:W-:Y:S02]  /*55a0*/  IADD3 R189, R189, 0x1, RZ ;  /* 0x00000001bdbd7810 */ /* 0x000fe40007ffe0ff */
[C---:B------:R-:W-:Y:S01]  /*55b0*/  HMMA.16816.F32 R8, R24.reuse, R2, RZ ;  /* 0x000000021808723c */ /* 0x040fe200000018ff */
[----:B------:R-:W1:Y:S03]  /*55c0*/  LDSM.16.MT88.2 R2, [R184+0x800] ;  /* 0x00080000b802783b */ /* 0x000e660000004100 */
[----:B------:R-:W-:Y:S01]  /*55d0*/  SEL R189, R189, RZ, !P6 ;  /* 0x000000ffbdbd7207 */ /* 0x000fe20007000000 */
[----:B------:R-:W-:Y:S01]  /*55e0*/  LDSM.16.M88.4 R56, [R190+0x2000] ;  /* 0x00200000be38783b */ /* 0x000fe20000000200 */
[----:B------:R-:W-:Y:S02]  /*55f0*/  ISETP.GE.AND P6, PT, R225, 0x1, PT ;  /* 0x00000001e100780c */ /* 0x000fe40003fc6270 */
[-C--:B------:R-:W-:Y:S01]  /*5600*/  HMMA.16816.F32 R12, R24, R28.reuse, RZ ;  /* 0x0000001c180c723c */ /* 0x080fe200000018ff */
[----:B------:R-:W-:Y:S04]  /*5610*/  LDSM.16.M88.4 R60, [R191+0x3000] ;  /* 0x00300000bf3c783b */ /* 0x000fe80000000200 */
[----:B------:R-:W0:Y:S03]  /*5620*/  LDGDEPBAR ;  /* 0x00000000000079af */ /* 0x000e260000000000 */
[C---:B------:R-:W-:Y:S01]  /*5630*/  HMMA.16816.F32 R16, R20.reuse, R28, RZ ;  /* 0x0000001c1410723c */ /* 0x040fe200000018ff */
[----:B------:R-:W2:Y:S07]  /*5640*/  LDSM.16.MT88.2 R28, [R184+0x2800] ;  /* 0x00280000b81c783b */ /* 0x000eae0000004100 */
        /* <DEDUP_REMOVED lines=60> */
[----:B------:R-:W-:Y:S01]  /*5a10*/  IMAD R29, R216, 0x1800, RZ ;  /* 0x00001800d81d7824 */ /* 0x000fe200078e02ff */
[-C--:B---3--:R-:W-:Y:S04]  /*5a20*/  HMMA.16816.F32 R20, R48, R30.reuse, R20 ;  /* 0x0000001e3014723c */ /* 0x088fe80000001814 */
[C---:B------:R-:W-:Y:S01]  /*5a30*/  IADD3 R28, P0, R29.reuse, R248, RZ ;  /* 0x000000f81d1c7210 */ /* 0x040fe20007f1e0ff */
[----:B------:R-:W-:Y:S03]  /*5a40*/  IMAD.MOV.U32 R216, RZ, RZ, R215 ;  /* 0x000000ffffd87224 */ /* 0x000fe600078e00d7 */
[----:B------:R-:W-:Y:S04]  /*5a50*/  HMMA.16816.F32 R24, R60, R30, R24 ;  /* 0x0000001e3c18723c */ /* 0x000fe80000001818 */
[----:B------:R-:W-:Y:S04]  /*5a60*/  LEA.HI.X.SX32 R29, R29, R252, 0x1, P0 ;  /* 0x000000fc1d1d7211 */ /* 0x000fe800000f0eff */
        /* <DEDUP_REMOVED lines=8> */
[----:B------:R-:W-:Y:S02]  /*5af0*/  LEA.HI.X R45, R28, c[0x0][0x224], R29, 0x2, P0 ;  /* 0x000089001c2d7a11 */ /* 0x000fe400000f141d */
[----:B------:R-:W-:Y:S01]  /*5b00*/  LDSM.16.MT88.4 R28, [R0+0xe080] ;  /* 0x00e08000001c783b */ /* 0x000fe20000004200 */
[C---:B------:R-:W-:Y:S01]  /*5b10*/  ISETP.GE.AND P0, PT, R226.reuse, 0x1, PT ;  /* 0x00000001e200780c */ /* 0x040fe20003f06270 */
        /* <DEDUP_REMOVED lines=65> */
[----:B------:R1:W2:Y:S03]  /*5f30*/  LDSM.16.MT88.4 R32, [R0+0xec80] ;  /* 0x00ec80000020783b */ /* 0x0002a60000004200 */
[-C--:B---3--:R-:W-:Y:S08]  /*5f40*/  HMMA.16816.F32 R116, R4, R12.reuse, R116 ;  /* 0x0000000c0474723c */ /* 0x088ff00000001874 */
[C---:B------:R-:W-:Y:S08]  /*5f50*/  HMMA.16816.F32 R120, R16.reuse, R12, R120 ;  /* 0x0000000c1078723c */ /* 0x040ff00000001878 */
[-C--:B------:R-:W-:Y:S04]  /*5f60*/  HMMA.16816.F32 R124, R16, R14.reuse, R124 ;  /* 0x0000000e107c723c */ /* 0x080fe8000000187c */
[----:B-1----:R-:W-:Y:S04]  /*5f70*/  IADD3 R0, R226, 0x1, RZ ;  /* 0x00000001e2007810 */ /* 0x002fe80007ffe0ff */
[C---:B------:R-:W-:Y:S04]  /*5f80*/  HMMA.16816.F32 R128, R4.reuse, R14, R128 ;  /* 0x0000000e0480723c */ /* 0x040fe80000001880 */
[----:B------:R-:W-:Y:S02]  /*5f90*/  SEL R226, R0, RZ, !P0 ;  /* 0x000000ff00e27207 */ /* 0x000fe40004000000 */
[----:B------:R-:W-:Y:S02]  /*5fa0*/  ISETP.GE.AND P0, PT, R215, R232, PT ;  /* 0x000000e8d700720c */ /* 0x000fe40003f06270 */
[-C--:B-----5:R-:W-:Y:S04]  /*5fb0*/  HMMA.16816.F32 R132, R4, R28.reuse, R132 ;  /* 0x0000001c0484723c */ /* 0x0a0fe80000001884 */
[----:B------:R-:W-:Y:S04]  /*5fc0*/  IADD3 R0, R225, 0x1, RZ ;  /* 0x00000001e1007810 */ /* 0x000fe80007ffe0ff */
[C---:B------:R-:W-:Y:S04]  /*5fd0*/  HMMA.16816.F32 R136, R16.reuse, R28, R136 ;  /* 0x0000001c1088723c */ /* 0x040fe80000001888 */
[----:B------:R-:W-:Y:S04]  /*5fe0*/  SEL R225, R0, RZ, !P6 ;  /* 0x000000ff00e17207 */ /* 0x000fe80007000000 */
[-C--:B------:R-:W-:Y:S08]  /*5ff0*/  HMMA.16816.F32 R140, R16, R30.reuse, R140 ;  /* 0x0000001e108c723c */ /* 0x080ff0000000188c */
[C---:B------:R-:W-:Y:S08]  /*6000*/  HMMA.16816.F32 R144, R4.reuse, R30, R144 ;  /* 0x0000001e0490723c */ /* 0x040ff00000001890 */
[-C--:B------:R-:W-:Y:S08]  /*6010*/  HMMA.16816.F32 R148, R4, R20.reuse, R148 ;  /* 0x000000140494723c */ /* 0x080ff00000001894 */
        /* <DEDUP_REMOVED lines=65> */
.L_x_966:
        /* <DEDUP_REMOVED lines=152> */
.L_x_989:
[----:B-1----:R-:W-:Y:S01]  /*6db0*/  LEA.HI R0, R30, R31, RZ, 0x3 ;  /* 0x0000001f1e007211 */ /* 0x002fe200078f18ff */
[----:B------:R-:W-:Y:S01]  /*6dc0*/  IMAD.SHL.U32 R2, R29, 0x8, RZ ;  /* 0x000000081d027824 */ /* 0x000fe200078e00ff */
[----:B------:R-:W-:Y:S01]  /*6dd0*/  LEA.HI R3, R28, R28, RZ, 0x1 ;  /* 0x0000001c1c037211 */ /* 0x000fe200078f08ff */
[----:B------:R-:W1:Y:S01]  /*6de0*/  S2R R31, SR_CTAID.Y ;  /* 0x00000000001f7919 */ /* 0x000e620000002600 */
[----:B-----5:R-:W-:Y:S01]  /*6df0*/  IMAD.IADD R10, R10, 0x1, -R231 ;  /* 0x000000010a0a7824 */ /* 0x020fe200078e0ae7 */
[----:B------:R-:W-:Y:S01]  /*6e00*/  SHF.R.S32.HI R8, RZ, 0x1f, R117 ;  /* 0x0000001fff087819 */ /* 0x000fe20000011475 */
[----:B------:R-:W-:Y:S01]  /*6e10*/  IMAD.SHL.U32 R0, R0, 0x8, RZ ;  /* 0x0000000800007824 */ /* 0x000fe200078e00ff */
[----:B------:R-:W-:Y:S01]  /*6e20*/  LOP3.LUT R3, R3, 0x3fffffe, RZ, 0xc0, !PT ;  /* 0x03fffffe03037812 */ /* 0x000fe200078ec0ff */
[----:B------:R-:W2:Y:S01]  /*6e30*/  S2R R11, SR_CTAID.X ;  /* 0x00000000000b7919 */ /* 0x000ea20000002500 */
[----:B------:R-:W-:Y:S01]  /*6e40*/  IMNMX R29, R10, 0x80, PT ;  /* 0x000000800a1d7817 */ /* 0x000fe20003800200 */
[----:B------:R-:W-:Y:S01]  /*6e50*/  BSSY B0, `(.L_x_990) ;  /* 0x0000035000007945 */ /* 0x000fe20003800000 */
[----:B------:R-:W-:Y:S01]  /*6e60*/  LOP3.LUT R0, R0, 0xc0, RZ, 0xc0, !PT ;  /* 0x000000c000007812 */ /* 0x000fe200078ec0ff */
[C---:B------:R-:W-:Y:S01]  /*6e70*/  IMAD.IADD R3, R28.reuse, 0x1, -R3 ;  /* 0x000000011c037824 */ /* 0x040fe200078e0a03 */
[----:B------:R-:W-:-:S02]  /*6e80*/  ISETP.GE.AND P4, PT, R28, R29, PT ;  /* 0x0000001d1c00720c */ /* 0x000fc40003f86270 */
[----:B------:R-:W-:Y:S01]  /*6e90*/  LOP3.LUT R6, R0, 0x18, R2, 0xf8, !PT ;  /* 0x0000001800067812 */ /* 0x000fe200078ef802 */
[----:B------:R-:W-:Y:S01]  /*6ea0*/  IMAD R3, R27, 0x8, R3 ;  /* 0x000000081b037824 */ /* 0x000fe200078e0203 */
[----:B------:R-:W-:Y:S02]  /*6eb0*/  SHF.R.U32.HI R0, RZ, 0x3, R0 ;  /* 0x00000003ff007819 */ /* 0x000fe40000011600 */
[----:B------:R-:W-:Y:S02]  /*6ec0*/  SEL R30, R8, RZ, !P1 ;  /* 0x000000ff081e7207 */ /* 0x000fe40004800000 */
[----:B------:R-:W-:Y:S02]  /*6ed0*/  LOP3.LUT R0, R6, R0, RZ, 0x3c, !PT ;  /* 0x0000000006007212 */ /* 0x000fe400078e3cff */
[----:B------:R-:W-:Y:S01]  /*6ee0*/  IADD3 R4, P0, R28, R4, RZ ;  /* 0x000000041c047210 */ /* 0x000fe20007f1e0ff */
[----:B------:R-:W-:Y:S01]  /*6ef0*/  IMAD R8, R30, c[0x0][0x340], RZ ;  /* 0x0000d0001e087a24 */ /* 0x000fe200078e02ff */
[----:B------:R-:W-:Y:S01]  /*6f00*/  SEL R14, R117, RZ, !P1 ;  /* 0x000000ff750e7207 */ /* 0x000fe20004800000 */
[----:B------:R-:W-:Y:S01]  /*6f10*/  IMAD.U32 R0, R3, 0x20, R0 ;  /* 0x0000002003007824 */ /* 0x000fe200078e0000 */
[----:B-1----:R-:W-:-:S02]  /*6f20*/  SHF.R.S32.HI R68, RZ, 0x1f, R31 ;  /* 0x0000001fff447819 */ /* 0x002fc4000001141f */
[--C-:B------:R-:W-:Y:S01]  /*6f30*/  SHF.R.S32.HI R3, RZ, 0x1f, R2.reuse ;  /* 0x0000001fff037819 */ /* 0x100fe20000011402 */
[----:B------:R-:W-:Y:S01]  /*6f40*/  IMAD.SHL.U32 R0, R0, 0x2, RZ ;  /* 0x0000000200007824 */ /* 0x000fe200078e00ff */
[----:B------:R-:W-:Y:S01]  /*6f50*/  LEA.HI.X.SX32 R5, R28, R5, 0x1, P0 ;  /* 0x000000051c057211 */ /* 0x000fe200000f0eff */
[----:B------:R-:W-:Y:S01]  /*6f60*/  IMAD R9, R68, c[0x0][0x338], RZ ;  /* 0x0000ce0044097a24 */ /* 0x000fe200078e02ff */
[----:B------:R-:W-:Y:S01]  /*6f70*/  IADD3 R15, R2, 0x20, RZ ;  /* 0x00000020020f7810 */ /* 0x000fe20007ffe0ff */
[C---:B------:R-:W-:Y:S01]  /*6f80*/  IMAD.WIDE.U32 R6, R31.reuse, c[0x0][0x338], R2 ;  /* 0x0000ce001f067a25 */ /* 0x040fe200078e0002 */
[----:B------:R1:W3:Y:S03]  /*6f90*/  LDS.128 R40, [R0+0x7080] ;  /* 0x0070800000287984 */ /* 0x0002e60000000c00 */
[----:B------:R-:W-:Y:S01]  /*6fa0*/  IMAD R9, R31, c[0x0][0x33c], R9 ;  /* 0x0000cf001f097a24 */ /* 0x000fe200078e0209 */
[----:B------:R1:W4:Y:S01]  /*6fb0*/  LDS.128 R36, [R0+0x9080] ;  /* 0x0090800000247984 */ /* 0x0003220000000c00 */
[----:B------:R-:W-:-:S02]  /*6fc0*/  IMAD R8, R14, c[0x0][0x344], R8 ;  /* 0x0000d1000e087a24 */ /* 0x000fc400078e0208 */
[----:B------:R-:W-:Y:S01]  /*6fd0*/  IMAD.IADD R7, R7, 0x1, R9 ;  /* 0x0000000107077824 */ /* 0x000fe200078e0209 */
[----:B------:R1:W1:Y:S01]  /*6fe0*/  LDS.128 R32, [R0+0xb080] ;  /* 0x00b0800000207984 */ /* 0x0002620000000c00 */
[----:B--2---:R-:W-:-:S03]  /*6ff0*/  IMAD.WIDE R4, R11, 0x80, R4 ;  /* 0x000000800b047825 */ /* 0x004fc600078e0204 */
[----:B------:R2:W1:Y:S01]  /*7000*/  LDS.128 R52, [R0+0x80] ;  /* 0x0000800000347984 */ /* 0x0004620000000c00 */
[----:B------:R-:W-:-:S03]  /*7010*/  IMAD.WIDE.U32 R12, R14, c[0x0][0x340], R6 ;  /* 0x0000d0000e0c7a25 */ /* 0x000fc600078e0006 */
[----:B------:R2:W1:Y:S01]  /*7020*/  LDS.128 R48, [R0+0x2080] ;  /* 0x0020800000307984 */ /* 0x0004620000000c00 */
[----:B------:R-:W-:-:S03]  /*7030*/  IMAD.IADD R9, R13, 0x1, R8 ;  /* 0x000000010d097824 */ /* 0x000fc600078e0208 */
        /* <DEDUP_REMOVED lines=14> */
[----:B------:R2:W4:Y:S02]  /*7120*/  @!P3 LDS.128 R20, [R0+0x6080] ;  /* 0x006080000014b984 */ /* 0x0005240000000c00 */
[----:B-12---:R-:W-:-:S04]  /*7130*/  IMAD R0, R5, c[0x0][0x330], RZ ;  /* 0x0000cc0005007a24 */ /* 0x006fc800078e02ff */
[----:B------:R-:W-:-:S04]  /*7140*/  IMAD R0, R4, c[0x0][0x334], R0 ;  /* 0x0000cd0004007a24 */ /* 0x000fc800078e0200 */
[----:B------:R-:W-:-:S05]  /*7150*/  IMAD.IADD R0, R11, 0x1, R0 ;  /* 0x000000010b007824 */ /* 0x000fca00078e0200 */
[----:B------:R-:W-:-:S05]  /*7160*/  LEA.HI.X R7, R10, c[0x0][0x31c], R0, 0x1, P0 ;  /* 0x0000c7000a077a11 */ /* 0x000fca00000f0c00 */
[----:B-----5:R1:W-:Y:S04]  /*7170*/  @!P2 STG.E.128 [R6.64+0x40], R24 ;  /* 0x000040180600a986 */ /* 0x0203e8000c101d08 */
[----:B----4-:R1:W-:Y:S04]  /*7180*/  @!P3 STG.E.128 [R6.64], R20 ;  /* 0x000000140600b986 */ /* 0x0103e8000c101d08 */
[----:B------:R1:W-:Y:S02]  /*7190*/  @!P1 STG.E.128 [R6.64+0x80], R16 ;  /* 0x0000801006009986 */ /* 0x0003e4000c101d08 */
.L_x_991:
[----:B------:R-:W-:Y:S05]  /*71a0*/  BSYNC B0 ;  /* 0x0000000000007941 */ /* 0x000fea0003800000 */
.L_x_990:
[----:B------:R-:W-:Y:S01]  /*71b0*/  IADD3 R28, R28, 0x40, RZ ;  /* 0x000000401c1c7810 */ /* 0x000fe20007ffe0ff */
[----:B------:R-:W-:Y:S03]  /*71c0*/  BSSY B0, `(.L_x_992) ;  /* 0x0000014000007945 */ /* 0x000fe60003800000 */
[----:B------:R-:W-:-:S13]  /*71d0*/  ISETP.GE.AND P3, PT, R28, R29, PT ;  /* 0x0000001d1c00720c */ /* 0x000fda0003f66270 */
[----:B------:R-:W-:Y:S05]  /*71e0*/  @P3 BRA `(.L_x_993) ;  /* 0x0000011000003947 */ /* 0x000fea0003800000 */
[----:B-12---:R-:W-:Y:S01]  /*71f0*/  IADD3 R0, P0, R4, 0x40, RZ ;  /* 0x0000004004007810 */ /* 0x006fe20007f1e0ff */
        /* <DEDUP_REMOVED lines=13> */
[----:B---3--:R1:W-:Y:S04]  /*72d0*/  @!P2 STG.E.128 [R6.64], R40 ;  /* 0x000000280600a986 */ /* 0x0083e8000c101d08 */
[----:B----4-:R1:W-:Y:S04]  /*72e0*/  @!P1 STG.E.128 [R6.64+0x40], R36 ;  /* 0x0000402406009986 */ /* 0x0103e8000c101d08 */
[----:B------:R1:W-:Y:S02]  /*72f0*/  @!P0 STG.E.128 [R6.64+0x80], R32 ;  /* 0x0000802006008986 */ /* 0x0003e4000c101d08 */
.L_x_993:
[----:B------:R-:W-:Y:S05]  /*7300*/  BSYNC B0 ;  /* 0x0000000000007941 */ /* 0x000fea0003800000 */
.L_x_992:
[----:B-12---:R-:W-:Y:S01]  /*7310*/  IMAD R0, R68, c[0x0][0x308], RZ ;  /* 0x0000c20044007a24 */ /* 0x006fe200078e02ff */
        /* <DEDUP_REMOVED lines=23> */
.L_x_995:
[----:B------:R-:W-:Y:S05]  /*7490*/  BSYNC B0 ;  /* 0x0000000000007941 */ /* 0x000fea0003800000 */
.L_x_994:
        /* <DEDUP_REMOVED lines=19> */
.L_x_988:
        /* <DEDUP_REMOVED lines=8> */
[----:B------:R-:W-:Y:S02]  /*7650*/  IMAD.MOV.U32 R7, RZ, RZ, c[0x0][0x2f0] ;  /* 0x0000bc00ff077624 */ /* 0x000fe400078e00ff */
        /* <DEDUP_REMOVED lines=10> */
.L_x_996:
[----:B------:R-:W1:Y:S01]  /*7700*/  S2R R5, SR_TID.X ;  /* 0x0000000000057919 */ /* 0x000e620000002100 */
[----:B------:R-:W-:Y:S01]  /*7710*/  SHF.R.S32.HI R6, RZ, 0x1f, R9 ;  /* 0x0000001fff067819 */ /* 0x000fe20000011409 */
[----:B-----5:R-:W-:Y:S01]  /*7720*/  IMAD.IADD R15, R7, 0x1, -R231 ;  /* 0x00000001070f7824 */ /* 0x020fe200078e0ae7 */
[----:B------:R-:W-:Y:S01]  /*7730*/  SEL R14, R9, RZ, !P1 ;  /* 0x000000ff090e7207 */ /* 0x000fe20004800000 */
[----:B------:R-:W2:Y:S01]  /*7740*/  S2R R19, SR_CTAID.Y ;  /* 0x0000000000137919 */ /* 0x000ea20000002600 */
[----:B------:R-:W-:Y:S01]  /*7750*/  SEL R18, R6, RZ, !P1 ;  /* 0x000000ff06127207 */ /* 0x000fe20004800000 */
[----:B------:R-:W-:Y:S02]  /*7760*/  BSSY B0, `(.L_x_997) ;  /* 0x0000026000007945 */ /* 0x000fe40003800000 */
[----:B------:R-:W3:Y:S01]  /*7770*/  S2R R9, SR_CTAID.X ;  /* 0x0000000000097919 */ /* 0x000ee20000002500 */
        /* <DEDUP_REMOVED lines=13> */
[----:B------:R-:W-:Y:S02]  /*7850*/  IADD3 R16, R12, 0x20, RZ ;  /* 0x000000200c107810 */ /* 0x000fe40007ffe0ff */
[----:B------:R-:W-:Y:S01]  /*7860*/  LEA.HI.X.SX32 R7, R0, R3, 0x1, P0 ;  /* 0x0000000300077211 */ /* 0x000fe200000f0eff */
[----:B------:R-:W-:Y:S01]  /*7870*/  IMAD.IADD R5, R8, 0x1, R5 ;  /* 0x0000000108057824 */ /* 0x000fe200078e0205 */
[----:B------:R-:W-:Y:S01]  /*7880*/  IADD3 R17, R12, 0x40, RZ ;  /* 0x000000400c117810 */ /* 0x000fe20007ffe0ff */
[----:B------:R-:W-:-:S02]  /*7890*/  IMAD R2, R18, c[0x0][0x310], RZ ;  /* 0x0000c40012027a24 */ /* 0x000fc400078e02ff */
[----:B------:R-:W-:-:S04]  /*78a0*/  IMAD.WIDE.U32 R10, R14, c[0x0][0x310], R4 ;  /* 0x0000c4000e0a7a25 */ /* 0x000fc800078e0004 */
[----:B------:R-:W-:Y:S02]  /*78b0*/  IMAD R2, R14, c[0x0][0x314], R2 ;  /* 0x0000c5000e027a24 */ /* 0x000fe400078e0202 */
[----:B---3--:R-:W-:-:S04]  /*78c0*/  IMAD.WIDE R6, R9, 0x80, R6 ;  /* 0x0000008009067825 */ /* 0x008fc800078e0206 */
        /* <DEDUP_REMOVED lines=15> */
.L_x_998:
[----:B------:R-:W-:Y:S05]  /*79c0*/  BSYNC B0 ;  /* 0x0000000000007941 */ /* 0x000fea0003800000 */
.L_x_997:
        /* <DEDUP_REMOVED lines=19> */
.L_x_1000:
[----:B------:R-:W-:Y:S05]  /*7b00*/  BSYNC B0 ;  /* 0x0000000000007941 */ /* 0x000fea0003800000 */
.L_x_999:
        /* <DEDUP_REMOVED lines=23> */
.L_x_1002:
[----:B------:R-:W-:Y:S05]  /*7c80*/  BSYNC B0 ;  /* 0x0000000000007941 */ /* 0x000fea0003800000 */
.L_x_1001:
        /* <DEDUP_REMOVED lines=18> */
.L_x_1003:
        /* <DEDUP_REMOVED lines=13> */
.L_x_1426:


//--------------------- .text._ZN7cutlass13device_kernelIN5flash19enable_sm80_to_sm89INS1_16FlashAttnBwdSm80INS1_25CollectiveMainloopBwdSm80ILi2ELi2EN4cute5tupleIJNS5_1CILi64EEENS7_ILi128EEENS7_ILi96EEEEEENS_6half_tEfNS_4arch4Sm80ELb0ELb1ELb0ELb1ELb1ELb0ELb0ELb0ELi2ELi2ELi4ELi2ELb0EEENS1_21CollectiveEpilogueBwdISB_SC_SE_Li256ELb1ELb0ELi2EEENS1_19SingleTileSchedulerILb1ELb0ELb0ELi128EEEEEEEEEvNT_6ParamsE --------------------------
	.section	.text._ZN7cutlass13device_kernelIN5flash19enable_sm80_to_sm89INS1_16FlashAttnBwdSm80INS1_25CollectiveMainloopBwdSm80ILi2ELi2EN4cute5tupleIJNS5_1CILi64EEENS7_ILi128EEENS7_ILi96EEEEEENS_6half_tEfNS_4arch4Sm80ELb0ELb1ELb0ELb1ELb1ELb0ELb0ELb0ELi2ELi2ELi4ELi2ELb0EEENS1_21CollectiveEpilogueBwdISB_SC_SE_Li256ELb1ELb0ELi2EEENS1_19SingleTileSchedulerILb1ELb0ELb0ELi128EEEEEEEEEvNT_6ParamsE,"ax",@progbits
	.sectioninfo	@"SHI_REGISTERS=255"
	.align	128
.text._ZN7cutlass13device_kernelIN5flash19enable_sm80_to_sm89INS1_16FlashAttnBwdSm80INS1_25CollectiveMainloopBwdSm80ILi2ELi2EN4cute5tupleIJNS5_1CILi64EEENS7_ILi128EEENS7_ILi96EEEEEENS_6half_tEfNS_4arch4Sm80ELb0ELb1ELb0ELb1ELb1ELb0ELb0ELb0ELi2ELi2ELi4ELi2ELb0EEENS1_21CollectiveEpilogueBwdISB_SC_SE_Li256ELb1ELb0ELi2EEENS1_19SingleTileSchedulerILb1ELb0ELb0ELi128EEEEEEEEEvNT_6ParamsE:
        .type           _ZN7cutlass13device_kernelIN5flash19enable_sm80_to_sm89INS1_16FlashAttnBwdSm80INS1_25CollectiveMainloopBwdSm80ILi2ELi2EN4cute5tupleIJNS5_1CILi64EEENS7_ILi128EEENS7_ILi96EEEEEENS_6half_tEfNS_4arch4Sm80ELb0ELb1ELb0ELb1ELb1ELb0ELb0ELb0ELi2ELi2ELi4ELi2ELb0EEENS1_21CollectiveEpilogueBwdISB_SC_SE_Li256ELb1ELb0ELi2EEENS1_19SingleTileSchedulerILb1ELb0ELb0ELi128EEEEEEEEEvNT_6ParamsE,@function
        .size           _ZN7cutlass13device_kernelIN5flash19enable_sm80_to_sm89INS1_16FlashAttnBwdSm80INS1_25CollectiveMainloopBwdSm80ILi2ELi2EN4cute5tupleIJNS5_1CILi64EEENS7_ILi128EEENS7_ILi96EEEEEENS_6half_tEfNS_4arch4Sm80ELb0ELb1ELb0ELb1ELb1ELb0ELb0ELb0ELi2ELi2ELi4ELi2ELb0EEENS1_21CollectiveEpilogueBwdISB_SC_SE_Li256ELb1ELb0ELi2EEENS1_19SingleTileSchedulerILb1ELb0ELb0ELi128EEEEEEEEEvNT_6ParamsE,(.L_x_1427 - _ZN7cutlass13device_kernelIN5flash19enable_sm80_to_sm89INS1_16FlashAttnBwdSm80INS1_25CollectiveMainloopBwdSm80ILi2ELi2EN4cute5tupleIJNS5_1CILi64EEENS7_ILi128EEENS7_ILi96EEEEEENS_6half_tEfNS_4arch4Sm80ELb0ELb1ELb0ELb1ELb1ELb0ELb0ELb0ELi2ELi2ELi4ELi2ELb0EEENS1_21CollectiveEpilogueBwdISB_SC_SE_Li256ELb1ELb0ELi2EEENS1_19SingleTileSchedulerILb1ELb0ELb0ELi128EEEEEEEEEvNT_6ParamsE)
        .other          _ZN7cutlass13device_kernelIN5flash19enable_sm80_to_sm89INS1_16FlashAttnBwdSm80INS1_25CollectiveMainloopBwdSm80ILi2ELi2EN4cute5tupleIJNS5_1CILi64EEENS7_ILi128EEENS7_ILi96EEEEEENS_6half_tEfNS_4arch4Sm80ELb0ELb1ELb0ELb1ELb1ELb0ELb0ELb0ELi2ELi2ELi4ELi2ELb0EEENS1_21CollectiveEpilogueBwdISB_SC_SE_Li256ELb1ELb0ELi2EEENS1_19SingleTileSchedulerILb1ELb0ELb0ELi128EEEEEEEEEvNT_6ParamsE,@"STO_CUDA_ENTRY STV_DEFAULT"
_ZN7cutlass13device_kernelIN5flash19enable_sm80_to_sm89INS1_16FlashAttnBwdSm80INS1_25CollectiveMainloopBwdSm80ILi2ELi2EN4cute5tupleIJNS5_1CILi64EEENS7_ILi128EEENS7_ILi96EEEEEENS_6half_tEfNS_4arch4Sm80ELb0ELb1ELb0ELb1ELb1ELb0ELb0ELb0ELi2ELi2ELi4ELi2ELb0EEENS1_21CollectiveEpilogueBwdISB_SC_SE_Li256ELb1ELb0ELi2EEENS1_19SingleTileSchedulerILb1ELb0ELb0ELi128EEEEEEEEEvNT_6ParamsE:
        /* <DEDUP_REMOVED lines=18> */
.L_x_1005:
        /* <DEDUP_REMOVED lines=8> */
.L_x_1007:
[----:B------:R-:W-:Y:S02]  /*01a0*/  MOV R0, c[0x0][0x3a4] ;  /* 0x0000e90000007a02 */ /* 0x000fe40000000f00 */
.L_x_1006:
[----:B------:R-:W-:-:S05]  /*01b0*/  IMAD.SHL.U32 R231, R29, 0x80, RZ ;  /* 0x000000801de77824 */ /* 0x000fca00078e00ff */
[----:B-----5:R-:W-:-:S04]  /*01c0*/  ISETP.GE.AND P0, PT, R231, R0, PT ;  /* 0x00000000e700720c */ /* 0x020fc80003f06270 */
[----:B------:R-:W-:-:S05]  /*01d0*/  SEL R0, R5, 0xffffffff, !P0 ;  /* 0xffffffff05007807 */ /* 0x000fca0004000000 */
[----:B------:R2:W-:Y:S01]  /*01e0*/  STL [R1+0x8], R0 ;  /* 0x0000080001007387 */ /* 0x0005e20000100800 */
[----:B------:R-:W-:Y:S05]  /*01f0*/  BRA `(.L_x_1008) ;  /* 0x0000012000007947 */ /* 0x000fea0003800000 */
.L_x_1004:
[----:B---34-:R-:W-:-:S04]  /*0200*/  ISETP.NE.U32.AND P0, PT, RZ, c[0x0][0x3c0], PT ;  /* 0x0000f000ff007a0c */ /* 0x018fc80003f05070 */
[----:B------:R-:W-:-:S13]  /*0210*/  ISETP.NE.AND.EX P0, PT, RZ, c[0x0][0x3c4], PT, P0 ;  /* 0x0000f100ff007a0c */ /* 0x000fda0003f05300 */
[----:B------:R-:W-:Y:S05]  /*0220*/  @!P0 BRA `(.L_x_1009) ;  /* 0x0000002000008947 */ /* 0x000fea0003800000 */
[----:B------:R1:W5:Y:S01]  /*0230*/  LDG.E R0, [R2.64] ;  /* 0x0000000802007981 */ /* 0x000362000c1e1900 */
[----:B------:R-:W-:Y:S05]  /*0240*/  BRA `(.L_x_1010) ;  /* 0x0000009000007947 */ /* 0x000fea0003800000 */
.L_x_1009:
        /* <DEDUP_REMOVED lines=8> */
.L_x_1011:
[----:B------:R-:W-:Y:S02]  /*02d0*/  MOV R0, c[0x0][0x3a4] ;  /* 0x0000e90000007a02 */ /* 0x000fe40000000f00 */
.L_x_1010:
[----:B------:R-:W-:-:S05]  /*02e0*/  IMAD.SHL.U32 R231, R29, 0x80, RZ ;  /* 0x000000801de77824 */ /* 0x000fca00078e00ff */
[----:B-----5:R-:W-:-:S04]  /*02f0*/  ISETP.GE.AND P0, PT, R231, R0, PT ;  /* 0x00000000e700720c */ /* 0x020fc80003f06270 */
[----:B------:R-:W-:-:S05]  /*0300*/  SEL R0, R5, 0xffffffff, !P0 ;  /* 0xffffffff05007807 */ /* 0x000fca0004000000 */
[----:B------:R2:W-:Y:S04]  /*0310*/  STL [R1+0x8], R0 ;  /* 0x0000080001007387 */ /* 0x0005e80000100800 */
.L_x_1008:
        /* <DEDUP_REMOVED lines=30> */
.L_x_1012:
[----:B-1----:R-:W-:-:S04]  /*0500*/  ISETP.NE.U32.AND P0, PT, RZ, c[0x0][0x2e0], PT ;  /* 0x0000b800ff007a0c */ /* 0x002fc80003f05070 */
[----:B------:R-:W-:-:S13]  /*0510*/  ISETP.NE.AND.EX P0, PT, RZ, c[0x0][0x2e4], PT, P0 ;  /* 0x0000b900ff007a0c */ /* 0x000fda0003f05300 */
[----:B------:R-:W-:Y:S05]  /*0520*/  @!P0 BRA `(.L_x_1013) ;  /* 0x0000003000008947 */ /* 0x000fea0003800000 */
[----:B------:R-:W-:-:S05]  /*0530*/  IMAD.WIDE R2, R30, R8, c[0x0][0x2e0] ;  /* 0x0000b8001e027625 */ /* 0x000fca00078e0208 */
[----:B------:R1:W5:Y:S01]  /*0540*/  LDG.E R230, [R2.64] ;  /* 0x0000000802e67981 */ /* 0x000362000c1e1900 */
[----:B------:R-:W-:Y:S05]  /*0550*/  BRA `(.L_x_1014) ;  /* 0x0000004000007947 */ /* 0x000fea0003800000 */
.L_x_1013:
[----:B------:R-:W-:Y:S05]  /*0560*/  @!P3 BRA `(.L_x_1014) ;  /* 0x000000300000b947 */ /* 0x000fea0003800000 */
[----:B------:R1:W2:Y:S04]  /*0570*/  LDG.E R0, [R2.64] ;  /* 0x0000000802007981 */ /* 0x0002a8000c1e1900 */
[----:B-1----:R-:W2:Y:S02]  /*0580*/  LDG.E R2, [R2.64+0x4] ;  /* 0x0000040802027981 */ /* 0x002ea4000c1e1900 */
[----:B--2---:R-:W-:Y:S02]  /*0590*/  IADD3 R230, -R0, R2, RZ ;  /* 0x0000000200e67210 */ /* 0x004fe40007ffe1ff */
.L_x_1014:
        /* <DEDUP_REMOVED lines=13> */
.L_x_1015:
        /* <DEDUP_REMOVED lines=452> */
.L_x_1018:
[----:B------:R-:W-:Y:S05]  /*22b0*/  BSYNC B0 ;  /* 0x0000000000007941 */ /* 0x000fea0003800000 */
.L_x_1017:
        /* <DEDUP_REMOVED lines=83> */
.L_x_1037:
        /* <DEDUP_REMOVED lines=104> */
.L_x_1021:
[----:B------:R-:W-:Y:S04]  /*2e70*/  MOV R37, 0x1 ;  /* 0x0000000100257802 */ /* 0x000fe80000000f00 */
[----:B------:R-:W-:Y:S11]  /*2e80*/  ISETP.NE.AND P0, PT, R37, c[0x0][0x2a8], PT ;  /* 0x0000aa0025007a0c */ /* 0x000ff60003f05270 */
[----:B------:R-:W-:Y:S02]  /*2e90*/  @!UPT UIADD3 URZ, URZ, URZ, URZ ;  /* 0x0000003f3f3ff290 */ /* 0x000fe4000fffe03f */
[----:B------:R-:W-:Y:S05]  /*2ea0*/  @P0 IMAD.HI.U32 R37, R36, c[0x0][0x2ac], RZ ;  /* 0x0000ab0024250a27 */ /* 0x000fea00078e00ff */
[----:B------:R-:W-:Y:S02]  /*2eb0*/  @P0 SHF.R.U32.HI R36, RZ, c[0x0][0x2b0], R37 ;  /* 0x0000ac00ff240a19 */ /* 0x000fe40000011625 */
.L_x_1022:
[----:B------:R-:W-:Y:S05]  /*2ec0*/  BSYNC B0 ;  /* 0x0000000000007941 */ /* 0x000fea0003800000 */
.L_x_1020:
[----:B------:R-:W-:Y:S02]  /*2ed0*/  IMAD R201, R36, c[0x0][0x2a8], -R231 ;  /* 0x0000aa0024c97a24 */ /* 0x000fe400078e0ae7 */
[----:B------:R-:W-:Y:S02]  /*2ee0*/  IMAD.IADD R36, R224, 0x1, R2 ;  /* 0x00000001e0247824 */ /* 0x000fe400078e0202 */
[----:B------:R-:W-:Y:S05]  /*2ef0*/  IMAD.IADD R201, R201, 0x1, -R228 ;  /* 0x00000001c9c97824 */ /* 0x000fea00078e0ae4 */
[----:B------:R-:W-:Y:S02]  /*2f00*/  IADD3 R37, R201, c[0x0][0x2a8], RZ ;  /* 0x0000aa00c9257a10 */ /* 0x000fe40007ffe0ff */
[----:B------:R-:W-:Y:S02]  /*2f10*/  IMNMX R201, R36, R201, !PT ;  /* 0x000000c924c97217 */ /* 0x000fe40007800200 */
[----:B------:R-:W-:Y:S02]  /*2f20*/  IMNMX R199, R199, R37, PT ;  /* 0x00000025c7c77217 */ /* 0x000fe40003800200 */
.L_x_1019:
        /* <DEDUP_REMOVED lines=18> */
.L_x_1025:
[----:B------:R-:W-:Y:S04]  /*3050*/  MOV R37, 0x1 ;  /* 0x0000000100257802 */ /* 0x000fe80000000f00 */
[----:B------:R-:W-:Y:S11]  /*3060*/  ISETP.NE.AND P0, PT, R37, c[0x0][0x2a8], PT ;  /* 0x0000aa0025007a0c */ /* 0x000ff60003f05270 */
[----:B------:R-:W-:Y:S02]  /*3070*/  @!UPT UIADD3 URZ, URZ, URZ, URZ ;  /* 0x0000003f3f3ff290 */ /* 0x000fe4000fffe03f */
[----:B------:R-:W-:Y:S05]  /*3080*/  @P0 IMAD.HI.U32 R37, R36, c[0x0][0x2ac], RZ ;  /* 0x0000ab0024250a27 */ /* 0x000fea00078e00ff */
[----:B------:R-:W-:Y:S02]  /*3090*/  @P0 SHF.R.U32.HI R36, RZ, c[0x0][0x2b0], R37 ;  /* 0x0000ac00ff240a19 */ /* 0x000fe40000011625 */
.L_x_1026:
[----:B------:R-:W-:Y:S05]  /*30a0*/  BSYNC B0 ;  /* 0x0000000000007941 */ /* 0x000fea0003800000 */
.L_x_1024:
[----:B------:R-:W-:Y:S04]  /*30b0*/  IMAD R36, R36, c[0x0][0x2a8], -R231 ;  /* 0x0000aa0024247a24 */ /* 0x000fe800078e0ae7 */
[----:B------:R-:W-:Y:S05]  /*30c0*/  IMAD.IADD R36, R36, 0x1, -R228 ;  /* 0x0000000124247824 */ /* 0x000fea00078e0ae4 */
[----:B------:R-:W-:Y:S02]  /*30d0*/  IADD3 R37, R36, c[0x0][0x2a8], RZ ;  /* 0x0000aa0024257a10 */ /* 0x000fe40007ffe0ff */
[----:B------:R-:W-:Y:S02]  /*30e0*/  IMNMX R200, R200, R36, !PT ;  /* 0x00000024c8c87217 */ /* 0x000fe40007800200 */
[----:B------:R-:W-:Y:S02]  /*30f0*/  IMNMX R202, R202, R37, PT ;  /* 0x00000025caca7217 */ /* 0x000fe40003800200 */
.L_x_1023:
        /* <DEDUP_REMOVED lines=18> */
.L_x_1029:
[----:B------:R-:W-:Y:S04]  /*3220*/  MOV R37, 0x1 ;  /* 0x0000000100257802 */ /* 0x000fe80000000f00 */
[----:B------:R-:W-:Y:S11]  /*3230*/  ISETP.NE.AND P0, PT, R37, c[0x0][0x2a8], PT ;  /* 0x0000aa0025007a0c */ /* 0x000ff60003f05270 */
[----:B------:R-:W-:Y:S02]  /*3240*/  @!UPT UIADD3 URZ, URZ, URZ, URZ ;  /* 0x0000003f3f3ff290 */ /* 0x000fe4000fffe03f */
[----:B------:R-:W-:Y:S05]  /*3250*/  @P0 IMAD.HI.U32 R37, R36, c[0x0][0x2ac], RZ ;  /* 0x0000ab0024250a27 */ /* 0x000fea00078e00ff */
[----:B------:R-:W-:Y:S02]  /*3260*/  @P0 SHF.R.U32.HI R36, RZ, c[0x0][0x2b0], R37 ;  /* 0x0000ac00ff240a19 */ /* 0x000fe40000011625 */
.L_x_1030:
[----:B------:R-:W-:Y:S05]  /*3270*/  BSYNC B0 ;  /* 0x0000000000007941 */ /* 0x000fea0003800000 */
.L_x_1028:
[----:B------:R-:W-:Y:S04]  /*3280*/  IMAD R36, R36, c[0x0][0x2a8], -R231 ;  /* 0x0000aa0024247a24 */ /* 0x000fe800078e0ae7 */
[----:B------:R-:W-:Y:S05]  /*3290*/  IMAD.IADD R36, R36, 0x1, -R228 ;  /* 0x0000000124247824 */ /* 0x000fea00078e0ae4 */
[----:B------:R-:W-:Y:S02]  /*32a0*/  IADD3 R37, R36, c[0x0][0x2a8], RZ ;  /* 0x0000aa0024257a10 */ /* 0x000fe40007ffe0ff */
[----:B------:R-:W-:Y:S02]  /*32b0*/  IMNMX R203, R203, R36, !PT ;  /* 0x00000024cbcb7217 */ /* 0x000fe40007800200 */
[----:B------:R-:W-:Y:S02]  /*32c0*/  IMNMX R205, R205, R37, PT ;  /* 0x00000025cdcd7217 */ /* 0x000fe40003800200 */
.L_x_1027:
        /* <DEDUP_REMOVED lines=18> */
.L_x_1033:
[----:B------:R-:W-:Y:S04]  /*33f0*/  MOV R36, 0x1 ;  /* 0x0000000100247802 */ /* 0x000fe80000000f00 */
[----:B------:R-:W-:Y:S11]  /*3400*/  ISETP.NE.AND P0, PT, R36, c[0x0][0x2a8], PT ;  /* 0x0000aa0024007a0c */ /* 0x000ff60003f05270 */
[----:B------:R-:W-:Y:S02]  /*3410*/  @!UPT UIADD3 URZ, URZ, URZ, URZ ;  /* 0x0000003f3f3ff290 */ /* 0x000fe4000fffe03f */
[----:B------:R-:W-:Y:S05]  /*3420*/  @P0 IMAD.HI.U32 R36, R2, c[0x0][0x2ac], RZ ;  /* 0x0000ab0002240a27 */ /* 0x000fea00078e00ff */
[----:B------:R-:W-:Y:S02]  /*3430*/  @P0 SHF.R.U32.HI R2, RZ, c[0x0][0x2b0], R36 ;  /* 0x0000ac00ff020a19 */ /* 0x000fe40000011624 */
.L_x_1034:
[----:B------:R-:W-:Y:S05]  /*3440*/  BSYNC B0 ;  /* 0x0000000000007941 */ /* 0x000fea0003800000 */
.L_x_1032:
[----:B------:R-:W-:Y:S04]  /*3450*/  IMAD R2, R2, c[0x0][0x2a8], -R231 ;  /* 0x0000aa0002027a24 */ /* 0x000fe800078e0ae7 */
[----:B------:R-:W-:Y:S05]  /*3460*/  IMAD.IADD R2, R2, 0x1, -R228 ;  /* 0x0000000102027824 */ /* 0x000fea00078e0ae4 */
[----:B------:R-:W-:Y:S02]  /*3470*/  IADD3 R36, R2, c[0x0][0x2a8], RZ ;  /* 0x0000aa0002247a10 */ /* 0x000fe40007ffe0ff */
[----:B------:R-:W-:Y:S02]  /*3480*/  IMNMX R204, R204, R2, !PT ;  /* 0x00000002cccc7217 */ /* 0x000fe40007800200 */
[----:B------:R-:W-:Y:S02]  /*3490*/  IMNMX R206, R206, R36, PT ;  /* 0x00000024cece7217 */ /* 0x000fe40003800200 */
.L_x_1031:
        /* <DEDUP_REMOVED lines=50> */
.L_x_1035:
        /* <DEDUP_REMOVED lines=474> */
.L_x_1036:
        /* <DEDUP_REMOVED lines=237> */
.L_x_1016:
        /* <DEDUP_REMOVED lines=152> */
.L_x_1039:
        /* <DEDUP_REMOVED lines=63> */
.L_x_1041:
[----:B------:R-:W-:Y:S05]  /*71a0*/  BSYNC B0 ;  /* 0x0000000000007941 */ /* 0x000fea0003800000 */
.L_x_1040:
        /* <DEDUP_REMOVED lines=21> */
.L_x_1043:
[----:B------:R-:W-:Y:S05]  /*7300*/  BSYNC B0 ;  /* 0x0000000000007941 */ /* 0x000fea0003800000 */
.L_x_1042:
        /* <DEDUP_REMOVED lines=24> */
.L_x_1045:
[----:B------:R-:W-:Y:S05]  /*7490*/  BSYNC B0 ;  /* 0x0000000000007941 */ /* 0x000fea0003800000 */
.L_x_1044:
        /* <DEDUP_REMOVED lines=19> */
.L_x_1038:
        /* <DEDUP_REMOVED lines=19> */
.L_x_1046:
        /* <DEDUP_REMOVED lines=44> */
.L_x_1048:
[----:B------:R-:W-:Y:S05]  /*79c0*/  BSYNC B0 ;  /* 0x0000000000007941 */ /* 0x000fea0003800000 */
.L_x_1047:
        /* <DEDUP_REMOVED lines=19> */
.L_x_1050:
[----:B------:R-:W-:Y:S05]  /*7b00*/  BSYNC B0 ;  /* 0x0000000000007941 */ /* 0x000fea0003800000 */
.L_x_1049:
        /* <DEDUP_REMOVED lines=23> */
.L_x_1052:
[----:B------:R-:W-:Y:S05]  /*7c80*/  BSYNC B0 ;  /* 0x0000000000007941 */ /* 0x000fea0003800000 */
.L_x_1051:
        /* <DEDUP_REMOVED lines=18> */
.L_x_1053:
        /* <DEDUP_REMOVED lines=13> */
.L_x_1427:


//--------------------- .text._ZN7cutlass13device_kernelIN5flash19enable_sm80_to_sm89INS1_16FlashAttnBwdSm80INS1_25CollectiveMainloopBwdSm80ILi2ELi2EN4cute5tupleIJNS5_1CILi64EEENS7_ILi128EEENS7_ILi96EEEEEENS_6half_tEfNS_4arch4Sm80ELb0ELb1ELb0ELb1ELb0ELb0ELb0ELb0ELi2ELi2ELi4ELi2ELb0EEENS1_24CollectiveEpilogueBwdGQAISB_fSE_Li256ELb1ELb0EEENS1_19SingleTileSchedulerILb1ELb0ELb0ELi128EEEEEEEEEvNT_6ParamsE --------------------------
	.section	.text._ZN7cutlass13device_kernelIN5flash19enable_sm80_to_sm89INS1_16FlashAttnBwdSm80INS1_25CollectiveMainloopBwdSm80ILi2ELi2EN4cute5tupleIJNS5_1CILi64EEENS7_ILi128EEENS7_ILi96EEEEEENS_6half_tEfNS_4arch4Sm80ELb0ELb1ELb0ELb1ELb0ELb0ELb0ELb0ELi2ELi2ELi4ELi2ELb0EEENS1_24CollectiveEpilogueBwdGQAISB_fSE_Li256ELb1ELb0EEENS1_19SingleTileSchedulerILb1ELb0ELb0ELi128EEEEEEEEEvNT_6ParamsE,"ax",@progbits
	.sectioninfo	@"SHI_REGISTERS=255"
	.align	128
.text._ZN7cutlass13device_kernelIN5flash19enable_sm80_to_sm89INS1_16FlashAttnBwdSm80INS1_25CollectiveMainloopBwdSm80ILi2ELi2EN4cute5tupleIJNS5_1CILi64EEENS7_ILi128EEENS7_ILi96EEEEEENS_6half_tEfNS_4arch4Sm80ELb0ELb1ELb0ELb1ELb0ELb0ELb0ELb0ELi2ELi2ELi4ELi2ELb0EEENS1_24CollectiveEpilogueBwdGQAISB_fSE_Li256ELb1ELb0EEENS1_19SingleTileSchedulerILb1ELb0ELb0ELi128EEEEEEEEEvNT_6ParamsE:
        .type           _ZN7cutlass13device_kernelIN5flash19enable_sm80_to_sm89INS1_16FlashAttnBwdSm80INS1_25CollectiveMainloopBwdSm80ILi2ELi2EN4cute5tupleIJNS5_1CILi64EEENS7_ILi128EEENS7_ILi96EEEEEENS_6half_tEfNS_4arch4Sm80ELb0ELb1ELb0ELb1ELb0ELb0ELb0ELb0ELi2ELi2ELi4ELi2ELb0EEENS1_24CollectiveEpilogueBwdGQAISB_fSE_Li256ELb1ELb0EEENS1_19SingleTileSchedulerILb1ELb0ELb0ELi128EEEEEEEEEvNT_6ParamsE,@function
        .size           _ZN7cutlass13device_kernelIN5flash19enable_sm80_to_sm89INS1_16FlashAttnBwdSm80INS1_25CollectiveMainloopBwdSm80ILi2ELi2EN4cute5tupleIJNS5_1CILi64EEENS7_ILi128EEENS7_ILi96EEEEEENS_6half_tEfNS_4arch4Sm80ELb0ELb1ELb0ELb1ELb0ELb0ELb0ELb0ELi2ELi2ELi4ELi2ELb0EEENS1_24CollectiveEpilogueBwdGQAISB_fSE_Li256ELb1ELb0EEENS1_19SingleTileSchedulerILb1ELb0ELb0ELi128EEEEEEEEEvNT_6ParamsE,(.L_x_1428 - _ZN7cutlass13device_kernelIN5flash19enable_sm80_to_sm89INS1_16FlashAttnBwdSm80INS1_25CollectiveMainloopBwdSm80ILi2ELi2EN4cute5tupleIJNS5_1CILi64EEENS7_ILi128EEENS7_ILi96EEEEEENS_6half_tEfNS_4arch4Sm80ELb0ELb1ELb0ELb1ELb0ELb0ELb0ELb0ELi2ELi2ELi4ELi2ELb0EEENS1_24CollectiveEpilogueBwdGQAISB_fSE_Li256ELb1ELb0EEENS1_19SingleTileSchedulerILb1ELb0ELb0ELi128EEEEEEEEEvNT_6ParamsE)
        .other          _ZN7cutlass13device_kernelIN5flash19enable_sm80_to_sm89INS1_16FlashAttnBwdSm80INS1_25CollectiveMainloopBwdSm80ILi2ELi2EN4cute5tupleIJNS5_1CILi64EEENS7_ILi128EEENS7_ILi96EEEEEENS_6half_tEfNS_4arch4Sm80ELb0ELb1ELb0ELb1ELb0ELb0ELb0ELb0ELi2ELi2ELi4ELi2ELb0EEENS1_24CollectiveEpilogueBwdGQAISB_fSE_Li256ELb1ELb0EEENS1_19SingleTileSchedulerILb1ELb0ELb0ELi128EEEEEEEEEvNT_6ParamsE,@"STO_CUDA_ENTRY STV_DEFAULT"
_ZN7cutlass13device_kernelIN5flash19enable_sm80_to_sm89INS1_16FlashAttnBwdSm80INS1_25CollectiveMainloopBwdSm80ILi2ELi2EN4cute5tupleIJNS5_1CILi64EEENS7_ILi128EEENS7_ILi96EEEEEENS_6half_tEfNS_4arch4Sm80ELb0ELb1ELb0ELb1ELb0ELb0ELb0ELb0ELi2ELi2ELi4ELi2ELb0EEENS1_24CollectiveEpilogueBwdGQAISB_fSE_Li256ELb1ELb0EEENS1_19SingleTileSchedulerILb1ELb0ELb0ELi128EEEEEEEEEvNT_6ParamsE:
        /* <DEDUP_REMOVED lines=18> */
.L_x_1055:
        /* <DEDUP_REMOVED lines=8> */
.L_x_1057:
[----:B------:R-:W-:Y:S02]  /*01a0*/  MOV R0, c[0x0][0x3ac] ;  /* 0x0000eb0000007a02 */ /* 0x000fe40000000f00 */
.L_x_1056:
[----:B------:R-:W-:-:S05]  /*01b0*/  IMAD.SHL.U32 R231, R23, 0x80, RZ ;  /* 0x0000008017e77824 */ /* 0x000fca00078e00ff */
[----:B-----5:R-:W-:-:S04]  /*01c0*/  ISETP.GE.AND P0, PT, R231, R0, PT ;  /* 0x00000000e700720c */ /* 0x020fc80003f06270 */
[----:B------:R-:W-:-:S05]  /*01d0*/  SEL R0, R5, 0xffffffff, !P0 ;  /* 0xffffffff05007807 */ /* 0x000fca0004000000 */
[----:B------:R2:W-:Y:S01]  /*01e0*/  STL [R1+0x8], R0 ;  /* 0x0000080001007387 */ /* 0x0005e20000100800 */
[----:B------:R-:W-:Y:S05]  /*01f0*/  BRA `(.L_x_1058) ;  /* 0x0000012000007947 */ /* 0x000fea0003800000 */
.L_x_1054:
[----:B---34-:R-:W-:-:S04]  /*0200*/  ISETP.NE.U32.AND P0, PT, RZ, c[0x0][0x3c8], PT ;  /* 0x0000f200ff007a0c */ /* 0x018fc80003f05070 */
[----:B------:R-:W-:-:S13]  /*0210*/  ISETP.NE.AND.EX P0, PT, RZ, c[0x0][0x3cc], PT, P0 ;  /* 0x0000f300ff007a0c */ /* 0x000fda0003f05300 */
[----:B------:R-:W-:Y:S05]  /*0220*/  @!P0 BRA `(.L_x_1059) ;  /* 0x0000002000008947 */ /* 0x000fea0003800000 */
[----:B------:R1:W5:Y:S01]  /*0230*/  LDG.E R0, [R2.64] ;  /* 0x0000000802007981 */ /* 0x000362000c1e1900 */
[----:B------:R-:W-:Y:S05]  /*0240*/  BRA `(.L_x_1060) ;  /* 0x0000009000007947 */ /* 0x000fea0003800000 */
.L_x_1059:
        /* <DEDUP_REMOVED lines=8> */
.L_x_1061:
[----:B------:R-:W-:Y:S02]  /*02d0*/  MOV R0, c[0x0][0x3ac] ;  /* 0x0000eb0000007a02 */ /* 0x000fe40000000f00 */
.L_x_1060:
[----:B------:R-:W-:-:S05]  /*02e0*/  IMAD.SHL.U32 R231, R23, 0x80, RZ ;  /* 0x0000008017e77824 */ /* 0x000fca00078e00ff */
[----:B-----5:R-:W-:-:S04]  /*02f0*/  ISETP.GE.AND P0, PT, R231, R0, PT ;  /* 0x00000000e700720c */ /* 0x020fc80003f06270 */
[----:B------:R-:W-:-:S05]  /*0300*/  SEL R0, R5, 0xffffffff, !P0 ;  /* 0xffffffff05007807 */ /* 0x000fca0004000000 */
[----:B------:R2:W-:Y:S04]  /*0310*/  STL [R1+0x8], R0 ;  /* 0x0000080001007387 */ /* 0x0005e80000100800 */
.L_x_1058:
[----:B------:R-:W3:Y:S02]  /*0320*/  LDL R30, [R1+0x8] ;  /* 0x00000800011e7983 */ /* 0x000ee40000100800 */
[----:B---3--:R-:W-:-:S13]  /*0330*/  ISETP.GE.AND P0, PT, R30, RZ, PT ;  /* 0x000000ff1e00720c */ /* 0x008fda0003f06270 */
[----:B------:R-:W-:Y:S05]  /*0340*/  @!P0 EXIT ;  /* 0x000000000000894d */ /* 0x000fea0003800000 */
[----:B------:R-:W-:Y:S01]  /*0350*/  ISETP.NE.U32.AND P1, PT, RZ, c[0x0][0x2c8], PT ;  /* 0x0000b200ff007a0c */ /* 0x000fe20003f25070 */
[CC--:B------:R-:W-:Y:S01]  /*0360*/  IMAD.WIDE R4, R30.reuse, R11.reuse, c[0x0][0x2c8] ;  /* 0x0000b2001e047625 */ /* 0x0c0fe200078e020b */
[----:B------:R-:W-:Y:S02]  /*0370*/  ISETP.NE.U32.AND P3, PT, RZ, c[0x0][0x2d0], PT ;  /* 0x0000b400ff007a0c */ /* 0x000fe40003f65070 */
[----:B------:R-:W-:Y:S02]  /*0380*/  ISETP.NE.AND.EX P1, PT, RZ, c[0x0][0x2cc], PT, P1 ;  /* 0x0000b300ff007a0c */ /* 0x000fe40003f25310 */
[----:B------:R-:W-:Y:S01]  /*0390*/  ISETP.NE.AND.EX P3, PT, RZ, c[0x0][0x2d4], PT, P3 ;  /* 0x0000b500ff007a0c */ /* 0x000fe20003f65330 */
[----:B-1----:R-:W-:-:S10]  /*03a0*/  IMAD.WIDE R2, R30, R11, c[0x0][0x2d0] ;  /* 0x0000b4001e027625 */ /* 0x002fd400078e020b */
[----:B--2---:R-:W2:Y:S01]  /*03b0*/  @P1 LDG.E R0, [R4.64] ;  /* 0x0000000804001981 */ /* 0x004ea2000c1e1900 */
[----:B------:R-:W-:-:S03]  /*03c0*/  ISETP.NE.U32.AND P0, PT, RZ, c[0x0][0x2d8], PT ;  /* 0x0000b600ff007a0c */ /* 0x000fc60003f05070 */
[----:B------:R-:W3:Y:S01]  /*03d0*/  @P1 LDG.E R9, [R4.64] ;  /* 0x0000000804091981 */ /* 0x000ee2000c1e1900 */
[----:B------:R-:W-:-:S03]  /*03e0*/  ISETP.NE.AND.EX P0, PT, RZ, c[0x0][0x2dc], PT, P0 ;  /* 0x0000b700ff007a0c */ /* 0x000fc60003f05300 */
[----:B------:R-:W4:Y:S01]  /*03f0*/  @P3 LDG.E R8, [R2.64] ;  /* 0x0000000802083981 */ /* 0x000f22000c1e1900 */
[----:B------:R-:W-:-:S09]  /*0400*/  IMAD.MOV.U32 R233, RZ, RZ, c[0x0][0x168] ;  /* 0x00005a00ffe97624 */ /* 0x000fd200078e00ff */
[----:B------:R-:W-:-:S05]  /*0410*/  @P0 IMAD.WIDE R6, R30, R11, c[0x0][0x2d8] ;  /* 0x0000b6001e060625 */ /* 0x000fca00078e020b */
[----:B------:R1:W5:Y:S01]  /*0420*/  @P0 LDG.E R233, [R6.64] ;  /* 0x0000000806e90981 */ /* 0x000362000c1e1900 */
[----:B------:R-:W-:Y:S01]  /*0430*/  CS2R R14, SRZ ;  /* 0x00000000000e7805 */ /* 0x000fe2000001ff00 */
[----:B------:R-:W-:Y:S02]  /*0440*/  IMAD.MOV.U32 R10, RZ, RZ, RZ ;  /* 0x000000ffff0a7224 */ /* 0x000fe400078e00ff */
[----:B------:R-:W-:Y:S02]  /*0450*/  IMAD.MOV.U32 R230, RZ, RZ, c[0x0][0x198] ;  /* 0x00006600ffe67624 */ /* 0x000fe400078e00ff */
[----:B--2---:R-:W-:-:S05]  /*0460*/  @P1 IMAD R0, R30, 0x40, R0 ;  /* 0x000000401e001824 */ /* 0x004fca00078e0200 */
[----:B-1----:R-:W-:-:S04]  /*0470*/  @P1 SHF.R.S32.HI R6, RZ, 0x1f, R0 ;  /* 0x0000001fff061819 */ /* 0x002fc80000011400 */
[----:B------:R-:W-:Y:S02]  /*0480*/  @P1 LEA.HI R0, R6, R0, RZ, 0x6 ;  /* 0x0000000006001211 */ /* 0x000fe400078f30ff */
[----:B------:R-:W-:Y:S01]  /*0490*/  CS2R R6, SRZ ;  /* 0x0000000000067805 */ /* 0x000fe2000001ff00 */
[--C-:B----4-:R-:W-:Y:S01]  /*04a0*/  @P3 SHF.R.S32.HI R15, RZ, 0x1f, R8.reuse ;  /* 0x0000001fff0f3819 */ /* 0x110fe20000011408 */
[--C-:B---3--:R-:W-:Y:S01]  /*04b0*/  @P1 IMAD.MOV.U32 R6, RZ, RZ, R9.reuse ;  /* 0x000000ffff061224 */ /* 0x108fe200078e0009 */
[----:B------:R-:W-:Y:S01]  /*04c0*/  @P1 SHF.R.S32.HI R7, RZ, 0x1f, R9 ;  /* 0x0000001fff071819 */ /* 0x000fe20000011409 */
[----:B------:R-:W-:Y:S01]  /*04d0*/  @P3 IMAD.MOV.U32 R14, RZ, RZ, R8 ;  /* 0x000000ffff0e3224 */ /* 0x000fe200078e0008 */
[----:B------:R-:W-:Y:S01]  /*04e0*/  @P1 LOP3.LUT R10, R0, 0xffffffc0, RZ, 0xc0, !PT ;  /* 0xffffffc0000a1812 */ /* 0x000fe200078ec0ff */
[----:B------:R-:W-:Y:S05]  /*04f0*/  @P0 BRA `(.L_x_1062) ;  /* 0x0000004000000947 */ /* 0x000fea0003800000 */
[----:B------:R-:W-:Y:S05]  /*0500*/  @!P1 BRA `(.L_x_1062) ;  /* 0x0000003000009947 */ /* 0x000fea0003800000 */
[----:B------:R1:W2:Y:S04]  /*0510*/  LDG.E R0, [R4.64] ;  /* 0x0000000804007981 */ /* 0x0002a8000c1e1900 */
[----:B-1----:R-:W2:Y:S02]  /*0520*/  LDG.E R4, [R4.64+0x4] ;  /* 0x0000040804047981 */ /* 0x002ea4000c1e1900 */
[----:B--2--5:R-:W-:-:S02]  /*0530*/  IADD3 R233, -R0, R4, RZ ;  /* 0x0000000400e97210 */ /* 0x024fc40007ffe1ff */
.L_x_1062:
[----:B------:R-:W-:-:S04]  /*0540*/  ISETP.NE.U32.AND P0, PT, RZ, c[0x0][0x2e0], PT ;  /* 0x0000b800ff007a0c */ /* 0x000fc80003f05070 */
[----:B------:R-:W-:-:S13]  /*0550*/  ISETP.NE.AND.EX P0, PT, RZ, c[0x0][0x2e4], PT, P0 ;  /* 0x0000b900ff007a0c */ /* 0x000fda0003f05300 */
[----:B------:R-:W-:Y:S05]  /*0560*/  @!P0 BRA `(.L_x_1063) ;  /* 0x0000003000008947 */ /* 0x000fea0003800000 */
[----:B------:R-:W-:-:S05]  /*0570*/  IMAD.WIDE R2, R30, R11, c[0x0][0x2e0] ;  /* 0x0000b8001e027625 */ /* 0x000fca00078e020b */
[----:B------:R1:W5:Y:S01]  /*0580*/  LDG.E R230, [R2.64] ;  /* 0x0000000802e67981 */ /* 0x000362000c1e1900 */
[----:B------:R-:W-:Y:S05]  /*0590*/  BRA `(.L_x_1064) ;  /* 0x0000004000007947 */ /* 0x000fea0003800000 */
.L_x_1063:
[----:B------:R-:W-:Y:S05]  /*05a0*/  @!P3 BRA `(.L_x_1064) ;  /* 0x000000300000b947 */ /* 0x000fea0003800000 */
[----:B------:R1:W2:Y:S04]  /*05b0*/  LDG.E R0, [R2.64] ;  /* 0x0000000802007981 */ /* 0x0002a8000c1e1900 */
[----:B-1----:R-:W2:Y:S02]  /*05c0*/  LDG.E R2, [R2.64+0x4] ;  /* 0x0000040802027981 */ /* 0x002ea4000c1e1900 */
[----:B--2---:R-:W-:Y:S02]  /*05d0*/  IADD3 R230, -R0, R2, RZ ;  /* 0x0000000200e67210 */ /* 0x004fe40007ffe1ff */
.L_x_1064:
        /* <DEDUP_REMOVED lines=13> */
.L_x_1065:
[----:B------:R-:W-:Y:S01]  /*06b0*/  IADD3 R0, R231, R233, -R230 ;  /* 0x000000e9e7007210 */ /* 0x000fe20007ffe8e6 */
[----:B------:R-:W-:Y:S01]  /*06c0*/  CS2R R158, SRZ ;  /* 0x00000000009e7805 */ /* 0x000fe2000001ff00 */
[----:B------:R-:W-:Y:S01]  /*06d0*/  PLOP3.LUT P2, PT, PT, PT, PT, 0x80, 0x0 ;  /* 0x000000000000781c */ /* 0x000fe20003f4f070 */
        /* <DEDUP_REMOVED lines=60> */
[----:B------:R-:W-:Y:S01]  /*0aa0*/  IMAD.IADD R229, R230, 0x1, -R231 ;  /* 0x00000001e6e57824 */ /* 0x000fe200078e0ae7 */
[CC--:B------:R-:W-:Y:S01]  /*0ab0*/  LEA.HI R42, R45.reuse, R48.reuse, RZ, 0x2 ;  /* 0x000000302d2a7211 */ /* 0x0c0fe200078f10ff */
[----:B------:R-:W-:Y:S01]  /*0ac0*/  UMOV UR6, 0x6 ;  /* 0x0000000600067882 */ /* 0x000fe20000000000 */
[----:B------:R-:W-:Y:S01]  /*0ad0*/  LEA.HI R27, R45, R48, RZ, 0x4 ;  /* 0x000000302d1b7211 */ /* 0x000fe200078f20ff */
[----:B------:R-:W-:Y:S01]  /*0ae0*/  ULDC.64 UR4, c[0x0][0x208] ;  /* 0x0000820000047ab9 */ /* 0x000fe20000000a00 */
[----:B------:R-:W-:Y:S01]  /*0af0*/  LOP3.LUT R0, R42, 0xfffffffc, RZ, 0xc0, !PT ;  /* 0xfffffffc2a007812 */ /* 0x000fe200078ec0ff */
[----:B------:R-:W-:Y:S01]  /*0b00*/  USHF.L.U64.HI UR5, UR4, UR6, UR5 ;  /* 0x0000000604057299 */ /* 0x000fe20008010205 */
[----:B------:R-:W-:Y:S01]  /*0b10*/  SHF.R.S32.HI R5, RZ, 0x4, R27 ;  /* 0x00000004ff057819 */ /* 0x000fe2000001141b */
[----:B------:R-:W-:Y:S01]  /*0b20*/  USHF.L.U32 UR4, UR4, 0x6, URZ ;  /* 0x0000000604047899 */ /* 0x000fe2000800063f */
[----:B------:R-:W-:Y:S01]  /*0b30*/  SHF.R.S32.HI R223, RZ, 0x2, R42 ;  /* 0x00000002ffdf7819 */ /* 0x000fe2000001142a */
[----:B------:R-:W-:Y:S01]  /*0b40*/  IMAD.IADD R34, R48, 0x1, -R0 ;  /* 0x0000000130227824 */ /* 0x000fe200078e0a00 */
[----:B------:R-:W-:Y:S01]  /*0b50*/  LEA.HI R4, R27, R5, RZ, 0x1 ;  /* 0x000000051b047211 */ /* 0x000fe200078f08ff */
[----:B------:R-:W-:Y:S01]  /*0b60*/  @P0 IMAD.HI.U32 R2, R51, c[0x0][0x24c], RZ ;  /* 0x0000930033020a27 */ /* 0x000fe200078e00ff */
[----:B------:R-:W-:-:S02]  /*0b70*/  SHF.R.S32.HI R9, RZ, 0x1f, R223 ;  /* 0x0000001fff097819 */ /* 0x000fc400000114df */
[----:B------:R-:W-:Y:S01]  /*0b80*/  IADD3 R16, P2, R223, R6, RZ ;  /* 0x00000006df107210 */ /* 0x000fe20007f5e0ff */
[----:B------:R-:W-:Y:S01]  /*0b90*/  IMAD R0, R10, 0x60, RZ ;  /* 0x000000600a007824 */ /* 0x000fe200078e02ff */
[----:B------:R-:W-:Y:S01]  /*0ba0*/  @P0 SHF.R.U32.HI R11, RZ, c[0x0][0x250], R2 ;  /* 0x00009400ff0b0a19 */ /* 0x000fe20000011602 */
[----:B------:R-:W-:Y:S01]  /*0bb0*/  IMAD.SHL.U32 R18, R34, 0x8, RZ ;  /* 0x0000000822127824 */ /* 0x000fe200078e00ff */
[----:B------:R-:W-:Y:S01]  /*0bc0*/  LOP3.LUT R4, R4, 0xfffffffe, RZ, 0xc0, !PT ;  /* 0xfffffffe04047812 */ /* 0x000fe200078ec0ff */
[----:B------:R-:W-:Y:S01]  /*0bd0*/  IMAD.X R17, R9, 0x1, R7, P2 ;  /* 0x0000000109117824 */ /* 0x000fe200010e0607 */
[----:B------:R-:W-:Y:S01]  /*0be0*/  SHF.R.S32.HI R21, RZ, 0x1f, R11 ;  /* 0x0000001fff157819 */ /* 0x000fe2000001140b */
[----:B------:R-:W-:Y:S01]  /*0bf0*/  IMAD.MOV.U32 R196, RZ, RZ, 0x10 ;  /* 0x00000010ffc47424 */ /* 0x000fe200078e00ff */
[C---:B------:R-:W-:Y:S01]  /*0c00*/  IADD3 R12, P0, R0.reuse, R48, RZ ;  /* 0x00000030000c7210 */ /* 0x040fe20007f1e0ff */
[----:B------:R-:W-:Y:S01]  /*0c10*/  IMAD.IADD R36, R5, 0x1, -R4 ;  /* 0x0000000105247824 */ /* 0x000fe200078e0a04 */
[----:B------:R-:W-:Y:S01]  /*0c20*/  SHF.R.S32.HI R19, RZ, 0x1f, R18 ;  /* 0x0000001fff137819 */ /* 0x000fe20000011412 */
[----:B------:R-:W-:Y:S01]  /*0c30*/  IMAD R2, R21, c[0x0][0x1e0], RZ ;  /* 0x0000780015027a24 */ /* 0x000fe200078e02ff */
[----:B------:R-:W-:-:S02]  /*0c40*/  LEA.HI.X.SX32 R13, R0, R3, 0x1, P0 ;  /* 0x00000003000d7211 */ /* 0x000fc400000f0eff */
[----:B------:R-:W-:Y:S01]  /*0c50*/  IADD3 R8, P0, R223, R14, RZ ;  /* 0x0000000edf087210 */ /* 0x000fe20007f1e0ff */
[C---:B------:R-:W-:Y:S01]  /*0c60*/  IMAD R0, R11.reuse, c[0x0][0x1e4], R2 ;  /* 0x000079000b007a24 */ /* 0x040fe200078e0202 */
[----:B------:R-:W-:Y:S01]  /*0c70*/  SHF.R.S32.HI R50, RZ, 0x1f, R51 ;  /* 0x0000001fff327819 */ /* 0x000fe20000011433 */
[----:B------:R-:W-:Y:S01]  /*0c80*/  IMAD.WIDE.U32 R2, R11, c[0x0][0x1e0], R18 ;  /* 0x000078000b027a25 */ /* 0x000fe200078e0012 */
[----:B------:R-:W-:Y:S02]  /*0c90*/  SHF.R.S32.HI R26, RZ, 0x1f, R30 ;  /* 0x0000001fff1a7819 */ /* 0x000fe4000001141e */
[----:B------:R-:W-:Y:S01]  /*0ca0*/  LEA.HI R49, R45, R48, RZ, 0x3 ;  /* 0x000000302d317211 */ /* 0x000fe200078f18ff */
[----:B------:R-:W-:Y:S01]  /*0cb0*/  IMAD.IADD R3, R3, 0x1, R0 ;  /* 0x0000000103037824 */ /* 0x000fe200078e0200 */
[----:B------:R-:W-:Y:S01]  /*0cc0*/  SHF.R.S32.HI R0, RZ, 0x1f, R10 ;  /* 0x0000001fff007819 */ /* 0x000fe2000001140a */
[----:B------:R-:W-:Y:S01]  /*0cd0*/  IMAD.X R9, R9, 0x1, R15, P0 ;  /* 0x0000000109097824 */ /* 0x000fe200000e060f */
[----:B------:R-:W-:Y:S01]  /*0ce0*/  IADD3 R4, P0, R22, R10, RZ ;  /* 0x0000000a16047210 */ /* 0x000fe20007f1e0ff */
[----:B------:R-:W-:Y:S01]  /*0cf0*/  IMAD R10, R50, c[0x0][0x270], RZ ;  /* 0x00009c00320a7a24 */ /* 0x000fe200078e02ff */
[----:B------:R-:W-:Y:S01]  /*0d00*/  SEL R15, R26, RZ, !P3 ;  /* 0x000000ff1a0f7207 */ /* 0x000fe20005800000 */
[----:B------:R-:W-:Y:S01]  /*0d10*/  IMAD R14, R50, c[0x0][0x288], RZ ;  /* 0x0000a200320e7a24 */ /* 0x000fe200078e02ff */
[----:B------:R-:W-:Y:S01]  /*0d20*/  LEA.HI.X.SX32 R5, R22, R0, 0x1, P0 ;  /* 0x0000000016057211 */ /* 0x000fe200000f0eff */
[----:B------:R-:W-:Y:S01]  /*0d30*/  IMAD R10, R51, c[0x0][0x274], R10 ;  /* 0x00009d00330a7a24 */ /* 0x000fe200078e020a */
[----:B------:R-:W-:Y:S01]  /*0d40*/  SEL R20, R30, RZ, !P3 ;  /* 0x000000ff1e147207 */ /* 0x000fe20005800000 */
[----:B------:R-:W-:Y:S01]  /*0d50*/  IMAD R0, R15, c[0x0][0x1e8], RZ ;  /* 0x00007a000f007a24 */ /* 0x000fe200078e02ff */
[----:B------:R-:W-:Y:S01]  /*0d60*/  LEA.HI R46, R45, R48, RZ, 0x5 ;  /* 0x000000302d2e7211 */ /* 0x000fe200078f28ff */
[----:B------:R-:W-:Y:S01]  /*0d70*/  IMAD.WIDE.U32 R6, R51, c[0x0][0x270], R4 ;  /* 0x00009c0033067a25 */ /* 0x000fe200078e0004 */
[----:B------:R-:W-:-:S02]  /*0d80*/  IADD3 R47, R18, 0x20, RZ ;  /* 0x00000020122f7810 */ /* 0x000fc40007ffe0ff */
[----:B------:R-:W-:Y:S01]  /*0d90*/  SHF.R.S32.HI R39, RZ, 0x5, R46 ;  /* 0x00000005ff277819 */ /* 0x000fe2000001142e */
[----:B------:R-:W-:Y:S01]  /*0da0*/  IMAD.SHL.U32 R22, R49, 0x8, RZ ;  /* 0x0000000831167824 */ /* 0x000fe200078e00ff */
[C---:B------:R-:W-:Y:S01]  /*0db0*/  IADD3 R238, R18.reuse, 0x40, RZ ;  /* 0x0000004012ee7810 */ /* 0x040fe20007ffe0ff */
[----:B------:R-:W-:Y:S01]  /*0dc0*/  IMAD.IADD R25, R7, 0x1, R10 ;  /* 0x0000000107197824 */ /* 0x000fe200078e020a */
[----:B------:R-:W-:Y:S01]  /*0dd0*/  ISETP.GE.AND P5, PT, R18, c[0x0][0x1cc], PT ;  /* 0x0000730012007a0c */ /* 0x000fe20003fa6270 */
[----:B------:R-:W-:Y:S01]  /*0de0*/  IMAD R14, R51, c[0x0][0x28c], R14 ;  /* 0x0000a300330e7a24 */ /* 0x000fe200078e020e */
[----:B------:R-:W-:Y:S01]  /*0df0*/  ISETP.GE.AND P6, PT, R47, c[0x0][0x1cc], PT ;  /* 0x000073002f007a0c */ /* 0x000fe20003fc6270 */
[----:B------:R-:W-:Y:S01]  /*0e00*/  IMAD.WIDE.U32 R4, R51, c[0x0][0x288], R4 ;  /* 0x0000a20033047a25 */ /* 0x000fe200078e0004 */
[----:B------:R-:W-:-:S03]  /*0e10*/  SEL R30, R30, RZ, !P1 ;  /* 0x000000ff1e1e7207 */ /* 0x000fc60004800000 */
[----:B------:R-:W-:Y:S01]  /*0e20*/  IMAD R7, R20, c[0x0][0x1ec], R0 ;  /* 0x00007b0014077a24 */ /* 0x000fe200078e0200 */
[----:B------:R-:W-:Y:S01]  /*0e30*/  LOP3.LUT R0, R22, 0xc0, RZ, 0xc0, !PT ;  /* 0x000000c016007812 */ /* 0x000fe200078ec0ff */
[----:B------:R-:W-:Y:S01]  /*0e40*/  IMAD.IADD R33, R5, 0x1, R14 ;  /* 0x0000000105217824 */ /* 0x000fe200078e020e */
[----:B------:R-:W-:Y:S01]  /*0e50*/  LEA.HI R22, R42, R223, RZ, 0x1 ;  /* 0x000000df2a167211 */ /* 0x000fe200078f08ff */
[----:B------:R-:W-:Y:S01]  /*0e60*/  IMAD.WIDE.U32 R2, R20, c[0x0][0x1e8], R2 ;  /* 0x00007a0014027a25 */ /* 0x000fe200078e0002 */
[----:B------:R-:W-:Y:S02]  /*0e70*/  SHF.R.U32.HI R5, RZ, 0x3, R0 ;  /* 0x00000003ff057819 */ /* 0x000fe40000011600 */
[----:B------:R-:W-:Y:S01]  /*0e80*/  LOP3.LUT R0, R0, 0x18, R18, 0xf8, !PT ;  /* 0x0000001800007812 */ /* 0x000fe200078ef812 */
[----:B------:R-:W-:-:S03]  /*0e90*/  IMAD.WIDE R8, R23, 0x80, R8 ;  /* 0x0000008017087825 */ /* 0x000fc600078e0208 */
[----:B------:R-:W-:Y:S01]  /*0ea0*/  LOP3.LUT R14, R0, R5, RZ, 0x3c, !PT ;  /* 0x00000005000e7212 */ /* 0x000fe200078e3cff */
[----:B------:R-:W-:Y:S02]  /*0eb0*/  IMAD.IADD R3, R3, 0x1, R7 ;  /* 0x0000000103037824 */ /* 0x000fe400078e0207 */
[----:B------:R-:W-:Y:S02]  /*0ec0*/  IMAD R0, R9, c[0x0][0x1d8], RZ ;  /* 0x0000760009007a24 */ /* 0x000fe400078e02ff */
[----:B------:R-:W-:Y:S02]  /*0ed0*/  IMAD.MOV.U32 R24, RZ, RZ, R6 ;  /* 0x000000ffff187224 */ /* 0x000fe400078e0006 */
        /* <DEDUP_REMOVED lines=9> */
[----:B------:R-:W-:Y:S02]  /*0f70*/  IMAD.MOV.U32 R23, RZ, RZ, c[0x0][0x1d8] ;  /* 0x00007600ff177624 */ /* 0x000fe400078e00ff */
[----:B------:R-:W-:Y:S01]  /*0f80*/  IMAD.IADD R29, R7, 0x1, R3 ;  /* 0x00000001071d7824 */ /* 0x000fe200078e0203 */
[----:B------:R-:W-:Y:S01]  /*0f90*/  LEA.HI.X R3, R4, c[0x0][0x1c4], R5, 0x1, P0 ;  /* 0x0000710004037a11 */ /* 0x000fe200000f0c05 */
[----:B------:R-:W-:Y:S01]  /*0fa0*/  IMAD.IADD R0, R223, 0x1, -R0 ;  /* 0x00000001df007824 */ /* 0x000fe200078e0a00 */
[----:B------:R-:W-:Y:S01]  /*0fb0*/  LEA R12, P0, R23, R2, 0x7 ;  /* 0x00000002170c7211 */ /* 0x000fe200078038ff */
[----:B------:R-:W-:Y:S02]  /*0fc0*/  IMAD.MOV.U32 R4, RZ, RZ, c[0x0][0x1dc] ;  /* 0x00007700ff047624 */ /* 0x000fe400078e00ff */
[----:B------:R-:W-:-:S02]  /*0fd0*/  IMAD R0, R39, 0x8, R0 ;  /* 0x0000000827007824 */ /* 0x000fc400078e0200 */
[----:B------:R-:W-:Y:S01]  /*0fe0*/  IMAD.MOV.U32 R28, RZ, RZ, R6 ;  /* 0x000000ffff1c7224 */ /* 0x000fe200078e0006 */
[----:B------:R-:W-:Y:S01]  /*0ff0*/  LEA.HI.X R13, R23, R3, R4, 0x7, P0 ;  /* 0x00000003170d7211 */ /* 0x000fe200000f3c04 */
[----:B------:R-:W-:Y:S01]  /*1000*/  IMAD R4, R21, c[0x0][0x1b0], RZ ;  /* 0x00006c0015047a24 */ /* 0x000fe200078e02ff */
[----:B------:R-:W-:Y:S01]  /*1010*/  ISETP.GE.AND P0, PT, R238, c[0x0][0x1cc], PT ;  /* 0x00007300ee007a0c */ /* 0x000fe20003f06270 */
[----:B------:R-:W-:Y:S01]  /*1020*/  IMAD.U32 R14, R0, 0x20, R14 ;  /* 0x00000020000e7824 */ /* 0x000fe200078e000e */
[----:B------:R-:W-:Y:S01]  /*1030*/  SEL R21, R26, RZ, !P1 ;  /* 0x000000ff1a157207 */ /* 0x000fe20004800000 */
[----:B------:R-:W-:Y:S02]  /*1040*/  IMAD.IADD R0, R229, 0x1, -R223 ;  /* 0x00000001e5007824 */ /* 0x000fe400078e0adf */
[C---:B------:R-:W-:Y:S02]  /*1050*/  IMAD R6, R11.reuse, c[0x0][0x1b4], R4 ;  /* 0x00006d000b067a24 */ /* 0x040fe400078e0204 */
[----:B------:R-:W-:Y:S01]  /*1060*/  IMAD.WIDE.U32 R4, R11, c[0x0][0x1b0], R18 ;  /* 0x00006c000b047a25 */ /* 0x000fe200078e0012 */
[----:B------:R-:W-:-:S02]  /*1070*/  ISETP.LT.OR P4, PT, R0, 0x1, P5 ;  /* 0x000000010000780c */ /* 0x000fc40002f81670 */
[C---:B------:R-:W-:Y:S01]  /*1080*/  ISETP.LT.OR P3, PT, R0.reuse, 0x1, P6 ;  /* 0x000000010000780c */ /* 0x040fe20003761670 */
[----:B------:R-:W-:Y:S01]  /*1090*/  IMAD R7, R17, c[0x0][0x208], RZ ;  /* 0x0000820011077a24 */ /* 0x000fe200078e02ff */
[C---:B------:R-:W-:Y:S01]  /*10a0*/  ISETP.LT.OR P2, PT, R0.reuse, 0x1, P0 ;  /* 0x000000010000780c */ /* 0x040fe20000741670 */
[----:B------:R-:W-:Y:S01]  /*10b0*/  IMAD R15, R15, c[0x0][0x1b8], RZ ;  /* 0x00006e000f0f7a24 */ /* 0x000fe200078e02ff */
[C---:B------:R-:W-:Y:S01]  /*10c0*/  ISETP.LT.OR P6, PT, R0.reuse, 0x41, P6 ;  /* 0x000000410000780c */ /* 0x040fe200037c1670 */
[----:B------:R-:W-:Y:S01]  /*10d0*/  IMAD.IADD R5, R5, 0x1, R6 ;  /* 0x0000000105057824 */ /* 0x000fe200078e0206 */
[----:B------:R-:W-:Y:S01]  /*10e0*/  ISETP.LT.OR P0, PT, R0, 0x41, P0 ;  /* 0x000000410000780c */ /* 0x000fe20000701670 */
[----:B------:R-:W-:Y:S02]  /*10f0*/  IMAD R38, R16, c[0x0][0x20c], R7 ;  /* 0x0000830010267a24 */ /* 0x000fe400078e0207 */
        /* <DEDUP_REMOVED lines=20> */
[----:B------:R-:W-:-:S02]  /*1240*/  ISETP.LT.OR P1, PT, R0, 0x1, P5 ;  /* 0x000000010000780c */ /* 0x000fc40002f21670 */
[----:B------:R-:W-:Y:S01]  /*1250*/  ISETP.LT.OR P5, PT, R0, 0x41, P5 ;  /* 0x000000410000780c */ /* 0x000fe20002fa1670 */
[----:B------:R-:W-:Y:S01]  /*1260*/  IMAD.IADD R5, R11, 0x1, R17 ;  /* 0x000000010b057824 */ /* 0x000fe200078e0211 */
[C---:B------:R-:W-:Y:S01]  /*1270*/  IADD3 R251, R14.reuse, 0xc080, RZ ;  /* 0x0000c0800efb7810 */ /* 0x040fe20007ffe0ff */
        /* <DEDUP_REMOVED lines=10> */
[----:B------:R2:W-:Y:S02]  /*1320*/  LDGSTS.E.BYPASS.LTC128B.128 [R14+0xb080], [R12.64+0x80], !P0 ;  /* 0x0b0800800c0e7fae */ /* 0x0005e4000c101d48 */
        /* <DEDUP_REMOVED lines=242> */
.L_x_1068:
[----:B------:R-:W-:Y:S05]  /*2250*/  BSYNC B0 ;  /* 0x0000000000007941 */ /* 0x000fea0003800000 */
.L_x_1067:
        /* <DEDUP_REMOVED lines=83> */
.L_x_1087:
        /* <DEDUP_REMOVED lines=104> */
.L_x_1071:
[----:B------:R-:W-:Y:S04]  /*2e10*/  MOV R37, 0x1 ;  /* 0x0000000100257802 */ /* 0x000fe80000000f00 */
[----:B------:R-:W-:Y:S11]  /*2e20*/  ISETP.NE.AND P0, PT, R37, c[0x0][0x2a8], PT ;  /* 0x0000aa0025007a0c */ /* 0x000ff60003f05270 */
[----:B------:R-:W-:Y:S02]  /*2e30*/  @!UPT UIADD3 URZ, URZ, URZ, URZ ;  /* 0x0000003f3f3ff290 */ /* 0x000fe4000fffe03f */
[----:B------:R-:W-:Y:S05]  /*2e40*/  @P0 IMAD.HI.U32 R37, R36, c[0x0][0x2ac], RZ ;  /* 0x0000ab0024250a27 */ /* 0x000fea00078e00ff */
[----:B------:R-:W-:Y:S02]  /*2e50*/  @P0 SHF.R.U32.HI R36, RZ, c[0x0][0x2b0], R37 ;  /* 0x0000ac00ff240a19 */ /* 0x000fe40000011625 */
.L_x_1072:
[----:B------:R-:W-:Y:S05]  /*2e60*/  BSYNC B0 ;  /* 0x0000000000007941 */ /* 0x000fea0003800000 */
.L_x_1070:
[----:B------:R-:W-:Y:S02]  /*2e70*/  IMAD R201, R36, c[0x0][0x2a8], -R231 ;  /* 0x0000aa0024c97a24 */ /* 0x000fe400078e0ae7 */
[----:B------:R-:W-:Y:S02]  /*2e80*/  IMAD.IADD R36, R224, 0x1, R2 ;  /* 0x00000001e0247824 */ /* 0x000fe400078e0202 */
[----:B------:R-:W-:Y:S05]  /*2e90*/  IMAD.IADD R201, R201, 0x1, -R228 ;  /* 0x00000001c9c97824 */ /* 0x000fea00078e0ae4 */
[----:B------:R-:W-:Y:S02]  /*2ea0*/  IADD3 R37, R201, c[0x0][0x2a8], RZ ;  /* 0x0000aa00c9257a10 */ /* 0x000fe40007ffe0ff */
[----:B------:R-:W-:Y:S02]  /*2eb0*/  IMNMX R201, R36, R201, !PT ;  /* 0x000000c924c97217 */ /* 0x000fe40007800200 */
[----:B------:R-:W-:Y:S02]  /*2ec0*/  IMNMX R199, R199, R37, PT ;  /* 0x00000025c7c77217 */ /* 0x000fe40003800200 */
.L_x_1069:
        /* <DEDUP_REMOVED lines=18> */
.L_x_1075:
[----:B------:R-:W-:Y:S04]  /*2ff0*/  MOV R37, 0x1 ;  /* 0x0000000100257802 */ /* 0x000fe80000000f00 */
[----:B------:R-:W-:Y:S11]  /*3000*/  ISETP.NE.AND P0, PT, R37, c[0x0][0x2a8], PT ;  /* 0x0000aa0025007a0c */ /* 0x000ff60003f05270 */
[----:B------:R-:W-:Y:S02]  /*3010*/  @!UPT UIADD3 URZ, URZ, URZ, URZ ;  /* 0x0000003f3f3ff290 */ /* 0x000fe4000fffe03f */
[----:B------:R-:W-:Y:S05]  /*3020*/  @P0 IMAD.HI.U32 R37, R36, c[0x0][0x2ac], RZ ;  /* 0x0000ab0024250a27 */ /* 0x000fea00078e00ff */
[----:B------:R-:W-:Y:S02]  /*3030*/  @P0 SHF.R.U32.HI R36, RZ, c[0x0][0x2b0], R37 ;  /* 0x0000ac00ff240a19 */ /* 0x000fe40000011625 */
.L_x_1076:
[----:B------:R-:W-:Y:S05]  /*3040*/  BSYNC B0 ;  /* 0x0000000000007941 */ /* 0x000fea0003800000 */
.L_x_1074:
[----:B------:R-:W-:Y:S04]  /*3050*/  IMAD R36, R36, c[0x0][0x2a8], -R231 ;  /* 0x0000aa0024247a24 */ /* 0x000fe800078e0ae7 */
[----:B------:R-:W-:Y:S05]  /*3060*/  IMAD.IADD R36, R36, 0x1, -R228 ;  /* 0x0000000124247824 */ /* 0x000fea00078e0ae4 */
[----:B------:R-:W-:Y:S02]  /*3070*/  IADD3 R37, R36, c[0x0][0x2a8], RZ ;  /* 0x0000aa0024257a10 */ /* 0x000fe40007ffe0ff */
[----:B------:R-:W-:Y:S02]  /*3080*/  IMNMX R200, R200, R36, !PT ;  /* 0x00000024c8c87217 */ /* 0x000fe40007800200 */
[----:B------:R-:W-:Y:S02]  /*3090*/  IMNMX R202, R202, R37, PT ;  /* 0x00000025caca7217 */ /* 0x000fe40003800200 */
.L_x_1073:
        /* <DEDUP_REMOVED lines=18> */
.L_x_1079:
[----:B------:R-:W-:Y:S04]  /*31c0*/  MOV R37, 0x1 ;  /* 0x0000000100257802 */ /* 0x000fe80000000f00 */
[----:B------:R-:W-:Y:S11]  /*31d0*/  ISETP.NE.AND P0, PT, R37, c[0x0][0x2a8], PT ;  /* 0x0000aa0025007a0c */ /* 0x000ff60003f05270 */
[----:B------:R-:W-:Y:S02]  /*31e0*/  @!UPT UIADD3 URZ, URZ, URZ, URZ ;  /* 0x0000003f3f3ff290 */ /* 0x000fe4000fffe03f */
[----:B------:R-:W-:Y:S05]  /*31f0*/  @P0 IMAD.HI.U32 R37, R36, c[0x0][0x2ac], RZ ;  /* 0x0000ab0024250a27 */ /* 0x000fea00078e00ff */
[----:B------:R-:W-:Y:S02]  /*3200*/  @P0 SHF.R.U32.HI R36, RZ, c[0x0][0x2b0], R37 ;  /* 0x0000ac00ff240a19 */ /* 0x000fe40000011625 */
.L_x_1080:
[----:B------:R-:W-:Y:S05]  /*3210*/  BSYNC B0 ;  /* 0x0000000000007941 */ /* 0x000fea0003800000 */
.L_x_1078:
[----:B------:R-:W-:Y:S04]  /*3220*/  IMAD R36, R36, c[0x0][0x2a8], -R231 ;  /* 0x0000aa0024247a24 */ /* 0x000fe800078e0ae7 */
[----:B------:R-:W-:Y:S05]  /*3230*/  IMAD.IADD R36, R36, 0x1, -R228 ;  /* 0x0000000124247824 */ /* 0x000fea00078e0ae4 */
[----:B------:R-:W-:Y:S02]  /*3240*/  IADD3 R37, R36, c[0x0][0x2a8], RZ ;  /* 0x0000aa0024257a10 */ /* 0x000fe40007ffe0ff */
[----:B------:R-:W-:Y:S02]  /*3250*/  IMNMX R203, R203, R36, !PT ;  /* 0x00000024cbcb7217 */ /* 0x000fe40007800200 */
[----:B------:R-:W-:Y:S02]  /*3260*/  IMNMX R205, R205, R37, PT ;  /* 0x00000025cdcd7217 */ /* 0x000fe40003800200 */
.L_x_1077:
        /* <DEDUP_REMOVED lines=18> */
.L_x_1083:
[----:B------:R-:W-:Y:S04]  /*3390*/  MOV R36, 0x1 ;  /* 0x0000000100247802 */ /* 0x000fe80000000f00 */
[----:B------:R-:W-:Y:S11]  /*33a0*/  ISETP.NE.AND P0, PT, R36, c[0x0][0x2a8], PT ;  /* 0x0000aa0024007a0c */ /* 0x000ff60003f05270 */
[----:B------:R-:W-:Y:S02]  /*33b0*/  @!UPT UIADD3 URZ, URZ, URZ, URZ ;  /* 0x0000003f3f3ff290 */ /* 0x000fe4000fffe03f */
[----:B------:R-:W-:Y:S05]  /*33c0*/  @P0 IMAD.HI.U32 R36, R2, c[0x0][0x2ac], RZ ;  /* 0x0000ab0002240a27 */ /* 0x000fea00078e00ff */
[----:B------:R-:W-:Y:S02]  /*33d0*/  @P0 SHF.R.U32.HI R2, RZ, c[0x0][0x2b0], R36 ;  /* 0x0000ac00ff020a19 */ /* 0x000fe40000011624 */
.L_x_1084:
[----:B------:R-:W-:Y:S05]  /*33e0*/  BSYNC B0 ;  /* 0x0000000000007941 */ /* 0x000fea0003800000 */
.L_x_1082:
[----:B------:R-:W-:Y:S04]  /*33f0*/  IMAD R2, R2, c[0x0][0x2a8], -R231 ;  /* 0x0000aa0002027a24 */ /* 0x000fe800078e0ae7 */
[----:B------:R-:W-:Y:S05]  /*3400*/  IMAD.IADD R2, R2, 0x1, -R228 ;  /* 0x0000000102027824 */ /* 0x000fea00078e0ae4 */
[----:B------:R-:W-:Y:S02]  /*3410*/  IADD3 R36, R2, c[0x0][0x2a8], RZ ;  /* 0x0000aa0002247a10 */ /* 0x000fe40007ffe0ff */
[----:B------:R-:W-:Y:S02]  /*3420*/  IMNMX R204, R204, R2, !PT ;  /* 0x00000002cccc7217 */ /* 0x000fe40007800200 */
[----:B------:R-:W-:Y:S02]  /*3430*/  IMNMX R206, R206, R36, PT ;  /* 0x00000024cece7217 */ /* 0x000fe40003800200 */
.L_x_1081:
        /* <DEDUP_REMOVED lines=50> */
.L_x_1085:
        /* <DEDUP_REMOVED lines=474> */
.L_x_1086:
        /* <DEDUP_REMOVED lines=237> */
.L_x_1066:
[----:B------:R-:W-:Y:S05]  /*63d0*/  @P2 EXIT ;  /* 0x000000000000294d */ /* 0x000fea0003800000 */
[----:B------:R-:W2:Y:S01]  /*63e0*/  LDL.LU R9, [R1+0x8] ;  /* 0x0000080001097983 */ /* 0x000ea20000300800 */
[----:B------:R-:W-:-:S04]  /*63f0*/  ISETP.NE.U32.AND P2, PT, RZ, c[0x0][0x360], PT ;  /* 0x0000d800ff007a0c */ /* 0x000fc80003f45070 */
[----:B------:R-:W-:-:S13]  /*6400*/  ISETP.NE.AND.EX P2, PT, RZ, c[0x0][0x364], PT, P2 ;  /* 0x0000d900ff007a0c */ /* 0x000fda0003f45320 */
[----:B------:R-:W-:-:S04]  /*6410*/  @P2 IMAD.MOV.U32 R2, RZ, RZ, 0x4 ;  /* 0x00000004ff022424 */ /* 0x000fc800078e00ff */
[----:B--2---:R-:W-:-:S05]  /*6420*/  @P2 IMAD.WIDE R2, R9, R2, c[0x0][0x360] ;  /* 0x0000d80009022625 */ /* 0x004fca00078e0202 */
[----:B------:R1:W2:Y:S01]  /*6430*/  @P2 LDG.E R0, [R2.64] ;  /* 0x0000000802002981 */ /* 0x0002a2000c1e1900 */
[----:B------:R-:W-:-:S03]  /*6440*/  MOV R4, 0x1 ;  /* 0x0000000100047802 */ /* 0x000fc60000000f00 */
[----:B------:R-:W3:Y:S04]  /*6450*/  S2R R5, SR_CTAID.X ;  /* 0x0000000000057919 */ /* 0x000ee80000002500 */
[----:B------:R-:W-:Y:S01]  /*6460*/  BAR.SYNC.DEFER_BLOCKING 0x1, 0x100 ;  /* 0x0044000000007b1d */ /* 0x000fe20000010000 */
[----:B------:R-:W-:-:S05]  /*6470*/  ISETP.NE.AND P0, PT, R4, c[0x0][0x338], PT ;  /* 0x0000ce0004007a0c */ /* 0x000fca0003f05270 */
[----:B------:R-:W4:Y:S04]  /*6480*/  S2R R7, SR_TID.X ;  /* 0x0000000000077919 */ /* 0x000f280000002100 */
[----:B-1----:R-:W1:Y:S01]  /*6490*/  S2R R3, SR_CTAID.Y ;  /* 0x0000000000037919 */ /* 0x002e620000002600 */
[----:B---3--:R-:W-:-:S05]  /*64a0*/  IMAD R5, R5, 0x3000, RZ ;  /* 0x0000300005057824 */ /* 0x008fca00078e02ff */
[----:B------:R-:W-:Y:S01]  /*64b0*/  SHF.R.S32.HI R6, RZ, 0x1f, R5 ;  /* 0x0000001fff067819 */ /* 0x000fe20000011405 */
        /* <DEDUP_REMOVED lines=11> */
[--C-:B----4-:R-:W-:Y:S01]  /*6570*/  IADD3 R2, P1, P0, R2, R5, R7.reuse ;  /* 0x0000000502027210 */ /* 0x110fe2000783e007 */
[C---:B------:R-:W-:Y:S01]  /*6580*/  IMAD R5, R4.reuse, c[0x0][0x328], RZ ;  /* 0x0000ca0004057a24 */ /* 0x040fe200078e02ff */
[----:B------:R-:W-:Y:S01]  /*6590*/  SHF.R.S32.HI R7, RZ, 0x1f, R7 ;  /* 0x0000001fff077819 */ /* 0x000fe20000011407 */
[----:B------:R-:W-:-:S03]  /*65a0*/  IMAD R4, R4, c[0x0][0x300], RZ ;  /* 0x0000c00004047a24 */ /* 0x000fc600078e02ff */
[----:B------:R-:W-:Y:S01]  /*65b0*/  IADD3.X R3, R3, R6, R7, P1, P0 ;  /* 0x0000000603037210 */ /* 0x000fe20000fe0407 */
        /* <DEDUP_REMOVED lines=118> */
.L_x_1088:
        /* <DEDUP_REMOVED lines=14> */
.L_x_1428:


//--------------------- .text._ZN7cutlass13device_kernelIN5flash19enable_sm80_to_sm89INS1_16FlashAttnBwdSm80INS1_25CollectiveMainloopBwdSm80ILi2ELi2EN4cute5tupleIJNS5_1CILi64EEENS7_ILi128EEENS7_ILi96EEEEEENS_6half_tEfNS_4arch4Sm80ELb0ELb1ELb0ELb1ELb1ELb0ELb0ELb0ELi2ELi2ELi4ELi2ELb0EEENS1_24CollectiveEpilogueBwdGQAISB_fSE_Li256ELb1ELb1EEENS1_19SingleTileSchedulerILb1ELb0ELb0ELi128EEEEEEEEEvNT_6ParamsE --------------------------
	.section	.text._ZN7cutlass13device_kernelIN5flash19enable_sm80_to_sm89INS1_16FlashAttnBwdSm80INS1_25CollectiveMainloopBwdSm80ILi2ELi2EN4cute5tupleIJNS5_1CILi64EEENS7_ILi128EEENS7_ILi96EEEEEENS_6half_tEfNS_4arch4Sm80ELb0ELb1ELb0ELb1ELb1ELb0ELb0ELb0ELi2ELi2ELi4ELi2ELb0EEENS1_24CollectiveEpilogueBwdGQAISB_fSE_Li256ELb1ELb1EEENS1_19SingleTileSchedulerILb1ELb0ELb0ELi128EEEEEEEEEvNT_6ParamsE,"ax",@progbits
	.sectioninfo	@"SHI_REGISTERS=255"
	.align	128
.text._ZN7cutlass13device_kernelIN5flash19enable_sm80_to_sm89INS1_16FlashAttnBwdSm80INS1_25CollectiveMainloopBwdSm80ILi2ELi2EN4cute5tupleIJNS5_1CILi64EEENS7_ILi128EEENS7_ILi96EEEEEENS_6half_tEfNS_4arch4Sm80ELb0ELb1ELb0ELb1ELb1ELb0ELb0ELb0ELi2ELi2ELi4ELi2ELb0EEENS1_24CollectiveEpilogueBwdGQAISB_fSE_Li256ELb1ELb1EEENS1_19SingleTileSchedulerILb1ELb0ELb0ELi128EEEEEEEEEvNT_6ParamsE:
        .type           _ZN7cutlass13device_kernelIN5flash19enable_sm80_to_sm89INS1_16FlashAttnBwdSm80INS1_25CollectiveMainloopBwdSm80ILi2ELi2EN4cute5tupleIJNS5_1CILi64EEENS7_ILi128EEENS7_ILi96EEEEEENS_6half_tEfNS_4arch4Sm80ELb0ELb1ELb0ELb1ELb1ELb0ELb0ELb0ELi2ELi2ELi4ELi2ELb0EEENS1_24CollectiveEpilogueBwdGQAISB_fSE_Li256ELb1ELb1EEENS1_19SingleTileSchedulerILb1ELb0ELb0ELi128EEEEEEEEEvNT_6ParamsE,@function
        .size           _ZN7cutlass13device_kernelIN5flash19enable_sm80_to_sm89INS1_16FlashAttnBwdSm80INS1_25CollectiveMainloopBwdSm80ILi2ELi2EN4cute5tupleIJNS5_1CILi64EEENS7_ILi128EEENS7_ILi96EEEEEENS_6half_tEfNS_4arch4Sm80ELb0ELb1ELb0ELb1ELb1ELb0ELb0ELb0ELi2ELi2ELi4ELi2ELb0EEENS1_24CollectiveEpilogueBwdGQAISB_fSE_Li256ELb1ELb1EEENS1_19SingleTileSchedulerILb1ELb0ELb0ELi128EEEEEEEEEvNT_6ParamsE,(.L_x_1429 - _ZN7cutlass13device_kernelIN5flash19enable_sm80_to_sm89INS1_16FlashAttnBwdSm80INS1_25CollectiveMainloopBwdSm80ILi2ELi2EN4cute5tupleIJNS5_1CILi64EEENS7_ILi128EEENS7_ILi96EEEEEENS_6half_tEfNS_4arch4Sm80ELb0ELb1ELb0ELb1ELb1ELb0ELb0ELb0ELi2ELi2ELi4ELi2ELb0EEENS1_24CollectiveEpilogueBwdGQAISB_fSE_Li256ELb1ELb1EEENS1_19SingleTileSchedulerILb1ELb0ELb0ELi128EEEEEEEEEvNT_6ParamsE)
        .other          _ZN7cutlass13device_kernelIN5flash19enable_sm80_to_sm89INS1_16FlashAttnBwdSm80INS1_25CollectiveMainloopBwdSm80ILi2ELi2EN4cute5tupleIJNS5_1CILi64EEENS7_ILi128EEENS7_ILi96EEEEEENS_6half_tEfNS_4arch4Sm80ELb0ELb1ELb0ELb1ELb1ELb0ELb0ELb0ELi2ELi2ELi4ELi2ELb0EEENS1_24CollectiveEpilogueBwdGQAISB_fSE_Li256ELb1ELb1EEENS1_19SingleTileSchedulerILb1ELb0ELb0ELi128EEEEEEEEEvNT_6ParamsE,@"STO_CUDA_ENTRY STV_DEFAULT"
_ZN7cutlass13device_kernelIN5flash19enable_sm80_to_sm89INS1_16FlashAttnBwdSm80INS1_25CollectiveMainloopBwdSm80ILi2ELi2EN4cute5tupleIJNS5_1CILi64EEENS7_ILi128EEENS7_ILi96EEEEEENS_6half_tEfNS_4arch4Sm80ELb0ELb1ELb0ELb1ELb1ELb0ELb0ELb0ELi2ELi2ELi4ELi2ELb0EEENS1_24CollectiveEpilogueBwdGQAISB_fSE_Li256ELb1ELb1EEENS1_19SingleTileSchedulerILb1ELb0ELb0ELi128EEEEEEEEEvNT_6ParamsE:
        /* <DEDUP_REMOVED lines=18> */
.L_x_1090:
        /* <DEDUP_REMOVED lines=8> */
.L_x_1092:
[----:B------:R-:W-:Y:S02]  /*01a0*/  MOV R0, c[0x0][0x3ac] ;  /* 0x0000eb0000007a02 */ /* 0x000fe40000000f00 */
.L_x_1091:
[----:B------:R-:W-:-:S05]  /*01b0*/  IMAD.SHL.U32 R231, R23, 0x80, RZ ;  /* 0x0000008017e77824 */ /* 0x000fca00078e00ff */
[----:B-----5:R-:W-:-:S04]  /*01c0*/  ISETP.GE.AND P0, PT, R231, R0, PT ;  /* 0x00000000e700720c */ /* 0x020fc80003f06270 */
[----:B------:R-:W-:-:S05]  /*01d0*/  SEL R0, R5, 0xffffffff, !P0 ;  /* 0xffffffff05007807 */ /* 0x000fca0004000000 */
[----:B------:R2:W-:Y:S01]  /*01e0*/  STL [R1+0x8], R0 ;  /* 0x0000080001007387 */ /* 0x0005e20000100800 */
[----:B------:R-:W-:Y:S05]  /*01f0*/  BRA `(.L_x_1093) ;  /* 0x0000012000007947 */ /* 0x000fea0003800000 */
.L_x_1089:
[----:B---34-:R-:W-:-:S04]  /*0200*/  ISETP.NE.U32.AND P0, PT, RZ, c[0x0][0x3c8], PT ;  /* 0x0000f200ff007a0c */ /* 0x018fc80003f05070 */
[----:B------:R-:W-:-:S13]  /*0210*/  ISETP.NE.AND.EX P0, PT, RZ, c[0x0][0x3cc], PT, P0 ;  /* 0x0000f300ff007a0c */ /* 0x000fda0003f05300 */
[----:B------:R-:W-:Y:S05]  /*0220*/  @!P0 BRA `(.L_x_1094) ;  /* 0x0000002000008947 */ /* 0x000fea0003800000 */
[----:B------:R1:W5:Y:S01]  /*0230*/  LDG.E R0, [R2.64] ;  /* 0x0000000802007981 */ /* 0x000362000c1e1900 */
[----:B------:R-:W-:Y:S05]  /*0240*/  BRA `(.L_x_1095) ;  /* 0x0000009000007947 */ /* 0x000fea0003800000 */
.L_x_1094:
        /* <DEDUP_REMOVED lines=8> */
.L_x_1096:
[----:B------:R-:W-:Y:S02]  /*02d0*/  MOV R0, c[0x0][0x3ac] ;  /* 0x0000eb0000007a02 */ /* 0x000fe40000000f00 */
.L_x_1095:
[----:B------:R-:W-:-:S05]  /*02e0*/  IMAD.SHL.U32 R231, R23, 0x80, RZ ;  /* 0x0000008017e77824 */ /* 0x000fca00078e00ff */
[----:B-----5:R-:W-:-:S04]  /*02f0*/  ISETP.GE.AND P0, PT, R231, R0, PT ;  /* 0x00000000e700720c */ /* 0x020fc80003f06270 */
[----:B------:R-:W-:-:S05]  /*0300*/  SEL R0, R5, 0xffffffff, !P0 ;  /* 0xffffffff05007807 */ /* 0x000fca0004000000 */
[----:B------:R2:W-:Y:S04]  /*0310*/  STL [R1+0x8], R0 ;  /* 0x0000080001007387 */ /* 0x0005e80000100800 */
.L_x_1093:
        /* <DEDUP_REMOVED lines=34> */
.L_x_1097:
[----:B------:R-:W-:-:S04]  /*0540*/  ISETP.NE.U32.AND P0, PT, RZ, c[0x0][0x2e0], PT ;  /* 0x0000b800ff007a0c */ /* 0x000fc80003f05070 */
[----:B------:R-:W-:-:S13]  /*0550*/  ISETP.NE.AND.EX P0, PT, RZ, c[0x0][0x2e4], PT, P0 ;  /* 0x0000b900ff007a0c */ /* 0x000fda0003f05300 */
[----:B------:R-:W-:Y:S05]  /*0560*/  @!P0 BRA `(.L_x_1098) ;  /* 0x0000003000008947 */ /* 0x000fea0003800000 */
[----:B------:R-:W-:-:S05]  /*0570*/  IMAD.WIDE R2, R30, R11, c[0x0][0x2e0] ;  /* 0x0000b8001e027625 */ /* 0x000fca00078e020b */
[----:B------:R1:W5:Y:S01]  /*0580*/  LDG.E R230, [R2.64] ;  /* 0x0000000802e67981 */ /* 0x000362000c1e1900 */
[----:B------:R-:W-:Y:S05]  /*0590*/  BRA `(.L_x_1099) ;  /* 0x0000004000007947 */ /* 0x000fea0003800000 */
.L_x_1098:
[----:B------:R-:W-:Y:S05]  /*05a0*/  @!P3 BRA `(.L_x_1099) ;  /* 0x000000300000b947 */ /* 0x000fea0003800000 */
[----:B------:R1:W2:Y:S04]  /*05b0*/  LDG.E R0, [R2.64] ;  /* 0x0000000802007981 */ /* 0x0002a8000c1e1900 */
[----:B-1----:R-:W2:Y:S02]  /*05c0*/  LDG.E R2, [R2.64+0x4] ;  /* 0x0000040802027981 */ /* 0x002ea4000c1e1900 */
[----:B--2---:R-:W-:Y:S02]  /*05d0*/  IADD3 R230, -R0, R2, RZ ;  /* 0x0000000200e67210 */ /* 0x004fe40007ffe1ff */
.L_x_1099:
        /* <DEDUP_REMOVED lines=13> */
.L_x_1100:
        /* <DEDUP_REMOVED lines=442> */
.L_x_1103:
[----:B------:R-:W-:Y:S05]  /*2250*/  BSYNC B0 ;  /* 0x0000000000007941 */ /* 0x000fea0003800000 */
.L_x_1102:
        /* <DEDUP_REMOVED lines=83> */
.L_x_1122:
        /* <DEDUP_REMOVED lines=104> */
.L_x_1106:
[----:B------:R-:W-:Y:S04]  /*2e10*/  MOV R37, 0x1 ;  /* 0x0000000100257802 */ /* 0x000fe80000000f00 */
[----:B------:R-:W-:Y:S11]  /*2e20*/  ISETP.NE.AND P0, PT, R37, c[0x0][0x2a8], PT ;  /* 0x0000aa0025007a0c */ /* 0x000ff60003f05270 */
[----:B------:R-:W-:Y:S02]  /*2e30*/  @!UPT UIADD3 URZ, URZ, URZ, URZ ;  /* 0x0000003f3f3ff290 */ /* 0x000fe4000fffe03f */
[----:B------:R-:W-:Y:S05]  /*2e40*/  @P0 IMAD.HI.U32 R37, R36, c[0x0][0x2ac], RZ ;  /* 0x0000ab0024250a27 */ /* 0x000fea00078e00ff */
[----:B------:R-:W-:Y:S02]  /*2e50*/  @P0 SHF.R.U32.HI R36, RZ, c[0x0][0x2b0], R37 ;  /* 0x0000ac00ff240a19 */ /* 0x000fe40000011625 */
.L_x_1107:
[----:B------:R-:W-:Y:S05]  /*2e60*/  BSYNC B0 ;  /* 0x0000000000007941 */ /* 0x000fea0003800000 */
.L_x_1105:
[----:B------:R-:W-:Y:S02]  /*2e70*/  IMAD R201, R36, c[0x0][0x2a8], -R231 ;  /* 0x0000aa0024c97a24 */ /* 0x000fe400078e0ae7 */
[----:B------:R-:W-:Y:S02]  /*2e80*/  IMAD.IADD R36, R224, 0x1, R2 ;  /* 0x00000001e0247824 */ /* 0x000fe400078e0202 */
[----:B------:R-:W-:Y:S05]  /*2e90*/  IMAD.IADD R201, R201, 0x1, -R228 ;  /* 0x00000001c9c97824 */ /* 0x000fea00078e0ae4 */
[----:B------:R-:W-:Y:S02]  /*2ea0*/  IADD3 R37, R201, c[0x0][0x2a8], RZ ;  /* 0x0000aa00c9257a10 */ /* 0x000fe40007ffe0ff */
[----:B------:R-:W-:Y:S02]  /*2eb0*/  IMNMX R201, R36, R201, !PT ;  /* 0x000000c924c97217 */ /* 0x000fe40007800200 */
[----:B------:R-:W-:Y:S02]  /*2ec0*/  IMNMX R199, R199, R37, PT ;  /* 0x00000025c7c77217 */ /* 0x000fe40003800200 */
.L_x_1104:
        /* <DEDUP_REMOVED lines=18> */
.L_x_1110:
[----:B------:R-:W-:Y:S04]  /*2ff0*/  MOV R37, 0x1 ;  /* 0x0000000100257802 */ /* 0x000fe80000000f00 */
[----:B------:R-:W-:Y:S11]  /*3000*/  ISETP.NE.AND P0, PT, R37, c[0x0][0x2a8], PT ;  /* 0x0000aa0025007a0c */ /* 0x000ff60003f05270 */
[----:B------:R-:W-:Y:S02]  /*3010*/  @!UPT UIADD3 URZ, URZ, URZ, URZ ;  /* 0x0000003f3f3ff290 */ /* 0x000fe4000fffe03f */
[----:B------:R-:W-:Y:S05]  /*3020*/  @P0 IMAD.HI.U32 R37, R36, c[0x0][0x2ac], RZ ;  /* 0x0000ab0024250a27 */ /* 0x000fea00078e00ff */
[----:B------:R-:W-:Y:S02]  /*3030*/  @P0 SHF.R.U32.HI R36, RZ, c[0x0][0x2b0], R37 ;  /* 0x0000ac00ff240a19 */ /* 0x000fe40000011625 */
.L_x_1111:
[----:B------:R-:W-:Y:S05]  /*3040*/  BSYNC B0 ;  /* 0x0000000000007941 */ /* 0x000fea0003800000 */
.L_x_1109:
[----:B------:R-:W-:Y:S04]  /*3050*/  IMAD R36, R36, c[0x0][0x2a8], -R231 ;  /* 0x0000aa0024247a24 */ /* 0x000fe800078e0ae7 */
[----:B------:R-:W-:Y:S05]  /*3060*/  IMAD.IADD R36, R36, 0x1, -R228 ;  /* 0x0000000124247824 */ /* 0x000fea00078e0ae4 */
[----:B------:R-:W-:Y:S02]  /*3070*/  IADD3 R37, R36, c[0x0][0x2a8], RZ ;  /* 0x0000aa0024257a10 */ /* 0x000fe40007ffe0ff */
[----:B------:R-:W-:Y:S02]  /*3080*/  IMNMX R200, R200, R36, !PT ;  /* 0x00000024c8c87217 */ /* 0x000fe40007800200 */
[----:B------:R-:W-:Y:S02]  /*3090*/  IMNMX R202, R202, R37, PT ;  /* 0x00000025caca7217 */ /* 0x000fe40003800200 */
.L_x_1108:
        /* <DEDUP_REMOVED lines=18> */
.L_x_1114:
[----:B------:R-:W-:Y:S04]  /*31c0*/  MOV R37, 0x1 ;  /* 0x0000000100257802 */ /* 0x000fe80000000f00 */
[----:B------:R-:W-:Y:S11]  /*31d0*/  ISETP.NE.AND P0, PT, R37, c[0x0][0x2a8], PT ;  /* 0x0000aa0025007a0c */ /* 0x000ff60003f05270 */
[----:B------:R-:W-:Y:S02]  /*31e0*/  @!UPT UIADD3 URZ, URZ, URZ, URZ ;  /* 0x0000003f3f3ff290 */ /* 0x000fe4000fffe03f */
[----:B------:R-:W-:Y:S05]  /*31f0*/  @P0 IMAD.HI.U32 R37, R36, c[0x0][0x2ac], RZ ;  /* 0x0000ab0024250a27 */ /* 0x000fea00078e00ff */
[----:B------:R-:W-:Y:S02]  /*3200*/  @P0 SHF.R.U32.HI R36, RZ, c[0x0][0x2b0], R37 ;  /* 0x0000ac00ff240a19 */ /* 0x000fe40000011625 */
.L_x_1115:
[----:B------:R-:W-:Y:S05]  /*3210*/  BSYNC B0 ;  /* 0x0000000000007941 */ /* 0x000fea0003800000 */
.L_x_1113:
[----:B------:R-:W-:Y:S04]  /*3220*/  IMAD R36, R36, c[0x0][0x2a8], -R231 ;  /* 0x0000aa0024247a24 */ /* 0x000fe800078e0ae7 */
[----:B------:R-:W-:Y:S05]  /*3230*/  IMAD.IADD R36, R36, 0x1, -R228 ;  /* 0x0000000124247824 */ /* 0x000fea00078e0ae4 */
[----:B------:R-:W-:Y:S02]  /*3240*/  IADD3 R37, R36, c[0x0][0x2a8], RZ ;  /* 0x0000aa0024257a10 */ /* 0x000fe40007ffe0ff */
[----:B------:R-:W-:Y:S02]  /*3250*/  IMNMX R203, R203, R36, !PT ;  /* 0x00000024cbcb7217 */ /* 0x000fe40007800200 */
[----:B------:R-:W-:Y:S02]  /*3260*/  IMNMX R205, R205, R37, PT ;  /* 0x00000025cdcd7217 */ /* 0x000fe40003800200 */
.L_x_1112:
        /* <DEDUP_REMOVED lines=18> */
.L_x_1118:
[----:B------:R-:W-:Y:S04]  /*3390*/  MOV R36, 0x1 ;  /* 0x0000000100247802 */ /* 0x000fe80000000f00 */
[----:B------:R-:W-:Y:S11]  /*33a0*/  ISETP.NE.AND P0, PT, R36, c[0x0][0x2a8], PT ;  /* 0x0000aa0024007a0c */ /* 0x000ff60003f05270 */
[----:B------:R-:W-:Y:S02]  /*33b0*/  @!UPT UIADD3 URZ, URZ, URZ, URZ ;  /* 0x0000003f3f3ff290 */ /* 0x000fe4000fffe03f */
[----:B------:R-:W-:Y:S05]  /*33c0*/  @P0 IMAD.HI.U32 R36, R2, c[0x0][0x2ac], RZ ;  /* 0x0000ab0002240a27 */ /* 0x000fea00078e00ff */
[----:B------:R-:W-:Y:S02]  /*33d0*/  @P0 SHF.R.U32.HI R2, RZ, c[0x0][0x2b0], R36 ;  /* 0x0000ac00ff020a19 */ /* 0x000fe40000011624 */
.L_x_1119:
[----:B------:R-:W-:Y:S05]  /*33e0*/  BSYNC B0 ;  /* 0x0000000000007941 */ /* 0x000fea0003800000 */
.L_x_1117:
[----:B------:R-:W-:Y:S04]  /*33f0*/  IMAD R2, R2, c[0x0][0x2a8], -R231 ;  /* 0x0000aa0002027a24 */ /* 0x000fe800078e0ae7 */
[----:B------:R-:W-:Y:S05]  /*3400*/  IMAD.IADD R2, R2, 0x1, -R228 ;  /* 0x0000000102027824 */ /* 0x000fea00078e0ae4 */
[----:B------:R-:W-:Y:S02]  /*3410*/  IADD3 R36, R2, c[0x0][0x2a8], RZ ;  /* 0x0000aa0002247a10 */ /* 0x000fe40007ffe0ff */
[----:B------:R-:W-:Y:S02]  /*3420*/  IMNMX R204, R204, R2, !PT ;  /* 0x00000002cccc7217 */ /* 0x000fe40007800200 */
[----:B------:R-:W-:Y:S02]  /*3430*/  IMNMX R206, R206, R36, PT ;  /* 0x00000024cece7217 */ /* 0x000fe40003800200 */
.L_x_1116:
        /* <DEDUP_REMOVED lines=50> */
.L_x_1120:
        /* <DEDUP_REMOVED lines=474> */
.L_x_1121:
        /* <DEDUP_REMOVED lines=237> */
.L_x_1101:
[----:B------:R-:W-:Y:S05]  /*63d0*/  @P2 EXIT ;  /* 0x000000000000294d */ /* 0x000fea0003800000 */
[----:B------:R-:W2:Y:S01]  /*63e0*/  LDL.LU R8, [R1+0x8] ;  /* 0x0000080001087983 */ /* 0x000ea20000300800 */
[----:B------:R-:W-:-:S04]  /*63f0*/  ISETP.NE.U32.AND P1, PT, RZ, c[0x0][0x360], PT ;  /* 0x0000d800ff007a0c */ /* 0x000fc80003f25070 */
[----:B------:R-:W-:-:S13]  /*6400*/  ISETP.NE.AND.EX P1, PT, RZ, c[0x0][0x364], PT, P1 ;  /* 0x0000d900ff007a0c */ /* 0x000fda0003f25310 */
[----:B------:R-:W-:Y:S01]  /*6410*/  @P1 IMAD.MOV.U32 R2, RZ, RZ, 0x4 ;  /* 0x00000004ff021424 */ /* 0x000fe200078e00ff */
[----:B------:R-:W1:Y:S04]  /*6420*/  S2R R4, SR_CTAID.X ;  /* 0x0000000000047919 */ /* 0x000e680000002500 */
[----:B------:R-:W3:Y:S01]  /*6430*/  S2R R5, SR_CTAID.Y ;  /* 0x0000000000057919 */ /* 0x000ee20000002600 */
[----:B--2---:R-:W-:-:S06]  /*6440*/  @P1 IMAD.WIDE R2, R8, R2, c[0x0][0x360] ;  /* 0x0000d80008021625 */ /* 0x004fcc00078e0202 */
[----:B------:R2:W4:Y:S01]  /*6450*/  @P1 LDG.E R2, [R2.64] ;  /* 0x0000000802021981 */ /* 0x000522000c1e1900 */
[----:B------:R-:W-:Y:S01]  /*6460*/  IMAD.MOV.U32 R0, RZ, RZ, 0x1 ;  /* 0x00000001ff007424 */ /* 0x000fe200078e00ff */
[----:B------:R-:W-:Y:S01]  /*6470*/  SHF.R.S32.HI R16, RZ, 0x1f, R8 ;  /* 0x0000001fff107819 */ /* 0x000fe20000011408 */
[----:B-1----:R-:W-:Y:S01]  /*6480*/  IMAD R15, R4, c[0x0][0x358], RZ ;  /* 0x0000d600040f7a24 */ /* 0x002fe200078e02ff */
[----:B------:R-:W1:Y:S01]  /*6490*/  S2R R10, SR_TID.X ;  /* 0x00000000000a7919 */ /* 0x000e620000002100 */
[----:B---3--:R-:W-:-:S03]  /*64a0*/  IMAD.MOV.U32 R7, RZ, RZ, R5 ;  /* 0x000000ffff077224 */ /* 0x008fc600078e0005 */
[----:B------:R-:W-:Y:S01]  /*64b0*/  BAR.SYNC.DEFER_BLOCKING 0x1, 0x100 ;  /* 0x0044000000007b1d */ /* 0x000fe20000010000 */
[----:B------:R-:W-:Y:S01]  /*64c0*/  ISETP.NE.AND P0, PT, R0, c[0x0][0x338], PT ;  /* 0x0000ce0000007a0c */ /* 0x000fe20003f05270 */
[----:B------:R-:W-:Y:S01]  /*64d0*/  IMAD R0, R8, c[0x0][0x2f4], RZ ;  /* 0x0000bd0008007a24 */ /* 0x000fe200078e02ff */
[----:B------:R-:W-:Y:S01]  /*64e0*/  SEL R16, R16, RZ, !P1 ;  /* 0x000000ff10107207 */ /* 0x000fe20004800000 */
[----:B------:R-:W-:Y:S01]  /*64f0*/  IMAD R15, R15, c[0x0][0x2f4], RZ ;  /* 0x0000bd000f0f7a24 */ /* 0x000fe200078e02ff */
[----:B------:R-:W-:Y:S01]  /*6500*/  SEL R12, R8, RZ, !P1 ;  /* 0x000000ff080c7207 */ /* 0x000fe20004800000 */
[----:B------:R-:W-:Y:S01]  /*6510*/  BSSY B0, `(.L_x_1123) ;  /* 0x000001c000007945 */ /* 0x000fe20003800000 */
[----:B------:R-:W-:-:S07]  /*6520*/  SHF.R.S32.HI R4, RZ, 0x1f, R0 ;  /* 0x0000001fff047819 */ /* 0x000fce0000011400 */
[----:B--2---:R-:W-:-:S05]  /*6530*/  @P0 IMAD.HI.U32 R3, R5, c[0x0][0x33c], RZ ;  /* 0x0000cf0005030a27 */ /* 0x004fca00078e00ff */
[----:B------:R-:W-:-:S04]  /*6540*/  @P0 SHF.R.U32.HI R7, RZ, c[0x0][0x340], R3 ;  /* 0x0000d000ff070a19 */ /* 0x000fc80000011603 */
[--C-:B------:R-:W-:Y:S01]  /*6550*/  IADD3 R0, P2, P0, R15, R0, R7.reuse ;  /* 0x000000000f007210 */ /* 0x100fe2000785e007 */
[----:B------:R-:W-:Y:S01]  /*6560*/  IMAD.MOV R6, RZ, RZ, -R7 ;  /* 0x000000ffff067224 */ /* 0x000fe200078e0a07 */
[----:B------:R-:W-:Y:S02]  /*6570*/  SHF.R.S32.HI R15, RZ, 0x1f, R15 ;  /* 0x0000001fff0f7819 */ /* 0x000fe4000001140f */
[----:B------:R-:W-:Y:S01]  /*6580*/  SHF.R.S32.HI R13, RZ, 0x1f, R7 ;  /* 0x0000001fff0d7819 */ /* 0x000fe20000011407 */
[----:B------:R-:W-:Y:S02]  /*6590*/  IMAD.SHL.U32 R14, R0, 0x4, RZ ;  /* 0x00000004000e7824 */ /* 0x000fe400078e00ff */
[----:B------:R-:W-:Y:S01]  /*65a0*/  IMAD R6, R6, c[0x0][0x338], R5 ;  /* 0x0000ce0006067a24 */ /* 0x000fe200078e0205 */
[----:B------:R-:W-:Y:S02]  /*65b0*/  IADD3.X R15, R15, R4, R13, P2, P0 ;  /* 0x000000040f0f7210 */ /* 0x000fe400017e040d */
[----:B-1----:R-:W-:-:S02]  /*65c0*/  ISETP.NE.AND P2, PT, R10, RZ, PT ;  /* 0x000000ff0a00720c */ /* 0x002fc40003f45270 */
[----:B------:R-:W-:Y:S02]  /*65d0*/  SHF.L.U64.HI R15, R0, 0x2, R15 ;  /* 0x00000002000f7819 */ /* 0x000fe4000001020f */
[----:B------:R-:W-:-:S04]  /*65e0*/  IADD3 R4, P0, R14, c[0x0][0x350], RZ ;  /* 0x0000d4000e047a10 */ /* 0x000fc80007f1e0ff */
[----:B------:R-:W-:Y:S01]  /*65f0*/  IADD3.X R5, R15, c[0x0][0x354], RZ, P0, !PT ;  /* 0x0000d5000f057a10 */ /* 0x000fe200007fe4ff */
[----:B----4-:R-:W-:-:S05]  /*6600*/  @P1 IMAD R2, R8, 0x80, R2 ;  /* 0x0000008008021824 */ /* 0x010fca00078e0202 */
[----:B------:R-:W-:-:S04]  /*6610*/  @P1 SHF.R.S32.HI R3, RZ, 0x1f, R2 ;  /* 0x0000001fff031819 */ /* 0x000fc80000011402 */
[----:B------:R-:W-:-:S04]  /*6620*/  @P1 LEA.HI R2, R3, R2, RZ, 0x7 ;  /* 0x0000000203021211 */ /* 0x000fc800078f38ff */
[----:B------:R-:W-:-:S05]  /*6630*/  @P1 SHF.R.S32.HI R2, RZ, 0x7, R2 ;  /* 0x00000007ff021819 */ /* 0x000fca0000011402 */
[----:B------:R-:W-:-:S05]  /*6640*/  @P1 IMAD R2, R2, 0x3000, RZ ;  /* 0x0000300002021824 */ /* 0x000fca00078e02ff */
[----:B------:R-:W-:Y:S02]  /*6650*/  @P1 SHF.R.S32.HI R3, RZ, 0x1f, R2 ;  /* 0x0000001fff031819 */ /* 0x000fe40000011402 */
[----:B------:R-:W-:Y:S01]  /*6660*/  @!P1 CS2R R2, SRZ ;  /* 0x0000000000029805 */ /* 0x000fe2000001ff00 */
[----:B------:R-:W-:Y:S05]  /*6670*/  @P2 BRA `(.L_x_1124) ;  /* 0x0000005000002947 */ /* 0x000fea0003800000 */
.L_x_1125:
[----:B------:R-:W2:Y:S01]  /*6680*/  LDG.E.STRONG.GPU R0, [R4.64] ;  /* 0x0000000804007981 */ /* 0x000ea2000c1ef900 */
[----:B------:R-:W-:Y:S01]  /*6690*/  YIELD ;  /* 0x0000000000007946 */ /* 0x000fe20003800000 */
[----:B--2---:R-:W-:Y:S01]  /*66a0*/  ISETP.NE.AND P0, PT, R0, R6, PT ;  /* 0x000000060000720c */ /* 0x004fe20003f05270 */
[----:B------:R-:W-:-:S12]  /*66b0*/  CCTL.IVALL ;  /* 0x00000000ff00798f */ /* 0x000fd80002000000 */
[----:B------:R-:W-:Y:S05]  /*66c0*/  @P0 BRA `(.L_x_1125) ;  /* 0xffffffb000000947 */ /* 0x000fea000383ffff */
.L_x_1124:
[----:B------:R-:W-:Y:S05]  /*66d0*/  BSYNC B0 ;  /* 0x0000000000007941 */ /* 0x000fea0003800000 */
.L_x_1123:
[----:B------:R-:W-:Y:S01]  /*66e0*/  MOV R17, 0xffffffff ;  /* 0xffffffff00117802 */ /* 0x000fe20000000f00 */
[----:B------:R-:W-:Y:S05]  /*66f0*/  BRA.CONV ~URZ, `(.L_x_1126) ;  /* 0x000000237f007947 */ /* 0x000fea000b800000 */
[----:B------:R-:W-:Y:S02]  /*6700*/  MOV R8, 0x6720 ;  /* 0x0000672000087802 */ /* 0x000fe40000000f00 */
[----:B------:R-:W-:Y:S05]  /*6710*/  CALL.REL.NOINC `($__internal_9_$__cuda_sm70_warpsync) ;  /* 0x00000aa000007944 */ /* 0x000fea0003c00000 */
.L_x_1126:
[----:B------:R-:W1:Y:S01]  /*6720*/  S2R R0, SR_CTAID.X ;  /* 0x0000000000007919 */ /* 0x000e620000002500 */
[----:B------:R-:W-:Y:S01]  /*6730*/  SHF.R.S32.HI R8, RZ, 0x1f, R10 ;  /* 0x0000001fff087819 */ /* 0x000fe2000001140a */
[----:B------:R-:W-:-:S06]  /*6740*/  NOP ;  /* 0x0000000000007918 */ /* 0x000fcc0000000000 */
[----:B-1----:R-:W-:-:S05]  /*6750*/  IMAD R0, R0, 0x3000, RZ ;  /* 0x0000300000007824 */ /* 0x002fca00078e02ff */
[----:B------:R-:W-:Y:S02]  /*6760*/  IADD3 R10, P1, P0, R2, R0, R10 ;  /* 0x00000000020a7210 */ /* 0x000fe4000783e00a */
[----:B------:R-:W-:Y:S01]  /*6770*/  SHF.R.S32.HI R2, RZ, 0x1f, R0 ;  /* 0x0000001fff027819 */ /* 0x000fe20000011400 */
[----:B------:R-:W-:-:S03]  /*6780*/  IMAD R0, R13, c[0x0][0x328], RZ ;  /* 0x0000ca000d007a24 */ /* 0x000fc600078e02ff */
[----:B------:R-:W-:Y:S01]  /*6790*/  IADD3.X R11, R3, R2, R8, P1, P0 ;  /* 0x00000002030b7210 */ /* 0x000fe20000fe0408 */
        /* <DEDUP_REMOVED lines=59> */
[----:B-1----:R-:W-:Y:S05]  /*6b50*/  CALL.REL.NOINC `($__internal_9_$__cuda_sm70_warpsync) ;  /* 0x0000066000007944 */ /* 0x002fea0003c00000 */
.L_x_1127:
        /* <DEDUP_REMOVED lines=12> */
.L_x_1129:
[----:B------:R-:W-:Y:S05]  /*6c20*/  BSYNC B0 ;  /* 0x0000000000007941 */ /* 0x000fea0003800000 */
.L_x_1128:
[----:B--2---:R-:W-:Y:S01]  /*6c30*/  IADD3 R4, P0, R14, c[0x0][0x348], RZ ;  /* 0x0000d2000e047a10 */ /* 0x004fe20007f1e0ff */
[----:B------:R-:W-:Y:S03]  /*6c40*/  BSSY B0, `(.L_x_1130) ;  /* 0x0000008000007945 */ /* 0x000fe60003800000 */
[----:B------:R-:W-:Y:S01]  /*6c50*/  IADD3.X R5, R15, c[0x0][0x34c], RZ, P0, !PT ;  /* 0x0000d3000f057a10 */ /* 0x000fe200007fe4ff */
[----:B------:R-:W-:Y:S05]  /*6c60*/  @P2 BRA `(.L_x_1131) ;  /* 0x0000005000002947 */ /* 0x000fea0003800000 */
.L_x_1132:
[----:B------:R-:W2:Y:S01]  /*6c70*/  LDG.E.STRONG.GPU R0, [R4.64] ;  /* 0x0000000804007981 */ /* 0x000ea2000c1ef900 */
[----:B------:R-:W-:Y:S01]  /*6c80*/  YIELD ;  /* 0x0000000000007946 */ /* 0x000fe20003800000 */
[----:B--2---:R-:W-:Y:S01]  /*6c90*/  ISETP.NE.AND P0, PT, R0, R6, PT ;  /* 0x000000060000720c */ /* 0x004fe20003f05270 */
[----:B------:R-:W-:-:S12]  /*6ca0*/  CCTL.IVALL ;  /* 0x00000000ff00798f */ /* 0x000fd80002000000 */
[----:B------:R-:W-:Y:S05]  /*6cb0*/  @P0 BRA `(.L_x_1132) ;  /* 0xffffffb000000947 */ /* 0x000fea000383ffff */
.L_x_1131:
[----:B------:R-:W-:Y:S05]  /*6cc0*/  BSYNC B0 ;  /* 0x0000000000007941 */ /* 0x000fea0003800000 */
.L_x_1130:
[----:B------:R-:W-:Y:S05]  /*6cd0*/  BRA.CONV ~URZ, `(.L_x_1133) ;  /* 0x000000237f007947 */ /* 0x000fea000b800000 */
[----:B------:R-:W-:Y:S02]  /*6ce0*/  MOV R8, 0x6d00 ;  /* 0x00006d0000087802 */ /* 0x000fe40000000f00 */
[----:B-1----:R-:W-:Y:S05]  /*6cf0*/  CALL.REL.NOINC `($__internal_9_$__cuda_sm70_warpsync) ;  /* 0x000004c000007944 */ /* 0x002fea0003c00000 */
.L_x_1133:
        /* <DEDUP_REMOVED lines=64> */
.L_x_1134:
        /* <DEDUP_REMOVED lines=12> */
        .weak           $__internal_9_$__cuda_sm70_warpsync
        .type           $__internal_9_$__cuda_sm70_warpsync,@function
        .size           $__internal_9_$__cuda_sm70_warpsync,(.L_x_1429 - $__internal_9_$__cuda_sm70_warpsync)
$__internal_9_$__cuda_sm70_warpsync:
[----:B------:R-:W-:Y:S01]  /*71c0*/  MOV R9, 0x0 ;  /* 0x0000000000097802 */ /* 0x000fe20000000f00 */
[----:B------:R-:W-:Y:S04]  /*71d0*/  WARPSYNC R17 ;  /* 0x0000001100007348 */ /* 0x000fe80003800000 */
[----:B------:R-:W-:Y:S05]  /*71e0*/  RET.REL.NODEC R8 `(_ZN7cutlass13device_kernelIN5flash19enable_sm80_to_sm89INS1_16FlashAttnBwdSm80INS1_25CollectiveMainloopBwdSm80ILi2ELi2EN4cute5tupleIJNS5_1CILi64EEENS7_ILi128EEENS7_ILi96EEEEEENS_6half_tEfNS_4arch4Sm80ELb0ELb1ELb0ELb1ELb1ELb0ELb0ELb0ELi2ELi2ELi4ELi2ELb0EEENS1_24CollectiveEpilogueBwdGQAISB_fSE_Li256ELb1ELb1EEENS1_19SingleTileSchedulerILb1ELb0ELb0ELi128EEEEEEEEEvNT_6ParamsE) ;  /* 0xffff8e1008007950 */ /* 0x000fea0003c3ffff */
.L_x_1135:
        /* <DEDUP_REMOVED lines=9> */
.L_x_1429:


//--------------------- .text._ZN7cutlass13device_kernelIN5flash19enable_sm80_to_sm89INS1_16FlashAttnBwdSm80INS1_25CollectiveMainloopBwdSm80ILi2ELi2EN4cute5tupleIJNS5_1CILi64EEENS7_ILi128EEENS7_ILi96EEEEEENS_6half_tEfNS_4arch4Sm80ELb1ELb0ELb0ELb0ELb0ELb0ELb0ELb0ELi2ELi2ELi4ELi2ELb0EEENS1_21CollectiveEpilogueBwdISB_SC_SE_Li256ELb0ELb0ELi2EEENS1_25SingleTileBwdLPTSchedulerILb0ELi128ELb0EEEEEEEEEvNT_6ParamsE --------------------------
	.section	.text._ZN7cutlass13device_kernelIN5flash19enable_sm80_to_sm89INS1_16FlashAttnBwdSm80INS1_25CollectiveMainloopBwdSm80ILi2ELi2EN4cute5tupleIJNS5_1CILi64EEENS7_ILi128EEENS7_ILi96EEEEEENS_6half_tEfNS_4arch4Sm80ELb1ELb0ELb0ELb0ELb0ELb0ELb0ELb0ELi2ELi2ELi4ELi2ELb0EEENS1_21CollectiveEpilogueBwdISB_SC_SE_Li256ELb0ELb0ELi2EEENS1_25SingleTileBwdLPTSchedulerILb0ELi128ELb0EEEEEEEEEvNT_6ParamsE,"ax",@progbits
	.sectioninfo	@"SHI_REGISTERS=255"
	.align	128
.text._ZN7cutlass13device_kernelIN5flash19enable_sm80_to_sm89INS1_16FlashAttnBwdSm80INS1_25CollectiveMainloopBwdSm80ILi2ELi2EN4cute5tupleIJNS5_1CILi64EEENS7_ILi128EEENS7_ILi96EEEEEENS_6half_tEfNS_4arch4Sm80ELb1ELb0ELb0ELb0ELb0ELb0ELb0ELb0ELi2ELi2ELi4ELi2ELb0EEENS1_21CollectiveEpilogueBwdISB_SC_SE_Li256ELb0ELb0ELi2EEENS1_25SingleTileBwdLPTSchedulerILb0ELi128ELb0EEEEEEEEEvNT_6ParamsE:
        .type           _ZN7cutlass13device_kernelIN5flash19enable_sm80_to_sm89INS1_16FlashAttnBwdSm80INS1_25CollectiveMainloopBwdSm80ILi2ELi2EN4cute5tupleIJNS5_1CILi64EEENS7_ILi128EEENS7_ILi96EEEEEENS_6half_tEfNS_4arch4Sm80ELb1ELb0ELb0ELb0ELb0ELb0ELb0ELb0ELi2ELi2ELi4ELi2ELb0EEENS1_21CollectiveEpilogueBwdISB_SC_SE_Li256ELb0ELb0ELi2EEENS1_25SingleTileBwdLPTSchedulerILb0ELi128ELb0EEEEEEEEEvNT_6ParamsE,@function
        .size           _ZN7cutlass13device_kernelIN5flash19enable_sm80_to_sm89INS1_16FlashAttnBwdSm80INS1_25CollectiveMainloopBwdSm80ILi2ELi2EN4cute5tupleIJNS5_1CILi64EEENS7_ILi128EEENS7_ILi96EEEEEENS_6half_tEfNS_4arch4Sm80ELb1ELb0ELb0ELb0ELb0ELb0ELb0ELb0ELi2ELi2ELi4ELi2ELb0EEENS1_21CollectiveEpilogueBwdISB_SC_SE_Li256ELb0ELb0ELi2EEENS1_25SingleTileBwdLPTSchedulerILb0ELi128ELb0EEEEEEEEEvNT_6ParamsE,(.L_x_1431 - _ZN7cutlass13device_kernelIN5flash19enable_sm80_to_sm89INS1_16FlashAttnBwdSm80INS1_25CollectiveMainloopBwdSm80ILi2ELi2EN4cute5tupleIJNS5_1CILi64EEENS7_ILi128EEENS7_ILi96EEEEEENS_6half_tEfNS_4arch4Sm80ELb1ELb0ELb0ELb0ELb0ELb0ELb0ELb0ELi2ELi2ELi4ELi2ELb0EEENS1_21CollectiveEpilogueBwdISB_SC_SE_Li256ELb0ELb0ELi2EEENS1_25SingleTileBwdLPTSchedulerILb0ELi128ELb0EEEEEEEEEvNT_6ParamsE)
        .other          _ZN7cutlass13device_kernelIN5flash19enable_sm80_to_sm89INS1_16FlashAttnBwdSm80INS1_25CollectiveMainloopBwdSm80ILi2ELi2EN4cute5tupleIJNS5_1CILi64EEENS7_ILi128EEENS7_ILi96EEEEEENS_6half_tEfNS_4arch4Sm80ELb1ELb0ELb0ELb0ELb0ELb0ELb0ELb0ELi2ELi2ELi4ELi2ELb0EEENS1_21CollectiveEpilogueBwdISB_SC_SE_Li256ELb0ELb0ELi2EEENS1_25SingleTileBwdLPTSchedulerILb0ELi128ELb0EEEEEEEEEvNT_6ParamsE,@"STO_CUDA_ENTRY STV_DEFAULT"
_ZN7cutlass13device_kernelIN5flash19enable_sm80_to_sm89INS1_16FlashAttnBwdSm80INS1_25CollectiveMainloopBwdSm80ILi2ELi2EN4cute5tupleIJNS5_1CILi64EEENS7_ILi128EEENS7_ILi96EEEEEENS_6half_tEfNS_4arch4Sm80ELb1ELb0ELb0ELb0ELb0ELb0ELb0ELb0ELi2ELi2ELi4ELi2ELb0EEENS1_21CollectiveEpilogueBwdISB_SC_SE_Li256ELb0ELb0ELi2EEENS1_25SingleTileBwdLPTSchedulerILb0ELi128ELb0EEEEEEEEEvNT_6ParamsE:
[----:B------:R-:W-:Y:S02]  /*0000*/  MOV R1, c[0x0][0x28] ;  /* 0x00000a0000017a02 */ /* 0x000fe40000000f00 */
[----:B------:R-:W1:Y:S04]  /*0010*/  S2R R226, SR_TID.X ;  /* 0x0000000000e27919 */ /* 0x000e680000002100 */
[----:B------:R-:W2:Y:S01]  /*0020*/  S2R R0, SR_CTAID.X ;  /* 0x0000000000007919 */ /* 0x000ea20000002500 */
[----:B-1----:R-:W-:-:S06]  /*0030*/  SHF.R.U32.HI R2, RZ, 0x5, R226 ;  /* 0x00000005ff027819 */ /* 0x002fcc00000116e2 */
[----:B------:R-:W1:Y:S02]  /*0040*/  SHFL.IDX PT, R2, R2, RZ, 0x1f ;  /* 0x00001fff02027589 */ /* 0x000e6400000e0000 */
[----:B-1----:R-:W-:-:S13]  /*0050*/  ISETP.NE.AND P0, PT, R2, RZ, PT ;  /* 0x000000ff0200720c */ /* 0x002fda0003f05270 */
[----:B------:R-:W-:Y:S05]  /*0060*/  @!P0 BRA `(.L_x_1136) ;  /* 0x0000020000008947 */ /* 0x000fea0003800000 */
[----:B--2---:R-:W-:Y:S01]  /*0070*/  IMAD.MOV.U32 R2, RZ, RZ, c[0x0][0x3b8] ;  /* 0x0000ee00ff027624 */ /* 0x004fe200078e00ff */
[----:B------:R-:W-:-:S04]  /*0080*/  MOV R4, R0 ;  /* 0x0000000000047202 */ /* 0x000fc80000000f00 */
[----:B------:R-:W-:-:S13]  /*0090*/  ISETP.NE.AND P0, PT, R2, 0x1, PT ;  /* 0x000000010200780c */ /* 0x000fda0003f05270 */
[----:B------:R-:W-:-:S05]  /*00a0*/  @P0 IMAD.HI.U32 R2, R0, c[0x0][0x3bc], RZ ;  /* 0x0000ef0000020a27 */ /* 0x000fca00078e00ff */
[----:B------:R-:W-:-:S04]  /*00b0*/  @P0 SHF.R.U32.HI R4, RZ, c[0x0][0x3c0], R2 ;  /* 0x0000f000ff040a19 */ /* 0x000fc80000011602 */
[----:B------:R-:W-:Y:S01]  /*00c0*/  ISETP.GE.AND P0, PT, R4, c[0x0][0x3d0], PT ;  /* 0x0000f40004007a0c */ /* 0x000fe20003f06270 */
[----:B------:R-:W-:-:S04]  /*00d0*/  IMAD.MOV R3, RZ, RZ, -R4 ;  /* 0x000000ffff037224 */ /* 0x000fc800078e0a04 */
[----:B------:R-:W-:-:S08]  /*00e0*/  IMAD R0, R3, c[0x0][0x3b8], R0 ;  /* 0x0000ee0003007a24 */ /* 0x000fd000078e0200 */
[----:B------:R-:W-:Y:S05]  /*00f0*/  @!P0 BRA `(.L_x_1137) ;  /* 0x0000007000008947 */ /* 0x000fea0003800000 */
[----:B------:R-:W-:Y:S02]  /*0100*/  MOV R2, c[0x0][0x3c4] ;  /* 0x0000f10000027a02 */ /* 0x000fe40000000f00 */
[----:B------:R-:W-:Y:S02]  /*0110*/  MOV R217, R0 ;  /* 0x0000000000d97202 */ /* 0x000fe40000000f00 */
[----:B------:R-:W-:-:S13]  /*0120*/  ISETP.NE.AND P0, PT, R2, 0x1, PT ;  /* 0x000000010200780c */ /* 0x000fda0003f05270 */
[----:B------:R-:W-:-:S05]  /*0130*/  @P0 IMAD.HI.U32 R2, R0, c[0x0][0x3c8], RZ ;  /* 0x0000f20000020a27 */ /* 0x000fca00078e00ff */
[----:B------:R-:W-:-:S05]  /*0140*/  @P0 SHF.R.U32.HI R217, RZ, c[0x0][0x3cc], R2 ;  /* 0x0000f300ffd90a19 */ /* 0x000fca0000011602 */
[----:B------:R-:W-:Y:S01]  /*0150*/  IMAD R3, R217, c[0x0][0x3c4], RZ ;  /* 0x0000f100d9037a24 */ /* 0x000fe200078e02ff */
[----:B------:R-:W-:Y:S05]  /*0160*/  BRA `(.L_x_1138) ;  /* 0x0000006000007947 */ /* 0x000fea0003800000 */
.L_x_1137:
[----:B------:R-:W-:Y:S02]  /*0170*/  MOV R2, c[0x0][0x3ac] ;  /* 0x0000eb0000027a02 */ /* 0x000fe40000000f00 */
[----:B------:R-:W-:Y:S02]  /*0180*/  MOV R217, R0 ;  /* 0x0000000000d97202 */ /* 0x000fe40000000f00 */
[----:B------:R-:W-:-:S13]  /*0190*/  ISETP.NE.AND P0, PT, R2, 0x1, PT ;  /* 0x000000010200780c */ /* 0x000fda0003f05270 */
[----:B------:R-:W-:-:S05]  /*01a0*/  @P0 IMAD.HI.U32 R2, R0, c[0x0][0x3b0], RZ ;  /* 0x0000ec0000020a27 */ /* 0x000fca00078e00ff */
[----:B------:R-:W-:-:S05]  /*01b0*/  @P0 SHF.R.U32.HI R217, RZ, c[0x0][0x3b4], R2 ;  /* 0x0000ed00ffd90a19 */ /* 0x000fca0000011602 */
[----:B------:R-:W-:-:S03]  /*01c0*/  IMAD R3, R217, c[0x0][0x3ac], RZ ;  /* 0x0000eb00d9037a24 */ /* 0x000fc600078e02ff */
.L_x_1138:
[----:B------:R-:W-:Y:S02]  /*01d0*/  MOV R2, c[0x0][0x3a0] ;  /* 0x0000e80000027a02 */ /* 0x000fe40000000f00 */
[----:B------:R-:W-:Y:S02]  /*01e0*/  IADD3 R3, R0, -R3, RZ ;  /* 0x8000000300037210 */ /* 0x000fe40007ffe0ff */
[----:B------:R-:W-:-:S03]  /*01f0*/  ISETP.NE.AND P0, PT, R2, 0x1, PT ;  /* 0x000000010200780c */ /* 0x000fc60003f05270 */
[----:B------:R-:W-:-:S05]  /*0200*/  IMAD R4, R4, c[0x0][0x3ac], R3 ;  /* 0x0000eb0004047a24 */ /* 0x000fca00078e0203 */
[----:B------:R-:W-:-:S05]  /*0210*/  MOV R216, R4 ;  /* 0x0000000400d87202 */ /* 0x000fca0000000f00 */
[----:B------:R-:W-:-:S05]  /*0220*/  @P0 IMAD.HI.U32 R0, R4, c[0x0][0x3a4], RZ ;  /* 0x0000e90004000a27 */ /* 0x000fca00078e00ff */
[----:B------:R-:W-:-:S04]  /*0230*/  @P0 SHF.R.U32.HI R216, RZ, c[0x0][0x3a8], R0 ;  /* 0x0000ea00ffd80a19 */ /* 0x000fc80000011600 */
[----:B------:R-:W-:-:S05]  /*0240*/  IADD3 R3, -R216, RZ, RZ ;  /* 0x000000ffd8037210 */ /* 0x000fca0007ffe1ff */
[----:B------:R-:W-:Y:S01]  /*0250*/  IMAD R214, R3, c[0x0][0x3a0], R4 ;  /* 0x0000e80003d67a24 */ /* 0x000fe200078e0204 */
[----:B------:R-:W-:Y:S05]  /*0260*/  BRA `(.L_x_1139) ;  /* 0x000001f000007947 */ /* 0x000fea0003800000 */
.L_x_1136:
        /* <DEDUP_REMOVED lines=16> */
.L_x_1140:
[----:B------:R-:W-:Y:S02]  /*0370*/  MOV R0, c[0x0][0x3ac] ;  /* 0x0000eb0000007a02 */ /* 0x000fe40000000f00 */
[----:B------:R-:W-:Y:S02]  /*0380*/  MOV R217, R2 ;  /* 0x0000000200d97202 */ /* 0x000fe40000000f00 */
[----:B------:R-:W-:-:S13]  /*0390*/  ISETP.NE.AND P0, PT, R0, 0x1, PT ;  /* 0x000000010000780c */ /* 0x000fda0003f05270 */
[----:B------:R-:W-:-:S05]  /*03a0*/  @P0 IMAD.HI.U32 R0, R2, c[0x0][0x3b0], RZ ;  /* 0x0000ec0002000a27 */ /* 0x000fca00078e00ff */
[----:B------:R-:W-:-:S05]  /*03b0*/  @P0 SHF.R.U32.HI R217, RZ, c[0x0][0x3b4], R0 ;  /* 0x0000ed00ffd90a19 */ /* 0x000fca0000011600 */
[----:B------:R-:W-:-:S03]  /*03c0*/  IMAD R3, R217, c[0x0][0x3ac], RZ ;  /* 0x0000eb00d9037a24 */ /* 0x000fc600078e02ff */
.L_x_1141:
        /* <DEDUP_REMOVED lines=8> */
[----:B------:R-:W-:Y:S02]  /*0450*/  IMAD R214, R214, c[0x0][0x3a0], R3 ;  /* 0x0000e800d6d67a24 */ /* 0x000fe400078e0203 */
.L_x_1139:
[----:B------:R-:W-:-:S13]  /*0460*/  ISETP.GE.AND P0, PT, R216, RZ, PT ;  /* 0x000000ffd800720c */ /* 0x000fda0003f06270 */
[----:B------:R-:W-:Y:S05]  /*0470*/  @!P0 EXIT ;  /* 0x000000000000894d */ /* 0x000fea0003800000 */
[----:B------:R-:W-:Y:S01]  /*0480*/  IMAD.SHL.U32 R212, R217, 0x80, RZ ;  /* 0x00000080d9d47824 */ /* 0x000fe200078e00ff */
[----:B------:R-:W-:Y:S01]  /*0490*/  ULDC UR5, c[0x0][0x168] ;  /* 0x00005a0000057ab9 */ /* 0x000fe20000000800 */
[----:B------:R-:W-:Y:S01]  /*04a0*/  PLOP3.LUT P1, PT, PT, PT, PT, 0x80, 0x0 ;  /* 0x000000000000781c */ /* 0x000fe20003f2f070 */
[----:B------:R-:W-:Y:S01]  /*04b0*/  UIADD3 UR5, UR5, 0x3f, URZ ;  /* 0x0000003f05057890 */ /* 0x000fe2000fffe03f */
[----:B------:R-:W-:Y:S01]  /*04c0*/  CS2R R158, SRZ ;  /* 0x00000000009e7805 */ /* 0x000fe2000001ff00 */
[----:B------:R-:W-:Y:S01]  /*04d0*/  IADD3 R0, R212, c[0x0][0x168], RZ ;  /* 0x00005a00d4007a10 */ /* 0x000fe20007ffe0ff */
[----:B------:R-:W-:Y:S01]  /*04e0*/  ULDC.64 UR8, c[0x0][0x118] ;  /* 0x0000460000087ab9 */ /* 0x000fe20000000a00 */
[----:B------:R-:W-:Y:S01]  /*04f0*/  CS2R R156, SRZ ;  /* 0x00000000009c7805 */ /* 0x000fe2000001ff00 */
[----:B------:R-:W-:Y:S01]  /*0500*/  USHF.R.S32.HI UR4, URZ, 0x1f, UR5 ;  /* 0x0000001f3f047899 */ /* 0x000fe20008011405 */
[----:B------:R-:W-:Y:S01]  /*0510*/  IADD3 R0, R0, -c[0x0][0x198], RZ ;  /* 0x8000660000007a10 */ /* 0x000fe20007ffe0ff */
[----:B------:R-:W-:Y:S01]  /*0520*/  CS2R R162, SRZ ;  /* 0x0000000000a27805 */ /* 0x000fe2000001ff00 */
[----:B------:R-:W-:Y:S01]  /*0530*/  CS2R R160, SRZ ;  /* 0x0000000000a07805 */ /* 0x000fe2000001ff00 */
[----:B------:R-:W-:Y:S01]  /*0540*/  ULEA.HI UR4, UR4, UR5, URZ, 0x6 ;  /* 0x0000000504047291 */ /* 0x000fe2000f8f303f */
[----:B------:R-:W-:Y:S01]  /*0550*/  IADD3 R0, R0, -c[0x0][0x2a4], RZ ;  /* 0x8000a90000007a10 */ /* 0x000fe20007ffe0ff */
[----:B------:R-:W-:Y:S01]  /*0560*/  CS2R R154, SRZ ;  /* 0x00000000009a7805 */ /* 0x000fe2000001ff00 */
[----:B------:R-:W-:Y:S01]  /*0570*/  CS2R R152, SRZ ;  /* 0x0000000000987805 */ /* 0x000fe2000001ff00 */
[----:B------:R-:W-:Y:S01]  /*0580*/  USHF.R.S32.HI UR7, URZ, 0x6, UR4 ;  /* 0x000000063f077899 */ /* 0x000fe20008011404 */
        /* <DEDUP_REMOVED lines=50> */
[--C-:B------:R-:W-:Y:S01]  /*08b0*/  IMAD.MOV.U32 R3, RZ, RZ, R214.reuse ;  /* 0x000000ffff037224 */ /* 0x100fe200078e00d6 */
[----:B------:R-:W-:Y:S01]  /*08c0*/  SHF.R.S32.HI R245, RZ, 0x1f, R214 ;  /* 0x0000001ffff57819 */ /* 0x000fe200000114d6 */
[----:B------:R-:W-:Y:S01]  /*08d0*/  IMAD.SHL.U32 R238, R226, 0x4, RZ ;  /* 0x00000004e2ee7824 */ /* 0x000fe200078e00ff */
[----:B------:R-:W-:Y:S01]  /*08e0*/  ISETP.NE.AND P0, PT, R0, 0x1, PT ;  /* 0x000000010000780c */ /* 0x000fe20003f05270 */
[----:B------:R-:W-:Y:S01]  /*08f0*/  UMOV UR6, 0x6 ;  /* 0x0000000600067882 */ /* 0x000fe20000000000 */
[----:B------:R-:W-:Y:S01]  /*0900*/  LEA.HI R5, R9, R226, RZ, 0x2 ;  /* 0x000000e209057211 */ /* 0x000fe200078f10ff */
[----:B------:R-:W-:Y:S01]  /*0910*/  ULDC.64 UR4, c[0x0][0x208] ;  /* 0x0000820000047ab9 */ /* 0x000fe20000000a00 */
[----:B------:R-:W-:Y:S01]  /*0920*/  SHF.R.S32.HI R243, RZ, 0x1f, R216 ;  /* 0x0000001ffff37819 */ /* 0x000fe200000114d8 */
[----:B------:R-:W-:Y:S01]  /*0930*/  USHF.L.U64.HI UR5, UR4, UR6, UR5 ;  /* 0x0000000604057299 */ /* 0x000fe20008010205 */
[----:B------:R-:W-:Y:S01]  /*0940*/  LOP3.LUT R7, R5, 0xfffffffc, RZ, 0xc0, !PT ;  /* 0xfffffffc05077812 */ /* 0x000fe200078ec0ff */
[----:B------:R-:W-:Y:S01]  /*0950*/  USHF.L.U32 UR4, UR4, 0x6, URZ ;  /* 0x0000000604047899 */ /* 0x000fe2000800063f */
[----:B------:R-:W-:Y:S01]  /*0960*/  SHF.R.S32.HI R236, RZ, 0x2, R5 ;  /* 0x00000002ffec7819 */ /* 0x000fe20000011405 */
[----:B------:R-:W-:Y:S01]  /*0970*/  IMAD R15, R243, c[0x0][0x1e8], RZ ;  /* 0x00007a00f30f7a24 */ /* 0x000fe200078e02ff */
[----:B------:R-:W-:Y:S01]  /*0980*/  SHF.R.S32.HI R239, RZ, 0x1f, R238 ;  /* 0x0000001fffef7819 */ /* 0x000fe200000114ee */
[----:B------:R-:W-:Y:S01]  /*0990*/  IMAD.IADD R232, R226, 0x1, -R7 ;  /* 0x00000001e2e87824 */ /* 0x000fe200078e0a07 */
[----:B------:R-:W-:Y:S01]  /*09a0*/  SHF.R.S32.HI R237, RZ, 0x1f, R236 ;  /* 0x0000001fffed7819 */ /* 0x000fe200000114ec */
[----:B------:R-:W-:Y:S01]  /*09b0*/  @P0 IMAD.HI.U32 R0, R214, c[0x0][0x24c], RZ ;  /* 0x00009300d6000a27 */ /* 0x000fe200078e00ff */
[----:B------:R-:W-:-:S02]  /*09c0*/  IADD3 R242, -R212, c[0x0][0x198], RZ ;  /* 0x00006600d4f27a10 */ /* 0x000fc40007ffe1ff */
[----:B------:R-:W-:Y:S01]  /*09d0*/  LEA.HI R29, R9, R226, RZ, 0x4 ;  /* 0x000000e2091d7211 */ /* 0x000fe200078f20ff */
[----:B------:R-:W-:Y:S01]  /*09e0*/  IMAD.SHL.U32 R10, R232, 0x8, RZ ;  /* 0x00000008e80a7824 */ /* 0x000fe200078e00ff */
[----:B------:R-:W-:Y:S01]  /*09f0*/  @P0 SHF.R.U32.HI R3, RZ, c[0x0][0x250], R0 ;  /* 0x00009400ff030a19 */ /* 0x000fe20000011600 */
[----:B------:R-:W-:Y:S02]  /*0a00*/  IMAD R24, R216, c[0x0][0x1ec], R15 ;  /* 0x00007b00d8187a24 */ /* 0x000fe400078e020f */
[----:B------:R-:W-:Y:S01]  /*0a10*/  IMAD.WIDE.U32 R16, R214, c[0x0][0x270], R238 ;  /* 0x00009c00d6107a25 */ /* 0x000fe200078e00ee */
[----:B------:R-:W-:Y:S02]  /*0a20*/  SHF.R.S32.HI R12, RZ, 0x1f, R3 ;  /* 0x0000001fff0c7819 */ /* 0x000fe40000011403 */
[----:B------:R-:W-:Y:S01]  /*0a30*/  SHF.R.S32.HI R11, RZ, 0x1f, R10 ;  /* 0x0000001fff0b7819 */ /* 0x000fe2000001140a */
[----:B------:R-:W-:Y:S01]  /*0a40*/  IMAD.WIDE R22, R217, 0x80, R236 ;  /* 0x00000080d9167825 */ /* 0x000fe200078e02ec */
[----:B------:R-:W-:-:S02]  /*0a50*/  ISETP.GE.AND P3, PT, R10, c[0x0][0x1cc], PT ;  /* 0x000073000a007a0c */ /* 0x000fc40003f66270 */
[----:B------:R-:W-:Y:S01]  /*0a60*/  IADD3 R213, R10, 0x40, RZ ;  /* 0x000000400ad57810 */ /* 0x000fe20007ffe0ff */
[----:B------:R-:W-:Y:S02]  /*0a70*/  IMAD R20, R12, c[0x0][0x1e0], RZ ;  /* 0x000078000c147a24 */ /* 0x000fe400078e02ff */
[----:B------:R-:W-:-:S04]  /*0a80*/  IMAD.WIDE.U32 R6, R3, c[0x0][0x1e0], R10 ;  /* 0x0000780003067a25 */ /* 0x000fc800078e000a */
[----:B------:R-:W-:Y:S02]  /*0a90*/  IMAD R20, R3, c[0x0][0x1e4], R20 ;  /* 0x0000790003147a24 */ /* 0x000fe400078e0214 */
[----:B------:R-:W-:Y:S02]  /*0aa0*/  IMAD R12, R12, c[0x0][0x1b0], RZ ;  /* 0x00006c000c0c7a24 */ /* 0x000fe400078e02ff */
[----:B------:R-:W-:Y:S02]  /*0ab0*/  IMAD.IADD R21, R7, 0x1, R20 ;  /* 0x0000000107157824 */ /* 0x000fe400078e0214 */
[----:B------:R-:W-:Y:S02]  /*0ac0*/  IMAD R7, R245, c[0x0][0x270], RZ ;  /* 0x00009c00f5077a24 */ /* 0x000fe400078e02ff */
[C---:B------:R-:W-:Y:S02]  /*0ad0*/  IMAD R12, R3.reuse, c[0x0][0x1b4], R12 ;  /* 0x00006d00030c7a24 */ /* 0x040fe400078e020c */
[----:B------:R-:W-:-:S04]  /*0ae0*/  IMAD.WIDE.U32 R2, R3, c[0x0][0x1b0], R10 ;  /* 0x00006c0003027a25 */ /* 0x000fc800078e000a */
[----:B------:R-:W-:Y:S02]  /*0af0*/  IMAD R224, R214, c[0x0][0x274], R7 ;  /* 0x00009d00d6e07a24 */ /* 0x000fe400078e0207 */
[----:B------:R-:W-:Y:S02]  /*0b00*/  IMAD R7, R237, c[0x0][0x178], RZ ;  /* 0x00005e00ed077a24 */ /* 0x000fe400078e02ff */
[----:B------:R-:W-:Y:S02]  /*0b10*/  IMAD.IADD R13, R3, 0x1, R12 ;  /* 0x00000001030d7824 */ /* 0x000fe400078e020c */
[----:B------:R-:W-:Y:S02]  /*0b20*/  IMAD.MOV.U32 R20, RZ, RZ, R6 ;  /* 0x000000ffff147224 */ /* 0x000fe400078e0006 */
[----:B------:R-:W-:Y:S02]  /*0b30*/  IMAD R3, R243, c[0x0][0x1b8], RZ ;  /* 0x00006e00f3037a24 */ /* 0x000fe400078e02ff */
[----:B------:R-:W-:-:S02]  /*0b40*/  IMAD.MOV.U32 R12, RZ, RZ, R2 ;  /* 0x000000ffff0c7224 */ /* 0x000fc400078e0002 */
[----:B------:R-:W-:Y:S02]  /*0b50*/  IMAD R18, R236, c[0x0][0x17c], R7 ;  /* 0x00005f00ec127a24 */ /* 0x000fe400078e0207 */
[----:B------:R-:W-:-:S04]  /*0b60*/  IMAD.WIDE.U32 R6, R216, c[0x0][0x1e8], R20 ;  /* 0x00007a00d8067a25 */ /* 0x000fc800078e0014 */
[C---:B------:R-:W-:Y:S02]  /*0b70*/  IMAD R20, R216.reuse, c[0x0][0x1bc], R3 ;  /* 0x00006f00d8147a24 */ /* 0x040fe400078e0203 */
[----:B------:R-:W-:Y:S01]  /*0b80*/  IMAD.WIDE.U32 R2, R216, c[0x0][0x1b8], R12 ;  /* 0x00006e00d8027a25 */ /* 0x000fe200078e000c */
[CC--:B------:R-:W-:Y:S02]  /*0b90*/  LEA.HI R13, R9.reuse, R226.reuse, RZ, 0x3 ;  /* 0x000000e2090d7211 */ /* 0x0c0fe400078f18ff */
[----:B------:R-:W-:Y:S01]  /*0ba0*/  LEA.HI R12, R9, R226, RZ, 0x5 ;  /* 0x000000e2090c7211 */ /* 0x000fe200078f28ff */
[----:B------:R-:W-:-:S04]  /*0bb0*/  IMAD.WIDE.U32 R14, R236, c[0x0][0x178], R10 ;  /* 0x00005e00ec0e7a25 */ /* 0x000fc800078e000a */
[----:B------:R-:W-:Y:S02]  /*0bc0*/  IMAD.IADD R225, R17, 0x1, R224 ;  /* 0x0000000111e17824 */ /* 0x000fe400078e02e0 */
[----:B------:R-:W-:Y:S01]  /*0bd0*/  IMAD.IADD R19, R15, 0x1, R18 ;  /* 0x000000010f137824 */ /* 0x000fe200078e0212 */
[----:B------:R-:W-:Y:S01]  /*0be0*/  LEA.HI R15, R5, R236, RZ, 0x1 ;  /* 0x000000ec050f7211 */ /* 0x000fe200078f08ff */
[----:B------:R-:W-:Y:S01]  /*0bf0*/  IMAD.SHL.U32 R17, R13, 0x8, RZ ;  /* 0x000000080d117824 */ /* 0x000fe200078e00ff */
[----:B------:R-:W-:Y:S01]  /*0c00*/  SHF.R.S32.HI R5, RZ, 0x1f, R5 ;  /* 0x0000001fff057819 */ /* 0x000fe20000011405 */
[----:B------:R-:W-:Y:S01]  /*0c10*/  IMAD.IADD R21, R3, 0x1, R20 ;  /* 0x0000000103157824 */ /* 0x000fe200078e0214 */
[----:B------:R-:W-:Y:S01]  /*0c20*/  LOP3.LUT R15, R15, 0x7fffffe, RZ, 0xc0, !PT ;  /* 0x07fffffe0f0f7812 */ /* 0x000fe200078ec0ff */
[----:B------:R-:W-:Y:S01]  /*0c30*/  IMAD R3, R245, c[0x0][0x180], RZ ;  /* 0x00006000f5037a24 */ /* 0x000fe200078e02ff */
[----:B------:R-:W-:Y:S01]  /*0c40*/  LOP3.LUT R17, R17, 0xc0, RZ, 0xc0, !PT ;  /* 0x000000c011117812 */ /* 0x000fe200078ec0ff */
[----:B------:R-:W-:-:S02]  /*0c50*/  IMAD.MOV.U32 R20, RZ, RZ, R2 ;  /* 0x000000ffff147224 */ /* 0x000fc400078e0002 */
[----:B------:R-:W-:Y:S02]  /*0c60*/  IMAD R2, R23, c[0x0][0x1a8], RZ ;  /* 0x00006a0017027a24 */ /* 0x000fe400078e02ff */
[----:B------:R-:W-:Y:S01]  /*0c70*/  IMAD.IADD R25, R7, 0x1, R24 ;  /* 0x0000000107197824 */ /* 0x000fe200078e0218 */
[----:B------:R-:W-:Y:S01]  /*0c80*/  SHF.R.U32.HI R7, RZ, 0x3, R17 ;  /* 0x00000003ff077819 */ /* 0x000fe20000011611 */
[----:B------:R-:W-:Y:S01]  /*0c90*/  IMAD.MOV.U32 R24, RZ, RZ, R6 ;  /* 0x000000ffff187224 */ /* 0x000fe200078e0006 */
[----:B------:R-:W-:Y:S01]  /*0ca0*/  LOP3.LUT R6, R17, 0x18, R10, 0xf8, !PT ;  /* 0x0000001811067812 */ /* 0x000fe200078ef80a */
[----:B------:R-:W-:Y:S01]  /*0cb0*/  IMAD R220, R214, c[0x0][0x184], R3 ;  /* 0x00006100d6dc7a24 */ /* 0x000fe200078e0203 */
[----:B------:R-:W-:Y:S01]  /*0cc0*/  SHF.R.S32.HI R3, RZ, 0x5, R12 ;  /* 0x00000005ff037819 */ /* 0x000fe2000001140c */
[----:B------:R-:W-:Y:S01]  /*0cd0*/  IMAD.MOV.U32 R18, RZ, RZ, R14 ;  /* 0x000000ffff127224 */ /* 0x000fe200078e000e */
[----:B------:R-:W-:Y:S01]  /*0ce0*/  LOP3.LUT R7, R6, R7, RZ, 0x3c, !PT ;  /* 0x0000000706077212 */ /* 0x000fe200078e3cff */
[----:B------:R-:W-:Y:S01]  /*0cf0*/  IMAD.IADD R4, R236, 0x1, -R15 ;  /* 0x00000001ec047824 */ /* 0x000fe200078e0a0f */
[----:B------:R-:W-:Y:S01]  /*0d00*/  SHF.R.S32.HI R6, RZ, 0x1f, R247 ;  /* 0x0000001fff067819 */ /* 0x000fe200000114f7 */
[----:B------:R-:W-:-:S02]  /*0d10*/  IMAD R2, R22, c[0x0][0x1ac], R2 ;  /* 0x00006b0016027a24 */ /* 0x000fc400078e0202 */
[----:B------:R-:W-:-:S04]  /*0d20*/  IMAD.WIDE.U32 R14, R22, c[0x0][0x1a8], R20 ;  /* 0x00006a00160e7a25 */ /* 0x000fc800078e0014 */
[----:B------:R-:W-:Y:S01]  /*0d30*/  IMAD R4, R3, 0x8, R4 ;  /* 0x0000000803047824 */ /* 0x000fe200078e0204 */
[C---:B------:R-:W-:Y:S01]  /*0d40*/  LEA R34, P0, R14.reuse, c[0x0][0x190], 0x1 ;  /* 0x000064000e227a11 */ /* 0x040fe200078008ff */
[----:B------:R-:W-:Y:S02]  /*0d50*/  IMAD.IADD R2, R15, 0x1, R2 ;  /* 0x000000010f027824 */ /* 0x000fe400078e0202 */
[----:B------:R-:W-:Y:S02]  /*0d60*/  IMAD R0, R23, c[0x0][0x1d8], RZ ;  /* 0x0000760017007a24 */ /* 0x000fe400078e02ff */
[----:B------:R-:W-:Y:S01]  /*0d70*/  IMAD.MOV.U32 R15, RZ, RZ, c[0x0][0x1a8] ;  /* 0x00006a00ff0f7624 */ /* 0x000fe200078e00ff */
[----:B------:R-:W-:Y:S01]  /*0d80*/  LEA.HI.X R35, R14, c[0x0][0x194], R2, 0x1, P0 ;  /* 0x000065000e237a11 */ /* 0x000fe200000f0c02 */
[----:B------:R-:W-:Y:S01]  /*0d90*/  IMAD.MOV.U32 R224, RZ, RZ, R16 ;  /* 0x000000ffffe07224 */ /* 0x000fe200078e0010 */
[----:B------:R-:W-:Y:S01]  /*0da0*/  SHF.R.S32.HI R2, RZ, 0x4, R29 ;  /* 0x00000004ff027819 */ /* 0x000fe2000001141d */
[----:B------:R-:W-:-:S02]  /*0db0*/  IMAD.U32 R4, R4, 0x20, R7 ;  /* 0x0000002004047824 */ /* 0x000fc400078e0007 */
[C---:B------:R-:W-:Y:S02]  /*0dc0*/  IMAD R0, R22.reuse, c[0x0][0x1dc], R0 ;  /* 0x0000770016007a24 */ /* 0x040fe400078e0200 */
[----:B------:R-:W-:Y:S01]  /*0dd0*/  IMAD.WIDE.U32 R16, R22, c[0x0][0x1d8], R24 ;  /* 0x0000760016107a25 */ /* 0x000fe200078e0018 */
[----:B------:R-:W-:-:S03]  /*0de0*/  LEA R24, P0, R15, R34, 0x7 ;  /* 0x000000220f187211 */ /* 0x000fc600078038ff */
[----:B------:R-:W-:Y:S01]  /*0df0*/  IMAD.MOV.U32 R7, RZ, RZ, c[0x0][0x1ac] ;  /* 0x00006b00ff077624 */ /* 0x000fe200078e00ff */
[----:B------:R-:W-:Y:S01]  /*0e00*/  LEA R20, P1, R16, c[0x0][0x1c0], 0x1 ;  /* 0x0000700010147a11 */ /* 0x000fe200078208ff */
[----:B------:R-:W-:Y:S02]  /*0e10*/  IMAD.IADD R0, R17, 0x1, R0 ;  /* 0x0000000111007824 */ /* 0x000fe400078e0200 */
[----:B------:R-:W-:Y:S01]  /*0e20*/  IMAD.WIDE.U32 R18, R214, c[0x0][0x180], R18 ;  /* 0x00006000d6127a25 */ /* 0x000fe200078e0012 */
[----:B------:R-:W-:Y:S02]  /*0e30*/  LEA.HI.X R25, R15, R35, R7, 0x7, P0 ;  /* 0x000000230f197211 */ /* 0x000fe400000f3c07 */
[----:B------:R-:W-:Y:S01]  /*0e40*/  LEA.HI.X R21, R16, c[0x0][0x1c4], R0, 0x1, P1 ;  /* 0x0000710010157a11 */ /* 0x000fe200008f0c00 */
[----:B------:R-:W-:Y:S02]  /*0e50*/  IMAD R15, R247, UR5, RZ ;  /* 0x00000005f70f7c24 */ /* 0x000fe4000f8e02ff */
[----:B------:R-:W-:-:S02]  /*0e60*/  IMAD.IADD R221, R19, 0x1, R220 ;  /* 0x0000000113dd7824 */ /* 0x000fc400078e02dc */
[C---:B------:R-:W-:Y:S02]  /*0e70*/  IMAD R0, R6.reuse, UR4, R15 ;  /* 0x0000000406007c24 */ /* 0x040fe4000f8e020f */
[----:B------:R-:W-:Y:S02]  /*0e80*/  IMAD R6, R6, c[0x0][0x178], RZ ;  /* 0x00005e0006067a24 */ /* 0x000fe400078e02ff */
[----:B------:R-:W-:Y:S02]  /*0e90*/  IMAD.MOV.U32 R19, RZ, RZ, c[0x0][0x1d8] ;  /* 0x00007600ff137624 */ /* 0x000fe400078e00ff */
[----:B------:R-:W-:Y:S01]  /*0ea0*/  IMAD R15, R247, c[0x0][0x17c], R6 ;  /* 0x00005f00f70f7a24 */ /* 0x000fe200078e0206 */
[----:B------:R-:W-:Y:S01]  /*0eb0*/  IADD3 R6, R10, 0x20, RZ ;  /* 0x000000200a067810 */ /* 0x000fe20007ffe0ff */
[----:B------:R-:W-:Y:S02]  /*0ec0*/  IMAD.IADD R8, R242, 0x1, -R236 ;  /* 0x00000001f2087824 */ /* 0x000fe400078e0aec */
[----:B------:R-:W-:Y:S01]  /*0ed0*/  IMAD.MOV.U32 R220, RZ, RZ, R18 ;  /* 0x000000ffffdc7224 */ /* 0x000fe200078e0012 */
[----:B------:R-:W-:Y:S01]  /*0ee0*/  LEA R18, P1, R19, R20, 0x7 ;  /* 0x0000001413127211 */ /* 0x000fe200078238ff */
[----:B------:R-:W-:Y:S01]  /*0ef0*/  IMAD.MOV.U32 R17, RZ, RZ, c[0x0][0x1dc] ;  /* 0x00007700ff117624 */ /* 0x000fe200078e00ff */
[----:B------:R-:W-:Y:S01]  /*0f00*/  ISETP.GE.AND P2, PT, R6, c[0x0][0x1cc], PT ;  /* 0x0000730006007a0c */ /* 0x000fe20003f46270 */
[----:B------:R-:W-:Y:S01]  /*0f10*/  IMAD R7, R245, c[0x0][0x288], RZ ;  /* 0x0000a200f5077a24 */ /* 0x000fe200078e02ff */
[----:B------:R-:W-:Y:S01]  /*0f20*/  ISETP.LT.OR P6, PT, R8, 0x1, P3 ;  /* 0x000000010800780c */ /* 0x000fe20001fc1670 */
[----:B------:R-:W-:Y:S01]  /*0f30*/  IMAD.WIDE.U32 R22, R247, c[0x0][0x178], RZ ;  /* 0x00005e00f7167a25 */ /* 0x000fe200078e00ff */
[----:B------:R-:W-:-:S02]  /*0f40*/  LEA.HI.X R19, R19, R21, R17, 0x7, P1 ;  /* 0x0000001513137211 */ /* 0x000fc400008f3c11 */
[----:B------:R-:W-:Y:S01]  /*0f50*/  ISETP.LT.OR P5, PT, R8, 0x1, P2 ;  /* 0x000000010800780c */ /* 0x000fe200017a1670 */
[----:B------:R-:W-:Y:S01]  /*0f60*/  IMAD R17, R243, c[0x0][0x188], RZ ;  /* 0x00006200f3117a24 */ /* 0x000fe200078e02ff */
[----:B------:R-:W-:Y:S01]  /*0f70*/  ISETP.GE.AND P1, PT, R213, c[0x0][0x1cc], PT ;  /* 0x00007300d5007a0c */ /* 0x000fe20003f26270 */
[----:B------:R-:W-:Y:S01]  /*0f80*/  IMAD R222, R214, c[0x0][0x28c], R7 ;  /* 0x0000a300d6de7a24 */ /* 0x000fe200078e0207 */
[----:B------:R-:W-:Y:S01]  /*0f90*/  LEA.HI R7, R29, R2, RZ, 0x1 ;  /* 0x000000021d077211 */ /* 0x000fe200078f08ff */
[----:B------:R-:W-:Y:S01]  /*0fa0*/  IMAD R17, R216, c[0x0][0x18c], R17 ;  /* 0x00006300d8117a24 */ /* 0x000fe200078e0211 */
[----:B------:R-:W-:Y:S01]  /*0fb0*/  ISETP.LT.OR P4, PT, R8, 0x1, P1 ;  /* 0x000000010800780c */ /* 0x000fe20000f81670 */
[----:B------:R-:W-:Y:S01]  /*0fc0*/  IMAD.WIDE.U32 R220, R216, c[0x0][0x188], R220 ;  /* 0x00006200d8dc7a25 */ /* 0x000fe200078e00dc */
[C---:B------:R-:W-:Y:S02]  /*0fd0*/  ISETP.LT.OR P3, PT, R8.reuse, 0x41, P3 ;  /* 0x000000410800780c */ /* 0x040fe40001f61670 */
[----:B------:R-:W-:Y:S01]  /*0fe0*/  ISETP.LT.OR P2, PT, R8, 0x41, P2 ;  /* 0x000000410800780c */ /* 0x000fe20001741670 */
[----:B------:R-:W-:Y:S01]  /*0ff0*/  IMAD.SHL.U32 R4, R4, 0x2, RZ ;  /* 0x0000000204047824 */ /* 0x000fe200078e00ff */
[----:B------:R-:W-:Y:S01]  /*1000*/  LOP3.LUT R7, R7, 0xfffffffe, RZ, 0xc0, !PT ;  /* 0xfffffffe07077812 */ /* 0x000fe200078ec0ff */
[----:B------:R-:W-:Y:S01]  /*1010*/  IMAD.IADD R15, R23, 0x1, R15 ;  /* 0x00000001170f7824 */ /* 0x000fe200078e020f */
[----:B------:R-:W-:Y:S01]  /*1020*/  ISETP.LT.OR P1, PT, R8, 0x41, P1 ;  /* 0x000000410800780c */ /* 0x000fe20000f21670 */
[----:B------:R-:W-:Y:S01]  /*1030*/  IMAD.IADD R208, R221, 0x1, R17 ;  /* 0x00000001ddd07824 */ /* 0x000fe200078e0211 */
[----:B------:R-:W-:Y:S01]  /*1040*/  LEA R17, P0, R22, R220, 0x6 ;  /* 0x000000dc16117211 */ /* 0x000fe200078030ff */
[----:B------:R-:W-:Y:S01]  /*1050*/  @!PT LDS RZ, [RZ] ;  /* 0x00000000fffff984 */ /* 0x000fe20000000800 */
[----:B------:R-:W-:Y:S01]  /*1060*/  @!PT LDS RZ, [RZ] ;  /* 0x00000000fffff984 */ /* 0x000fe20000000800 */
[----:B------:R-:W-:Y:S01]  /*1070*/  @!PT LDS RZ, [RZ] ;  /* 0x00000000fffff984 */ /* 0x000fe20000000800 */
[----:B------:R1:W-:Y:S01]  /*1080*/  LDGSTS.E.BYPASS.LTC128B.128 [R4+0x6080], [R20.64], !P6 ;  /* 0x0608000014047fae */ /* 0x0003e2000f101d48 */
[----:B------:R-:W-:Y:S01]  /*1090*/  IMAD.IADD R7, R2, 0x1, -R7 ;  /* 0x0000000102077824 */ /* 0x000fe200078e0a07 */
[----:B------:R-:W-:Y:S01]  /*10a0*/  LOP3.LUT R29, R29, 0xfffffff0, RZ, 0xc0, !PT ;  /* 0xfffffff01d1d7812 */ /* 0x000fe200078ec0ff */
[----:B------:R-:W-:Y:S01]  /*10b0*/  IMAD R211, R243, c[0x0][0x278], RZ ;  /* 0x00009e00f3d37a24 */ /* 0x000fe200078e02ff */
[----:B------:R1:W-:Y:S01]  /*10c0*/  LDGSTS.E.BYPASS.LTC128B.128 [R4+0x8080], [R20.64+0x40], !P5 ;  /* 0x0808004014047fae */ /* 0x0003e2000e901d48 */
[----:B------:R-:W-:Y:S01]  /*10d0*/  LEA.HI.X R2, R22, R208, R15, 0x6, P0 ;  /* 0x000000d016027211 */ /* 0x000fe200000f340f */
[C---:B------:R-:W-:Y:S01]  /*10e0*/  IMAD.WIDE.U32 R224, R216.reuse, c[0x0][0x278], R224 ;  /* 0x00009e00d8e07a25 */ /* 0x040fe200078e00e0 */
[----:B------:R-:W-:Y:S01]  /*10f0*/  LEA R30, P5, R17, c[0x0][0x160], 0x1 ;  /* 0x00005800111e7a11 */ /* 0x000fe200078a08ff */
[----:B------:R1:W-:Y:S01]  /*1100*/  LDGSTS.E.BYPASS.LTC128B.128 [R4+0xa080], [R20.64+0x80], !P4 ;  /* 0x0a08008014047fae */ /* 0x0003e2000e101d48 */
[----:B------:R-:W-:Y:S01]  /*1110*/  LOP3.LUT R15, R13, 0xfffffff8, RZ, 0xc0, !PT ;  /* 0xfffffff80d0f7812 */ /* 0x000fe200078ec0ff */
[----:B------:R-:W-:Y:S01]  /*1120*/  IMAD R211, R216, c[0x0][0x27c], R211 ;  /* 0x00009f00d8d37a24 */ /* 0x000fe200078e02d3 */
[----:B------:R-:W-:Y:S01]  /*1130*/  LEA.HI.X R31, R17, c[0x0][0x164], R2, 0x1, P5 ;  /* 0x00005900111f7a11 */ /* 0x000fe200028f0c02 */
[----:B------:R2:W-:Y:S01]  /*1140*/  LDGSTS.E.BYPASS.LTC128B.128 [R4+0x7080], [R18.64], !P3 ;  /* 0x0708000012047fae */ /* 0x0005e2000d901d48 */
[----:B------:R-:W-:Y:S01]  /*1150*/  ISETP.GE.AND P5, PT, R213, c[0x0][0x16c], PT ;  /* 0x00005b00d5007a0c */ /* 0x000fe20003fa6270 */
[----:B------:R-:W-:Y:S01]  /*1160*/  IMAD.IADD R22, R226, 0x1, -R15 ;  /* 0x00000001e2167824 */ /* 0x000fe200078e0a0f */
[----:B------:R-:W-:Y:S01]  /*1170*/  ISETP.GE.AND P0, PT, R10, c[0x0][0x19c], PT ;  /* 0x000067000a007a0c */ /* 0x000fe20003f06270 */
[----:B------:R2:W-:Y:S01]  /*1180*/  LDGSTS.E.BYPASS.LTC128B.128 [R4+0x9080], [R18.64+0x40], !P2 ;  /* 0x0908004012047fae */ /* 0x0005e2000d101d48 */
[----:B------:R-:W-:Y:S01]  /*1190*/  ISETP.GE.AND P3, PT, R6, c[0x0][0x19c], PT ;  /* 0x0000670006007a0c */ /* 0x000fe20003f66270 */
[----:B------:R-:W-:Y:S01]  /*11a0*/  IMAD.SHL.U32 R15, R247, 0x40, RZ ;  /* 0x00000040f70f7824 */ /* 0x000fe200078e00ff */
[----:B------:R-:W-:Y:S01]  /*11b0*/  SEL R23, RZ, 0x4, P5 ;  /* 0x00000004ff177807 */ /* 0x000fe20002800000 */
[----:B------:R2:W-:Y:S01]  /*11c0*/  LDGSTS.E.BYPASS.LTC128B.128 [R4+0xb080], [R18.64+0x80], !P1 ;  /* 0x0b08008012047fae */ /* 0x0005e2000c901d48 */
[----:B------:R-:W-:Y:S01]  /*11d0*/  ISETP.GE.AND P1, PT, R213, c[0x0][0x19c], PT ;  /* 0x00006700d5007a0c */ /* 0x000fe20003f26270 */
[----:B------:R-:W-:Y:S01]  /*11e0*/  IMAD.WIDE.U32 R26, R214, c[0x0][0x288], R238 ;  /* 0x0000a200d61a7a25 */ /* 0x000fe200078e00ee */
[----:B------:R-:W-:-:S02]  /*11f0*/  ISETP.GE.AND P5, PT, R10, c[0x0][0x16c], PT ;  /* 0x00005b000a007a0c */ /* 0x000fc40003fa6270 */
[----:B------:R-:W-:Y:S01]  /*1200*/  ISETP.LT.OR P6, PT, R8, 0x1, P0 ;  /* 0x000000010800780c */ /* 0x000fe200007c1670 */
[----:B------:R-:W-:Y:S01]  /*1210*/  IMAD.WIDE.U32 R218, R236, c[0x0][0x208], R10 ;  /* 0x00008200ecda7a25 */ /* 0x000fe200078e000a */
[C---:B------:R-:W-:Y:S02]  /*1220*/  ISETP.LT.OR P4, PT, R8.reuse, 0x1, P3 ;  /* 0x000000010800780c */ /* 0x040fe40001f81670 */
[C---:B------:R-:W-:Y:S01]  /*1230*/  ISETP.LT.OR P2, PT, R8.reuse, 0x1, P1 ;  /* 0x000000010800780c */ /* 0x040fe20000f41670 */
[----:B------:R-:W-:Y:S01]  /*1240*/  IMAD.IADD R211, R225, 0x1, R211 ;  /* 0x00000001e1d37824 */ /* 0x000fe200078e02d3 */
[C---:B------:R-:W-:Y:S01]  /*1250*/  ISETP.LT.OR P0, PT, R8.reuse, 0x41, P0 ;  /* 0x000000410800780c */ /* 0x040fe20000701670 */
[----:B------:R-:W-:Y:S01]  /*1260*/  IMAD.IADD R223, R27, 0x1, R222 ;  /* 0x000000011bdf7824 */ /* 0x000fe200078e02de */
[C---:B------:R-:W-:Y:S01]  /*1270*/  ISETP.LT.OR P3, PT, R8.reuse, 0x41, P3 ;  /* 0x000000410800780c */ /* 0x040fe20001f61670 */
[----:B------:R-:W-:Y:S01]  /*1280*/  IMAD.MOV.U32 R222, RZ, RZ, R26 ;  /* 0x000000ffffde7224 */ /* 0x000fe200078e001a */
[----:B------:R-:W-:Y:S01]  /*1290*/  ISETP.LT.OR P1, PT, R8, 0x41, P1 ;  /* 0x000000410800780c */ /* 0x000fe20000f21670 */
[----:B------:R-:W-:Y:S01]  /*12a0*/  IMAD.IADD R29, R226, 0x1, -R29 ;  /* 0x00000001e21d7824 */ /* 0x000fe200078e0a1d */
[----:B------:R-:W-:Y:S01]  /*12b0*/  SEL R228, RZ, 0x1, P5 ;  /* 0x00000001ffe47807 */ /* 0x000fe20002800000 */
[----:B------:R3:W-:Y:S01]  /*12c0*/  LDGSTS.E.BYPASS.LTC128B.128 [R4+0x80], [R34.64], !P6 ;  /* 0x0008000022047fae */ /* 0x0007e2000f101d48 */
[----:B------:R-:W-:Y:S01]  /*12d0*/  SHF.R.S32.HI R14, RZ, 0x1f, R15 ;  /* 0x0000001fff0e7819 */ /* 0x000fe2000001140f */
[----:B------:R-:W-:Y:S01]  /*12e0*/  IMAD R235, R243, c[0x0][0x218], RZ ;  /* 0x00008600f3eb7a24 */ /* 0x000fe200078e02ff */
[----:B------:R-:W-:Y:S01]  /*12f0*/  LEA.HI R16, R22, R22, RZ, 0x1 ;  /* 0x0000001616107211 */ /* 0x000fe200078f08ff */
[----:B------:R3:W-:Y:S01]  /*1300*/  LDGSTS.E.BYPASS.LTC128B.128 [R4+0x2080], [R34.64+0x40], !P4 ;  /* 0x0208004022047fae */ /* 0x0007e2000e101d48 */
[----:B------:R-:W-:Y:S01]  /*1310*/  ISETP.GE.AND P6, PT, R6, c[0x0][0x1fc], PT ;  /* 0x00007f0006007a0c */ /* 0x000fe20003fc6270 */
[----:B------:R-:W-:Y:S01]  /*1320*/  IMAD R235, R216, c[0x0][0x21c], R235 ;  /* 0x00008700d8eb7a24 */ /* 0x000fe200078e02eb */
[----:B------:R-:W-:Y:S01]  /*1330*/  LOP3.LUT R17, R16, 0x7fffffe, RZ, 0xc0, !PT ;  /* 0x07fffffe10117812 */ /* 0x000fe200078ec0ff */
[----:B------:R3:W-:Y:S01]  /*1340*/  LDGSTS.E.BYPASS.LTC128B.128 [R4+0x4080], [R34.64+0x80], !P2 ;  /* 0x0408008022047fae */ /* 0x0007e2000d101d48 */
[----:B--2---:R-:W-:Y:S01]  /*1350*/  IMAD R19, R237, c[0x0][0x208], RZ ;  /* 0x00008200ed137a24 */ /* 0x004fe200078e02ff */
[----:B-1----:R-:W-:Y:S01]  /*1360*/  SEL R21, RZ, 0xffffffff, P6 ;  /* 0xffffffffff157807 */ /* 0x002fe20003000000 */
[----:B------:R-:W-:Y:S01]  /*1370*/  IMAD.WIDE.U32 R222, R216, c[0x0][0x290], R222 ;  /* 0x0000a400d8de7a25 */ /* 0x000fe200078e00de */
[----:B------:R-:W-:Y:S01]  /*1380*/  LEA.HI R2, R9, R226, RZ, 0x6 ;  /* 0x000000e209027211 */ /* 0x000fe200078f30ff */
[----:B------:R1:W-:Y:S01]  /*1390*/  LDGSTS.E.BYPASS.LTC128B.128 [R4+0x1080], [R24.64], !P0 ;  /* 0x0108000018047fae */ /* 0x0003e2000c101d48 */
[----:B------:R-:W-:Y:S01]  /*13a0*/  ISETP.GE.AND P4, PT, R213, c[0x0][0x1fc], PT ;  /* 0x00007f00d5007a0c */ /* 0x000fe20003f86270 */
[----:B------:R-:W-:Y:S01]  /*13b0*/  IMAD R8, R236, c[0x0][0x20c], R19 ;  /* 0x00008300ec087a24 */ /* 0x000fe200078e0213 */
[----:B------:R-:W-:Y:S01]  /*13c0*/  IADD3 R19, P5, R15, R224, RZ ;  /* 0x000000e00f137210 */ /* 0x000fe20007fbe0ff */
[----:B------:R-:W-:Y:S01]  /*13d0*/  IMAD.IADD R18, R22, 0x1, -R17 ;  /* 0x0000000116127824 */ /* 0x000fe200078e0a11 */
[----:B------:R-:W-:Y:S01]  /*13e0*/  SHF.R.S32.HI R2, RZ, 0x6, R2 ;  /* 0x00000006ff027819 */ /* 0x000fe20000011402 */
[----:B------:R-:W-:Y:S01]  /*13f0*/  IMAD.IADD R219, R219, 0x1, R8 ;  /* 0x00000001dbdb7824 */ /* 0x000fe200078e0208 */
[----:B------:R1:W-:Y:S01]  /*1400*/  LDGSTS.E.BYPASS.LTC128B.128 [R4+0x3080], [R24.64+0x40], !P3 ;  /* 0x0308004018047fae */ /* 0x0003e2000d901d48 */
[----:B------:R-:W-:Y:S01]  /*1410*/  IMAD.X R8, R14, 0x1, R211, P5 ;  /* 0x000000010e087824 */ /* 0x000fe200028e06d3 */
[----:B------:R-:W-:Y:S01]  /*1420*/  LEA R26, P5, R19, c[0x0][0x258], 0x2 ;  /* 0x00009600131a7a11 */ /* 0x000fe200078a10ff */
[----:B------:R-:W-:Y:S01]  /*1430*/  IMAD R17, R245, c[0x0][0x210], RZ ;  /* 0x00008400f5117a24 */ /* 0x000fe200078e02ff */
[----:B------:R1:W-:Y:S01]  /*1440*/  LDGSTS.E.BYPASS.LTC128B.128 [R4+0x5080], [R24.64+0x80], !P1 ;  /* 0x0508008018047fae */ /* 0x0003e2000c901d48 */
[----:B------:R-:W-:Y:S01]  /*1450*/  IMAD.SHL.U32 R21, R21, 0x2, RZ ;  /* 0x0000000215157824 */ /* 0x000fe200078e00ff */
[----:B------:R-:W-:Y:S01]  /*1460*/  LEA.HI.X R27, R19, c[0x0][0x25c], R8, 0x2, P5 ;  /* 0x00009700131b7a11 */ /* 0x000fe200028f1408 */
[----:B------:R-:W-:Y:S01]  /*1470*/  IMAD R28, R214, c[0x0][0x214], R17 ;  /* 0x00008500d61c7a24 */ /* 0x000fe200078e0211 */
[----:B------:R-:W-:Y:S01]  /*1480*/  ISETP.GE.AND P5, PT, R10, c[0x0][0x1fc], PT ;  /* 0x00007f000a007a0c */ /* 0x000fe20003fa6270 */
[----:B------:R-:W-:Y:S01]  /*1490*/  IMAD.WIDE.U32 R218, R214, c[0x0][0x210], R218 ;  /* 0x00008400d6da7a25 */ /* 0x000fe200078e00da */
[----:B------:R-:W-:Y:S01]  /*14a0*/  LEA.HI R19, R29, R29, RZ, 0x1 ;  /* 0x0000001d1d137211 */ /* 0x000fe200078f08ff */
[----:B------:R-:W0:Y:S01]  /*14b0*/  LDGDEPBAR ;  /* 0x00000000000079af */ /* 0x000e220000000000 */
[----:B------:R-:W-:Y:S01]  /*14c0*/  SEL R20, RZ, 0x1, P5 ;  /* 0x00000001ff147807 */ /* 0x000fe20002800000 */
[----:B------:R-:W-:Y:S01]  /*14d0*/  IMAD.IADD R219, R219, 0x1, R28 ;  /* 0x00000001dbdb7824 */ /* 0x000fe200078e021c */
[----:B------:R-:W-:Y:S01]  /*14e0*/  ISETP.GE.AND P5, PT, R6, c[0x0][0x16c], PT ;  /* 0x00005b0006007a0c */ /* 0x000fe20003fa6270 */
[----:B------:R-:W-:Y:S01]  /*14f0*/  IMAD R205, R7, 0x4, R2 ;  /* 0x0000000407cd7824 */ /* 0x000fe200078e0202 */
[----:B------:R-:W-:Y:S01]  /*1500*/  LOP3.LUT R21, R21, 0x2, R20, 0xe2, !PT ;  /* 0x0000000215157812 */ /* 0x000fe200078ee214 */
[----:B------:R-:W-:Y:S01]  /*1510*/  IMAD.WIDE.U32 R218, R216, c[0x0][0x218], R218 ;  /* 0x00008600d8da7a25 */ /* 0x000fe200078e00da */
[----:B------:R-:W-:-:S02]  /*1520*/  SEL R17, RZ, 0x2, P5 ;  /* 0x00000002ff117807 */ /* 0x000fc40002800000 */
[----:B------:R-:W-:Y:S01]  /*1530*/  SEL R20, RZ, 0x4, P4 ;  /* 0x00000004ff147807 */ /* 0x000fe20002000000 */
[----:B------:R-:W-:Y:S01]  /*1540*/  IMAD R205, R205, 0x8, R18 ;  /* 0x00000008cdcd7824 */ /* 0x000fe200078e0212 */
[----:B------:R-:W-:Y:S01]  /*1550*/  IADD3 R23, R23, R17, R228 ;  /* 0x0000001117177210 */ /* 0x000fe20007ffe0e4 */
[----:B------:R-:W-:Y:S01]  /*1560*/  IMAD.IADD R235, R219, 0x1, R235 ;  /* 0x00000001dbeb7824 */ /* 0x000fe200078e02eb */
[----:B------:R-:W-:Y:S01]  /*1570*/  IADD3 R17, -R15, c[0x0][0x168], RZ ;  /* 0x00005a000f117a10 */ /* 0x000fe20007ffe1ff */
[----:B------:R-:W-:Y:S01]  /*1580*/  IMAD.MOV.U32 R234, RZ, RZ, R218 ;  /* 0x000000ffffea7224 */ /* 0x000fe200078e00da */
[----:B------:R-:W-:Y:S01]  /*1590*/  LOP3.LUT P4, RZ, R23, 0x1, RZ, 0xc0, !PT ;  /* 0x0000000117ff7812 */ /* 0x000fe2000788c0ff */
[----:B------:R-:W-:Y:S01]  /*15a0*/  IMAD.SHL.U32 R22, R22, 0x40, RZ ;  /* 0x0000004016167824 */ /* 0x000fe200078e00ff */
[----:B------:R-:W-:Y:S01]  /*15b0*/  LOP3.LUT R32, R19, 0x7fffffe, RZ, 0xc0, !PT ;  /* 0x07fffffe13207812 */ /* 0x000fe200078ec0ff */
[----:B------:R-:W-:Y:S01]  /*15c0*/  IMAD.MOV.U32 R199, RZ, RZ, 0x10 ;  /* 0x00000010ffc77424 */ /* 0x000fe200078e00ff */
[----:B------:R-:W-:Y:S01]  /*15d0*/  ISETP.LE.OR P0, PT, R17, R236, !P4 ;  /* 0x000000ec1100720c */ /* 0x000fe20006703670 */
[----:B------:R-:W-:Y:S01]  /*15e0*/  IMAD.SHL.U32 R206, R7, 0x8, RZ ;  /* 0x0000000807ce7824 */ /* 0x000fe200078e00ff */
[----:B------:R-:W-:Y:S01]  /*15f0*/  SHF.R.S32.HI R18, RZ, 0x1f, R29 ;  /* 0x0000001fff127819 */ /* 0x000fe2000001141d */
[----:B------:R-:W-:Y:S01]  /*1600*/  IMAD.IADD R203, R29, 0x1, -R32 ;  /* 0x000000011dcb7824 */ /* 0x000fe200078e0a20 */
[----:B------:R-:W-:Y:S01]  /*1610*/  LOP3.LUT P2, RZ, R23, 0x2, RZ, 0xc0, !PT ;  /* 0x0000000217ff7812 */ /* 0x000fe2000784c0ff */
[----:B------:R-:W-:Y:S01]  /*1620*/  IMAD.WIDE.U32 R32, R247, UR4, R234 ;  /* 0x00000004f7207c25 */ /* 0x000fe2000f8e00ea */
[----:B------:R-:W-:-:S02]  /*1630*/  LEA.HI R18, R18, R29, RZ, 0x3 ;  /* 0x0000001d12127211 */ /* 0x000fc400078f18ff */
[----:B------:R-:W-:Y:S01]  /*1640*/  LOP3.LUT R20, R21, R20, RZ, 0xfc, !PT ;  /* 0x0000001415147212 */ /* 0x000fe200078efcff */
[----:B------:R-:W-:Y:S01]  /*1650*/  IMAD.IADD R0, R33, 0x1, R0 ;  /* 0x0000000121007824 */ /* 0x000fe200078e0200 */
[----:B------:R-:W-:Y:S02]  /*1660*/  LOP3.LUT R8, R18, 0xfffffff8, RZ, 0xc0, !PT ;  /* 0xfffffff812087812 */ /* 0x000fe400078ec0ff */
[----:B------:R-:W-:Y:S01]  /*1670*/  LOP3.LUT P6, RZ, R23, 0x4, RZ, 0xc0, !PT ;  /* 0x0000000417ff7812 */ /* 0x000fe200078cc0ff */
[----:B------:R3:W-:Y:S01]  /*1680*/  LDGSTS.E.BYPASS.LTC128B.128 [R4+0xc080], [R30.64], !P0 ;  /* 0x0c0800001e047fae */ /* 0x0007e2000c101d48 */
[----:B------:R-:W-:Y:S01]  /*1690*/  ISETP.GT.AND P1, PT, R226, 0xf, PT ;  /* 0x0000000fe200780c */ /* 0x000fe20003f24270 */
[----:B------:R-:W-:Y:S01]  /*16a0*/  IMAD.IADD R8, R29, 0x1, -R8 ;  /* 0x000000011d087824 */ /* 0x000fe200078e0a08 */
[----:B------:R-:W-:Y:S02]  /*16b0*/  LEA R28, P0, R32, c[0x0][0x1f0], 0x1 ;  /* 0x00007c00201c7a11 */ /* 0x000fe400078008ff */
[----:B------:R-:W-:-:S02]  /*16c0*/  ISETP.LE.OR P2, PT, R17, R236, !P2 ;  /* 0x000000ec1100720c */ /* 0x000fc40005743670 */
[----:B------:R-:W-:Y:S02]  /*16d0*/  LOP3.LUT P4, RZ, R20, 0x1, RZ, 0xc0, !PT ;  /* 0x0000000114ff7812 */ /* 0x000fe4000788c0ff */
[CC--:B------:R-:W-:Y:S02]  /*16e0*/  ISETP.LE.OR P6, PT, R17.reuse, R236.reuse, !P6 ;  /* 0x000000ec1100720c */ /* 0x0c0fe400077c3670 */
[----:B------:R-:W-:Y:S02]  /*16f0*/  LEA.HI.X R29, R32, c[0x0][0x1f4], R0, 0x1, P0 ;  /* 0x00007d00201d7a11 */ /* 0x000fe400000f0c00 */
[----:B------:R-:W-:Y:S01]  /*1700*/  ISETP.LE.OR P0, PT, R17, R236, !P4 ;  /* 0x000000ec1100720c */ /* 0x000fe20006703670 */
[----:B------:R-:W-:Y:S01]  /*1710*/  @!P1 IMAD.SHL.U32 R21, R226, 0x10, RZ ;  /* 0x00000010e2159824 */ /* 0x000fe200078e00ff */
[----:B------:R-:W-:Y:S02]  /*1720*/  LEA.HI R0, R12, R3, RZ, 0x1 ;  /* 0x000000030c007211 */ /* 0x000fe400078f08ff */
[----:B------:R-:W-:Y:S01]  /*1730*/  LOP3.LUT P3, RZ, R20, 0x2, RZ, 0xc0, !PT ;  /* 0x0000000214ff7812 */ /* 0x000fe2000786c0ff */
[----:B------:R3:W-:Y:S01]  /*1740*/  LDGSTS.E.BYPASS.LTC128B.128 [R4+0xd080], [R30.64+0x40], !P2 ;  /* 0x0d0800401e047fae */ /* 0x0007e2000d101d48 */
[----:B------:R-:W-:-:S02]  /*1750*/  LOP3.LUT R0, R0, 0xfffffffe, RZ, 0xc0, !PT ;  /* 0xfffffffe00007812 */ /* 0x000fc400078ec0ff */
[----:B------:R-:W-:Y:S01]  /*1760*/  LOP3.LUT P2, RZ, R20, 0x4, RZ, 0xc0, !PT ;  /* 0x0000000414ff7812 */ /* 0x000fe2000784c0ff */
[----:B------:R3:W-:Y:S01]  /*1770*/  LDGSTS.E.BYPASS.LTC128B.128 [R4+0xe080], [R30.64+0x80], !P6 ;  /* 0x0e0800801e047fae */ /* 0x0007e2000f101d48 */
[C---:B------:R-:W-:Y:S01]  /*1780*/  IMAD.SHL.U32 R20, R3.reuse, 0x10, RZ ;  /* 0x0000001003147824 */ /* 0x040fe200078e00ff */
[----:B------:R-:W-:Y:S01]  /*1790*/  LOP3.LUT R23, R22, 0x1c0, RZ, 0xc0, !PT ;  /* 0x000001c016177812 */ /* 0x000fe200078ec0ff */
[----:B------:R-:W-:Y:S01]  /*17a0*/  IMAD.IADD R0, R3, 0x1, -R0 ;  /* 0x0000000103007824 */ /* 0x000fe200078e0a00 */
[----:B------:R2:W-:Y:S01]  /*17b0*/  @!P1 LDGSTS.E.BYPASS.LTC128B.128 [R21+0x18080], [R26.64] ;  /* 0x180800001a159fae */ /* 0x0005e2000b901d48 */
[CC--:B------:R-:W-:Y:S02]  /*17c0*/  ISETP.LE.OR P6, PT, R17.reuse, R236.reuse, !P3 ;  /* 0x000000ec1100720c */ /* 0x0c0fe40005fc3670 */
[--C-:B------:R-:W-:Y:S01]  /*17d0*/  SHF.R.S32.HI R3, RZ, 0x1, R19.reuse ;  /* 0x00000001ff037819 */ /* 0x100fe20000011413 */
[----:B------:R-:W0:Y:S01]  /*17e0*/  LDGDEPBAR ;  /* 0x00000000000079af */ /* 0x000e220000000000 */
[----:B-1----:R-:W-:Y:S01]  /*17f0*/  SHF.R.S32.HI R24, RZ, 0x1f, R19 ;  /* 0x0000001fff187819 */ /* 0x002fe20000011413 */
[----:B------:R-:W-:Y:S01]  /*1800*/  IMAD.SHL.U32 R19, R0, 0x400, RZ ;  /* 0x0000040000137824 */ /* 0x000fe200078e00ff */
[----:B------:R-:W-:Y:S01]  /*1810*/  SHF.R.S32.HI R202, RZ, 0x3, R18 ;  /* 0x00000003ffca7819 */ /* 0x000fe20000011412 */
[----:B------:R3:W-:Y:S01]  /*1820*/  LDGSTS.E.BYPASS.LTC128B.128 [R4+0x12080], [R28.64], !P0 ;  /* 0x120800001c047fae */ /* 0x0007e2000c101d48 */
[-C--:B------:R-:W-:Y:S01]  /*1830*/  ISETP.LE.OR P0, PT, R17, R236.reuse, !P2 ;  /* 0x000000ec1100720c */ /* 0x080fe20005703670 */
[----:B------:R-:W-:Y:S01]  /*1840*/  IMAD R232, R232, 0x2, R19 ;  /* 0x00000002e8e87824 */ /* 0x000fe200078e0213 */
[----:B------:R-:W-:Y:S01]  /*1850*/  LOP3.LUT R22, R23, 0x30, R20, 0xf8, !PT ;  /* 0x0000003017167812 */ /* 0x000fe200078ef814 */
[----:B------:R-:W-:Y:S01]  /*1860*/  IMAD R203, R202, 0x8, R203 ;  /* 0x00000008cacb7824 */ /* 0x000fe200078e02cb */
[----:B------:R-:W-:Y:S01]  /*1870*/  LEA.HI R20, R24, R3, RZ, 0x2 ;  /* 0x0000000318147211 */ /* 0x000fe200078f10ff */
[----:B------:R-:W-:Y:S01]  /*1880*/  IMAD R202, R202, 0x200, R19 ;  /* 0x00000200caca7824 */ /* 0x000fe200078e0213 */
[----:B------:R-:W-:Y:S01]  /*1890*/  SHF.R.S32.HI R16, RZ, 0x1, R16 ;  /* 0x00000001ff107819 */ /* 0x000fe20000011410 */
[----:B------:R-:W-:Y:S01]  /*18a0*/  IMAD R19, R243, c[0x0][0x290], RZ ;  /* 0x0000a400f3137a24 */ /* 0x000fe200078e02ff */
[----:B------:R-:W-:Y:S01]  /*18b0*/  LOP3.LUT R18, R20, 0xfffffffc, RZ, 0xc0, !PT ;  /* 0xfffffffc14127812 */ /* 0x000fe200078ec0ff */
[----:B------:R3:W-:Y:S01]  /*18c0*/  LDGSTS.E.BYPASS.LTC128B.128 [R4+0x13080], [R28.64+0x40], !P6 ;  /* 0x130800401c047fae */ /* 0x0007e2000f101d48 */
[----:B------:R-:W-:Y:S01]  /*18d0*/  SHF.R.U32.HI R204, RZ, 0x3, R23 ;  /* 0x00000003ffcc7819 */ /* 0x000fe20000011617 */
[----:B------:R-:W-:Y:S01]  /*18e0*/  IMAD R19, R216, c[0x0][0x294], R19 ;  /* 0x0000a500d8137a24 */ /* 0x000fe200078e0213 */
[----:B------:R-:W-:Y:S01]  /*18f0*/  LOP3.LUT R17, R22, 0x8, R13, 0xf8, !PT ;  /* 0x0000000816117812 */ /* 0x000fe200078ef80d */
[----:B------:R-:W-:Y:S01]  /*1900*/  IMAD.IADD R3, R3, 0x1, -R18 ;  /* 0x0000000103037824 */ /* 0x000fe200078e0a12 */
[----:B------:R3:W-:Y:S01]  /*1910*/  LDGSTS.E.BYPASS.LTC128B.128 [R4+0x14080], [R28.64+0x80], !P0 ;  /* 0x140800801c047fae */ /* 0x0007e2000c101d48 */
[----:B------:R-:W-:Y:S01]  /*1920*/  LEA.HI R18, R5, R236, RZ, 0x3 ;  /* 0x000000ec05127211 */ /* 0x000fe200078f18ff */
[----:B------:R-:W-:Y:S01]  /*1930*/  IMAD.SHL.U32 R22, R16, 0x40, RZ ;  /* 0x0000004010167824 */ /* 0x000fe200078e00ff */
[----:B------:R-:W-:Y:S01]  /*1940*/  IADD3 R15, P0, R15, R222, RZ ;  /* 0x000000de0f0f7210 */ /* 0x000fe20007f1e0ff */
[----:B------:R-:W-:Y:S01]  /*1950*/  IMAD.IADD R210, R223, 0x1, R19 ;  /* 0x00000001dfd27824 */ /* 0x000fe200078e0213 */
[----:B------:R-:W-:Y:S01]  /*1960*/  LOP3.LUT R204, R17, R204, RZ, 0x3c, !PT ;  /* 0x000000cc11cc7212 */ /* 0x000fe200078e3cff */
[----:B------:R-:W-:Y:S01]  /*1970*/  IMAD.SHL.U32 R20, R7, 0x10, RZ ;  /* 0x0000001007147824 */ /* 0x000fe200078e00ff */
[----:B------:R-:W-:Y:S01]  /*1980*/  LEA.HI R17, R9, R226, RZ, 0x7 ;  /* 0x000000e209117211 */ /* 0x000fe200078f38ff */
[----:B------:R-:W-:Y:S01]  /*1990*/  IMAD.X R14, R14, 0x1, R210, P0 ;  /* 0x000000010e0e7824 */ /* 0x000fe200000e06d2 */
[----:B------:R-:W-:Y:S01]  /*19a0*/  LOP3.LUT R9, R18, 0xfffffff8, RZ, 0xc0, !PT ;  /* 0xfffffff812097812 */ /* 0x000fe200078ec0ff */
[----:B------:R-:W-:Y:S01]  /*19b0*/  IMAD.SHL.U32 R5, R2, 0x8, RZ ;  /* 0x0000000802057824 */ /* 0x000fe200078e00ff */
[----:B------:R-:W-:Y:S01]  /*19c0*/  LOP3.LUT R22, R22, 0xc0, RZ, 0xc0, !PT ;  /* 0x000000c016167812 */ /* 0x000fe200078ec0ff */
[----:B------:R-:W-:Y:S01]  /*19d0*/  IMAD R204, R7, 0x200, R204 ;  /* 0x0000020007cc7824 */ /* 0x000fe200078e02cc */
[----:B------:R-:W-:Y:S01]  /*19e0*/  LEA R18, P0, R15, c[0x0][0x280], 0x2 ;  /* 0x0000a0000f127a11 */ /* 0x000fe200078010ff */
[----:B------:R-:W-:Y:S01]  /*19f0*/  IMAD.IADD R9, R236, 0x1, -R9 ;  /* 0x00000001ec097824 */ /* 0x000fe200078e0a09 */
[----:B------:R-:W-:Y:S01]  /*1a00*/  SHF.R.U32.HI R17, RZ, 0x4, R17 ;  /* 0x00000004ff117819 */ /* 0x000fe20000011611 */
[----:B------:R-:W-:Y:S01]  /*1a10*/  IMAD.SHL.U32 R203, R203, 0x20, RZ ;  /* 0x00000020cbcb7824 */ /* 0x000fe200078e00ff */
[----:B------:R-:W-:-:S02]  /*1a20*/  LOP3.LUT R20, R20, 0x10, RZ, 0xc0, !PT ;  /* 0x0000001014147812 */ /* 0x000fc400078ec0ff */
[----:B------:R-:W-:Y:S02]  /*1a30*/  LOP3.LUT R23, R22, 0x8, R13, 0xf8, !PT ;  /* 0x0000000816177812 */ /* 0x000fe400078ef80d */
[----:B------:R-:W-:Y:S01]  /*1a40*/  LEA.HI.X R19, R15, c[0x0][0x284], R14, 0x2, P0 ;  /* 0x0000a1000f137a11 */ /* 0x000fe200000f140e */
[----:B------:R-:W-:Y:S01]  /*1a50*/  IMAD.SHL.U32 R15, R8, 0x40, RZ ;  /* 0x00000040080f7824 */ /* 0x000fe200078e00ff */
[----:B------:R-:W-:Y:S01]  /*1a60*/  LOP3.LUT P6, RZ, R16, 0x2, RZ, 0xc0, !PT ;  /* 0x0000000210ff7812 */ /* 0x000fe200078cc0ff */
[----:B------:R-:W-:Y:S01]  /*1a70*/  IMAD.SHL.U32 R16, R9, 0x40, RZ ;  /* 0x0000004009107824 */ /* 0x000fe200078e00ff */
[----:B------:R-:W-:Y:S02]  /*1a80*/  LOP3.LUT R13, R20, 0x8, R17, 0xf8, !PT ;  /* 0x00000008140d7812 */ /* 0x000fe400078ef811 */
[C---:B------:R-:W-:Y:S02]  /*1a90*/  LOP3.LUT P0, RZ, R3.reuse, 0x2, RZ, 0xc0, !PT ;  /* 0x0000000203ff7812 */ /* 0x040fe4000780c0ff */
[----:B------:R-:W-:Y:S01]  /*1aa0*/  LOP3.LUT R17, R12, 0xffffffe0, RZ, 0xc0, !PT ;  /* 0xffffffe00c117812 */ /* 0x000fe200078ec0ff */
[----:B------:R-:W-:Y:S01]  /*1ab0*/  IMAD.SHL.U32 R12, R3, 0x40, RZ ;  /* 0x00000040030c7824 */ /* 0x000fe200078e00ff */
[C---:B------:R-:W-:Y:S01]  /*1ac0*/  SEL R196, R199.reuse, 0xfffffff0, !P6 ;  /* 0xfffffff0c7c47807 */ /* 0x040fe20007000000 */
[----:B------:R-:W-:Y:S01]  /*1ad0*/  IMAD R3, R0, 0x200, R203 ;  /* 0x0000020000037824 */ /* 0x000fe200078e02cb */
[----:B------:R-:W-:-:S02]  /*1ae0*/  SEL R207, R199, 0xfffffff0, !P0 ;  /* 0xfffffff0c7cf7807 */ /* 0x000fc40004000000 */
[C---:B------:R-:W-:Y:S02]  /*1af0*/  LOP3.LUT P6, RZ, R8.reuse, 0x4, RZ, 0xc0, !PT ;  /* 0x0000000408ff7812 */ /* 0x040fe400078cc0ff */
[----:B------:R-:W-:Y:S01]  /*1b00*/  LOP3.LUT P0, RZ, R8, 0x2, RZ, 0xc0, !PT ;  /* 0x0000000208ff7812 */ /* 0x000fe2000780c0ff */
[----:B------:R-:W-:Y:S01]  /*1b10*/  IMAD.IADD R8, R226, 0x1, -R17 ;  /* 0x00000001e2087824 */ /* 0x000fe200078e0a11 */
[----:B------:R-:W-:Y:S01]  /*1b20*/  LOP3.LUT R16, R16, 0x1c0, RZ, 0xc0, !PT ;  /* 0x000001c010107812 */ /* 0x000fe200078ec0ff */
[----:B------:R-:W-:Y:S01]  /*1b30*/  @!P1 IMAD.SHL.U32 R17, R226, 0x10, RZ ;  /* 0x00000010e2119824 */ /* 0x000fe200078e00ff */
[----:B------:R-:W-:Y:S02]  /*1b40*/  LOP3.LUT R5, R5, 0x18, RZ, 0xc0, !PT ;  /* 0x0000001805057812 */ /* 0x000fe400078ec0ff */
[----:B--2---:R-:W-:Y:S02]  /*1b50*/  SHF.R.U32.HI R21, RZ, 0x3, R16 ;  /* 0x00000003ff157819 */ /* 0x004fe40000011610 */
[----:B------:R-:W-:Y:S01]  /*1b60*/  SHF.R.S32.HI R7, RZ, 0x1f, R8 ;  /* 0x0000001fff077819 */ /* 0x000fe20000011408 */
[----:B------:R3:W-:Y:S01]  /*1b70*/  @!P1 LDGSTS.E.BYPASS.LTC128B.128 [R17+0x18280], [R18.64] ;  /* 0x1828000012119fae */ /* 0x0007e2000b901d48 */
[----:B------:R-:W-:-:S02]  /*1b80*/  LOP3.LUT R21, R21, R16, R5, 0x1e, !PT ;  /* 0x0000001015157212 */ /* 0x000fc400078e1e05 */
[----:B------:R-:W-:Y:S01]  /*1b90*/  LEA.HI R7, R7, R8, RZ, 0x2 ;  /* 0x0000000807077211 */ /* 0x000fe200078f10ff */
[----:B------:R-:W0:Y:S01]  /*1ba0*/  LDGDEPBAR ;  /* 0x00000000000079af */ /* 0x000e220000000000 */
[----:B------:R-:W-:Y:S01]  /*1bb0*/  LOP3.LUT R15, R15, 0x1c0, RZ, 0xc0, !PT ;  /* 0x000001c00f0f7812 */ /* 0x000fe200078ec0ff */
[----:B------:R-:W-:Y:S01]  /*1bc0*/  IMAD.IADD R232, R232, 0x1, R21 ;  /* 0x00000001e8e87824 */ /* 0x000fe200078e0215 */
[----:B------:R-:W-:Y:S01]  /*1bd0*/  LOP3.LUT R12, R12, 0xc0, RZ, 0xc0, !PT ;  /* 0x000000c00c0c7812 */ /* 0x000fe200078ec0ff */
[----:B------:R-:W0:Y:S01]  /*1be0*/  LDGDEPBAR ;  /* 0x00000000000079af */ /* 0x000e220000000000 */
[----:B------:R-:W-:Y:S01]  /*1bf0*/  SHF.R.S32.HI R215, RZ, 0x2, R7 ;  /* 0x00000002ffd77819 */ /* 0x000fe20000011407 */
[----:B------:R-:W-:Y:S01]  /*1c00*/  IMAD.SHL.U32 R232, R232, 0x2, RZ ;  /* 0x00000002e8e87824 */ /* 0x000fe200078e00ff */
[----:B------:R-:W-:Y:S02]  /*1c10*/  LOP3.LUT R206, R206, 0x8, RZ, 0xc0, !PT ;  /* 0x00000008cece7812 */ /* 0x000fe400078ec0ff */
[----:B------:R-:W-:Y:S01]  /*1c20*/  SHF.R.U32.HI R14, RZ, 0x3, R15 ;  /* 0x00000003ff0e7819 */ /* 0x000fe2000001160f */
[----:B------:R-:W-:Y:S01]  /*1c30*/  IMAD R215, R0, 0x10, R215 ;  /* 0x0000001000d77824 */ /* 0x000fe200078e02d7 */
[----:B------:R-:W-:-:S02]  /*1c40*/  SHF.R.U32.HI R21, RZ, 0x3, R12 ;  /* 0x00000003ff157819 */ /* 0x000fc4000001160c */
[----:B------:R-:W-:Y:S02]  /*1c50*/  LOP3.LUT R15, R14, R15, R206, 0x1e, !PT ;  /* 0x0000000f0e0f7212 */ /* 0x000fe400078e1ece */
[C---:B------:R-:W-:Y:S02]  /*1c60*/  LOP3.LUT R0, R21.reuse, R13, R12, 0x1e, !PT ;  /* 0x0000000d15007212 */ /* 0x040fe400078e1e0c */
[CC--:B------:R-:W-:Y:S01]  /*1c70*/  LOP3.LUT R206, R21.reuse, R12.reuse, R206, 0x1e, !PT ;  /* 0x0000000c15ce7212 */ /* 0x0c0fe200078e1ece */
[----:B------:R-:W-:Y:S01]  /*1c80*/  IMAD.IADD R202, R202, 0x1, R15 ;  /* 0x00000001caca7824 */ /* 0x000fe200078e020f */
[----:B------:R-:W-:Y:S01]  /*1c90*/  LOP3.LUT R12, R21, R12, R5, 0x1e, !PT ;  /* 0x0000000c150c7212 */ /* 0x000fe200078e1e05 */
[----:B------:R-:W-:Y:S01]  /*1ca0*/  IMAD.IADD R209, R203, 0x1, R0 ;  /* 0x00000001cbd17824 */ /* 0x000fe200078e0200 */
[----:B------:R-:W-:Y:S01]  /*1cb0*/  IADD3 R5, R247, 0x1, RZ ;  /* 0x00000001f7057810 */ /* 0x000fe20007ffe0ff */
[----:B------:R-:W-:Y:S01]  /*1cc0*/  IMAD.IADD R206, R3, 0x1, R206 ;  /* 0x0000000103ce7824 */ /* 0x000fe200078e02ce */
[----:B------:R-:W-:Y:S01]  /*1cd0*/  SEL R199, R199, 0xfffffff0, !P0 ;  /* 0xfffffff0c7c77807 */ /* 0x000fe20004000000 */
[----:B------:R-:W-:Y:S01]  /*1ce0*/  IMAD.MOV.U32 R3, RZ, RZ, 0x20 ;  /* 0x00000020ff037424 */ /* 0x000fe200078e00ff */
[----:B------:R-:W-:Y:S01]  /*1cf0*/  ISETP.GE.AND P0, PT, R5, UR7, PT ;  /* 0x0000000705007c0c */ /* 0x000fe2000bf06270 */
[----:B------:R-:W-:Y:S01]  /*1d00*/  IMAD.IADD R203, R203, 0x1, R12 ;  /* 0x00000001cbcb7824 */ /* 0x000fe200078e020c */
[----:B------:R-:W-:-:S02]  /*1d10*/  SHF.R.U32.HI R22, RZ, 0x3, R22 ;  /* 0x00000003ff167819 */ /* 0x000fc40000011616 */
[----:B------:R-:W-:Y:S02]  /*1d20*/  SEL R0, R3, 0xffffffe0, !P6 ;  /* 0xffffffe003007807 */ /* 0x000fe40007000000 */
[----:B------:R-:W-:Y:S02]  /*1d30*/  LOP3.LUT R22, R23, R22, RZ, 0x3c, !PT ;  /* 0x0000001617167212 */ /* 0x000fe400078e3cff */
[C---:B------:R-:W-:Y:S02]  /*1d40*/  IADD3 R231, R4.reuse, 0xc080, RZ ;  /* 0x0000c08004e77810 */ /* 0x040fe40007ffe0ff */
[----:B------:R-:W-:Y:S01]  /*1d50*/  IADD3 R230, R4, 0x12080, RZ ;  /* 0x0001208004e67810 */ /* 0x000fe20007ffe0ff */
[----:B------:R-:W-:Y:S01]  /*1d60*/  IMAD.U32 R205, R205, 0x20, R22 ;  /* 0x00000020cdcd7824 */ /* 0x000fe200078e0016 */
[----:B------:R-:W-:Y:S01]  /*1d70*/  IADD3 R3, R232, 0x18480, RZ ;  /* 0x00018480e8037810 */ /* 0x000fe20007ffe0ff */
[----:B------:R-:W-:Y:S05]  /*1d80*/  @P0 BRA `(.L_x_1143) ;  /* 0x0000019000000947 */ /* 0x000fea0003800000 */
[----:B---3--:R-:W-:Y:S01]  /*1d90*/  SHF.R.S32.HI R12, RZ, 0x1f, R5 ;  /* 0x0000001fff0c7819 */ /* 0x008fe20000011405 */
[C---:B------:R-:W-:Y:S01]  /*1da0*/  IMAD R11, R5.reuse, UR5, RZ ;  /* 0x00000005050b7c24 */ /* 0x040fe2000f8e02ff */
[----:B------:R-:W-:Y:S01]  /*1db0*/  BSSY B0, `(.L_x_1143) ;  /* 0x0000016000007945 */ /* 0x000fe20003800000 */
[----:B------:R-:W-:-:S02]  /*1dc0*/  IMAD.SHL.U32 R13, R5, 0x40, RZ ;  /* 0x00000040050d7824 */ /* 0x000fc400078e00ff */
[----:B------:R-:W-:-:S03]  /*1dd0*/  IMAD.WIDE.U32 R14, R5, UR4, R234 ;  /* 0x00000004050e7c25 */ /* 0x000fc6000f8e00ea */
[----:B------:R-:W-:Y:S01]  /*1de0*/  IADD3 R5, -R13, c[0x0][0x168], RZ ;  /* 0x00005a000d057a10 */ /* 0x000fe20007ffe1ff */
[----:B------:R-:W-:Y:S01]  /*1df0*/  IMAD R11, R12, UR4, R11 ;  /* 0x000000040c0b7c24 */ /* 0x000fe2000f8e020b */
[----:B------:R-:W-:Y:S02]  /*1e00*/  LEA R16, P0, R14, c[0x0][0x1f0], 0x1 ;  /* 0x00007c000e107a11 */ /* 0x000fe400078008ff */
[----:B------:R-:W-:Y:S01]  /*1e10*/  ISETP.GT.AND P6, PT, R5, R236, PT ;  /* 0x000000ec0500720c */ /* 0x000fe20003fc4270 */
[----:B------:R-:W-:-:S05]  /*1e20*/  IMAD.IADD R11, R15, 0x1, R11 ;  /* 0x000000010f0b7824 */ /* 0x000fca00078e020b */
[----:B------:R-:W-:Y:S02]  /*1e30*/  LEA.HI.X R17, R14, c[0x0][0x1f4], R11, 0x1, P0 ;  /* 0x00007d000e117a11 */ /* 0x000fe400000f0c0b */
[----:B------:R-:W-:-:S13]  /*1e40*/  ISETP.GE.OR P0, PT, R10, c[0x0][0x1fc], !P6 ;  /* 0x00007f000a007a0c */ /* 0x000fda0007706670 */
[----:B------:R1:W-:Y:S01]  /*1e50*/  LDGSTS.E.BYPASS.LTC128B.128 [R4+0x15080], [R16.64], !P0 ;  /* 0x1508000010047fae */ /* 0x0003e2000c101d48 */
[----:B------:R-:W-:Y:S02]  /*1e60*/  ISETP.GE.OR P0, PT, R6, c[0x0][0x1fc], !P6 ;  /* 0x00007f0006007a0c */ /* 0x000fe40007706670 */
[----:B------:R-:W-:-:S11]  /*1e70*/  ISETP.GE.OR P6, PT, R213, c[0x0][0x1fc], !P6 ;  /* 0x00007f00d5007a0c */ /* 0x000fd600077c6670 */
[----:B------:R1:W-:Y:S04]  /*1e80*/  LDGSTS.E.BYPASS.LTC128B.128 [R4+0x16080], [R16.64+0x40], !P0 ;  /* 0x1608004010047fae */ /* 0x0003e8000c101d48 */
[----:B------:R1:W-:Y:S01]  /*1e90*/  LDGSTS.E.BYPASS.LTC128B.128 [R4+0x17080], [R16.64+0x80], !P6 ;  /* 0x1708008010047fae */ /* 0x0003e2000f101d48 */
[----:B------:R-:W-:-:S04]  /*1ea0*/  IADD3 R5, P6, R13, R222, RZ ;  /* 0x000000de0d057210 */ /* 0x000fc80007fde0ff */
[----:B------:R-:W-:Y:S02]  /*1eb0*/  LEA R10, P0, R5, c[0x0][0x280], 0x2 ;  /* 0x0000a000050a7a11 */ /* 0x000fe400078010ff */
[----:B------:R-:W-:-:S04]  /*1ec0*/  LEA.HI.X.SX32 R6, R13, R210, 0x1, P6 ;  /* 0x000000d20d067211 */ /* 0x000fc800030f0eff */
[----:B------:R-:W-:Y:S01]  /*1ed0*/  LEA.HI.X R11, R5, c[0x0][0x284], R6, 0x2, P0 ;  /* 0x0000a100050b7a11 */ /* 0x000fe200000f1406 */
[----:B------:R-:W-:Y:S05]  /*1ee0*/  @P1 BRA `(.L_x_1144) ;  /* 0x0000002000001947 */ /* 0x000fea0003800000 */
[----:B-1----:R-:W-:-:S05]  /*1ef0*/  SHF.L.U32 R4, R226, 0x4, RZ ;  /* 0x00000004e2047819 */ /* 0x002fca00000006ff */
[----:B------:R1:W-:Y:S02]  /*1f00*/  LDGSTS.E.BYPASS.LTC128B.128 [R4+0x18380], [R10.64] ;  /* 0x183800000a047fae */ /* 0x0003e4000b901d48 */
.L_x_1144:
[----:B------:R-:W-:Y:S05]  /*1f10*/  BSYNC B0 ;  /* 0x0000000000007941 */ /* 0x000fea0003800000 */
.L_x_1143:
[----:B---3--:R-:W-:Y:S01]  /*1f20*/  SHF.R.S32.HI R5, RZ, 0x1f, R2 ;  /* 0x0000001fff057819 */ /* 0x008fe20000011402 */
        /* <DEDUP_REMOVED lines=9> */
[----:B-1----:R-:W-:Y:S01]  /*1fc0*/  SEL R4, RZ, 0xffffffff, P5 ;  /* 0xffffffffff047807 */ /* 0x002fe20002800000 */
[----:B------:R-:W-:Y:S01]  /*1fd0*/  IMAD.MOV.U32 R233, RZ, RZ, RZ ;  /* 0x000000ffffe97224 */ /* 0x000fe200078e00ff */
[----:B------:R-:W-:Y:S01]  /*1fe0*/  LEA R202, R202, 0x1c480, 0x1 ;  /* 0x0001c480caca7811 */ /* 0x000fe200078e08ff */
[----:B------:R-:W-:Y:S01]  /*1ff0*/  IMAD.IADD R2, R2, 0x1, -R5 ;  /* 0x0000000102027824 */ /* 0x000fe200078e0a05 */
[----:B------:R-:W-:Y:S01]  /*2000*/  IADD3 R229, R232, 0x184c0, RZ ;  /* 0x000184c0e8e57810 */ /* 0x000fe20007ffe0ff */
[----:B------:R-:W-:Y:S01]  /*2010*/  IMAD.SHL.U32 R7, R4, 0x2, RZ ;  /* 0x0000000204077824 */ /* 0x000fe200078e00ff */
[----:B------:R-:W-:Y:S01]  /*2020*/  LEA R200, R0, R202, 0x1 ;  /* 0x000000ca00c87211 */ /* 0x000fe200078e08ff */
[----:B------:R-:W-:Y:S01]  /*2030*/  IMAD R201, R199, 0x2, R202 ;  /* 0x00000002c7c97824 */ /* 0x000fe200078e02ca */
[----:B------:R-:W-:Y:S01]  /*2040*/  LEA R241, R2, R241, 0x2 ;  /* 0x000000f102f17211 */ /* 0x000fe200078e10ff */
[----:B------:R-:W-:Y:S01]  /*2050*/  CS2R R162, SRZ ;  /* 0x0000000000a27805 */ /* 0x000fe2000001ff00 */
[----:B------:R-:W-:Y:S01]  /*2060*/  @P0 IADD3 R229, R3, -0x40, RZ ;  /* 0xffffffc003e50810 */ /* 0x000fe20007ffe0ff */
[----:B------:R-:W-:Y:S01]  /*2070*/  CS2R R160, SRZ ;  /* 0x0000000000a07805 */ /* 0x000fe2000001ff00 */
[----:B------:R-:W-:Y:S01]  /*2080*/  LOP3.LUT R228, R7, 0x2, R228, 0xe2, !PT ;  /* 0x0000000207e47812 */ /* 0x000fe200078ee2e4 */
[----:B------:R-:W-:Y:S01]  /*2090*/  IMAD.SHL.U32 R241, R241, 0x2, RZ ;  /* 0x00000002f1f17824 */ /* 0x000fe200078e00ff */
        /* <DEDUP_REMOVED lines=50> */
[----:B------:R-:W-:Y:S01]  /*23c0*/  IADD3 R242, R242, -R241, RZ ;  /* 0x800000f1f2f27210 */ /* 0x000fe20007ffe0ff */
[----:B------:R-:W-:Y:S01]  /*23d0*/  IMAD R0, R0, 0x2, R201 ;  /* 0x0000000200007824 */ /* 0x000fe200078e02c9 */
[----:B------:R-:W-:Y:S01]  /*23e0*/  SHF.R.S32.HI R227, RZ, 0x1f, R226 ;  /* 0x0000001fffe37819 */ /* 0x000fe200000114e2 */
[----:B------:R-:W-:-:S02]  /*23f0*/  IMAD R245, R245, c[0x0][0x238], RZ ;  /* 0x00008e00f5f57a24 */ /* 0x000fc400078e02ff */
[----:B------:R-:W-:Y:S02]  /*2400*/  IMAD R243, R243, c[0x0][0x240], RZ ;  /* 0x00009000f3f37a24 */ /* 0x000fe400078e02ff */
[----:B------:R-:W-:Y:S02]  /*2410*/  IMAD.IADD R197, R206, 0x1, R207 ;  /* 0x00000001cec57824 */ /* 0x000fe400078e02cf */
.L_x_1147:
        /* <DEDUP_REMOVED lines=9> */
[----:B------:R-:W-:Y:S02]  /*24b0*/  ISETP.GE.AND P0, PT, R244, UR7, PT ;  /* 0x00000007f4007c0c */ /* 0x000fe4000bf06270 */
        /* <DEDUP_REMOVED lines=90> */
[----:B---345:R-:W-:Y:S01]  /*2a60*/  SHF.R.S32.HI R37, RZ, 0x1f, R244 ;  /* 0x0000001fff257819 */ /* 0x038fe200000114f4 */
[----:B------:R-:W-:Y:S01]  /*2a70*/  IMAD.WIDE.U32 R40, R244, c[0x0][0x178], RZ ;  /* 0x00005e00f4287a25 */ /* 0x000fe200078e00ff */
[----:B------:R-:W-:Y:S03]  /*2a80*/  @!P1 LEA R36, R247, 0x40, 0x6 ;  /* 0x00000040f7249811 */ /* 0x000fe600078e30ff */
[----:B------:R-:W-:Y:S01]  /*2a90*/  IMAD R37, R37, c[0x0][0x178], RZ ;  /* 0x00005e0025257a24 */ /* 0x000fe200078e02ff */
[----:B--2---:R-:W-:Y:S01]  /*2aa0*/  LEA R2, P5, R40, R220, 0x6 ;  /* 0x000000dc28027211 */ /* 0x004fe200078a30ff */
[----:B------:R-:W-:Y:S01]  /*2ab0*/  IMAD.MOV.U32 R3, RZ, RZ, -0x40 ;  /* 0xffffffc0ff037424 */ /* 0x000fe200078e00ff */
[----:B------:R-:W-:Y:S01]  /*2ac0*/  @!P1 IADD3 R39, P0, R36, R224, RZ ;  /* 0x000000e024279210 */ /* 0x000fe20007f1e0ff */
[C---:B------:R-:W-:Y:S02]  /*2ad0*/  IMAD R37, R244.reuse, c[0x0][0x17c], R37 ;  /* 0x00005f00f4257a24 */ /* 0x040fe400078e0225 */
[----:B------:R-:W-:Y:S01]  /*2ae0*/  IMAD R3, R244, R3, c[0x0][0x168] ;  /* 0x00005a00f4037624 */ /* 0x000fe200078e0203 */
[----:B------:R-:W-:Y:S01]  /*2af0*/  @!P1 LEA.HI.X.SX32 R36, R36, R211, 0x1, P0 ;  /* 0x000000d324249211 */ /* 0x000fe200000f0eff */
[----:B------:R-:W-:Y:S01]  /*2b00*/  IMAD.IADD R37, R41, 0x1, R37 ;  /* 0x0000000129257824 */ /* 0x000fe200078e0225 */
[----:B------:R-:W-:Y:S02]  /*2b10*/  @!P1 LEA R38, P0, R39, c[0x0][0x258], 0x2 ;  /* 0x0000960027269a11 */ /* 0x000fe400078010ff */
[----:B------:R-:W-:Y:S02]  /*2b20*/  ISETP.GT.AND P6, PT, R3, R236, PT ;  /* 0x000000ec0300720c */ /* 0x000fe40003fc4270 */
[----:B------:R-:W-:Y:S02]  /*2b30*/  LEA.HI.X R37, R40, R208, R37, 0x6, P5 ;  /* 0x000000d028257211 */ /* 0x000fe400028f3425 */
[----:B------:R-:W-:Y:S02]  /*2b40*/  LEA R40, P5, R2, c[0x0][0x160], 0x1 ;  /* 0x0000580002287a11 */ /* 0x000fe400078a08ff */
[----:B------:R-:W-:Y:S01]  /*2b50*/  @!P1 LEA.HI.X R39, R39, c[0x0][0x25c], R36, 0x2, P0 ;  /* 0x0000970027279a11 */ /* 0x000fe200000f1424 */
[----:B------:R-:W-:Y:S01]  /*2b60*/  @!P1 IMAD R36, R240, 0x40, R238 ;  /* 0x00000040f0249824 */ /* 0x000fe200078e02ee */
[----:B------:R-:W-:Y:S02]  /*2b70*/  LEA.HI.X R41, R2, c[0x0][0x164], R37, 0x1, P5 ;  /* 0x0000590002297a11 */ /* 0x000fe400028f0c25 */
[----:B------:R-:W-:Y:S01]  /*2b80*/  LOP3.LUT P5, RZ, R228, 0x1, RZ, 0xc0, !PT ;  /* 0x00000001e4ff7812 */ /* 0x000fe200078ac0ff */
[----:B------:R-:W-:Y:S01]  /*2b90*/  @!P1 IMAD.SHL.U32 R2, R36, 0x4, RZ ;  /* 0x0000000424029824 */ /* 0x000fe200078e00ff */
[----:B------:R-:W-:Y:S02]  /*2ba0*/  LOP3.LUT P0, RZ, R228, 0x2, RZ, 0xc0, !PT ;  /* 0x00000002e4ff7812 */ /* 0x000fe4000780c0ff */
[CC--:B------:R-:W-:Y:S02]  /*2bb0*/  ISETP.LE.OR P5, PT, R3.reuse, R236.reuse, !P5 ;  /* 0x000000ec0300720c */ /* 0x0c0fe40006fa3670 */
[----:B------:R-:W-:Y:S01]  /*2bc0*/  ISETP.LE.OR P0, PT, R3, R236, !P0 ;  /* 0x000000ec0300720c */ /* 0x000fe20004703670 */
[----:B------:R-:W-:Y:S01]  /*2bd0*/  IMAD R3, R240, 0x3000, R231 ;  /* 0x00003000f0037824 */ /* 0x000fe200078e02e7 */
[----:B------:R-:W-:Y:S09]  /*2be0*/  ISETP.GE.OR P6, PT, R213, c[0x0][0x16c], !P6 ;  /* 0x00005b00d5007a0c */ /* 0x000ff200077c6670 */
[----:B------:R-:W-:Y:S01]  /*2bf0*/  @!PT LDS RZ, [RZ] ;  /* 0x00000000fffff984 */ /* 0x000fe20000000800 */
[----:B------:R-:W-:Y:S01]  /*2c00*/  @!PT LDS RZ, [RZ] ;  /* 0x00000000fffff984 */ /* 0x000fe20000000800 */
[----:B------:R-:W-:Y:S01]  /*2c10*/  @!PT LDS RZ, [RZ] ;  /* 0x00000000fffff984 */ /* 0x000fe20000000800 */
[----:B------:R1:W-:Y:S05]  /*2c20*/  LDGSTS.E.BYPASS.LTC128B.128 [R3], [R40.64], !P5 ;  /* 0x0000000028037fae */ /* 0x0003ea000e901d48 */
[----:B------:R1:W-:Y:S05]  /*2c30*/  LDGSTS.E.BYPASS.LTC128B.128 [R3+0x1000], [R40.64+0x40], !P0 ;  /* 0x0100004028037fae */ /* 0x0003ea000c101d48 */
[----:B------:R1:W-:Y:S05]  /*2c40*/  LDGSTS.E.BYPASS.LTC128B.128 [R3+0x2000], [R40.64+0x80], !P6 ;  /* 0x0200008028037fae */ /* 0x0003ea000f101d48 */
[----:B------:R1:W-:Y:S02]  /*2c50*/  @!P1 LDGSTS.E.BYPASS.LTC128B.128 [R2+0x18080], [R38.64] ;  /* 0x1808000026029fae */ /* 0x0003e4000b901d48 */
.L_x_1145:
[-C--:B-12345:R-:W-:Y:S01]  /*2c60*/  HMMA.16816.F32 R36, R164, R168.reuse, RZ ;  /* 0x000000a8a424723c */ /* 0x0befe200000018ff */
[----:B------:R-:W-:Y:S03]  /*2c70*/  LDSM.16.M88.4 R192, [R205+0x8080] ;  /* 0x00808000cdc0783b */ /* 0x000fe60000000200 */
[----:B------:R-:W-:Y:S04]  /*2c80*/  IMAD R3, R198, 0x1800, RZ ;  /* 0x00001800c6037824 */ /* 0x000fe800078e02ff */
[C---:B------:R-:W-:Y:S01]  /*2c90*/  HMMA.16816.F32 R40, R172.reuse, R168, RZ ;  /* 0x000000a8ac28723c */ /* 0x040fe200000018ff */
[----:B------:R-:W0:Y:S03]  /*2ca0*/  LDGDEPBAR ;  /* 0x00000000000079af */ /* 0x000e260000000000 */
[--C-:B------:R-:W-:Y:S04]  /*2cb0*/  IADD3 R60, R206, 0x800, R3.reuse ;  /* 0x00000800ce3c7810 */ /* 0x100fe80007ffe003 */
[-C--:B------:R-:W-:Y:S01]  /*2cc0*/  HMMA.16816.F32 R44, R172, R170.reuse, RZ ;  /* 0x000000aaac2c723c */ /* 0x080fe200000018ff */
[----:B------:R-:W-:Y:S07]  /*2cd0*/  IMAD.SHL.U32 R2, R60, 0x2, RZ ;  /* 0x000000023c027824 */ /* 0x000fee00078e00ff */
[C---:B------:R-:W-:Y:S01]  /*2ce0*/  HMMA.16816.F32 R48, R164.reuse, R170, RZ ;  /* 0x000000aaa430723c */ /* 0x040fe200000018ff */
[----:B------:R-:W1:Y:S07]  /*2cf0*/  LDSM.16.M88.4 R168, [R2+0x12080] ;  /* 0x0120800002a8783b */ /* 0x000e6e0000000200 */
[-C--:B------:R-:W-:Y:S08]  /*2d00*/  HMMA.16816.F32 R52, R164, R64.reuse, RZ ;  /* 0x00000040a434723c */ /* 0x080ff000000018ff */
[C---:B------:R-:W-:Y:S08]  /*2d10*/  HMMA.16816.F32 R56, R172.reuse, R64, RZ ;  /* 0x00000040ac38723c */ /* 0x040ff000000018ff */
[-C--:B------:R-:W-:Y:S01]  /*2d20*/  HMMA.16816.F32 R60, R172, R66.reuse, RZ ;  /* 0x00000042ac3c723c */ /* 0x080fe200000018ff */
[----:B------:R-:W-:Y:S07]  /*2d30*/  LDSM.16.M88.4 R172, [R205+0x9080] ;  /* 0x00908000cdac783b */ /* 0x000fee0000000200 */
[----:B------:R-:W-:Y:S01]  /*2d40*/  HMMA.16816.F32 R64, R164, R66, RZ ;  /* 0x00000042a440723c */ /* 0x000fe200000018ff */
[----:B------:R-:W2:Y:S07]  /*2d50*/  LDSM.16.M88.4 R164, [R2+0x12880] ;  /* 0x0128800002a4783b */ /* 0x000eae0000000200 */
[-C--:B------:R-:W-:Y:S08]  /*2d60*/  HMMA.16816.F32 R36, R176, R180.reuse, R36 ;  /* 0x000000b4b024723c */ /* 0x080ff00000001824 */
[C---:B------:R-:W-:Y:S08]  /*2d70*/  HMMA.16816.F32 R40, R184.reuse, R180, R40 ;  /* 0x000000b4b828723c */ /* 0x040ff00000001828 */
[-C--:B------:R-:W-:Y:S08]  /*2d80*/  HMMA.16816.F32 R44, R184, R182.reuse, R44 ;  /* 0x000000b6b82c723c */ /* 0x080ff0000000182c */
[C---:B------:R-:W-:Y:S01]  /*2d90*/  HMMA.16816.F32 R48, R176.reuse, R182, R48 ;  /* 0x000000b6b030723c */ /* 0x040fe20000001830 */
[----:B------:R-:W-:Y:S07]  /*2da0*/  LDSM.16.M88.4 R180, [R196+0x8080] ;  /* 0x00808000c4b4783b */ /* 0x000fee0000000200 */
[-C--:B------:R-:W-:Y:S08]  /*2db0*/  HMMA.16816.F32 R52, R176, R188.reuse, R52 ;  /* 0x000000bcb034723c */ /* 0x080ff00000001834 */
[C---:B------:R-:W-:Y:S08]  /*2dc0*/  HMMA.16816.F32 R56, R184.reuse, R188, R56 ;  /* 0x000000bcb838723c */ /* 0x040ff00000001838 */
[-C--:B------:R-:W-:Y:S08]  /*2dd0*/  HMMA.16816.F32 R60, R184, R190.reuse, R60 ;  /* 0x000000beb83c723c */ /* 0x080ff0000000183c */
[----:B------:R-:W-:Y:S07]  /*2de0*/  HMMA.16816.F32 R64, R176, R190, R64 ;  /* 0x000000beb040723c */ /* 0x000fee0000001840 */
[----:B------:R-:W-:Y:S01]  /*2df0*/  LEA R177, R247, 0x1, 0x6 ;  /* 0x00000001f7b17811 */ /* 0x000fe200078e30ff */
[-C--:B-1----:R-:W-:Y:S05]  /*2e00*/  HMMA.16816.F32 R36, R168, R192.reuse, R36 ;  /* 0x000000c0a824723c */ /* 0x082fea0000001824 */
[----:B------:R-:W-:Y:S02]  /*2e10*/  IADD3 R176, R177, c[0x0][0x198], -R212 ;  /* 0x00006600b1b07a10 */ /* 0x000fe40007ffe8d4 */
[----:B------:R-:W-:Y:S01]  /*2e20*/  IADD3 R177, R207, 0x800, R3 ;  /* 0x00000800cfb17810 */ /* 0x000fe20007ffe003 */
[C---:B--2---:R-:W-:Y:S04]  /*2e30*/  HMMA.16816.F32 R40, R164.reuse, R192, R40 ;  /* 0x000000c0a428723c */ /* 0x044fe80000001828 */
[----:B------:R-:W-:Y:S01]  /*2e40*/  IMAD.IADD R177, R206, 0x1, R177 ;  /* 0x00000001ceb17824 */ /* 0x000fe200078e02b1 */
[----:B------:R-:W-:Y:S03]  /*2e50*/  IADD3 R176, R215, -c[0x0][0x168], R176 ;  /* 0x80005a00d7b07a10 */ /* 0x000fe60007ffe0b0 */
[-C--:B------:R-:W-:Y:S04]  /*2e60*/  HMMA.16816.F32 R44, R164, R194.reuse, R44 ;  /* 0x000000c2a42c723c */ /* 0x080fe8000000182c */
[----:B------:R-:W-:Y:S02]  /*2e70*/  IMAD.SHL.U32 R3, R177, 0x2, RZ ;  /* 0x00000002b1037824 */ /* 0x000fe400078e00ff */
[----:B------:R-:W-:Y:S02]  /*2e80*/  IMAD.IADD R189, R176, 0x1, -R241 ;  /* 0x00000001b0bd7824 */ /* 0x000fe400078e0af1 */
[C---:B------:R-:W-:Y:S01]  /*2e90*/  HMMA.16816.F32 R48, R168.reuse, R194, R48 ;  /* 0x000000c2a830723c */ /* 0x040fe20000001830 */
[----:B------:R-:W1:Y:S03]  /*2ea0*/  LDSM.16.M88.4 R176, [R3+0x12080] ;  /* 0x0120800003b0783b */ /* 0x000e660000000200 */
[----:B------:R-:W-:Y:S04]  /*2eb0*/  IMNMX R252, R242, R189, PT ;  /* 0x000000bdf2fc7217 */ /* 0x000fe80003800200 */
[-C--:B------:R-:W-:Y:S01]  /*2ec0*/  HMMA.16816.F32 R52, R168, R172.reuse, R52 ;  /* 0x000000aca834723c */ /* 0x080fe20000001834 */
[----:B------:R-:W2:Y:S02]  /*2ed0*/  LDSM.16.M88.4 R184, [R3+0x12880] ;  /* 0x0128800003b8783b */ /* 0x000ea40000000200 */
[----:B------:R-:W-:Y:S04]  /*2ee0*/  ISETP.GT.AND P0, PT, R252, RZ, PT ;  /* 0x000000fffc00720c */ /* 0x000fe80003f04270 */
[----:B------:R-:W-:Y:S01]  /*2ef0*/  FSEL R4, R4, -INF , P0 ;  /* 0xff80000004047808 */ /* 0x000fe20000000000 */
[C---:B------:R-:W-:Y:S04]  /*2f00*/  HMMA.16816.F32 R56, R164.reuse, R172, R56 ;  /* 0x000000aca438723c */ /* 0x040fe80000001838 */
[----:B------:R-:W-:Y:S01]  /*2f10*/  ISETP.GT.AND P0, PT, R252, 0x1, PT ;  /* 0x00000001fc00780c */ /* 0x000fe20003f04270 */
[--C-:B------:R-:W-:Y:S03]  /*2f20*/  FFMA.FTZ R188, R4, c[0x0][0x29c], -R251.reuse ;  /* 0x0000a70004bc7a23 */ /* 0x100fe600000108fb */
[-C--:B------:R-:W-:Y:S01]  /*2f30*/  HMMA.16816.F32 R60, R164, R174.reuse, R60 ;  /* 0x000000aea43c723c */ /* 0x080fe2000000183c */
[----:B------:R-:W3:Y:S02]  /*2f40*/  LDSM.16.M88.4 R164, [R196+0x9080] ;  /* 0x00908000c4a4783b */ /* 0x000ee40000000200 */
[----:B------:R-:W-:Y:S01]  /*2f50*/  MUFU.EX2 R188, R188 ;  /* 0x000000bc00bc7308 */ /* 0x000fe20000000800 */
[----:B------:R-:W-:Y:S02]  /*2f60*/  FSEL R4, R5, -INF , P0 ;  /* 0xff80000005047808 */ /* 0x000fe40000000000 */
[----:B------:R-:W-:Y:S02]  /*2f70*/  ISETP.GT.AND P0, PT, R252, 0x20, PT ;  /* 0x00000020fc00780c */ /* 0x000fe40003f04270 */
[----:B------:R-:W-:Y:S01]  /*2f80*/  HMMA.16816.F32 R64, R168, R174, R64 ;  /* 0x000000aea840723c */ /* 0x000fe20000001840 */
[----:B------:R-:W-:Y:S03]  /*2f90*/  LDSM.16.M88.4 R172, [R205+0xa080] ;  /* 0x00a08000cdac783b */ /* 0x000fe60000000200 */
[----:B------:R-:W-:Y:S01]  /*2fa0*/  FSEL R16, R16, -INF , P0 ;  /* 0xff80000010107808 */ /* 0x000fe20000000000 */
[--C-:B------:R-:W-:Y:S01]  /*2fb0*/  FFMA.FTZ R191, R4, c[0x0][0x29c], -R251.reuse ;  /* 0x0000a70004bf7a23 */ /* 0x100fe200000108fb */
[----:B------:R-:W-:Y:S02]  /*2fc0*/  ISETP.GT.AND P0, PT, R252, 0x21, PT ;  /* 0x00000021fc00780c */ /* 0x000fe40003f04270 */
[----:B------:R-:W-:Y:S01]  /*2fd0*/  IADD3 R5, R189, 0x8, RZ ;  /* 0x00000008bd057810 */ /* 0x000fe20007ffe0ff */
[-C--:B-1----:R-:W-:Y:S01]  /*2fe0*/  HMMA.16816.F32 R36, R176, R180.reuse, R36 ;  /* 0x000000b4b024723c */ /* 0x082fe20000001824 */
[----:B------:R-:W1:Y:S01]  /*2ff0*/  LDSM.16.M88.4 R168, [R2+0x13080] ;  /* 0x0130800002a8783b */ /* 0x000e620000000200 */
[----:B------:R-:W4:Y:S03]  /*3000*/  MUFU.EX2 R191, R191 ;  /* 0x000000bf00bf7308 */ /* 0x000f260000000800 */
[----:B------:R-:W-:Y:S01]  /*3010*/  FSEL R4, R17, -INF , P0 ;  /* 0xff80000011047808 */ /* 0x000fe20000000000 */
[--C-:B------:R-:W-:Y:S01]  /*3020*/  FFMA.FTZ R190, R16, c[0x0][0x29c], -R251.reuse ;  /* 0x0000a70010be7a23 */ /* 0x100fe200000108fb */
[----:B------:R-:W-:Y:S01]  /*3030*/  IMNMX R16, R242, R5, PT ;  /* 0x00000005f2107217 */ /* 0x000fe20003800200 */
[C---:B--2---:R-:W-:Y:S04]  /*3040*/  HMMA.16816.F32 R40, R184.reuse, R180, R40 ;  /* 0x000000b4b828723c */ /* 0x044fe80000001828 */
[----:B------:R-:W-:Y:S01]  /*3050*/  ISETP.GT.AND P0, PT, R252, 0x40, PT ;  /* 0x00000040fc00780c */ /* 0x000fe20003f04270 */
[--C-:B------:R-:W-:Y:S01]  /*3060*/  FFMA.FTZ R193, R4, c[0x0][0x29c], -R251.reuse ;  /* 0x0000a70004c17a23 */ /* 0x100fe200000108fb */
[----:B------:R-:W-:Y:S02]  /*3070*/  MUFU.EX2 R190, R190 ;  /* 0x000000be00be7308 */ /* 0x000fe40000000800 */
[-C--:B------:R-:W-:Y:S04]  /*3080*/  HMMA.16816.F32 R44, R184, R182.reuse, R44 ;  /* 0x000000b6b82c723c */ /* 0x080fe8000000182c */
[----:B------:R-:W-:Y:S02]  /*3090*/  FSEL R20, R20, -INF , P0 ;  /* 0xff80000014147808 */ /* 0x000fe40000000000 */
[----:B------:R-:W-:Y:S02]  /*30a0*/  ISETP.GT.AND P0, PT, R252, 0x41, PT ;  /* 0x00000041fc00780c */ /* 0x000fe40003f04270 */
[C---:B------:R-:W-:Y:S01]  /*30b0*/  HMMA.16816.F32 R48, R176.reuse, R182, R48 ;  /* 0x000000b6b030723c */ /* 0x040fe20000001830 */
[----:B------:R-:W2:Y:S01]  /*30c0*/  LDSM.16.M88.4 R180, [R2+0x13880] ;  /* 0x0138800002b4783b */ /* 0x000ea20000000200 */
[----:B------:R-:W-:Y:S02]  /*30d0*/  MUFU.EX2 R193, R193 ;  /* 0x000000c100c17308 */ /* 0x000fe40000000800 */
[----:B------:R-:W-:Y:S01]  /*30e0*/  FSEL R4, R21, -INF , P0 ;  /* 0xff80000015047808 */ /* 0x000fe20000000000 */
[--C-:B------:R-:W-:Y:S01]  /*30f0*/  FFMA.FTZ R192, R20, c[0x0][0x29c], -R251.reuse ;  /* 0x0000a70014c07a23 */ /* 0x100fe200000108fb */
[----:B------:R-:W-:Y:S02]  /*3100*/  ISETP.GT.AND P0, PT, R252, 0x60, PT ;  /* 0x00000060fc00780c */ /* 0x000fe40003f04270 */
[-C--:B---3--:R-:W-:Y:S04]  /*3110*/  HMMA.16816.F32 R52, R176, R164.reuse, R52 ;  /* 0x000000a4b034723c */ /* 0x088fe80000001834 */
[----:B------:R-:W-:Y:S01]  /*3120*/  FSEL R32, R32, -INF , P0 ;  /* 0xff80000020207808 */ /* 0x000fe20000000000 */
[--C-:B------:R-:W-:Y:S01]  /*3130*/  FFMA.FTZ R195, R4, c[0x0][0x29c], -R251.reuse ;  /* 0x0000a70004c37a23 */ /* 0x100fe200000108fb */
[----:B------:R-:W-:Y:S01]  /*3140*/  ISETP.GT.AND P0, PT, R252, 0x61, PT ;  /* 0x00000061fc00780c */ /* 0x000fe20003f04270 */
[----:B------:R-:W-:Y:S01]  /*3150*/  MUFU.EX2 R192, R192 ;  /* 0x000000c000c07308 */ /* 0x000fe20000000800 */
[C---:B------:R-:W-:Y:S04]  /*3160*/  HMMA.16816.F32 R56, R184.reuse, R164, R56 ;  /* 0x000000a4b838723c */ /* 0x040fe80000001838 */
[----:B------:R-:W-:Y:S01]  /*3170*/  FSEL R4, R33, -INF , P0 ;  /* 0xff80000021047808 */ /* 0x000fe20000000000 */
[--C-:B------:R-:W-:Y:S01]  /*3180*/  FFMA.FTZ R194, R32, c[0x0][0x29c], -R251.reuse ;  /* 0x0000a70020c27a23 */ /* 0x100fe200000108fb */
[----:B------:R-:W-:Y:S02]  /*3190*/  ISETP.GT.AND P0, PT, R16, RZ, PT ;  /* 0x000000ff1000720c */ /* 0x000fe40003f04270 */
[-C--:B------:R-:W-:Y:S01]  /*31a0*/  HMMA.16816.F32 R60, R184, R166.reuse, R60 ;  /* 0x000000a6b83c723c */ /* 0x080fe2000000183c */
[----:B------:R-:W-:Y:S03]  /*31b0*/  MUFU.EX2 R195, R195 ;  /* 0x000000c300c37308 */ /* 0x000fe60000000800 */
[----:B------:R-:W-:Y:S01]  /*31c0*/  FSEL R5, R6, -INF , P0 ;  /* 0xff80000006057808 */ /* 0x000fe20000000000 */
[----:B------:R-:W-:Y:S01]  /*31d0*/  FFMA.FTZ R251, R4, c[0x0][0x29c], -R251 ;  /* 0x0000a70004fb7a23 */ /* 0x000fe200000108fb */
[C---:B------:R-:W-:Y:S02]  /*31e0*/  ISETP.GT.AND P0, PT, R16.reuse, 0x1, PT ;  /* 0x000000011000780c */ /* 0x040fe40003f04270 */
[----:B------:R-:W-:Y:S01]  /*31f0*/  HMMA.16816.F32 R64, R176, R166, R64 ;  /* 0x000000a6b040723c */ /* 0x000fe20000001840 */
[----:B------:R-:W-:Y:S02]  /*3200*/  LDSM.16.M88.4 R164, [R3+0x13880] ;  /* 0x0138800003a4783b */ /* 0x000fe40000000200 */
[----:B------:R-:W-:Y:S01]  /*3210*/  MUFU.EX2 R194, R194 ;  /* 0x000000c200c27308 */ /* 0x000fe20000000800 */
[----:B------:R-:W-:Y:S01]  /*3220*/  FSEL R7, R7, -INF , P0 ;  /* 0xff80000007077808 */ /* 0x000fe20000000000 */
[--C-:B------:R-:W-:Y:S01]  /*3230*/  FFMA.FTZ R252, R5, c[0x0][0x29c], -R250.reuse ;  /* 0x0000a70005fc7a23 */ /* 0x100fe200000108fa */
[----:B------:R-:W-:Y:S02]  /*3240*/  ISETP.GT.AND P0, PT, R16, 0x20, PT ;  /* 0x000000201000780c */ /* 0x000fe40003f04270 */
[-C--:B-1----:R-:W-:Y:S05]  /*3250*/  HMMA.16816.F32 R36, R168, R172.reuse, R36 ;  /* 0x000000aca824723c */ /* 0x082fea0000001824 */
[--C-:B------:R-:W-:Y:S01]  /*3260*/  FFMA.FTZ R20, R7, c[0x0][0x29c], -R250.reuse ;  /* 0x0000a70007147a23 */ /* 0x100fe200000108fa */
[----:B------:R-:W-:Y:S01]  /*3270*/  FSEL R17, R18, -INF , P0 ;  /* 0xff80000012117808 */ /* 0x000fe20000000000 */
[----:B------:R-:W1:Y:S01]  /*3280*/  LDSM.16.M88.4 R4, [R205+0xb080] ;  /* 0x00b08000cd04783b */ /* 0x000e620000000200 */
[C---:B--2---:R-:W-:Y:S01]  /*3290*/  HMMA.16816.F32 R40, R180.reuse, R172, R40 ;  /* 0x000000acb428723c */ /* 0x044fe20000001828 */
[----:B------:R2:W-:Y:S03]  /*32a0*/  MUFU.EX2 R2, R20 ;  /* 0x0000001400027308 */ /* 0x0005e60000000800 */
[C---:B------:R-:W-:Y:S01]  /*32b0*/  ISETP.GT.AND P0, PT, R16.reuse, 0x21, PT ;  /* 0x000000211000780c */ /* 0x040fe20003f04270 */
[--C-:B------:R-:W-:Y:S01]  /*32c0*/  FFMA.FTZ R184, R17, c[0x0][0x29c], -R250.reuse ;  /* 0x0000a70011b87a23 */ /* 0x100fe200000108fa */
[----:B------:R-:W-:Y:S02]  /*32d0*/  IADD3 R185, R189, 0x20, RZ ;  /* 0x00000020bdb97810 */ /* 0x000fe40007ffe0ff */
[-C--:B------:R-:W-:Y:S03]  /*32e0*/  HMMA.16816.F32 R44, R180, R174.reuse, R44 ;  /* 0x000000aeb42c723c */ /* 0x080fe6000000182c */
[----:B------:R-:W-:Y:S01]  /*32f0*/  MUFU.EX2 R251, R251 ;  /* 0x000000fb00fb7308 */ /* 0x000fe20000000800 */
[----:B------:R-:W-:Y:S02]  /*3300*/  FSEL R19, R19, -INF , P0 ;  /* 0xff80000013137808 */ /* 0x000fe40000000000 */
[----:B------:R-:W-:Y:S02]  /*3310*/  ISETP.GT.AND P0, PT, R16, 0x40, PT ;  /* 0x000000401000780c */ /* 0x000fe40003f04270 */
[C---:B------:R-:W-:Y:S04]  /*3320*/  HMMA.16816.F32 R48, R168.reuse, R174, R48 ;  /* 0x000000aea830723c */ /* 0x040fe80000001830 */
[----:B------:R-:W-:Y:S01]  /*3330*/  FSEL R17, R22, -INF , P0 ;  /* 0xff80000016117808 */ /* 0x000fe20000000000 */
[--C-:B------:R-:W-:Y:S01]  /*3340*/  FFMA.FTZ R177, R19, c[0x0][0x29c], -R250.reuse ;  /* 0x0000a70013b17a23 */ /* 0x100fe200000108fa */
[C---:B------:R-:W-:Y:S01]  /*3350*/  ISETP.GT.AND P0, PT, R16.reuse, 0x41, PT ;  /* 0x000000411000780c */ /* 0x040fe20003f04270 */
[----:B------:R-:W3:Y:S01]  /*3360*/  MUFU.EX2 R252, R252 ;  /* 0x000000fc00fc7308 */ /* 0x000ee20000000800 */
[----:B------:R-:W-:Y:S01]  /*3370*/  IADD3 R189, R189, 0x28, RZ ;  /* 0x00000028bdbd7810 */ /* 0x000fe20007ffe0ff */
[--C-:B------:R-:W-:Y:S03]  /*3380*/  FFMA.FTZ R176, R17, c[0x0][0x29c], -R250.reuse ;  /* 0x0000a70011b07a23 */ /* 0x100fe600000108fa */
[----:B------:R-:W-:Y:S02]  /*3390*/  FSEL R23, R23, -INF , P0 ;  /* 0xff80000017177808 */ /* 0x000fe40000000000 */
[----:B------:R-:W-:Y:S02]  /*33a0*/  ISETP.GT.AND P0, PT, R16, 0x60, PT ;  /* 0x000000601000780c */ /* 0x000fe40003f04270 */
[----:B------:R-:W-:Y:S01]  /*33b0*/  IMNMX R185, R242, R185, PT ;  /* 0x000000b9f2b97217 */ /* 0x000fe20003800200 */
[--C-:B------:R-:W-:Y:S01]  /*33c0*/  FFMA.FTZ R179, R23, c[0x0][0x29c], -R250.reuse ;  /* 0x0000a70017b37a23 */ /* 0x100fe200000108fa */
[----:B------:R-:W-:Y:S01]  /*33d0*/  FSEL R33, R34, -INF , P0 ;  /* 0xff80000022217808 */ /* 0x000fe20000000000 */
[----:B--2---:R-:W-:Y:S01]  /*33e0*/  LDSM.16.M88.4 R20, [R196+0xa080] ;  /* 0x00a08000c414783b */ /* 0x004fe20000000200 */
[----:B------:R-:W-:Y:S01]  /*33f0*/  ISETP.GT.AND P0, PT, R16, 0x61, PT ;  /* 0x000000611000780c */ /* 0x000fe20003f04270 */
[----:B------:R-:W-:Y:S01]  /*3400*/  MUFU.EX2 R184, R184 ;  /* 0x000000b800b87308 */ /* 0x000fe20000000800 */
[----:B------:R-:W-:Y:S01]  /*3410*/  ISETP.GT.AND P5, PT, R185, 0x61, PT ;  /* 0x00000061b900780c */ /* 0x000fe20003fa4270 */
[-C--:B-1----:R-:W-:Y:S03]  /*3420*/  HMMA.16816.F32 R52, R168, R4.reuse, R52 ;  /* 0x00000004a834723c */ /* 0x082fe60000001834 */
[----:B------:R-:W-:Y:S01]  /*3430*/  FSEL R35, R35, -INF , P0 ;  /* 0xff80000023237808 */ /* 0x000fe20000000000 */
[----:B------:R-:W1:Y:S01]  /*3440*/  LDSM.16.M88.4 R16, [R3+0x13080] ;  /* 0x013080000310783b */ /* 0x000e620000000200 */
[--C-:B------:R-:W-:Y:S01]  /*3450*/  FFMA.FTZ R178, R33, c[0x0][0x29c], -R250.reuse ;  /* 0x0000a70021b27a23 */ /* 0x100fe200000108fa */
[C---:B------:R-:W-:Y:S02]  /*3460*/  ISETP.GT.AND P6, PT, R185.reuse, 0x60, PT ;  /* 0x00000060b900780c */ /* 0x040fe40003fc4270 */
[C---:B------:R-:W-:Y:S01]  /*3470*/  HMMA.16816.F32 R56, R180.reuse, R4, R56 ;  /* 0x00000004b438723c */ /* 0x040fe20000001838 */
[----:B------:R-:W-:Y:S03]  /*3480*/  MUFU.EX2 R177, R177 ;  /* 0x000000b100b17308 */ /* 0x000fe60000000800 */
[----:B------:R-:W-:Y:S01]  /*3490*/  ISETP.GT.AND P0, PT, R185, RZ, PT ;  /* 0x000000ffb900720c */ /* 0x000fe20003f04270 */
[----:B------:R-:W-:Y:S01]  /*34a0*/  FFMA.FTZ R250, R35, c[0x0][0x29c], -R250 ;  /* 0x0000a70023fa7a23 */ /* 0x000fe200000108fa */
[----:B------:R-:W-:Y:S01]  /*34b0*/  FSEL R28, R28, -INF , P6 ;  /* 0xff8000001c1c7808 */ /* 0x000fe20003000000 */
[----:B------:R-:W2:Y:S01]  /*34c0*/  LDSM.16.M88.4 R32, [R196+0xb080] ;  /* 0x00b08000c420783b */ /* 0x000ea20000000200 */
[-C--:B------:R-:W-:Y:S03]  /*34d0*/  HMMA.16816.F32 R60, R180, R6.reuse, R60 ;  /* 0x00000006b43c723c */ /* 0x080fe6000000183c */
[----:B------:R-:W-:Y:S01]  /*34e0*/  MUFU.EX2 R178, R178 ;  /* 0x000000b200b27308 */ /* 0x000fe20000000800 */
[----:B------:R-:W-:Y:S02]  /*34f0*/  FSEL R8, R8, -INF , P0 ;  /* 0xff80000008087808 */ /* 0x000fe40000000000 */
[----:B------:R-:W-:Y:S02]  /*3500*/  ISETP.GT.AND P0, PT, R185, 0x1, PT ;  /* 0x00000001b900780c */ /* 0x000fe40003f04270 */
[----:B------:R-:W-:Y:S04]  /*3510*/  HMMA.16816.F32 R64, R168, R6, R64 ;  /* 0x00000006a840723c */ /* 0x000fe80000001840 */
[----:B------:R-:W-:Y:S01]  /*3520*/  FSEL R4, R9, -INF , P0 ;  /* 0xff80000009047808 */ /* 0x000fe20000000000 */
[----:B------:R-:W-:Y:S01]  /*3530*/  MUFU.EX2 R5, R250 ;  /* 0x000000fa00057308 */ /* 0x000fe20000000800 */
[--C-:B------:R-:W-:Y:S01]  /*3540*/  FFMA.FTZ R180, R8, c[0x0][0x29c], -R249.reuse ;  /* 0x0000a70008b47a23 */ /* 0x100fe200000108f9 */
[C---:B------:R-:W-:Y:S02]  /*3550*/  ISETP.GT.AND P0, PT, R185.reuse, 0x20, PT ;  /* 0x00000020b900780c */ /* 0x040fe40003f04270 */
[--C-:B------:R-:W-:Y:S03]  /*3560*/  FFMA.FTZ R9, R4, c[0x0][0x29c], -R249.reuse ;  /* 0x0000a70004097a23 */ /* 0x100fe600000108f9 */
[----:B------:R-:W-:Y:S02]  /*3570*/  FSEL R12, R12, -INF , P0 ;  /* 0xff8000000c0c7808 */ /* 0x000fe40000000000 */
[----:B------:R-:W-:Y:S01]  /*3580*/  ISETP.GT.AND P0, PT, R185, 0x21, PT ;  /* 0x00000021b900780c */ /* 0x000fe20003f04270 */
[----:B------:R5:W-:Y:S02]  /*3590*/  MUFU.EX2 R4, R9 ;  /* 0x0000000900047308 */ /* 0x000be40000000800 */
[--C-:B------:R-:W-:Y:S01]  /*35a0*/  FFMA.FTZ R6, R12, c[0x0][0x29c], -R249.reuse ;  /* 0x0000a7000c067a23 */ /* 0x100fe200000108f9 */
[----:B------:R-:W-:Y:S01]  /*35b0*/  FSEL R8, R13, -INF , P0 ;  /* 0xff8000000d087808 */ /* 0x000fe20000000000 */
[-C--:B-1----:R-:W-:Y:S05]  /*35c0*/  HMMA.16816.F32 R36, R16, R20.reuse, R36 ;  /* 0x000000141024723c */ /* 0x082fea0000001824 */
[--C-:B------:R-:W-:Y:S01]  /*35d0*/  FFMA.FTZ R7, R8, c[0x0][0x29c], -R249.reuse ;  /* 0x0000a70008077a23 */ /* 0x100fe200000108f9 */
[----:B------:R-:W-:Y:S01]  /*35e0*/  IMNMX R12, R242, R189, PT ;  /* 0x000000bdf20c7217 */ /* 0x000fe20003800200 */
[----:B------:R-:W-:Y:S01]  /*35f0*/  MUFU.EX2 R3, R180 ;  /* 0x000000b400037308 */ /* 0x000fe20000000800 */
[C---:B------:R-:W-:Y:S04]  /*3600*/  HMMA.16816.F32 R40, R164.reuse, R20, R40 ;  /* 0x00000014a428723c */ /* 0x040fe80000001828 */
[C---:B------:R-:W-:Y:S02]  /*3610*/  ISETP.GT.AND P0, PT, R185.reuse, 0x40, PT ;  /* 0x00000040b900780c */ /* 0x040fe40003f04270 */
[----:B------:R-:W-:Y:S02]  /*3620*/  ISETP.GT.AND P6, PT, R12, 0x1, PT ;  /* 0x000000010c00780c */ /* 0x000fe40003fc4270 */
[-C--:B------:R-:W-:Y:S01]  /*3630*/  HMMA.16816.F32 R44, R164, R22.reuse, R44 ;  /* 0x00000016a42c723c */ /* 0x080fe2000000182c */
[----:B------:R-:W-:Y:S01]  /*3640*/  MUFU.EX2 R6, R6 ;  /* 0x0000000600067308 */ /* 0x000fe20000000800 */
[----:B-----5:R-:W1:Y:S02]  /*3650*/  LDS R9, [R246+0x18280] ;  /* 0x01828000f6097984 */ /* 0x020e640000000800 */
[----:B------:R-:W-:Y:S02]  /*3660*/  FSEL R24, R24, -INF , P0 ;  /* 0xff80000018187808 */ /* 0x000fe40000000000 */
[----:B------:R-:W-:Y:S02]  /*3670*/  ISETP.GT.AND P0, PT, R185, 0x41, PT ;  /* 0x00000041b900780c */ /* 0x000fe40003f04270 */
[C---:B------:R-:W-:Y:S03]  /*3680*/  HMMA.16816.F32 R48, R16.reuse, R22, R48 ;  /* 0x000000161030723c */ /* 0x040fe60000001830 */
[----:B------:R-:W-:Y:S01]  /*3690*/  MUFU.EX2 R7, R7 ;  /* 0x0000000700077308 */ /* 0x000fe20000000800 */
[--C-:B------:R-:W-:Y:S01]  /*36a0*/  FFMA.FTZ R21, R24, c[0x0][0x29c], -R249.reuse ;  /* 0x0000a70018157a23 */ /* 0x100fe200000108f9 */
[----:B------:R-:W-:Y:S02]  /*36b0*/  FSEL R20, R25, -INF , P0 ;  /* 0xff80000019147808 */ /* 0x000fe40000000000 */
[----:B------:R-:W-:Y:S01]  /*36c0*/  ISETP.GT.AND P0, PT, R12, RZ, PT ;  /* 0x000000ff0c00720c */ /* 0x000fe20003f04270 */
[-C--:B--2---:R-:W-:Y:S04]  /*36d0*/  HMMA.16816.F32 R52, R16, R32.reuse, R52 ;  /* 0x000000201034723c */ /* 0x084fe80000001834 */
[--C-:B------:R-:W-:Y:S01]  /*36e0*/  FFMA.FTZ R13, R20, c[0x0][0x29c], -R249.reuse ;  /* 0x0000a700140d7a23 */ /* 0x100fe200000108f9 */
[----:B------:R2:W-:Y:S01]  /*36f0*/  MUFU.EX2 R8, R21 ;  /* 0x0000001500087308 */ /* 0x0005e20000000800 */
[----:B------:R-:W-:Y:S02]  /*3700*/  FSEL R20, R29, -INF , P5 ;  /* 0xff8000001d147808 */ /* 0x000fe40002800000 */
[C---:B------:R-:W-:Y:S04]  /*3710*/  HMMA.16816.F32 R56, R164.reuse, R32, R56 ;  /* 0x00000020a438723c */ /* 0x040fe80000001838 */
[C---:B------:R-:W-:Y:S02]  /*3720*/  ISETP.GT.AND P5, PT, R12.reuse, 0x20, PT ;  /* 0x000000200c00780c */ /* 0x040fe40003fa4270 */
[----:B------:R-:W-:Y:S01]  /*3730*/  FSEL R11, R11, -INF , P6 ;  /* 0xff8000000b0b7808 */ /* 0x000fe20003000000 */
[----:B------:R-:W-:Y:S01]  /*3740*/  MUFU.EX2 R13, R13 ;  /* 0x0000000d000d7308 */ /* 0x000fe20000000800 */
[-C--:B------:R-:W-:Y:S03]  /*3750*/  HMMA.16816.F32 R60, R164, R34.reuse, R60 ;  /* 0x00000022a43c723c */ /* 0x080fe6000000183c */
[----:B------:R-:W-:Y:S01]  /*3760*/  ISETP.GT.AND P6, PT, R12, 0x41, PT ;  /* 0x000000410c00780c */ /* 0x000fe20003fc4270 */
[--C-:B------:R-:W-:Y:S01]  /*3770*/  FFMA.FTZ R11, R11, c[0x0][0x29c], -R248.reuse ;  /* 0x0000a7000b0b7a23 */ /* 0x100fe200000108f8 */
[----:B------:R-:W-:Y:S02]  /*3780*/  FSEL R23, R14, -INF , P5 ;  /* 0xff8000000e177808 */ /* 0x000fe40002800000 */
[----:B------:R-:W5:Y:S01]  /*3790*/  LDS R14, [R246+0x182a0] ;  /* 0x0182a000f60e7984 */ /* 0x000f620000000800 */
[----:B------:R-:W-:Y:S01]  /*37a0*/  HMMA.16816.F32 R64, R16, R34, R64 ;  /* 0x000000221040723c */ /* 0x000fe20000001840 */
[----:B------:R3:W-:Y:S03]  /*37b0*/  MUFU.EX2 R18, R11 ;  /* 0x0000000b00127308 */ /* 0x0007e60000000800 */
[----:B------:R-:W-:Y:S01]  /*37c0*/  ISETP.GT.AND P5, PT, R12, 0x60, PT ;  /* 0x000000600c00780c */ /* 0x000fe20003fa4270 */
[--C-:B------:R-:W-:Y:S01]  /*37d0*/  FFMA.FTZ R23, R23, c[0x0][0x29c], -R248.reuse ;  /* 0x0000a70017177a23 */ /* 0x100fe200000108f8 */
[----:B--2---:R-:W-:Y:S01]  /*37e0*/  FSEL R21, R10, -INF , P0 ;  /* 0xff8000000a157808 */ /* 0x004fe20000000000 */
[--C-:B------:R-:W-:Y:S01]  /*37f0*/  FFMA.FTZ R10, R28, c[0x0][0x29c], -R249.reuse ;  /* 0x0000a7001c0a7a23 */ /* 0x100fe200000108f9 */
[----:B------:R-:W-:Y:S01]  /*3800*/  ISETP.GT.AND P0, PT, R12, 0x21, PT ;  /* 0x000000210c00780c */ /* 0x000fe20003f04270 */
[----:B------:R-:W-:Y:S02]  /*3810*/  FFMA.FTZ R249, R20, c[0x0][0x29c], -R249 ;  /* 0x0000a70014f97a23 */ /* 0x000fe400000108f9 */
[----:B------:R-:W-:Y:S01]  /*3820*/  MUFU.EX2 R176, R176 ;  /* 0x000000b000b07308 */ /* 0x000fe20000000800 */
[----:B------:R-:W-:Y:S01]  /*3830*/  FSEL R15, R15, -INF , P0 ;  /* 0xff8000000f0f7808 */ /* 0x000fe20000000000 */
[--C-:B------:R-:W-:Y:S01]  /*3840*/  FFMA.FTZ R21, R21, c[0x0][0x29c], -R248.reuse ;  /* 0x0000a70015157a23 */ /* 0x100fe200000108f8 */
[----:B------:R-:W-:Y:S01]  /*3850*/  ISETP.GT.AND P0, PT, R12, 0x40, PT ;  /* 0x000000400c00780c */ /* 0x000fe20003f04270 */
[--C-:B-1----:R-:W-:Y:S01]  /*3860*/  FADD.FTZ R17, R36, -R9.reuse ;  /* 0x8000000924117221 */ /* 0x102fe20000010000 */
[----:B------:R-:W-:Y:S01]  /*3870*/  FSEL R29, R30, -INF , P5 ;  /* 0xff8000001e1d7808 */ /* 0x000fe20002800000 */
[--C-:B------:R-:W-:Y:S01]  /*3880*/  FFMA.FTZ R15, R15, c[0x0][0x29c], -R248.reuse ;  /* 0x0000a7000f0f7a23 */ /* 0x100fe200000108f8 */
[----:B------:R-:W-:Y:S01]  /*3890*/  FSEL R25, R26, -INF , P0 ;  /* 0xff8000001a197808 */ /* 0x000fe20000000000 */
[--C-:B------:R-:W-:Y:S01]  /*38a0*/  FADD.FTZ R20, R49, -R9.reuse ;  /* 0x8000000931147221 */ /* 0x100fe20000010000 */
[----:B------:R-:W-:Y:S01]  /*38b0*/  ISETP.GT.AND P0, PT, R12, 0x61, PT ;  /* 0x000000610c00780c */ /* 0x000fe20003f04270 */
[--C-:B------:R-:W-:Y:S01]  /*38c0*/  FADD.FTZ R12, R37, -R9.reuse ;  /* 0x80000009250c7221 */ /* 0x100fe20000010000 */
[----:B------:R-:W-:Y:S01]  /*38d0*/  FSEL R27, R27, -INF , P6 ;  /* 0xff8000001b1b7808 */ /* 0x000fe20003000000 */
[--C-:B------:R-:W-:Y:S01]  /*38e0*/  FFMA.FTZ R25, R25, c[0x0][0x29c], -R248.reuse ;  /* 0x0000a70019197a23 */ /* 0x100fe200000108f8 */
[----:B------:R-:W-:Y:S01]  /*38f0*/  FSEL R31, R31, -INF , P0 ;  /* 0xff8000001f1f7808 */ /* 0x000fe20000000000 */
[----:B----4-:R-:W-:Y:S01]  /*3900*/  FMUL.FTZ R16, R191, R12 ;  /* 0x0000000cbf107220 */ /* 0x010fe20000410000 */
[----:B------:R-:W1:Y:S01]  /*3910*/  MUFU.EX2 R179, R179 ;  /* 0x000000b300b37308 */ /* 0x000e620000000800 */
[----:B------:R-:W2:Y:S01]  /*3920*/  LDS R12, [R246+0x18300] ;  /* 0x01830000f60c7984 */ /* 0x000ea20000000800 */
[--C-:B------:R-:W-:Y:S01]  /*3930*/  FFMA.FTZ R27, R27, c[0x0][0x29c], -R248.reuse ;  /* 0x0000a7001b1b7a23 */ /* 0x100fe200000108f8 */
[----:B---3--:R-:W-:Y:S01]  /*3940*/  F2FP.PACK_AB R35, R2, R252 ;  /* 0x000000fc0223723e */ /* 0x008fe200000000ff */
[--C-:B------:R-:W-:Y:S01]  /*3950*/  FFMA.FTZ R29, R29, c[0x0][0x29c], -R248.reuse ;  /* 0x0000a7001d1d7a23 */ /* 0x100fe200000108f8 */
[----:B------:R-:W-:Y:S01]  /*3960*/  F2FP.PACK_AB R19, R191, R188 ;  /* 0x000000bcbf13723e */ /* 0x000fe200000000ff */
[----:B------:R-:W-:Y:S01]  /*3970*/  FFMA.FTZ R248, R31, c[0x0][0x29c], -R248 ;  /* 0x0000a7001ff87a23 */ /* 0x000fe200000108f8 */
[----:B------:R-:W3:Y:S01]  /*3980*/  LDS R246, [R246+0x18320] ;  /* 0x01832000f6f67984 */ /* 0x000ee20000000800 */
[--C-:B------:R-:W-:Y:S02]  /*3990*/  FADD.FTZ R31, R48, -R9.reuse ;  /* 0x80000009301f7221 */ /* 0x100fe40000010000 */
[----:B------:R-:W-:Y:S01]  /*39a0*/  FMUL.FTZ R17, R188, R17 ;  /* 0x00000011bc117220 */ /* 0x000fe20000410000 */
[----:B------:R-:W-:Y:S01]  /*39b0*/  MUFU.EX2 R21, R21 ;  /* 0x0000001500157308 */ /* 0x000fe20000000800 */
[----:B------:R-:W-:Y:S01]  /*39c0*/  FMUL.FTZ R31, R190, R31 ;  /* 0x0000001fbe1f7220 */ /* 0x000fe20000410000 */
[C---:B------:R-:W-:Y:S01]  /*39d0*/  F2FP.PACK_AB R190, R193.reuse, R190 ;  /* 0x000000bec1be723e */ /* 0x040fe200000000ff */
[----:B------:R-:W-:Y:S01]  /*39e0*/  FMUL.FTZ R20, R193, R20 ;  /* 0x00000014c1147220 */ /* 0x000fe20000410000 */
[----:B------:R-:W-:Y:S01]  /*39f0*/  F2FP.PACK_AB R17, R16, R17 ;  /* 0x000000111011723e */ /* 0x000fe200000000ff */
[--C-:B------:R-:W-:Y:S01]  /*3a00*/  FADD.FTZ R33, R52, -R9.reuse ;  /* 0x8000000934217221 */ /* 0x100fe20000010000 */
[----:B------:R-:W-:Y:S01]  /*3a10*/  STS [R232+0x18480], R19 ;  /* 0x01848013e8007388 */ /* 0x000fe20000000800 */
[--C-:B------:R-:W-:Y:S01]  /*3a20*/  FADD.FTZ R22, R53, -R9.reuse ;  /* 0x8000000935167221 */ /* 0x100fe20000010000 */
[----:B------:R-:W-:Y:S01]  /*3a30*/  F2FP.PACK_AB R20, R20, R31 ;  /* 0x0000001f1414723e */ /* 0x000fe200000000ff */
[--C-:B------:R-:W-:Y:S01]  /*3a40*/  FADD.FTZ R11, R64, -R9.reuse ;  /* 0x80000009400b7221 */ /* 0x100fe20000010000 */
[----:B------:R-:W-:Y:S01]  /*3a50*/  MUFU.EX2 R23, R23 ;  /* 0x0000001700177308 */ /* 0x000fe20000000800 */
[----:B------:R-:W-:Y:S01]  /*3a60*/  FMUL.FTZ R33, R192, R33 ;  /* 0x00000021c0217220 */ /* 0x000fe20000410000 */
[----:B------:R-:W-:Y:S01]  /*3a70*/  STS [R232+0x18880], R35 ;  /* 0x01888023e8007388 */ /* 0x000fe20000000800 */
[C---:B------:R-:W-:Y:S01]  /*3a80*/  FMUL.FTZ R22, R195.reuse, R22 ;  /* 0x00000016c3167220 */ /* 0x040fe20000410000 */
[----:B------:R-:W-:Y:S01]  /*3a90*/  F2FP.PACK_AB R195, R195, R192 ;  /* 0x000000c0c3c3723e */ /* 0x000fe200000000ff */
[----:B------:R-:W-:Y:S01]  /*3aa0*/  FADD.FTZ R16, R65, -R9 ;  /* 0x8000000941107221 */ /* 0x000fe20000010000 */
[----:B------:R-:W-:Y:S01]  /*3ab0*/  STS [R229], R190 ;  /* 0x000000bee5007388 */ /* 0x000fe20000000800 */
[--C-:B-----5:R-:W-:Y:S01]  /*3ac0*/  FADD.FTZ R9, R38, -R14.reuse ;  /* 0x8000000e26097221 */ /* 0x120fe20000010000 */
[----:B------:R-:W-:Y:S01]  /*3ad0*/  F2FP.PACK_AB R33, R22, R33 ;  /* 0x000000211621723e */ /* 0x000fe200000000ff */
[--C-:B------:R-:W-:Y:S01]  /*3ae0*/  FADD.FTZ R31, R39, -R14.reuse ;  /* 0x8000000e271f7221 */ /* 0x100fe20000010000 */
[----:B------:R-:W4:Y:S01]  /*3af0*/  MUFU.EX2 R24, R15 ;  /* 0x0000000f00187308 */ /* 0x000f220000000800 */
[----:B------:R-:W-:Y:S01]  /*3b00*/  FMUL.FTZ R11, R194, R11 ;  /* 0x0000000bc20b7220 */ /* 0x000fe20000410000 */
[C---:B------:R-:W-:Y:S01]  /*3b10*/  F2FP.PACK_AB R194, R251.reuse, R194 ;  /* 0x000000c2fbc2723e */ /* 0x040fe200000000ff */
[----:B------:R-:W-:Y:S02]  /*3b20*/  FMUL.FTZ R16, R251, R16 ;  /* 0x00000010fb107220 */ /* 0x000fe40000410000 */
[----:B------:R-:W-:Y:S02]  /*3b30*/  FMUL.FTZ R9, R252, R9 ;  /* 0x00000009fc097220 */ /* 0x000fe40000410000 */
[----:B------:R-:W-:Y:S01]  /*3b40*/  FMUL.FTZ R2, R2, R31 ;  /* 0x0000001f02027220 */ /* 0x000fe20000410000 */
[----:B------:R-:W-:Y:S01]  /*3b50*/  F2FP.PACK_AB R28, R16, R11 ;  /* 0x0000000b101c723e */ /* 0x000fe200000000ff */
[--C-:B------:R-:W-:Y:S01]  /*3b60*/  FADD.FTZ R53, R54, -R14.reuse ;  /* 0x8000000e36357221 */ /* 0x100fe20000010000 */
[----:B------:R-:W-:Y:S01]  /*3b70*/  MUFU.EX2 R25, R25 ;  /* 0x0000001900197308 */ /* 0x000fe20000000800 */
[--C-:B------:R-:W-:Y:S01]  /*3b80*/  FADD.FTZ R65, R66, -R14.reuse ;  /* 0x8000000e42417221 */ /* 0x100fe20000010000 */
[----:B------:R-:W-:Y:S01]  /*3b90*/  F2FP.PACK_AB R9, R2, R9 ;  /* 0x000000090209723e */ /* 0x000fe200000000ff */
[--C-:B------:R-:W-:Y:S02]  /*3ba0*/  FADD.FTZ R31, R50, -R14.reuse ;  /* 0x8000000e321f7221 */ /* 0x100fe40000010000 */
[--C-:B------:R-:W-:Y:S02]  /*3bb0*/  FADD.FTZ R22, R51, -R14.reuse ;  /* 0x8000000e33167221 */ /* 0x100fe40000010000 */
[--C-:B------:R-:W-:Y:S01]  /*3bc0*/  FADD.FTZ R26, R55, -R14.reuse ;  /* 0x8000000e371a7221 */ /* 0x100fe20000010000 */
[----:B-1----:R-:W-:Y:S01]  /*3bd0*/  F2FP.PACK_AB R55, R179, R176 ;  /* 0x000000b0b337723e */ /* 0x002fe200000000ff */
[----:B------:R-:W-:Y:S01]  /*3be0*/  FADD.FTZ R14, R67, -R14 ;  /* 0x8000000e430e7221 */ /* 0x000fe20000010000 */
[----:B------:R-:W-:Y:S01]  /*3bf0*/  MUFU.EX2 R29, R29 ;  /* 0x0000001d001d7308 */ /* 0x000fe20000000800 */
[----:B------:R-:W-:Y:S01]  /*3c00*/  FMUL.FTZ R65, R178, R65 ;  /* 0x00000041b2417220 */ /* 0x000fe20000410000 */
[C---:B------:R-:W-:Y:S01]  /*3c10*/  F2FP.PACK_AB R178, R5.reuse, R178 ;  /* 0x000000b205b2723e */ /* 0x040fe200000000ff */
[----:B------:R-:W-:Y:S02]  /*3c20*/  FMUL.FTZ R14, R5, R14 ;  /* 0x0000000e050e7220 */ /* 0x000fe40000410000 */
[--C-:B--2---:R-:W-:Y:S02]  /*3c30*/  FADD.FTZ R2, R40, -R12.reuse ;  /* 0x8000000c28027221 */ /* 0x104fe40000010000 */
[--C-:B------:R-:W-:Y:S02]  /*3c40*/  FADD.FTZ R5, R41, -R12.reuse ;  /* 0x8000000c29057221 */ /* 0x100fe40000010000 */
[--C-:B------:R-:W-:Y:S01]  /*3c50*/  FADD.FTZ R11, R44, -R12.reuse ;  /* 0x8000000c2c0b7221 */ /* 0x100fe20000010000 */
[----:B------:R-:W1:Y:S01]  /*3c60*/  MUFU.EX2 R10, R10 ;  /* 0x0000000a000a7308 */ /* 0x000e620000000800 */
[--C-:B------:R-:W-:Y:S02]  /*3c70*/  FADD.FTZ R16, R45, -R12.reuse ;  /* 0x8000000c2d107221 */ /* 0x100fe40000010000 */
[----:B------:R-:W-:Y:S01]  /*3c80*/  FMUL.FTZ R2, R3, R2 ;  /* 0x0000000203027220 */ /* 0x000fe20000410000 */
[C---:B------:R-:W-:Y:S01]  /*3c90*/  F2FP.PACK_AB R3, R4.reuse, R3 ;  /* 0x000000030403723e */ /* 0x040fe200000000ff */
[----:B------:R-:W-:Y:S02]  /*3ca0*/  FMUL.FTZ R5, R4, R5 ;  /* 0x0000000504057220 */ /* 0x000fe40000410000 */
[--C-:B------:R-:W-:Y:S02]  /*3cb0*/  FADD.FTZ R4, R57, -R12.reuse ;  /* 0x8000000c39047221 */ /* 0x100fe40000010000 */
[----:B------:R-:W-:Y:S01]  /*3cc0*/  FMUL.FTZ R11, R6, R11 ;  /* 0x0000000b060b7220 */ /* 0x000fe20000410000 */
[C---:B------:R-:W-:Y:S01]  /*3cd0*/  F2FP.PACK_AB R6, R7.reuse, R6 ;  /* 0x000000060706723e */ /* 0x040fe200000000ff */
[----:B------:R-:W-:Y:S01]  /*3ce0*/  FMUL.FTZ R16, R7, R16 ;  /* 0x0000001007107220 */ /* 0x000fe20000410000 */
[----:B------:R-:W-:Y:S01]  /*3cf0*/  F2FP.PACK_AB R5, R5, R2 ;  /* 0x000000020505723e */ /* 0x000fe200000000ff */
[--C-:B------:R-:W-:Y:S01]  /*3d00*/  FADD.FTZ R7, R56, -R12.reuse ;  /* 0x8000000c38077221 */ /* 0x100fe20000010000 */
[----:B----4-:R-:W-:Y:S01]  /*3d10*/  F2FP.PACK_AB R2, R24, R23 ;  /* 0x000000171802723e */ /* 0x010fe200000000ff */
[----:B------:R-:W-:Y:S01]  /*3d20*/  FMUL.FTZ R4, R13, R4 ;  /* 0x000000040d047220 */ /* 0x000fe20000410000 */
[----:B------:R-:W2:Y:S01]  /*3d30*/  MUFU.EX2 R249, R249 ;  /* 0x000000f900f97308 */ /* 0x000ea20000000800 */
[----:B------:R-:W-:Y:S01]  /*3d40*/  FMUL.FTZ R7, R8, R7 ;  /* 0x0000000708077220 */ /* 0x000fe20000410000 */
[----:B------:R-:W-:Y:S01]  /*3d50*/  F2FP.PACK_AB R16, R16, R11 ;  /* 0x0000000b1010723e */ /* 0x000fe200000000ff */
[----:B------:R-:W-:Y:S01]  /*3d60*/  FMUL.FTZ R31, R184, R31 ;  /* 0x0000001fb81f7220 */ /* 0x000fe20000410000 */
[C---:B------:R-:W-:Y:S01]  /*3d70*/  F2FP.PACK_AB R184, R177.reuse, R184 ;  /* 0x000000b8b1b8723e */ /* 0x040fe200000000ff */
[----:B------:R-:W-:Y:S02]  /*3d80*/  FMUL.FTZ R22, R177, R22 ;  /* 0x00000016b1167220 */ /* 0x000fe40000410000 */
[----:B------:R-:W-:Y:S02]  /*3d90*/  FMUL.FTZ R53, R176, R53 ;  /* 0x00000035b0357220 */ /* 0x000fe40000410000 */
[----:B------:R-:W-:Y:S01]  /*3da0*/  FMUL.FTZ R26, R179, R26 ;  /* 0x0000001ab31a7220 */ /* 0x000fe20000410000 */
[----:B------:R-:W-:Y:S01]  /*3db0*/  F2FP.PACK_AB R22, R22, R31 ;  /* 0x0000001f1616723e */ /* 0x000fe200000000ff */
[----:B------:R-:W-:Y:S01]  /*3dc0*/  STS [R229+0x400], R184 ;  /* 0x000400b8e5007388 */ /* 0x000fe20000000800 */
[----:B------:R-:W-:Y:S01]  /*3dd0*/  F2FP.PACK_AB R31, R4, R7 ;  /* 0x00000007041f723e */ /* 0x000fe200000000ff */
[----:B------:R-:W-:Y:S01]  /*3de0*/  MUFU.EX2 R248, R248 ;  /* 0x000000f800f87308 */ /* 0x000fe20000000800 */
[----:B------:R-:W-:Y:S01]  /*3df0*/  F2FP.PACK_AB R7, R18, R21 ;  /* 0x000000151207723e */ /* 0x000fe200000000ff */
[----:B------:R4:W-:Y:S01]  /*3e00*/  STS [R232+0x19480], R3 ;  /* 0x01948003e8007388 */ /* 0x0009e20000000800 */
[----:B------:R-:W-:Y:S01]  /*3e10*/  F2FP.PACK_AB R53, R26, R53 ;  /* 0x000000351a35723e */ /* 0x000fe200000000ff */
[----:B------:R-:W-:Y:S01]  /*3e20*/  FADD.FTZ R15, R60, -R12 ;  /* 0x8000000c3c0f7221 */ /* 0x000fe20000010000 */
[----:B------:R-:W-:Y:S01]  /*3e30*/  F2FP.PACK_AB R26, R14, R65 ;  /* 0x000000410e1a723e */ /* 0x000fe200000000ff */
[----:B------:R5:W-:Y:S01]  /*3e40*/  STS [R232+0x19880], R7 ;  /* 0x01988007e8007388 */ /* 0x000be20000000800 */
[--C-:B---3--:R-:W-:Y:S02]  /*3e50*/  FADD.FTZ R4, R42, -R246.reuse ;  /* 0x800000f62a047221 */ /* 0x108fe40000010000 */
[----:B-1----:R-:W-:Y:S01]  /*3e60*/  FMUL.FTZ R15, R10, R15 ;  /* 0x0000000f0a0f7220 */ /* 0x002fe20000410000 */
[----:B------:R1:W3:Y:S01]  /*3e70*/  MUFU.EX2 R14, R27 ;  /* 0x0000001b000e7308 */ /* 0x0002e20000000800 */
[----:B------:R3:W-:Y:S01]  /*3e80*/  STS [R229+0x1400], R2 ;  /* 0x00140002e5007388 */ /* 0x0007e20000000800 */
[----:B--2---:R-:W-:Y:S01]  /*3e90*/  F2FP.PACK_AB R10, R249, R10 ;  /* 0x0000000af90a723e */ /* 0x004fe200000000ff */
[----:B------:R-:W-:Y:S02]  /*3ea0*/  FMUL.FTZ R4, R21, R4 ;  /* 0x0000000415047220 */ /* 0x000fe40000410000 */
[----:B------:R2:W-:Y:S01]  /*3eb0*/  STS [R229+0x1000], R6 ;  /* 0x00100006e5007388 */ /* 0x0005e20000000800 */
[--C-:B------:R-:W-:Y:S02]  /*3ec0*/  FADD.FTZ R58, R58, -R246.reuse ;  /* 0x800000f63a3a7221 */ /* 0x100fe40000010000 */
[----:B------:R-:W-:Y:S01]  /*3ed0*/  FADD.FTZ R59, R59, -R246 ;  /* 0x800000f63b3b7221 */ /* 0x000fe20000010000 */
[----:B------:R-:W-:Y:S01]  /*3ee0*/  STS [R232+0x1a480], R195 ;  /* 0x01a480c3e8007388 */ /* 0x000fe20000000800 */
[----:B------:R-:W-:Y:S02]  /*3ef0*/  FADD.FTZ R12, R61, -R12 ;  /* 0x8000000c3d0c7221 */ /* 0x000fe40000010000 */
[----:B------:R-:W-:Y:S01]  /*3f00*/  FMUL.FTZ R58, R25, R58 ;  /* 0x0000003a193a7220 */ /* 0x000fe20000410000 */
[----:B------:R-:W-:Y:S01]  /*3f10*/  STS [R232+0x1a880], R55 ;  /* 0x01a88037e8007388 */ /* 0x000fe20000000800 */
[--C-:B------:R-:W-:Y:S02]  /*3f20*/  FADD.FTZ R62, R62, -R246.reuse ;  /* 0x800000f63e3e7221 */ /* 0x100fe40000010000 */
[--C-:B------:R-:W-:Y:S01]  /*3f30*/  FADD.FTZ R63, R63, -R246.reuse ;  /* 0x800000f63f3f7221 */ /* 0x100fe20000010000 */
[----:B------:R-:W-:Y:S01]  /*3f40*/  STS [R229+0x2000], R194 ;  /* 0x002000c2e5007388 */ /* 0x000fe20000000800 */
[--C-:B----4-:R-:W-:Y:S02]  /*3f50*/  FADD.FTZ R3, R43, -R246.reuse ;  /* 0x800000f62b037221 */ /* 0x110fe40000010000 */
[----:B------:R-:W-:Y:S01]  /*3f60*/  FMUL.FTZ R12, R249, R12 ;  /* 0x0000000cf90c7220 */ /* 0x000fe20000410000 */
[----:B------:R-:W-:Y:S01]  /*3f70*/  STS [R229+0x2400], R178 ;  /* 0x002400b2e5007388 */ /* 0x000fe20000000800 */
[----:B------:R-:W-:Y:S01]  /*3f80*/  FMUL.FTZ R3, R18, R3 ;  /* 0x0000000312037220 */ /* 0x000fe20000410000 */
[----:B-1----:R-:W-:Y:S01]  /*3f90*/  F2FP.PACK_AB R27, R13, R8 ;  /* 0x000000080d1b723e */ /* 0x002fe200000000ff */
[--C-:B-----5:R-:W-:Y:S01]  /*3fa0*/  FADD.FTZ R7, R47, -R246.reuse ;  /* 0x800000f62f077221 */ /* 0x120fe20000010000 */
[C---:B---3--:R-:W-:Y:S01]  /*3fb0*/  F2FP.PACK_AB R11, R14.reuse, R25 ;  /* 0x000000190e0b723e */ /* 0x048fe200000000ff */
[----:B------:R-:W-:Y:S01]  /*3fc0*/  FMUL.FTZ R59, R14, R59 ;  /* 0x0000003b0e3b7220 */ /* 0x000fe20000410000 */
[----:B------:R-:W-:Y:S01]  /*3fd0*/  F2FP.PACK_AB R2, R248, R29 ;  /* 0x0000001df802723e */ /* 0x000fe200000000ff */
[----:B------:R-:W-:Y:S01]  /*3fe0*/  STS [R232+0x1b480], R27 ;  /* 0x01b4801be8007388 */ /* 0x000fe20000000800 */
[----:B--2---:R-:W-:Y:S01]  /*3ff0*/  FADD.FTZ R6, R46, -R246 ;  /* 0x800000f62e067221 */ /* 0x004fe20000010000 */
[----:B------:R-:W-:Y:S01]  /*4000*/  F2FP.PACK_AB R3, R3, R4 ;  /* 0x000000040303723e */ /* 0x000fe200000000ff */
[----:B------:R-:W-:Y:S01]  /*4010*/  FMUL.FTZ R7, R24, R7 ;  /* 0x0000000718077220 */ /* 0x000fe20000410000 */
[----:B------:R-:W-:Y:S01]  /*4020*/  STS [R232+0x1b880], R11 ;  /* 0x01b8800be8007388 */ /* 0x000fe20000000800 */
[----:B------:R-:W-:Y:S01]  /*4030*/  FMUL.FTZ R6, R23, R6 ;  /* 0x0000000617067220 */ /* 0x000fe20000410000 */
[----:B------:R-:W-:Y:S01]  /*4040*/  F2FP.PACK_AB R59, R59, R58 ;  /* 0x0000003a3b3b723e */ /* 0x000fe200000000ff */
[----:B------:R-:W-:Y:S01]  /*4050*/  FMUL.FTZ R62, R29, R62 ;  /* 0x0000003e1d3e7220 */ /* 0x000fe20000410000 */
[----:B------:R-:W-:Y:S01]  /*4060*/  STS [R229+0x3000], R10 ;  /* 0x0030000ae5007388 */ /* 0x000fe20000000800 */
[----:B------:R-:W-:Y:S01]  /*4070*/  FMUL.FTZ R63, R248, R63 ;  /* 0x0000003ff83f7220 */ /* 0x000fe20000410000 */
[----:B------:R-:W-:Y:S02]  /*4080*/  F2FP.PACK_AB R6, R7, R6 ;  /* 0x000000060706723e */ /* 0x000fe400000000ff */
[----:B------:R1:W-:Y:S01]  /*4090*/  STS [R229+0x3400], R2 ;  /* 0x00340002e5007388 */ /* 0x0003e20000000800 */
[----:B------:R-:W-:Y:S02]  /*40a0*/  F2FP.PACK_AB R56, R12, R15 ;  /* 0x0000000f0c38723e */ /* 0x000fe400000000ff */
[----:B------:R-:W-:Y:S01]  /*40b0*/  F2FP.PACK_AB R62, R63, R62 ;  /* 0x0000003e3f3e723e */ /* 0x000fe200000000ff */
[----:B------:R-:W-:Y:S01]  /*40c0*/  BAR.SYNC.DEFER_BLOCKING 0x0 ;  /* 0x0000000000007b1d */ /* 0x000fe20000010000 */
[----:B-1----:R-:W-:Y:S07]  /*40d0*/  IMAD R2, R198, 0x1800, R209 ;  /* 0x00001800c6027824 */ /* 0x002fee00078e02d1 */
[----:B------:R-:W-:Y:S01]  /*40e0*/  STS [R232+0x1c480], R17 ;  /* 0x01c48011e8007388 */ /* 0x000fe20000000800 */
[----:B------:R-:W-:Y:S03]  /*40f0*/  IMAD.SHL.U32 R170, R2, 0x2, RZ ;  /* 0x0000000202aa7824 */ /* 0x000fe600078e00ff */
        /* <DEDUP_REMOVED lines=81> */
[----:B------:R-:W-:Y:S02]  /*4610*/  ISETP.GE.AND P0, PT, R4, UR7, PT ;  /* 0x0000000704007c0c */ /* 0x000fe4000bf06270 */
        /* <DEDUP_REMOVED lines=15> */
[----:B-12-45:R-:W-:Y:S01]  /*4710*/  SHF.R.S32.HI R5, RZ, 0x1f, R4 ;  /* 0x0000001fff057819 */ /* 0x036fe20000011404 */
[C---:B------:R-:W-:Y:S02]  /*4720*/  IMAD.SHL.U32 R9, R4.reuse, 0x40, RZ ;  /* 0x0000004004097824 */ /* 0x040fe400078e00ff */
[C---:B------:R-:W-:Y:S03]  /*4730*/  IMAD.WIDE.U32 R12, R4.reuse, c[0x0][0x208], RZ ;  /* 0x00008200040c7a25 */ /* 0x040fe600078e00ff */
[----:B------:R-:W-:Y:S01]  /*4740*/  IADD3 R7, P5, R9, R222, RZ ;  /* 0x000000de09077210 */ /* 0x000fe20007fbe0ff */
[----:B------:R-:W-:Y:S03]  /*4750*/  IMAD R5, R5, c[0x0][0x208], RZ ;  /* 0x0000820005057a24 */ /* 0x000fe600078e02ff */
[C---:B------:R-:W-:Y:S01]  /*4760*/  LEA.HI.X.SX32 R6, R9.reuse, R210, 0x1, P5 ;  /* 0x000000d209067211 */ /* 0x040fe200028f0eff */
[----:B------:R-:W-:Y:S01]  /*4770*/  IMAD R5, R4, c[0x0][0x20c], R5 ;  /* 0x0000830004057a24 */ /* 0x000fe200078e0205 */
[----:B------:R-:W-:Y:S02]  /*4780*/  IADD3 R9, -R9, c[0x0][0x168], RZ ;  /* 0x00005a0009097a10 */ /* 0x000fe40007ffe1ff */
[C---:B------:R-:W-:Y:S01]  /*4790*/  LEA R4, P0, R12.reuse, R218, 0x6 ;  /* 0x000000da0c047211 */ /* 0x040fe200078030ff */
[----:B------:R-:W-:Y:S01]  /*47a0*/  IMAD.IADD R5, R13, 0x1, R5 ;  /* 0x000000010d057824 */ /* 0x000fe200078e0205 */
[----:B------:R-:W-:Y:S02]  /*47b0*/  LEA R10, P5, R7, c[0x0][0x280], 0x2 ;  /* 0x0000a000070a7a11 */ /* 0x000fe400078a10ff */
[-C--:B------:R-:W-:Y:S02]  /*47c0*/  ISETP.LE.OR P6, PT, R9, R236.reuse, !P4 ;  /* 0x000000ec0900720c */ /* 0x080fe400067c3670 */
[----:B------:R-:W-:Y:S01]  /*47d0*/  LEA.HI.X R11, R7, c[0x0][0x284], R6, 0x2, P5 ;  /* 0x0000a100070b7a11 */ /* 0x000fe200028f1406 */
[----:B------:R-:W-:Y:S01]  /*47e0*/  @!P1 IMAD R6, R233, 0x40, R238 ;  /* 0x00000040e9069824 */ /* 0x000fe200078e02ee */
[-C--:B------:R-:W-:Y:S02]  /*47f0*/  ISETP.LE.OR P5, PT, R9, R236.reuse, !P3 ;  /* 0x000000ec0900720c */ /* 0x080fe40005fa3670 */
[----:B------:R-:W-:Y:S02]  /*4800*/  LEA.HI.X R5, R12, R235, R5, 0x6, P0 ;  /* 0x000000eb0c057211 */ /* 0x000fe400000f3405 */
[C---:B------:R-:W-:Y:S04]  /*4810*/  LEA R12, P0, R4.reuse, c[0x0][0x1f0], 0x1 ;  /* 0x00007c00040c7a11 */ /* 0x040fe800078008ff */
[----:B------:R-:W-:Y:S01]  /*4820*/  LEA.HI.X R13, R4, c[0x0][0x1f4], R5, 0x1, P0 ;  /* 0x00007d00040d7a11 */ /* 0x000fe200000f0c05 */
[----:B------:R-:W-:Y:S01]  /*4830*/  IMAD R5, R233, 0x3000, R230 ;  /* 0x00003000e9057824 */ /* 0x000fe200078e02e6 */
[----:B------:R-:W-:Y:S01]  /*4840*/  ISETP.LE.OR P0, PT, R9, R236, !P2 ;  /* 0x000000ec0900720c */ /* 0x000fe20005703670 */
[----:B------:R-:W-:Y:S03]  /*4850*/  @!P1 IMAD.SHL.U32 R4, R6, 0x4, RZ ;  /* 0x0000000406049824 */ /* 0x000fe600078e00ff */
[----:B------:R-:W-:Y:S01]  /*4860*/  @!PT LDS RZ, [RZ] ;  /* 0x00000000fffff984 */ /* 0x000fe20000000800 */
[----:B------:R-:W-:Y:S01]  /*4870*/  @!PT LDS RZ, [RZ] ;  /* 0x00000000fffff984 */ /* 0x000fe20000000800 */
[----:B------:R-:W-:Y:S01]  /*4880*/  @!PT LDS RZ, [RZ] ;  /* 0x00000000fffff984 */ /* 0x000fe20000000800 */
[----:B------:R1:W-:Y:S04]  /*4890*/  LDGSTS.E.BYPASS.LTC128B.128 [R5], [R12.64], !P6 ;  /* 0x000000000c057fae */ /* 0x0003e8000f101d48 */
[----:B------:R1:W-:Y:S05]  /*48a0*/  LDGSTS.E.BYPASS.LTC128B.128 [R5+0x1000], [R12.64+0x40], !P5 ;  /* 0x010000400c057fae */ /* 0x0003ea000e901d48 */
[----:B------:R1:W-:Y:S04]  /*48b0*/  LDGSTS.E.BYPASS.LTC128B.128 [R5+0x2000], [R12.64+0x80], !P0 ;  /* 0x020000800c057fae */ /* 0x0003e8000c101d48 */
[----:B------:R1:W-:Y:S02]  /*48c0*/  @!P1 LDGSTS.E.BYPASS.LTC128B.128 [R4+0x18280], [R10.64] ;  /* 0x182800000a049fae */ /* 0x0003e4000b901d48 */
.L_x_1146:
[-C--:B-12-45:R-:W-:Y:S01]  /*48d0*/  HMMA.16816.F32 R4, R28, R2.reuse, RZ ;  /* 0x000000021c04723c */ /* 0x0b6fe200000018ff */
[----:B------:R-:W-:Y:S02]  /*48e0*/  LDSM.16.M88.4 R36, [R200] ;  /* 0x00000000c824783b */ /* 0x000fe40000000200 */
[C---:B------:R-:W-:Y:S01]  /*48f0*/  ISETP.GE.AND P6, PT, R240.reuse, 0x1, PT ;  /* 0x00000001f000780c */ /* 0x040fe20003fc6270 */
[----:B------:R-:W-:Y:S01]  /*4900*/  IMAD R247, R247, 0x1800, RZ ;  /* 0x00001800f7f77824 */ /* 0x000fe200078e02ff */
        /* <DEDUP_REMOVED lines=14> */
[----:B------:R-:W-:Y:S03]  /*49f0*/  LDSM.16.M88.4 R56, [R202+0x3000] ;  /* 0x00300000ca38783b */ /* 0x000fe60000000200 */
[-C--:B------:R-:W-:Y:S01]  /*4a00*/  HMMA.16816.F32 R20, R28, R32.reuse, RZ ;  /* 0x000000201c14723c */ /* 0x080fe200000018ff */
[----:B------:R-:W2:Y:S04]  /*4a10*/  LDSM.16.M88.4 R28, [R200+0x1000] ;  /* 0x00100000c81c783b */ /* 0x000ea80000000200 */
[----:B------:R-:W0:Y:S03]  /*4a20*/  LDGDEPBAR ;  /* 0x00000000000079af */ /* 0x000e260000000000 */
[----:B------:R-:W-:Y:S01]  /*4a30*/  HMMA.16816.F32 R24, R24, R32, RZ ;  /* 0x000000201818723c */ /* 0x000fe200000018ff */
[----:B------:R-:W3:Y:S07]  /*4a40*/  LDSM.16.MT88.2 R32, [R203+0x2800] ;  /* 0x00280000cb20783b */ /* 0x000eee0000004100 */
[-C--:B------:R-:W-:Y:S08]  /*4a50*/  HMMA.16816.F32 R4, R64, R34.reuse, R4 ;  /* 0x000000224004723c */ /* 0x080ff00000001804 */
[C---:B------:R-:W-:Y:S01]  /*4a60*/  HMMA.16816.F32 R8, R164.reuse, R34, R8 ;  /* 0x00000022a408723c */ /* 0x040fe20000001808 */
[----:B------:R-:W4:Y:S07]  /*4a70*/  LDSM.16.MT88.2 R34, [R203+0xc00] ;  /* 0x000c0000cb22783b */ /* 0x000f2e0000004100 */
[-C--:B------:R-:W-:Y:S08]  /*4a80*/  HMMA.16816.F32 R12, R164, R60.reuse, R12 ;  /* 0x0000003ca40c723c */ /* 0x080ff0000000180c */
[C---:B------:R-:W-:Y:S08]  /*4a90*/  HMMA.16816.F32 R16, R64.reuse, R60, R16 ;  /* 0x0000003c4010723c */ /* 0x040ff00000001810 */
[-C--:B------:R-:W-:Y:S08]  /*4aa0*/  HMMA.16816.F32 R20, R64, R168.reuse, R20 ;  /* 0x000000a84014723c */ /* 0x080ff00000001814 */
[----:B------:R-:W-:Y:S08]  /*4ab0*/  HMMA.16816.F32 R24, R164, R168, R24 ;  /* 0x000000a8a418723c */ /* 0x000ff00000001818 */
[-C--:B-1----:R-:W-:Y:S08]  /*4ac0*/  HMMA.16816.F32 R4, R36, R2.reuse, R4 ;  /* 0x000000022404723c */ /* 0x082ff00000001804 */
[C---:B--2---:R-:W-:Y:S01]  /*4ad0*/  HMMA.16816.F32 R8, R28.reuse, R2, R8 ;  /* 0x000000021c08723c */ /* 0x044fe20000001808 */
[----:B------:R-:W-:Y:S07]  /*4ae0*/  LDSM.16.MT88.2 R2, [R203+0x1000] ;  /* 0x00100000cb02783b */ /* 0x000fee0000004100 */
[-C--:B---3--:R-:W-:Y:S08]  /*4af0*/  HMMA.16816.F32 R12, R28, R32.reuse, R12 ;  /* 0x000000201c0c723c */ /* 0x088ff0000000180c */
[C---:B------:R-:W-:Y:S08]  /*4b00*/  HMMA.16816.F32 R16, R36.reuse, R32, R16 ;  /* 0x000000202410723c */ /* 0x040ff00000001810 */
[-C--:B------:R-:W-:Y:S01]  /*4b10*/  HMMA.16816.F32 R20, R36, R40.reuse, R20 ;  /* 0x000000282414723c */ /* 0x080fe20000001814 */
[----:B------:R-:W1:Y:S07]  /*4b20*/  LDSM.16.M88.4 R36, [R202+0x2000] ;  /* 0x00200000ca24783b */ /* 0x000e6e0000000200 */
[----:B------:R-:W-:Y:S01]  /*4b30*/  HMMA.16816.F32 R24, R28, R40, R24 ;  /* 0x000000281c18723c */ /* 0x000fe20000001818 */
[----:B------:R-:W2:Y:S04]  /*4b40*/  LDSM.16.MT88.2 R28, [R203+0x3000] ;  /* 0x00300000cb1c783b */ /* 0x000ea80000004100 */
[----:B------:R-:W3:Y:S03]  /*4b50*/  LDSM.16.MT88.2 R30, [R203+0x5000] ;  /* 0x00500000cb1e783b */ /* 0x000ee60000004100 */
[-C--:B----4-:R-:W-:Y:S01]  /*4b60*/  HMMA.16816.F32 R4, R44, R34.reuse, R4 ;  /* 0x000000222c04723c */ /* 0x090fe20000001804 */
[----:B------:R-:W-:Y:S07]  /*4b70*/  LDSM.16.MT88.2 R40, [R203+0x1400] ;  /* 0x00140000cb28783b */ /* 0x000fee0000004100 */
[C---:B------:R-:W-:Y:S01]  /*4b80*/  HMMA.16816.F32 R8, R48.reuse, R34, R8 ;  /* 0x000000223008723c */ /* 0x040fe20000001808 */
[----:B------:R-:W4:Y:S07]  /*4b90*/  LDSM.16.M88.4 R32, [R201+0x2000] ;  /* 0x00200000c920783b */ /* 0x000f2e0000000200 */
[-C--:B------:R-:W-:Y:S08]  /*4ba0*/  HMMA.16816.F32 R12, R48, R42.reuse, R12 ;  /* 0x0000002a300c723c */ /* 0x080ff0000000180c */
[C---:B------:R-:W-:Y:S01]  /*4bb0*/  HMMA.16816.F32 R16, R44.reuse, R42, R16 ;  /* 0x0000002a2c10723c */ /* 0x040fe20000001810 */
[----:B------:R-:W-:Y:S07]  /*4bc0*/  LDSM.16.MT88.2 R42, [R203+0x3400] ;  /* 0x00340000cb2a783b */ /* 0x000fee0000004100 */
[-C--:B------:R-:W-:Y:S01]  /*4bd0*/  HMMA.16816.F32 R20, R44, R52.reuse, R20 ;  /* 0x000000342c14723c */ /* 0x080fe20000001814 */
[----:B------:R-:W5:Y:S07]  /*4be0*/  LDSM.16.M88.4 R44, [R201+0x3000] ;  /* 0x00300000c92c783b */ /* 0x000f6e0000000200 */
[----:B------:R-:W-:Y:S01]  /*4bf0*/  HMMA.16816.F32 R24, R48, R52, R24 ;  /* 0x000000343018723c */ /* 0x000fe20000001818 */
[----:B------:R-:W-:Y:S04]  /*4c00*/  LDSM.16.M88.4 R48, [R200+0x2000] ;  /* 0x00200000c830783b */ /* 0x000fe80000000200 */
[----:B------:R-:W-:Y:S03]  /*4c10*/  LDSM.16.M88.4 R52, [R0+0x2000] ;  /* 0x002000000034783b */ /* 0x000fe60000000200 */
[-C--:B-1----:R-:W-:Y:S08]  /*4c20*/  HMMA.16816.F32 R4, R36, R2.reuse, R4 ;  /* 0x000000022404723c */ /* 0x082ff00000001804 */
[C---:B------:R-:W-:Y:S01]  /*4c30*/  HMMA.16816.F32 R8, R56.reuse, R2, R8 ;  /* 0x000000023808723c */ /* 0x040fe20000001808 */
[----:B------:R-:W1:Y:S07]  /*4c40*/  LDSM.16.MT88.2 R2, [R203+0x5400] ;  /* 0x00540000cb02783b */ /* 0x000e6e0000004100 */
[-C--:B--2---:R-:W-:Y:S08]  /*4c50*/  HMMA.16816.F32 R12, R56, R28.reuse, R12 ;  /* 0x0000001c380c723c */ /* 0x084ff0000000180c */
[C---:B------:R-:W-:Y:S01]  /*4c60*/  HMMA.16816.F32 R16, R36.reuse, R28, R16 ;  /* 0x0000001c2410723c */ /* 0x040fe20000001810 */
[----:B------:R-:W2:Y:S07]  /*4c70*/  LDSM.16.MT88.2 R28, [R203+0x1800] ;  /* 0x00180000cb1c783b */ /* 0x000eae0000004100 */
[-C--:B---3--:R-:W-:Y:S01]  /*4c80*/  HMMA.16816.F32 R20, R36, R30.reuse, R20 ;  /* 0x0000001e2414723c */ /* 0x088fe20000001814 */
[----:B------:R-:W3:Y:S07]  /*4c90*/  LDSM.16.M88.4 R36, [R200+0x3000] ;  /* 0x00300000c824783b */ /* 0x000eee0000000200 */
[----:B------:R-:W-:Y:S01]  /*4ca0*/  HMMA.16816.F32 R24, R56, R30, R24 ;  /* 0x0000001e3818723c */ /* 0x000fe20000001818 */
[----:B------:R-:W2:Y:S07]  /*4cb0*/  LDSM.16.MT88.2 R30, [R203+0x3800] ;  /* 0x00380000cb1e783b */ /* 0x000eae0000004100 */
[-C--:B----4-:R-:W-:Y:S08]  /*4cc0*/  HMMA.16816.F32 R4, R32, R40.reuse, R4 ;  /* 0x000000282004723c */ /* 0x090ff00000001804 */
[C---:B-----5:R-:W-:Y:S01]  /*4cd0*/  HMMA.16816.F32 R8, R44.reuse, R40, R8 ;  /* 0x000000282c08723c */ /* 0x060fe20000001808 */
[----:B------:R-:W4:Y:S07]  /*4ce0*/  LDSM.16.MT88.2 R40, [R203+0x5800] ;  /* 0x00580000cb28783b */ /* 0x000f2e0000004100 */
[-C--:B------:R-:W-:Y:S08]  /*4cf0*/  HMMA.16816.F32 R12, R44, R42.reuse, R12 ;  /* 0x0000002a2c0c723c */ /* 0x080ff0000000180c */
[C---:B------:R-:W-:Y:S01]  /*4d00*/  HMMA.16816.F32 R16, R32.reuse, R42, R16 ;  /* 0x0000002a2010723c */ /* 0x040fe20000001810 */
[----:B------:R-:W5:Y:S07]  /*4d10*/  LDSM.16.MT88.2 R42, [R203+0x1c00] ;  /* 0x001c0000cb2a783b */ /* 0x000f6e0000004100 */
[-C--:B-1----:R-:W-:Y:S01]  /*4d20*/  HMMA.16816.F32 R20, R32, R2.reuse, R20 ;  /* 0x000000022014723c */ /* 0x082fe20000001814 */
[----:B------:R-:W1:Y:S07]  /*4d30*/  LDSM.16.M88.4 R32, [R0+0x3000] ;  /* 0x003000000020783b */ /* 0x000e6e0000000200 */
[----:B------:R-:W-:Y:S01]  /*4d40*/  HMMA.16816.F32 R24, R44, R2, R24 ;  /* 0x000000022c18723c */ /* 0x000fe20000001818 */
[----:B------:R-:W1:Y:S07]  /*4d50*/  LDSM.16.MT88.2 R2, [R203+0x3c00] ;  /* 0x003c0000cb02783b */ /* 0x000e6e0000004100 */
[-C--:B--2---:R-:W-:Y:S08]  /*4d60*/  HMMA.16816.F32 R4, R48, R28.reuse, R4 ;  /* 0x0000001c3004723c */ /* 0x084ff00000001804 */
[C---:B---3--:R-:W-:Y:S01]  /*4d70*/  HMMA.16816.F32 R8, R36.reuse, R28, R8 ;  /* 0x0000001c2408723c */ /* 0x048fe20000001808 */
[----:B------:R-:W2:Y:S07]  /*4d80*/  LDSM.16.MT88.2 R28, [R203+0x5c00] ;  /* 0x005c0000cb1c783b */ /* 0x000eae0000004100 */
[-C--:B------:R-:W-:Y:S08]  /*4d90*/  HMMA.16816.F32 R12, R36, R30.reuse, R12 ;  /* 0x0000001e240c723c */ /* 0x080ff0000000180c */
[C---:B------:R-:W-:Y:S08]  /*4da0*/  HMMA.16816.F32 R16, R48.reuse, R30, R16 ;  /* 0x0000001e3010723c */ /* 0x040ff00000001810 */
[-C--:B----4-:R-:W-:Y:S08]  /*4db0*/  HMMA.16816.F32 R20, R48, R40.reuse, R20 ;  /* 0x000000283014723c */ /* 0x090ff00000001814 */
[----:B------:R-:W-:Y:S07]  /*4dc0*/  HMMA.16816.F32 R24, R36, R40, R24 ;  /* 0x000000282418723c */ /* 0x000fee0000001818 */
[C---:B------:R-:W-:Y:S01]  /*4dd0*/  IMAD R36, R214.reuse, c[0x0][0x23c], R245 ;  /* 0x00008f00d6247a24 */ /* 0x040fe200078e02f5 */
[-C--:B-----5:R-:W-:Y:S05]  /*4de0*/  HMMA.16816.F32 R4, R52, R42.reuse, R4 ;  /* 0x0000002a3404723c */ /* 0x0a0fea0000001804 */
[----:B------:R-:W-:Y:S03]  /*4df0*/  IMAD.WIDE.U32 R38, R214, c[0x0][0x238], R226 ;  /* 0x00008e00d6267a25 */ /* 0x000fe600078e00e2 */
[C---:B-1----:R-:W-:Y:S01]  /*4e00*/  HMMA.16816.F32 R8, R32.reuse, R42, R8 ;  /* 0x0000002a2008723c */ /* 0x042fe20000001808 */
[----:B------:R-:W-:Y:S03]  /*4e10*/  LDSM.16.MT88.4 R40, [R204+0x1ec80] ;  /* 0x01ec8000cc28783b */ /* 0x000fe60000004200 */
[----:B------:R-:W-:Y:S01]  /*4e20*/  IMAD.IADD R39, R39, 0x1, R36 ;  /* 0x0000000127277824 */ /* 0x000fe200078e0224 */
[----:B------:R-:W-:Y:S01]  /*4e30*/  SHF.R.S32.HI R36, RZ, 0x1f, R247 ;  /* 0x0000001fff247819 */ /* 0x000fe200000114f7 */
[C---:B------:R-:W-:Y:S02]  /*4e40*/  IMAD R37, R216.reuse, c[0x0][0x244], R243 ;  /* 0x00009100d8257a24 */ /* 0x040fe400078e02f3 */
[-C--:B------:R-:W-:Y:S04]  /*4e50*/  HMMA.16816.F32 R12, R32, R2.reuse, R12 ;  /* 0x00000002200c723c */ /* 0x080fe8000000180c */
[----:B------:R-:W-:Y:S04]  /*4e60*/  IMAD.WIDE.U32 R38, R216, c[0x0][0x240], R38 ;  /* 0x00009000d8267a25 */ /* 0x000fe800078e0026 */
[C---:B------:R-:W-:Y:S04]  /*4e70*/  HMMA.16816.F32 R16, R52.reuse, R2, R16 ;  /* 0x000000023410723c */ /* 0x040fe80000001810 */
[----:B------:R-:W-:Y:S04]  /*4e80*/  IADD3 R247, P0, R247, R38, RZ ;  /* 0x00000026f7f77210 */ /* 0x000fe80007f1e0ff */
[-C--:B--2---:R-:W-:Y:S04]  /*4e90*/  HMMA.16816.F32 R20, R52, R28.reuse, R20 ;  /* 0x0000001c3414723c */ /* 0x084fe80000001814 */
[----:B------:R-:W-:Y:S02]  /*4ea0*/  IADD3.X R38, R36, R39, R37, P0, !PT ;  /* 0x0000002724267210 */ /* 0x000fe400007fe425 */
[C---:B------:R-:W-:Y:S02]  /*4eb0*/  LEA R44, P0, R247.reuse, c[0x0][0x220], 0x2 ;  /* 0x00008800f72c7a11 */ /* 0x040fe400078010ff */
[----:B------:R-:W-:Y:S01]  /*4ec0*/  HMMA.16816.F32 R24, R32, R28, R24 ;  /* 0x0000001c2018723c */ /* 0x000fe20000001818 */
[----:B------:R-:W-:Y:S03]  /*4ed0*/  LDSM.16.MT88.4 R28, [R170+0xd080] ;  /* 0x00d08000aa1c783b */ /* 0x000fe60000004200 */
[----:B------:R-:W-:Y:S01]  /*4ee0*/  LEA.HI.X R45, R247, c[0x0][0x224], R38, 0x2, P0 ;  /* 0x00008900f72d7a11 */ /* 0x000fe200000f1426 */
[----:B------:R-:W-:Y:S01]  /*4ef0*/  LDSM.16.MT88.4 R32, [R170+0xe080] ;  /* 0x00e08000aa20783b */ /* 0x000fe20000004200 */
[C---:B------:R-:W-:Y:S01]  /*4f00*/  ISETP.GE.AND P0, PT, R198.reuse, 0x1, PT ;  /* 0x00000001c600780c */ /* 0x040fe20003f06270 */
[----:B------:R-:W-:Y:S01]  /*4f10*/  IMAD.MOV.U32 R247, RZ, RZ, R244 ;  /* 0x000000fffff77224 */ /* 0x000fe200078e00f4 */
[----:B------:R-:W-:Y:S01]  /*4f20*/  IADD3 R198, R198, 0x1, RZ ;  /* 0x00000001c6c67810 */ /* 0x000fe20007ffe0ff */
[----:B------:R-:W-:Y:S03]  /*4f30*/  RED.E.ADD.F32.FTZ.RN.STRONG.GPU [R44.64], R4 ;  /* 0x000000042c00798e */ /* 0x000fe6000c10e788 */
[----:B------:R-:W-:Y:S01]  /*4f40*/  SEL R198, R198, RZ, !P0 ;  /* 0x000000ffc6c67207 */ /* 0x000fe20004000000 */
[----:B------:R-:W-:Y:S01]  /*4f50*/  RED.E.ADD.F32.FTZ.RN.STRONG.GPU [R44.64+0x400], R5 ;  /* 0x000400052c00798e */ /* 0x000fe2000c10e788 */
[----:B------:R-:W-:Y:S03]  /*4f60*/  ISETP.GE.AND P0, PT, R244, UR7, PT ;  /* 0x00000007f4007c0c */ /* 0x000fe6000bf06270 */
        /* <DEDUP_REMOVED lines=137> */
.L_x_1142:
[----:B------:R-:W-:Y:S05]  /*5800*/  @P1 BRA `(.L_x_1148) ;  /* 0x0000101000001947 */ /* 0x000fea0003800000 */
[----:B------:R-:W-:Y:S01]  /*5810*/  SHF.R.S32.HI R3, RZ, 0x1f, R226 ;  /* 0x0000001fff037819 */ /* 0x000fe200000114e2 */
[----:B------:R-:W-:Y:S01]  /*5820*/  BAR.SYNC.DEFER_BLOCKING 0x1, 0x100 ;  /* 0x0044000000007b1d */ /* 0x000fe20000010000 */
[----:B------:R-:W-:Y:S02]  /*5830*/  F2FP.PACK_AB R68, R69, R68 ;  /* 0x000000444544723e */ /* 0x000fe400000000ff */
[----:B------:R-:W-:-:S02]  /*5840*/  LEA.HI R0, R3, R226, RZ, 0x2 ;  /* 0x000000e203007211 */ /* 0x000fc400078f10ff */
[----:B------:R-:W-:Y:S01]  /*5850*/  F2FP.PACK_AB R70, R71, R70 ;  /* 0x000000464746723e */ /* 0x000fe200000000ff */
[----:B------:R-:W-:Y:S01]  /*5860*/  BSSY B0, `(.L_x_1149) ;  /* 0x00000b9000007945 */ /* 0x000fe20003800000 */
[--C-:B------:R-:W-:Y:S02]  /*5870*/  SHF.R.S32.HI R4, RZ, 0x2, R0.reuse ;  /* 0x00000002ff047819 */ /* 0x100fe40000011400 */
[----:B------:R-:W-:Y:S02]  /*5880*/  SHF.R.S32.HI R2, RZ, 0x1f, R0 ;  /* 0x0000001fff027819 */ /* 0x000fe40000011400 */
[----:B------:R-:W-:Y:S02]  /*5890*/  LOP3.LUT R7, R0, 0xfffffffc, RZ, 0xc0, !PT ;  /* 0xfffffffc00077812 */ /* 0x000fe400078ec0ff */
[-C--:B------:R-:W-:Y:S02]  /*58a0*/  LEA.HI R2, R2, R4.reuse, RZ, 0x3 ;  /* 0x0000000402027211 */ /* 0x080fe400078f18ff */
[----:B------:R-:W-:Y:S01]  /*58b0*/  LEA.HI R0, R0, R4, RZ, 0x1 ;  /* 0x0000000400007211 */ /* 0x000fe200078f08ff */
[----:B------:R-:W-:Y:S01]  /*58c0*/  IMAD.IADD R7, R226, 0x1, -R7 ;  /* 0x00000001e2077824 */ /* 0x000fe200078e0a07 */
[----:B------:R-:W-:-:S02]  /*58d0*/  LOP3.LUT R5, R2, 0xfffffff8, RZ, 0xc0, !PT ;  /* 0xfffffff802057812 */ /* 0x000fc400078ec0ff */
[----:B------:R-:W-:Y:S02]  /*58e0*/  LEA.HI R2, R3, R226, RZ, 0x5 ;  /* 0x000000e203027211 */ /* 0x000fe400078f28ff */
[----:B------:R-:W-:Y:S01]  /*58f0*/  F2FP.PACK_AB R80, R81, R80 ;  /* 0x000000505150723e */ /* 0x000fe200000000ff */
        /* <DEDUP_REMOVED lines=17> */
[----:B------:R-:W-:Y:S01]  /*5a10*/  SHF.R.U32.HI R9, RZ, 0x3, R9 ;  /* 0x00000003ff097819 */ /* 0x000fe20000011609 */
[----:B------:R-:W-:Y:S01]  /*5a20*/  IMAD.SHL.U32 R6, R7, 0x8, RZ ;  /* 0x0000000807067824 */ /* 0x000fe200078e00ff */
[----:B------:R-:W-:Y:S01]  /*5a30*/  LOP3.LUT R11, R0, 0x3fffffe, RZ, 0xc0, !PT ;  /* 0x03fffffe000b7812 */ /* 0x000fe200078ec0ff */
[----:B------:R-:W-:Y:S01]  /*5a40*/  IMAD R10, R13, 0x10, R10 ;  /* 0x000000100d0a7824 */ /* 0x000fe200078e020a */
        /* <DEDUP_REMOVED lines=9> */
[----:B------:R-:W-:-:S02]  /*5ae0*/  F2FP.PACK_AB R78, R79, R78 ;  /* 0x0000004e4f4e723e */ /* 0x000fc400000000ff */
[----:B------:R-:W-:Y:S02]  /*5af0*/  F2FP.PACK_AB R84, R85, R84 ;  /* 0x000000545554723e */ /* 0x000fe400000000ff */
        /* <DEDUP_REMOVED lines=53> */
[----:B------:R-:W-:-:S02]  /*5e50*/  LEA.HI R3, R3, R226, RZ, 0x3 ;  /* 0x000000e203037211 */ /* 0x000fc400078f18ff */
[----:B------:R-:W-:Y:S01]  /*5e60*/  F2FP.PACK_AB R160, R161, R160 ;  /* 0x000000a0a1a0723e */ /* 0x000fe200000000ff */
[----:B------:R-:W-:Y:S01]  /*5e70*/  STS [R5+0xa080], R112 ;  /* 0x00a0807005007388 */ /* 0x000fe20000000800 */
[----:B------:R-:W-:Y:S01]  /*5e80*/  F2FP.PACK_AB R162, R163, R162 ;  /* 0x000000a2a3a2723e */ /* 0x000fe200000000ff */
[----:B------:R-:W-:Y:S01]  /*5e90*/  IMAD.SHL.U32 R3, R3, 0x8, RZ ;  /* 0x0000000803037824 */ /* 0x000fe200078e00ff */
[----:B------:R-:W-:Y:S01]  /*5ea0*/  F2FP.PACK_AB R152, R153, R152 ;  /* 0x000000989998723e */ /* 0x000fe200000000ff */
[----:B------:R-:W-:Y:S01]  /*5eb0*/  STS [R5+0xa280], R114 ;  /* 0x00a2807205007388 */ /* 0x000fe20000000800 */
[----:B------:R-:W-:Y:S02]  /*5ec0*/  F2FP.PACK_AB R154, R155, R154 ;  /* 0x0000009a9b9a723e */ /* 0x000fe400000000ff */
[----:B------:R-:W-:Y:S01]  /*5ed0*/  F2FP.PACK_AB R156, R157, R156 ;  /* 0x0000009c9d9c723e */ /* 0x000fe200000000ff */
[----:B------:R-:W-:Y:S01]  /*5ee0*/  STS [R9+0xb080], R104 ;  /* 0x00b0806809007388 */ /* 0x000fe20000000800 */
[----:B------:R-:W-:-:S02]  /*5ef0*/  F2FP.PACK_AB R158, R159, R158 ;  /* 0x0000009e9f9e723e */ /* 0x000fc400000000ff */
[----:B------:R-:W-:Y:S01]  /*5f00*/  LOP3.LUT R3, R3, 0xc0, RZ, 0xc0, !PT ;  /* 0x000000c003037812 */ /* 0x000fe200078ec0ff */
[----:B------:R-:W-:Y:S01]  /*5f10*/  STS [R9+0xb280], R106 ;  /* 0x00b2806a09007388 */ /* 0x000fe20000000800 */
[----:B------:R-:W-:Y:S02]  /*5f20*/  IADD3 R57, -R212, c[0x0][0x2f0], RZ ;  /* 0x0000bc00d4397a10 */ /* 0x000fe40007ffe1ff */
[----:B------:R-:W-:Y:S01]  /*5f30*/  SHF.R.U32.HI R0, RZ, 0x3, R3 ;  /* 0x00000003ff007819 */ /* 0x000fe20000011603 */
[----:B------:R-:W-:Y:S01]  /*5f40*/  STS [R5+0xb080], R108 ;  /* 0x00b0806c05007388 */ /* 0x000fe20000000800 */
[----:B------:R-:W-:Y:S02]  /*5f50*/  LOP3.LUT R3, R3, 0x18, R6, 0xf8, !PT ;  /* 0x0000001803037812 */ /* 0x000fe400078ef806 */
[----:B------:R-:W-:Y:S01]  /*5f60*/  IMNMX R57, R57, 0x80, PT ;  /* 0x0000008039397817 */ /* 0x000fe20003800200 */
[----:B------:R-:W-:Y:S01]  /*5f70*/  STS [R5+0xb280], R110 ;  /* 0x00b2806e05007388 */ /* 0x000fe20000000800 */
[----:B------:R-:W-:-:S02]  /*5f80*/  LOP3.LUT R3, R3, R0, RZ, 0x3c, !PT ;  /* 0x0000000003037212 */ /* 0x000fc400078e3cff */
[----:B------:R-:W-:Y:S01]  /*5f90*/  SHF.R.S32.HI R7, RZ, 0x1f, R6 ;  /* 0x0000001fff077819 */ /* 0x000fe20000011406 */
[----:B------:R-:W-:Y:S01]  /*5fa0*/  STS [R9+0x80], R116 ;  /* 0x0000807409007388 */ /* 0x000fe20000000800 */
[----:B------:R-:W-:Y:S01]  /*5fb0*/  ISETP.GE.AND P4, PT, R4, R57, PT ;  /* 0x000000390400720c */ /* 0x000fe20003f86270 */
[----:B------:R-:W-:Y:S01]  /*5fc0*/  IMAD.U32 R0, R2, 0x20, R3 ;  /* 0x0000002002007824 */ /* 0x000fe200078e0003 */
[----:B------:R-:W-:Y:S01]  /*5fd0*/  SHF.R.S32.HI R3, RZ, 0x1f, R214 ;  /* 0x0000001fff037819 */ /* 0x000fe200000114d6 */
[----:B------:R-:W-:Y:S01]  /*5fe0*/  STS [R9+0x280], R118 ;  /* 0x0002807609007388 */ /* 0x000fe20000000800 */
[----:B------:R-:W-:Y:S01]  /*5ff0*/  IMAD.WIDE.U32 R44, R214, c[0x0][0x338], R6 ;  /* 0x0000ce00d62c7a25 */ /* 0x000fe200078e0006 */
[----:B------:R-:W-:Y:S02]  /*6000*/  SHF.R.S32.HI R2, RZ, 0x1f, R216 ;  /* 0x0000001fff027819 */ /* 0x000fe400000114d8 */
[----:B------:R-:W-:Y:S01]  /*6010*/  STS [R5+0x80], R128 ;  /* 0x0000808005007388 */ /* 0x000fe20000000800 */
[----:B------:R-:W-:Y:S01]  /*6020*/  IMAD.SHL.U32 R0, R0, 0x2, RZ ;  /* 0x0000000200007824 */ /* 0x000fe200078e00ff */
[----:B------:R-:W-:Y:S01]  /*6030*/  IADD3 R56, R6, 0x20, RZ ;  /* 0x0000002006387810 */ /* 0x000fe20007ffe0ff */
[----:B------:R-:W-:Y:S01]  /*6040*/  IMAD.MOV.U32 R60, RZ, RZ, R44 ;  /* 0x000000ffff3c7224 */ /* 0x000fe200078e002c */
        /* <DEDUP_REMOVED lines=21> */
[----:B------:R-:W-:Y:S01]  /*61a0*/  BAR.SYNC.DEFER_BLOCKING 0x1, 0x100 ;  /* 0x0044000000007b1d */ /* 0x000fe20000010000 */
[----:B-1----:R-:W-:-:S05]  /*61b0*/  IMAD R5, R3, c[0x0][0x338], RZ ;  /* 0x0000ce0003057a24 */ /* 0x002fca00078e02ff */
[----:B------:R1:W2:Y:S01]  /*61c0*/  LDS.128 R40, [R0+0x7080] ;  /* 0x0070800000287984 */ /* 0x0002a20000000c00 */
[----:B------:R-:W-:-:S03]  /*61d0*/  IMAD R5, R214, c[0x0][0x33c], R5 ;  /* 0x0000cf00d6057a24 */ /* 0x000fc600078e0205 */
[----:B------:R1:W3:Y:S01]  /*61e0*/  LDS.128 R36, [R0+0x9080] ;  /* 0x0090800000247984 */ /* 0x0002e20000000c00 */
[----:B------:R-:W-:Y:S01]  /*61f0*/  IMAD.IADD R61, R45, 0x1, R5 ;  /* 0x000000012d3d7824 */ /* 0x000fe200078e0205 */
[----:B------:R-:W-:Y:S01]  /*6200*/  SHF.R.S32.HI R5, RZ, 0x1f, R4 ;  /* 0x0000001fff057819 */ /* 0x000fe20000011404 */
[----:B------:R-:W-:Y:S01]  /*6210*/  IMAD R45, R2, c[0x0][0x340], RZ ;  /* 0x0000d000022d7a24 */ /* 0x000fe200078e02ff */
[----:B------:R1:W4:Y:S01]  /*6220*/  LDS.128 R32, [R0+0xb080] ;  /* 0x00b0800000207984 */ /* 0x0003220000000c00 */
[----:B------:R-:W-:-:S03]  /*6230*/  IMAD.WIDE.U32 R60, R216, c[0x0][0x340], R60 ;  /* 0x0000d000d83c7a25 */ /* 0x000fc600078e003c */
[----:B------:R1:W5:Y:S01]  /*6240*/  LDS.128 R28, [R0+0x80] ;  /* 0x00008000001c7984 */ /* 0x0003620000000c00 */
[----:B------:R-:W-:Y:S02]  /*6250*/  IMAD R44, R216, c[0x0][0x344], R45 ;  /* 0x0000d100d82c7a24 */ /* 0x000fe400078e022d */
[----:B------:R-:W-:Y:S01]  /*6260*/  IMAD.WIDE R62, R217, 0x80, R4 ;  /* 0x00000080d93e7825 */ /* 0x000fe200078e0204 */
[----:B------:R1:W1:Y:S03]  /*6270*/  LDS.128 R24, [R0+0x2080] ;  /* 0x0020800000187984 */ /* 0x0002660000000c00 */
[----:B------:R-:W-:Y:S01]  /*6280*/  IMAD.IADD R65, R61, 0x1, R44 ;  /* 0x000000013d417824 */ /* 0x000fe200078e022c */
        /* <DEDUP_REMOVED lines=22> */
.L_x_1150:
[----:B------:R-:W-:Y:S05]  /*63f0*/  BSYNC B0 ;  /* 0x0000000000007941 */ /* 0x000fea0003800000 */
.L_x_1149:
[----:B------:R-:W-:Y:S01]  /*6400*/  IADD3 R4, R4, 0x40, RZ ;  /* 0x0000004004047810 */ /* 0x000fe20007ffe0ff */
[----:B------:R-:W-:Y:S03]  /*6410*/  BSSY B0, `(.L_x_1151) ;  /* 0x0000014000007945 */ /* 0x000fe60003800000 */
[----:B------:R-:W-:-:S13]  /*6420*/  ISETP.GE.AND P3, PT, R4, R57, PT ;  /* 0x000000390400720c */ /* 0x000fda0003f66270 */
[----:B------:R-:W-:Y:S05]  /*6430*/  @P3 BRA `(.L_x_1152) ;  /* 0x0000011000003947 */ /* 0x000fea0003800000 */
[----:B------:R-:W-:Y:S01]  /*6440*/  IADD3 R5, P0, R62, 0x40, RZ ;  /* 0x000000403e057810 */ /* 0x000fe20007f1e0ff */
[----:B-----5:R-:W-:Y:S01]  /*6450*/  IMAD.MOV.U32 R44, RZ, RZ, R60 ;  /* 0x000000ffff2c7224 */ /* 0x020fe200078e003c */
[C---:B-1----:R-:W-:Y:S01]  /*6460*/  IADD3 R0, R6.reuse, 0x40, RZ ;  /* 0x0000004006007810 */ /* 0x042fe20007ffe0ff */
        /* <DEDUP_REMOVED lines=11> */
[----:B--2---:R1:W-:Y:S04]  /*6520*/  @!P2 STG.E.128 [R46.64], R40 ;  /* 0x000000282e00a986 */ /* 0x0043e8000c101d08 */
[----:B---3--:R1:W-:Y:S04]  /*6530*/  @!P1 STG.E.128 [R46.64+0x40], R36 ;  /* 0x000040242e009986 */ /* 0x0083e8000c101d08 */
[----:B----4-:R1:W-:Y:S02]  /*6540*/  @!P0 STG.E.128 [R46.64+0x80], R32 ;  /* 0x000080202e008986 */ /* 0x0103e4000c101d08 */
.L_x_1152:
[----:B------:R-:W-:Y:S05]  /*6550*/  BSYNC B0 ;  /* 0x0000000000007941 */ /* 0x000fea0003800000 */
.L_x_1151:
[----:B------:R-:W-:Y:S01]  /*6560*/  IMAD R3, R3, c[0x0][0x308], RZ ;  /* 0x0000c20003037a24 */ /* 0x000fe200078e02ff */
[----:B------:R-:W-:Y:S01]  /*6570*/  BSSY B0, `(.L_x_1153) ;  /* 0x0000017000007945 */ /* 0x000fe20003800000 */
[----:B-1--4-:R-:W-:-:S04]  /*6580*/  IMAD.WIDE.U32 R32, R214, c[0x0][0x308], R6 ;  /* 0x0000c200d6207a25 */ /* 0x012fc800078e0006 */
        /* <DEDUP_REMOVED lines=18> */
[----:B-----5:R1:W-:Y:S04]  /*66b0*/  @!P4 STG.E.128 [R34.64], R28 ;  /* 0x0000001c2200c986 */ /* 0x0203e8000c101d08 */
[----:B------:R1:W-:Y:S04]  /*66c0*/  @!P2 STG.E.128 [R34.64+0x40], R24 ;  /* 0x000040182200a986 */ /* 0x0003e8000c101d08 */
[----:B------:R1:W-:Y:S02]  /*66d0*/  @!P1 STG.E.128 [R34.64+0x80], R20 ;  /* 0x0000801422009986 */ /* 0x0003e4000c101d08 */
.L_x_1154:
[----:B------:R-:W-:Y:S05]  /*66e0*/  BSYNC B0 ;  /* 0x0000000000007941 */ /* 0x000fea0003800000 */
.L_x_1153:
        /* <DEDUP_REMOVED lines=19> */
.L_x_1148:
[----:B------:R-:W-:Y:S01]  /*6820*/  SHF.R.S32.HI R3, RZ, 0x1f, R226 ;  /* 0x0000001fff037819 */ /* 0x000fe200000114e2 */
[----:B------:R-:W-:Y:S01]  /*6830*/  BSSY B0, `(.L_x_1155) ;  /* 0x0000025000007945 */ /* 0x000fe20003800000 */
[----:B------:R-:W-:-:S02]  /*6840*/  SHF.R.S32.HI R2, RZ, 0x1f, R214 ;  /* 0x0000001fff027819 */ /* 0x000fc400000114d6 */
[----:B------:R-:W-:Y:S02]  /*6850*/  LEA.HI R4, R3, R226, RZ, 0x2 ;  /* 0x000000e203047211 */ /* 0x000fe400078f10ff */
[----:B------:R-:W-:Y:S02]  /*6860*/  IADD3 R212, -R212, c[0x0][0x2f0], RZ ;  /* 0x0000bc00d4d47a10 */ /* 0x000fe40007ffe1ff */
[----:B------:R-:W-:Y:S02]  /*6870*/  LOP3.LUT R3, R4, 0x1ffffffc, RZ, 0xc0, !PT ;  /* 0x1ffffffc04037812 */ /* 0x000fe400078ec0ff */
[----:B------:R-:W-:Y:S02]  /*6880*/  SHF.R.S32.HI R4, RZ, 0x2, R4 ;  /* 0x00000002ff047819 */ /* 0x000fe40000011404 */
[----:B------:R-:W-:Y:S01]  /*6890*/  SHF.R.S32.HI R0, RZ, 0x1f, R216 ;  /* 0x0000001fff007819 */ /* 0x000fe200000114d8 */
[----:B------:R-:W-:Y:S01]  /*68a0*/  IMAD.IADD R3, R226, 0x1, -R3 ;  /* 0x00000001e2037824 */ /* 0x000fe200078e0a03 */
[----:B------:R-:W-:-:S02]  /*68b0*/  ISETP.GE.AND P4, PT, R4, R212, PT ;  /* 0x000000d40400720c */ /* 0x000fc40003f86270 */
[--C-:B------:R-:W-:Y:S01]  /*68c0*/  SHF.R.S32.HI R5, RZ, 0x1f, R4.reuse ;  /* 0x0000001fff057819 */ /* 0x100fe20000011404 */
[----:B------:R-:W-:Y:S02]  /*68d0*/  IMAD.SHL.U32 R6, R3, 0x8, RZ ;  /* 0x0000000803067824 */ /* 0x000fe400078e00ff */
[----:B------:R-:W-:Y:S02]  /*68e0*/  IMAD R3, R2, c[0x0][0x308], RZ ;  /* 0x0000c20002037a24 */ /* 0x000fe400078e02ff */
[----:B------:R-:W-:Y:S01]  /*68f0*/  IMAD.WIDE R12, R217, 0x80, R4 ;  /* 0x00000080d90c7825 */ /* 0x000fe200078e0204 */
[----:B------:R-:W-:-:S03]  /*6900*/  SHF.R.S32.HI R7, RZ, 0x1f, R6 ;  /* 0x0000001fff077819 */ /* 0x000fc60000011406 */
[C---:B------:R-:W-:Y:S02]  /*6910*/  IMAD R3, R214.reuse, c[0x0][0x30c], R3 ;  /* 0x0000c300d6037a24 */ /* 0x040fe400078e0203 */
[----:B------:R-:W-:-:S04]  /*6920*/  IMAD.WIDE.U32 R8, R214, c[0x0][0x308], R6 ;  /* 0x0000c200d6087a25 */ /* 0x000fc800078e0006 */
        /* <DEDUP_REMOVED lines=21> */
.L_x_1156:
[----:B------:R-:W-:Y:S05]  /*6a80*/  BSYNC B0 ;  /* 0x0000000000007941 */ /* 0x000fea0003800000 */
.L_x_1155:
        /* <DEDUP_REMOVED lines=19> */
.L_x_1158:
[----:B------:R-:W-:Y:S05]  /*6bc0*/  BSYNC B0 ;  /* 0x0000000000007941 */ /* 0x000fea0003800000 */
.L_x_1157:
[----:B------:R-:W-:Y:S01]  /*6bd0*/  IMAD R3, R2, c[0x0][0x338], RZ ;  /* 0x0000ce0002037a24 */ /* 0x000fe200078e02ff */
[----:B------:R-:W-:Y:S01]  /*6be0*/  BSSY B0, `(.L_x_1159) ;  /* 0x0000016000007945 */ /* 0x000fe20003800000 */
[----:B------:R-:W-:-:S04]  /*6bf0*/  IMAD.WIDE.U32 R10, R214, c[0x0][0x338], R6 ;  /* 0x0000ce00d60a7a25 */ /* 0x000fc800078e0006 */
[----:B------:R-:W-:Y:S02]  /*6c00*/  IMAD R3, R214, c[0x0][0x33c], R3 ;  /* 0x0000cf00d6037a24 */ /* 0x000fe400078e0203 */
[----:B--2---:R-:W-:-:S03]  /*6c10*/  IMAD R5, R0, c[0x0][0x340], RZ ;  /* 0x0000d00000057a24 */ /* 0x004fc600078e02ff */
        /* <DEDUP_REMOVED lines=18> */
.L_x_1160:
[----:B------:R-:W-:Y:S05]  /*6d40*/  BSYNC B0 ;  /* 0x0000000000007941 */ /* 0x000fea0003800000 */
.L_x_1159:
        /* <DEDUP_REMOVED lines=18> */
.L_x_1161:
        /* <DEDUP_REMOVED lines=9> */
.L_x_1431:


//--------------------- .text._ZN7cutlass13device_kernelIN5flash19enable_sm80_to_sm89INS1_16FlashAttnBwdSm80INS1_25CollectiveMainloopBwdSm80ILi2ELi2EN4cute5tupleIJNS5_1CILi64EEENS7_ILi128EEENS7_ILi96EEEEEENS_6half_tEfNS_4arch4Sm80ELb1ELb0ELb0ELb0ELb1ELb0ELb0ELb0ELi2ELi2ELi4ELi2ELb0EEENS1_21CollectiveEpilogueBwdISB_SC_SE_Li256ELb0ELb0ELi2EEENS1_25SingleTileBwdLPTSchedulerILb0ELi128ELb1EEEEEEEEEvNT_6ParamsE --------------------------
	.section	.text._ZN7cutlass13device_kernelIN5flash19enable_sm80_to_sm89INS1_16FlashAttnBwdSm80INS1_25CollectiveMainloopBwdSm80ILi2ELi2EN4cute5tupleIJNS5_1CILi64EEENS7_ILi128EEENS7_ILi96EEEEEENS_6half_tEfNS_4arch4Sm80ELb1ELb0ELb0ELb0ELb1ELb0ELb0ELb0ELi2ELi2ELi4ELi2ELb0EEENS1_21CollectiveEpilogueBwdISB_SC_SE_Li256ELb0ELb0ELi2EEENS1_25SingleTileBwdLPTSchedulerILb0ELi128ELb1EEEEEEEEEvNT_6ParamsE,"ax",@progbits
	.sectioninfo	@"SHI_REGISTERS=255"
	.align	128
.text._ZN7cutlass13device_kernelIN5flash19enable_sm80_to_sm89INS1_16FlashAttnBwdSm80INS1_25CollectiveMainloopBwdSm80ILi2ELi2EN4cute5tupleIJNS5_1CILi64EEENS7_ILi128EEENS7_ILi96EEEEEENS_6half_tEfNS_4arch4Sm80ELb1ELb0ELb0ELb0ELb1ELb0ELb0ELb0ELi2ELi2ELi4ELi2ELb0EEENS1_21CollectiveEpilogueBwdISB_SC_SE_Li256ELb0ELb0ELi2EEENS1_25SingleTileBwdLPTSchedulerILb0ELi128ELb1EEEEEEEEEvNT_6ParamsE:
        .type           _ZN7cutlass13device_kernelIN5flash19enable_sm80_to_sm89INS1_16FlashAttnBwdSm80INS1_25CollectiveMainloopBwdSm80ILi2ELi2EN4cute5tupleIJNS5_1CILi64EEENS7_ILi128EEENS7_ILi96EEEEEENS_6half_tEfNS_4arch4Sm80ELb1ELb0ELb0ELb0ELb1ELb0ELb0ELb0ELi2ELi2ELi4ELi2ELb0EEENS1_21CollectiveEpilogueBwdISB_SC_SE_Li256ELb0ELb0ELi2EEENS1_25SingleTileBwdLPTSchedulerILb0ELi128ELb1EEEEEEEEEvNT_6ParamsE,@function
        .size           _ZN7cutlass13device_kernelIN5flash19enable_sm80_to_sm89INS1_16FlashAttnBwdSm80INS1_25CollectiveMainloopBwdSm80ILi2ELi2EN4cute5tupleIJNS5_1CILi64EEENS7_ILi128EEENS7_ILi96EEEEEENS_6half_tEfNS_4arch4Sm80ELb1ELb0ELb0ELb0ELb1ELb0ELb0ELb0ELi2ELi2ELi4ELi2ELb0EEENS1_21CollectiveEpilogueBwdISB_SC_SE_Li256ELb0ELb0ELi2EEENS1_25SingleTileBwdLPTSchedulerILb0ELi128ELb1EEEEEEEEEvNT_6ParamsE,(.L_x_1432 - _ZN7cutlass13device_kernelIN5flash19enable_sm80_to_sm89INS1_16FlashAttnBwdSm80INS1_25CollectiveMainloopBwdSm80ILi2ELi2EN4cute5tupleIJNS5_1CILi64EEENS7_ILi128EEENS7_ILi96EEEEEENS_6half_tEfNS_4arch4Sm80ELb1ELb0ELb0ELb0ELb1ELb0ELb0ELb0ELi2ELi2ELi4ELi2ELb0EEENS1_21CollectiveEpilogueBwdISB_SC_SE_Li256ELb0ELb0ELi2EEENS1_25SingleTileBwdLPTSchedulerILb0ELi128ELb1EEEEEEEEEvNT_6ParamsE)
        .other          _ZN7cutlass13device_kernelIN5flash19enable_sm80_to_sm89INS1_16FlashAttnBwdSm80INS1_25CollectiveMainloopBwdSm80ILi2ELi2EN4cute5tupleIJNS5_1CILi64EEENS7_ILi128EEENS7_ILi96EEEEEENS_6half_tEfNS_4arch4Sm80ELb1ELb0ELb0ELb0ELb1ELb0ELb0ELb0ELi2ELi2ELi4ELi2ELb0EEENS1_21CollectiveEpilogueBwdISB_SC_SE_Li256ELb0ELb0ELi2EEENS1_25SingleTileBwdLPTSchedulerILb0ELi128ELb1EEEEEEEEEvNT_6ParamsE,@"STO_CUDA_ENTRY STV_DEFAULT"
_ZN7cutlass13device_kernelIN5flash19enable_sm80_to_sm89INS1_16FlashAttnBwdSm80INS1_25CollectiveMainloopBwdSm80ILi2ELi2EN4cute5tupleIJNS5_1CILi64EEENS7_ILi128EEENS7_ILi96EEEEEENS_6half_tEfNS_4arch4Sm80ELb1ELb0ELb0ELb0ELb1ELb0ELb0ELb0ELi2ELi2ELi4ELi2ELb0EEENS1_21CollectiveEpilogueBwdISB_SC_SE_Li256ELb0ELb0ELi2EEENS1_25SingleTileBwdLPTSchedulerILb0ELi128ELb1EEEEEEEEEvNT_6ParamsE:
        /* <DEDUP_REMOVED lines=16> */
[----:B------:R-:W-:-:S04]  /*0100*/  MOV R0, c[0x0][0x3c4] ;  /* 0x0000f10000007a02 */ /* 0x000fc80000000f00 */
[----:B------:R-:W-:Y:S02]  /*0110*/  ISETP.NE.AND P0, PT, R0, 0x1, PT ;  /* 0x000000010000780c */ /* 0x000fe40003f05270 */
[----:B------:R-:W-:-:S11]  /*0120*/  MOV R0, R2 ;  /* 0x0000000200007202 */ /* 0x000fd60000000f00 */
[----:B------:R-:W-:-:S05]  /*0130*/  @P0 IMAD.HI.U32 R3, R2, c[0x0][0x3c8], RZ ;  /* 0x0000f20002030a27 */ /* 0x000fca00078e00ff */
[----:B------:R-:W-:-:S05]  /*0140*/  @P0 SHF.R.U32.HI R0, RZ, c[0x0][0x3cc], R3 ;  /* 0x0000f300ff000a19 */ /* 0x000fca0000011603 */
[----:B------:R-:W-:Y:S01]  /*0150*/  IMAD R5, R0, c[0x0][0x3c4], RZ ;  /* 0x0000f10000057a24 */ /* 0x000fe200078e02ff */
[----:B------:R-:W-:Y:S05]  /*0160*/  BRA `(.L_x_1164) ;  /* 0x0000006000007947 */ /* 0x000fea0003800000 */
.L_x_1163:
[----:B------:R-:W-:-:S04]  /*0170*/  MOV R0, c[0x0][0x3ac] ;  /* 0x0000eb0000007a02 */ /* 0x000fc80000000f00 */
[----:B------:R-:W-:Y:S02]  /*0180*/  ISETP.NE.AND P0, PT, R0, 0x1, PT ;  /* 0x000000010000780c */ /* 0x000fe40003f05270 */
[----:B------:R-:W-:-:S11]  /*0190*/  MOV R0, R2 ;  /* 0x0000000200007202 */ /* 0x000fd60000000f00 */
[----:B------:R-:W-:-:S05]  /*01a0*/  @P0 IMAD.HI.U32 R3, R2, c[0x0][0x3b0], RZ ;  /* 0x0000ec0002030a27 */ /* 0x000fca00078e00ff */
[----:B------:R-:W-:-:S05]  /*01b0*/  @P0 SHF.R.U32.HI R0, RZ, c[0x0][0x3b4], R3 ;  /* 0x0000ed00ff000a19 */ /* 0x000fca0000011603 */
[----:B------:R-:W-:Y:S02]  /*01c0*/  IMAD R5, R0, c[0x0][0x3ac], RZ ;  /* 0x0000eb0000057a24 */ /* 0x000fe400078e02ff */
.L_x_1164:
[----:B------:R-:W-:Y:S01]  /*01d0*/  IMAD.MOV.U32 R3, RZ, RZ, c[0x0][0x3a0] ;  /* 0x0000e800ff037624 */ /* 0x000fe200078e00ff */
[----:B------:R-:W-:Y:S01]  /*01e0*/  LOP3.LUT R0, RZ, R0, RZ, 0x33, !PT ;  /* 0x00000000ff007212 */ /* 0x000fe200078e33ff */
[----:B------:R-:W-:-:S03]  /*01f0*/  IMAD.IADD R5, R2, 0x1, -R5 ;  /* 0x0000000102057824 */ /* 0x000fc600078e0a05 */
[----:B------:R-:W-:Y:S01]  /*0200*/  ISETP.NE.AND P0, PT, R3, 0x1, PT ;  /* 0x000000010300780c */ /* 0x000fe20003f05270 */
[----:B------:R-:W-:Y:S01]  /*0210*/  IMAD R4, R4, c[0x0][0x3ac], R5 ;  /* 0x0000eb0004047a24 */ /* 0x000fe200078e0205 */
[----:B------:R-:W-:-:S04]  /*0220*/  IADD3 R214, R0, c[0x0][0x394], RZ ;  /* 0x0000e50000d67a10 */ /* 0x000fc80007ffe0ff */
[----:B------:R-:W-:-:S07]  /*0230*/  MOV R217, R4 ;  /* 0x0000000400d97202 */ /* 0x000fce0000000f00 */
[----:B------:R-:W-:-:S05]  /*0240*/  @P0 IMAD.HI.U32 R2, R4, c[0x0][0x3a4], RZ ;  /* 0x0000e90004020a27 */ /* 0x000fca00078e00ff */
[----:B------:R-:W-:-:S04]  /*0250*/  @P0 SHF.R.U32.HI R217, RZ, c[0x0][0x3a8], R2 ;  /* 0x0000ea00ffd90a19 */ /* 0x000fc80000011602 */
[----:B------:R-:W-:-:S05]  /*0260*/  IADD3 R3, -R217, RZ, RZ ;  /* 0x000000ffd9037210 */ /* 0x000fca0007ffe1ff */
[----:B------:R-:W-:Y:S01]  /*0270*/  IMAD R216, R3, c[0x0][0x3a0], R4 ;  /* 0x0000e80003d87a24 */ /* 0x000fe200078e0204 */
[----:B------:R-:W-:Y:S05]  /*0280*/  BRA `(.L_x_1165) ;  /* 0x0000021000007947 */ /* 0x000fea0003800000 */
.L_x_1162:
        /* <DEDUP_REMOVED lines=16> */
.L_x_1166:
[----:B------:R-:W-:-:S04]  /*0390*/  MOV R0, c[0x0][0x3ac] ;  /* 0x0000eb0000007a02 */ /* 0x000fc80000000f00 */
[----:B------:R-:W-:Y:S02]  /*03a0*/  ISETP.NE.AND P0, PT, R0, 0x1, PT ;  /* 0x000000010000780c */ /* 0x000fe40003f05270 */
[----:B------:R-:W-:-:S11]  /*03b0*/  MOV R0, R3 ;  /* 0x0000000300007202 */ /* 0x000fd60000000f00 */
[----:B------:R-:W-:-:S05]  /*03c0*/  @P0 IMAD.HI.U32 R2, R3, c[0x0][0x3b0], RZ ;  /* 0x0000ec0003020a27 */ /* 0x000fca00078e00ff */
[----:B------:R-:W-:-:S05]  /*03d0*/  @P0 SHF.R.U32.HI R0, RZ, c[0x0][0x3b4], R2 ;  /* 0x0000ed00ff000a19 */ /* 0x000fca0000011602 */
[----:B------:R-:W-:Y:S02]  /*03e0*/  IMAD R4, R0, c[0x0][0x3ac], RZ ;  /* 0x0000eb0000047a24 */ /* 0x000fe400078e02ff */
.L_x_1167:
        /* <DEDUP_REMOVED lines=10> */
[----:B------:R-:W-:Y:S02]  /*0490*/  IMAD R216, R216, c[0x0][0x3a0], R5 ;  /* 0x0000e800d8d87a24 */ /* 0x000fe400078e0205 */
.L_x_1165:
        /* <DEDUP_REMOVED lines=90> */
[----:B------:R-:W-:Y:S02]  /*0a40*/  IMAD R24, R244, c[0x0][0x1e8], RZ ;  /* 0x00007a00f4187a24 */ /* 0x000fe400078e02ff */
[----:B------:R-:W-:Y:S01]  /*0a50*/  IMAD R20, R217, c[0x0][0x1bc], R20 ;  /* 0x00006f00d9147a24 */ /* 0x000fe200078e0214 */
[----:B------:R-:W-:Y:S01]  /*0a60*/  SHF.R.S32.HI R12, RZ, 0x1f, R3 ;  /* 0x0000001fff0c7819 */ /* 0x000fe20000011403 */
[----:B------:R-:W-:Y:S01]  /*0a70*/  IMAD.WIDE R22, R214, 0x80, R236 ;  /* 0x00000080d6167825 */ /* 0x000fe200078e02ec */
[----:B------:R-:W-:Y:S02]  /*0a80*/  SHF.R.S32.HI R11, RZ, 0x1f, R10 ;  /* 0x0000001fff0b7819 */ /* 0x000fe4000001140a */
[----:B------:R-:W-:Y:S01]  /*0a90*/  IADD3 R213, R10, 0x40, RZ ;  /* 0x000000400ad57810 */ /* 0x000fe20007ffe0ff */
[----:B------:R-:W-:Y:S01]  /*0aa0*/  IMAD R6, R12, c[0x0][0x1e0], RZ ;  /* 0x000078000c067a24 */ /* 0x000fe200078e02ff */
[----:B------:R-:W-:Y:S01]  /*0ab0*/  ISETP.GE.AND P3, PT, R10, c[0x0][0x1cc], PT ;  /* 0x000073000a007a0c */ /* 0x000fe20003f66270 */
[----:B------:R-:W-:-:S02]  /*0ac0*/  IMAD R12, R12, c[0x0][0x1b0], RZ ;  /* 0x00006c000c0c7a24 */ /* 0x000fc400078e02ff */
[C---:B------:R-:W-:Y:S02]  /*0ad0*/  IMAD R6, R3.reuse, c[0x0][0x1e4], R6 ;  /* 0x0000790003067a24 */ /* 0x040fe400078e0206 */
[----:B------:R-:W-:-:S04]  /*0ae0*/  IMAD.WIDE.U32 R14, R3, c[0x0][0x1e0], R10 ;  /* 0x00007800030e7a25 */ /* 0x000fc800078e000a */
[C---:B------:R-:W-:Y:S02]  /*0af0*/  IMAD R12, R3.reuse, c[0x0][0x1b4], R12 ;  /* 0x00006d00030c7a24 */ /* 0x040fe400078e020c */
[----:B------:R-:W-:-:S04]  /*0b00*/  IMAD.WIDE.U32 R2, R3, c[0x0][0x1b0], R10 ;  /* 0x00006c0003027a25 */ /* 0x000fc800078e000a */
[----:B------:R-:W-:Y:S02]  /*0b10*/  IMAD.IADD R13, R3, 0x1, R12 ;  /* 0x00000001030d7824 */ /* 0x000fe400078e020c */
[----:B------:R-:W-:Y:S02]  /*0b20*/  IMAD R3, R243, c[0x0][0x270], RZ ;  /* 0x00009c00f3037a24 */ /* 0x000fe400078e02ff */
[----:B------:R-:W-:Y:S02]  /*0b30*/  IMAD.MOV.U32 R12, RZ, RZ, R2 ;  /* 0x000000ffff0c7224 */ /* 0x000fe400078e0002 */
[----:B------:R-:W-:Y:S02]  /*0b40*/  IMAD R224, R216, c[0x0][0x274], R3 ;  /* 0x00009d00d8e07a24 */ /* 0x000fe400078e0203 */
[----:B------:R-:W-:Y:S02]  /*0b50*/  IMAD R3, R237, c[0x0][0x178], RZ ;  /* 0x00005e00ed037a24 */ /* 0x000fe400078e02ff */
[----:B------:R-:W-:-:S02]  /*0b60*/  IMAD.IADD R7, R15, 0x1, R6 ;  /* 0x000000010f077824 */ /* 0x000fc400078e0206 */
[----:B------:R-:W-:Y:S02]  /*0b70*/  IMAD R18, R236, c[0x0][0x17c], R3 ;  /* 0x00005f00ec127a24 */ /* 0x000fe400078e0203 */
[----:B------:R-:W-:Y:S02]  /*0b80*/  IMAD.MOV.U32 R6, RZ, RZ, R14 ;  /* 0x000000ffff067224 */ /* 0x000fe400078e000e */
[----:B------:R-:W-:Y:S01]  /*0b90*/  IMAD.WIDE.U32 R2, R217, c[0x0][0x1b8], R12 ;  /* 0x00006e00d9027a25 */ /* 0x000fe200078e000c */
[CC--:B------:R-:W-:Y:S02]  /*0ba0*/  LEA.HI R13, R9.reuse, R226.reuse, RZ, 0x3 ;  /* 0x000000e2090d7211 */ /* 0x0c0fe400078f18ff */
[----:B------:R-:W-:Y:S01]  /*0bb0*/  LEA.HI R12, R9, R226, RZ, 0x5 ;  /* 0x000000e2090c7211 */ /* 0x000fe200078f28ff */
[----:B------:R-:W-:-:S04]  /*0bc0*/  IMAD.WIDE.U32 R14, R216, c[0x0][0x270], R238 ;  /* 0x00009c00d80e7a25 */ /* 0x000fc800078e00ee */
[----:B------:R-:W-:-:S04]  /*0bd0*/  IMAD.WIDE.U32 R16, R236, c[0x0][0x178], R10 ;  /* 0x00005e00ec107a25 */ /* 0x000fc800078e000a */
[----:B------:R-:W-:Y:S01]  /*0be0*/  IMAD.IADD R225, R15, 0x1, R224 ;  /* 0x000000010fe17824 */ /* 0x000fe200078e02e0 */
[----:B------:R-:W-:Y:S01]  /*0bf0*/  LEA.HI R15, R5, R236, RZ, 0x1 ;  /* 0x000000ec050f7211 */ /* 0x000fe200078f08ff */
[----:B------:R-:W-:Y:S01]  /*0c00*/  IMAD.IADD R19, R17, 0x1, R18 ;  /* 0x0000000111137824 */ /* 0x000fe200078e0212 */
[----:B------:R-:W-:Y:S01]  /*0c10*/  SHF.R.S32.HI R5, RZ, 0x1f, R5 ;  /* 0x0000001fff057819 */ /* 0x000fe20000011405 */
[----:B------:R-:W-:Y:S01]  /*0c20*/  IMAD.SHL.U32 R17, R13, 0x8, RZ ;  /* 0x000000080d117824 */ /* 0x000fe200078e00ff */
[----:B------:R-:W-:Y:S01]  /*0c30*/  LOP3.LUT R15, R15, 0x7fffffe, RZ, 0xc0, !PT ;  /* 0x07fffffe0f0f7812 */ /* 0x000fe200078ec0ff */
[C---:B------:R-:W-:Y:S02]  /*0c40*/  IMAD R24, R217.reuse, c[0x0][0x1ec], R24 ;  /* 0x00007b00d9187a24 */ /* 0x040fe400078e0218 */
[----:B------:R-:W-:Y:S01]  /*0c50*/  IMAD.WIDE.U32 R6, R217, c[0x0][0x1e8], R6 ;  /* 0x00007a00d9067a25 */ /* 0x000fe200078e0006 */
[----:B------:R-:W-:-:S03]  /*0c60*/  LOP3.LUT R17, R17, 0xc0, RZ, 0xc0, !PT ;  /* 0x000000c011117812 */ /* 0x000fc600078ec0ff */
[----:B------:R-:W-:Y:S02]  /*0c70*/  IMAD.IADD R21, R3, 0x1, R20 ;  /* 0x0000000103157824 */ /* 0x000fe400078e0214 */
[----:B------:R-:W-:Y:S02]  /*0c80*/  IMAD R3, R243, c[0x0][0x180], RZ ;  /* 0x00006000f3037a24 */ /* 0x000fe400078e02ff */
[----:B------:R-:W-:Y:S02]  /*0c90*/  IMAD.MOV.U32 R20, RZ, RZ, R2 ;  /* 0x000000ffff147224 */ /* 0x000fe400078e0002 */
        /* <DEDUP_REMOVED lines=19> */
[----:B------:R-:W-:Y:S02]  /*0dd0*/  IMAD.MOV.U32 R18, RZ, RZ, R16 ;  /* 0x000000ffff127224 */ /* 0x000fe400078e0010 */
        /* <DEDUP_REMOVED lines=13> */
[----:B------:R-:W-:Y:S02]  /*0eb0*/  IMAD.MOV.U32 R19, RZ, RZ, c[0x0][0x1d8] ;  /* 0x00007600ff137624 */ /* 0x000fe400078e00ff */
[----:B------:R-:W-:Y:S02]  /*0ec0*/  IMAD R6, R6, c[0x0][0x178], RZ ;  /* 0x00005e0006067a24 */ /* 0x000fe400078e02ff */
[----:B------:R-:W-:Y:S01]  /*0ed0*/  IMAD.MOV.U32 R220, RZ, RZ, R18 ;  /* 0x000000ffffdc7224 */ /* 0x000fe200078e0012 */
[----:B------:R-:W-:Y:S01]  /*0ee0*/  LEA R18, P1, R19, R20, 0x7 ;  /* 0x0000001413127211 */ /* 0x000fe200078238ff */
[----:B------:R-:W-:Y:S02]  /*0ef0*/  IMAD.MOV.U32 R17, RZ, RZ, c[0x0][0x1dc] ;  /* 0x00007700ff117624 */ /* 0x000fe400078e00ff */
[----:B------:R-:W-:Y:S01]  /*0f00*/  IMAD R15, R247, c[0x0][0x17c], R6 ;  /* 0x00005f00f70f7a24 */ /* 0x000fe200078e0206 */
[----:B------:R-:W-:Y:S01]  /*0f10*/  IADD3 R6, R10, 0x20, RZ ;  /* 0x000000200a067810 */ /* 0x000fe20007ffe0ff */
[----:B------:R-:W-:Y:S01]  /*0f20*/  IMAD.IADD R8, R242, 0x1, -R236 ;  /* 0x00000001f2087824 */ /* 0x000fe200078e0aec */
[----:B------:R-:W-:Y:S01]  /*0f30*/  LEA.HI.X R19, R19, R21, R17, 0x7, P1 ;  /* 0x0000001513137211 */ /* 0x000fe200008f3c11 */
[----:B------:R-:W-:Y:S01]  /*0f40*/  IMAD R2, R244, c[0x0][0x188], RZ ;  /* 0x00006200f4027a24 */ /* 0x000fe200078e02ff */
[----:B------:R-:W-:Y:S01]  /*0f50*/  ISETP.GE.AND P2, PT, R6, c[0x0][0x1cc], PT ;  /* 0x0000730006007a0c */ /* 0x000fe20003f46270 */
[----:B------:R-:W-:Y:S01]  /*0f60*/  IMAD R7, R243, c[0x0][0x288], RZ ;  /* 0x0000a200f3077a24 */ /* 0x000fe200078e02ff */
[----:B------:R-:W-:Y:S01]  /*0f70*/  ISETP.GE.AND P1, PT, R213, c[0x0][0x1cc], PT ;  /* 0x00007300d5007a0c */ /* 0x000fe20003f26270 */
[----:B------:R-:W-:Y:S01]  /*0f80*/  IMAD R17, R217, c[0x0][0x18c], R2 ;  /* 0x00006300d9117a24 */ /* 0x000fe200078e0202 */
[----:B------:R-:W-:Y:S01]  /*0f90*/  ISETP.LT.OR P6, PT, R8, 0x1, P3 ;  /* 0x000000010800780c */ /* 0x000fe20001fc1670 */
[----:B------:R-:W-:Y:S01]  /*0fa0*/  IMAD R222, R216, c[0x0][0x28c], R7 ;  /* 0x0000a300d8de7a24 */ /* 0x000fe200078e0207 */
[C---:B------:R-:W-:Y:S01]  /*0fb0*/  ISETP.LT.OR P5, PT, R8.reuse, 0x1, P2 ;  /* 0x000000010800780c */ /* 0x040fe200017a1670 */
[----:B------:R-:W-:Y:S01]  /*0fc0*/  IMAD.WIDE.U32 R22, R247, c[0x0][0x178], RZ ;  /* 0x00005e00f7167a25 */ /* 0x000fe200078e00ff */
[----:B------:R-:W-:-:S02]  /*0fd0*/  ISETP.LT.OR P4, PT, R8, 0x1, P1 ;  /* 0x000000010800780c */ /* 0x000fc40000f81670 */
[----:B------:R-:W-:Y:S01]  /*0fe0*/  SHF.R.S32.HI R2, RZ, 0x4, R29 ;  /* 0x00000004ff027819 */ /* 0x000fe2000001141d */
[----:B------:R-:W-:Y:S01]  /*0ff0*/  IMAD.WIDE.U32 R220, R217, c[0x0][0x188], R220 ;  /* 0x00006200d9dc7a25 */ /* 0x000fe200078e00dc */
[C---:B------:R-:W-:Y:S02]  /*1000*/  ISETP.LT.OR P3, PT, R8.reuse, 0x41, P3 ;  /* 0x000000410800780c */ /* 0x040fe40001f61670 */
[----:B------:R-:W-:Y:S01]  /*1010*/  ISETP.LT.OR P2, PT, R8, 0x41, P2 ;  /* 0x000000410800780c */ /* 0x000fe20001741670 */
[----:B------:R-:W-:Y:S01]  /*1020*/  IMAD.SHL.U32 R4, R4, 0x2, RZ ;  /* 0x0000000204047824 */ /* 0x000fe200078e00ff */
[----:B------:R-:W-:Y:S01]  /*1030*/  ISETP.LT.OR P1, PT, R8, 0x41, P1 ;  /* 0x000000410800780c */ /* 0x000fe20000f21670 */
[----:B------:R-:W-:Y:S01]  /*1040*/  IMAD.IADD R15, R23, 0x1, R15 ;  /* 0x00000001170f7824 */ /* 0x000fe200078e020f */
[----:B------:R-:W-:Y:S01]  /*1050*/  LEA.HI R7, R29, R2, RZ, 0x1 ;  /* 0x000000021d077211 */ /* 0x000fe200078f08ff */
[----:B------:R-:W-:Y:S01]  /*1060*/  IMAD.IADD R208, R221, 0x1, R17 ;  /* 0x00000001ddd07824 */ /* 0x000fe200078e0211 */
[----:B------:R-:W-:Y:S01]  /*1070*/  LEA R17, P0, R22, R220, 0x6 ;  /* 0x000000dc16117211 */ /* 0x000fe200078030ff */
[----:B------:R-:W-:Y:S01]  /*1080*/  @!PT LDS RZ, [RZ] ;  /* 0x00000000fffff984 */ /* 0x000fe20000000800 */
[----:B------:R-:W-:Y:S01]  /*1090*/  @!PT LDS RZ, [RZ] ;  /* 0x00000000fffff984 */ /* 0x000fe20000000800 */
[----:B------:R-:W-:Y:S01]  /*10a0*/  @!PT LDS RZ, [RZ] ;  /* 0x00000000fffff984 */ /* 0x000fe20000000800 */
[----:B------:R1:W-:Y:S01]  /*10b0*/  LDGSTS.E.BYPASS.LTC128B.128 [R4+0x6080], [R20.64], !P6 ;  /* 0x0608000014047fae */ /* 0x0003e2000f101d48 */
[----:B------:R-:W-:Y:S01]  /*10c0*/  LOP3.LUT R7, R7, 0xfffffffe, RZ, 0xc0, !PT ;  /* 0xfffffffe07077812 */ /* 0x000fe200078ec0ff */
[----:B------:R-:W-:Y:S01]  /*10d0*/  IMAD.WIDE.U32 R224, R217, c[0x0][0x278], R224 ;  /* 0x00009e00d9e07a25 */ /* 0x000fe200078e00e0 */
[----:B------:R-:W-:Y:S01]  /*10e0*/  LOP3.LUT R29, R29, 0xfffffff0, RZ, 0xc0, !PT ;  /* 0xfffffff01d1d7812 */ /* 0x000fe200078ec0ff */
[----:B------:R1:W-:Y:S01]  /*10f0*/  LDGSTS.E.BYPASS.LTC128B.128 [R4+0x8080], [R20.64+0x40], !P5 ;  /* 0x0808004014047fae */ /* 0x0003e2000e901d48 */
[----:B------:R-:W-:Y:S01]  /*1100*/  LEA R30, P5, R17, c[0x0][0x160], 0x1 ;  /* 0x00005800111e7a11 */ /* 0x000fe200078a08ff */
[----:B------:R-:W-:Y:S01]  /*1110*/  IMAD.IADD R7, R2, 0x1, -R7 ;  /* 0x0000000102077824 */ /* 0x000fe200078e0a07 */
[----:B------:R-:W-:Y:S01]  /*1120*/  LEA.HI.X R2, R22, R208, R15, 0x6, P0 ;  /* 0x000000d016027211 */ /* 0x000fe200000f340f */
[----:B------:R1:W-:Y:S01]  /*1130*/  LDGSTS.E.BYPASS.LTC128B.128 [R4+0xa080], [R20.64+0x80], !P4 ;  /* 0x0a08008014047fae */ /* 0x0003e2000e101d48 */
[----:B------:R-:W-:Y:S01]  /*1140*/  ISETP.GE.AND P0, PT, R10, c[0x0][0x19c], PT ;  /* 0x000067000a007a0c */ /* 0x000fe20003f06270 */
[----:B------:R-:W-:Y:S01]  /*1150*/  IMAD.WIDE.U32 R26, R216, c[0x0][0x288], R238 ;  /* 0x0000a200d81a7a25 */ /* 0x000fe200078e00ee */
[----:B------:R-:W-:Y:S01]  /*1160*/  LOP3.LUT R15, R13, 0xfffffff8, RZ, 0xc0, !PT ;  /* 0xfffffff80d0f7812 */ /* 0x000fe200078ec0ff */
[----:B------:R2:W-:Y:S01]  /*1170*/  LDGSTS.E.BYPASS.LTC128B.128 [R4+0x7080], [R18.64], !P3 ;  /* 0x0708000012047fae */ /* 0x0005e2000d901d48 */
[----:B------:R-:W-:Y:S01]  /*1180*/  ISETP.GE.AND P3, PT, R6, c[0x0][0x19c], PT ;  /* 0x0000670006007a0c */ /* 0x000fe20003f66270 */
[----:B------:R-:W-:Y:S01]  /*1190*/  IMAD.WIDE.U32 R218, R236, c[0x0][0x208], R10 ;  /* 0x00008200ecda7a25 */ /* 0x000fe200078e000a */
[----:B------:R-:W-:Y:S01]  /*11a0*/  LEA.HI.X R31, R17, c[0x0][0x164], R2, 0x1, P5 ;  /* 0x00005900111f7a11 */ /* 0x000fe200028f0c02 */
[----:B------:R2:W-:Y:S01]  /*11b0*/  LDGSTS.E.BYPASS.LTC128B.128 [R4+0x9080], [R18.64+0x40], !P2 ;  /* 0x0908004012047fae */ /* 0x0005e2000d101d48 */
[C---:B------:R-:W-:Y:S01]  /*11c0*/  ISETP.GE.AND P5, PT, R213.reuse, c[0x0][0x16c], PT ;  /* 0x00005b00d5007a0c */ /* 0x040fe20003fa6270 */
[----:B------:R-:W-:Y:S01]  /*11d0*/  IMAD.IADD R22, R226, 0x1, -R15 ;  /* 0x00000001e2167824 */ /* 0x000fe200078e0a0f */
[C---:B------:R-:W-:Y:S01]  /*11e0*/  ISETP.LT.OR P6, PT, R8.reuse, 0x1, P0 ;  /* 0x000000010800780c */ /* 0x040fe200007c1670 */
[----:B------:R2:W-:Y:S01]  /*11f0*/  LDGSTS.E.BYPASS.LTC128B.128 [R4+0xb080], [R18.64+0x80], !P1 ;  /* 0x0b08008012047fae */ /* 0x0005e2000c901d48 */
[----:B------:R-:W-:Y:S01]  /*1200*/  ISETP.GE.AND P1, PT, R213, c[0x0][0x19c], PT ;  /* 0x00006700d5007a0c */ /* 0x000fe20003f26270 */
[----:B------:R-:W-:Y:S01]  /*1210*/  IMAD.SHL.U32 R15, R247, 0x40, RZ ;  /* 0x00000040f70f7824 */ /* 0x000fe200078e00ff */
[C---:B------:R-:W-:Y:S01]  /*1220*/  ISETP.LT.OR P4, PT, R8.reuse, 0x1, P3 ;  /* 0x000000010800780c */ /* 0x040fe20001f81670 */
[----:B------:R-:W-:Y:S01]  /*1230*/  IMAD.IADD R223, R27, 0x1, R222 ;  /* 0x000000011bdf7824 */ /* 0x000fe200078e02de */
[C---:B------:R-:W-:Y:S01]  /*1240*/  ISETP.LT.OR P2, PT, R8.reuse, 0x1, P1 ;  /* 0x000000010800780c */ /* 0x040fe20000f41670 */
[----:B------:R-:W-:Y:S01]  /*1250*/  IMAD.MOV.U32 R222, RZ, RZ, R26 ;  /* 0x000000ffffde7224 */ /* 0x000fe200078e001a */
[----:B------:R-:W-:Y:S01]  /*1260*/  ISETP.LT.OR P0, PT, R8, 0x41, P0 ;  /* 0x000000410800780c */ /* 0x000fe20000701670 */
[----:B------:R-:W-:Y:S01]  /*1270*/  IMAD.IADD R29, R226, 0x1, -R29 ;  /* 0x00000001e21d7824 */ /* 0x000fe200078e0a1d */
[C---:B------:R-:W-:Y:S01]  /*1280*/  ISETP.LT.OR P3, PT, R8.reuse, 0x41, P3 ;  /* 0x000000410800780c */ /* 0x040fe20001f61670 */
[C---:B------:R-:W-:Y:S01]  /*1290*/  IMAD.WIDE.U32 R222, R217.reuse, c[0x0][0x290], R222 ;  /* 0x0000a400d9de7a25 */ /* 0x040fe200078e00de */
[----:B------:R-:W-:Y:S01]  /*12a0*/  ISETP.LT.OR P1, PT, R8, 0x41, P1 ;  /* 0x000000410800780c */ /* 0x000fe20000f21670 */
[----:B------:R3:W-:Y:S01]  /*12b0*/  LDGSTS.E.BYPASS.LTC128B.128 [R4+0x80], [R34.64], !P6 ;  /* 0x0008000022047fae */ /* 0x0007e2000f101d48 */
[----:B------:R-:W-:Y:S01]  /*12c0*/  SEL R23, RZ, 0x4, P5 ;  /* 0x00000004ff177807 */ /* 0x000fe20002800000 */
[----:B------:R-:W-:Y:S01]  /*12d0*/  IMAD R8, R244, c[0x0][0x278], RZ ;  /* 0x00009e00f4087a24 */ /* 0x000fe200078e02ff */
[----:B------:R-:W-:Y:S01]  /*12e0*/  ISETP.GE.AND P5, PT, R10, c[0x0][0x16c], PT ;  /* 0x00005b000a007a0c */ /* 0x000fe20003fa6270 */
[----:B------:R3:W-:Y:S01]  /*12f0*/  LDGSTS.E.BYPASS.LTC128B.128 [R4+0x2080], [R34.64+0x40], !P4 ;  /* 0x0208004022047fae */ /* 0x0007e2000e101d48 */
[----:B------:R-:W-:Y:S01]  /*1300*/  SHF.R.S32.HI R14, RZ, 0x1f, R15 ;  /* 0x0000001fff0e7819 */ /* 0x000fe2000001140f */
[----:B------:R-:W-:Y:S01]  /*1310*/  IMAD R211, R217, c[0x0][0x27c], R8 ;  /* 0x00009f00d9d37a24 */ /* 0x000fe200078e0208 */
[----:B------:R-:W-:Y:S01]  /*1320*/  SEL R228, RZ, 0x1, P5 ;  /* 0x00000001ffe47807 */ /* 0x000fe20002800000 */
[----:B------:R3:W-:Y:S01]  /*1330*/  LDGSTS.E.BYPASS.LTC128B.128 [R4+0x4080], [R34.64+0x80], !P2 ;  /* 0x0408008022047fae */ /* 0x0007e2000d101d48 */
[----:B------:R-:W-:Y:S01]  /*1340*/  LEA.HI R16, R22, R22, RZ, 0x1 ;  /* 0x0000001616107211 */ /* 0x000fe200078f08ff */
[----:B------:R-:W-:Y:S01]  /*1350*/  IMAD.IADD R211, R225, 0x1, R211 ;  /* 0x00000001e1d37824 */ /* 0x000fe200078e02d3 */
[----:B------:R-:W-:Y:S01]  /*1360*/  ISETP.GE.AND P6, PT, R6, c[0x0][0x1fc], PT ;  /* 0x00007f0006007a0c */ /* 0x000fe20003fc6270 */
[----:B------:R4:W-:Y:S01]  /*1370*/  LDGSTS.E.BYPASS.LTC128B.128 [R4+0x1080], [R24.64], !P0 ;  /* 0x0108000018047fae */ /* 0x0009e2000c101d48 */
[----:B------:R-:W-:Y:S01]  /*1380*/  LOP3.LUT R17, R16, 0x7fffffe, RZ, 0xc0, !PT ;  /* 0x07fffffe10117812 */ /* 0x000fe200078ec0ff */
[----:B------:R-:W-:Y:S01]  /*1390*/  IMAD.MOV.U32 R199, RZ, RZ, 0x10 ;  /* 0x00000010ffc77424 */ /* 0x000fe200078e00ff */
[----:B-1----:R-:W-:Y:S01]  /*13a0*/  SEL R21, RZ, 0xffffffff, P6 ;  /* 0xffffffffff157807 */ /* 0x002fe20003000000 */
[----:B--2---:R-:W-:Y:S01]  /*13b0*/  IMAD R19, R237, c[0x0][0x208], RZ ;  /* 0x00008200ed137a24 */ /* 0x004fe200078e02ff */
[----:B------:R-:W-:Y:S01]  /*13c0*/  LEA.HI R2, R9, R226, RZ, 0x6 ;  /* 0x000000e209027211 */ /* 0x000fe200078f30ff */
[----:B------:R-:W-:Y:S01]  /*13d0*/  IMAD.IADD R18, R22, 0x1, -R17 ;  /* 0x0000000116127824 */ /* 0x000fe200078e0a11 */
[----:B------:R-:W-:Y:S01]  /*13e0*/  ISETP.GE.AND P4, PT, R213, c[0x0][0x1fc], PT ;  /* 0x00007f00d5007a0c */ /* 0x000fe20003f86270 */
[----:B------:R-:W-:Y:S01]  /*13f0*/  IMAD R8, R236, c[0x0][0x20c], R19 ;  /* 0x00008300ec087a24 */ /* 0x000fe200078e0213 */
[----:B------:R-:W-:Y:S01]  /*1400*/  IADD3 R19, P5, R15, R224, RZ ;  /* 0x000000e00f137210 */ /* 0x000fe20007fbe0ff */
[----:B------:R-:W-:Y:S01]  /*1410*/  IMAD R17, R243, c[0x0][0x210], RZ ;  /* 0x00008400f3117a24 */ /* 0x000fe200078e02ff */
[----:B------:R-:W-:Y:S01]  /*1420*/  SHF.R.S32.HI R2, RZ, 0x6, R2 ;  /* 0x00000006ff027819 */ /* 0x000fe20000011402 */
[----:B------:R-:W-:Y:S01]  /*1430*/  IMAD.IADD R219, R219, 0x1, R8 ;  /* 0x00000001dbdb7824 */ /* 0x000fe200078e0208 */
[----:B------:R4:W-:Y:S01]  /*1440*/  LDGSTS.E.BYPASS.LTC128B.128 [R4+0x3080], [R24.64+0x40], !P3 ;  /* 0x0308004018047fae */ /* 0x0009e2000d901d48 */
[----:B------:R-:W-:Y:S01]  /*1450*/  IMAD.X R8, R14, 0x1, R211, P5 ;  /* 0x000000010e087824 */ /* 0x000fe200028e06d3 */
[----:B------:R-:W-:Y:S01]  /*1460*/  LEA R26, P5, R19, c[0x0][0x258], 0x2 ;  /* 0x00009600131a7a11 */ /* 0x000fe200078a10ff */
[----:B------:R-:W-:Y:S01]  /*1470*/  IMAD.SHL.U32 R21, R21, 0x2, RZ ;  /* 0x0000000215157824 */ /* 0x000fe200078e00ff */
[----:B------:R4:W-:Y:S01]  /*1480*/  LDGSTS.E.BYPASS.LTC128B.128 [R4+0x5080], [R24.64+0x80], !P1 ;  /* 0x0508008018047fae */ /* 0x0009e2000c901d48 */
[C---:B------:R-:W-:Y:S01]  /*1490*/  IMAD R28, R216.reuse, c[0x0][0x214], R17 ;  /* 0x00008500d81c7a24 */ /* 0x040fe200078e0211 */
[----:B------:R-:W-:Y:S01]  /*14a0*/  LEA.HI.X R27, R19, c[0x0][0x25c], R8, 0x2, P5 ;  /* 0x00009700131b7a11 */ /* 0x000fe200028f1408 */
[----:B------:R-:W-:Y:S01]  /*14b0*/  IMAD.WIDE.U32 R218, R216, c[0x0][0x210], R218 ;  /* 0x00008400d8da7a25 */ /* 0x000fe200078e00da */
[----:B------:R-:W-:Y:S01]  /*14c0*/  ISETP.GE.AND P5, PT, R10, c[0x0][0x1fc], PT ;  /* 0x00007f000a007a0c */ /* 0x000fe20003fa6270 */
[----:B------:R-:W0:Y:S01]  /*14d0*/  LDGDEPBAR ;  /* 0x00000000000079af */ /* 0x000e220000000000 */
[----:B------:R-:W-:Y:S01]  /*14e0*/  LEA.HI R19, R29, R29, RZ, 0x1 ;  /* 0x0000001d1d137211 */ /* 0x000fe200078f08ff */
[----:B------:R-:W-:Y:S01]  /*14f0*/  IMAD.IADD R219, R219, 0x1, R28 ;  /* 0x00000001dbdb7824 */ /* 0x000fe200078e021c */
[----:B------:R-:W-:Y:S01]  /*1500*/  SEL R20, RZ, 0x1, P5 ;  /* 0x00000001ff147807 */ /* 0x000fe20002800000 */
[----:B------:R-:W-:Y:S01]  /*1510*/  IMAD R205, R7, 0x4, R2 ;  /* 0x0000000407cd7824 */ /* 0x000fe200078e0202 */
[----:B------:R-:W-:Y:S01]  /*1520*/  ISETP.GE.AND P5, PT, R6, c[0x0][0x16c], PT ;  /* 0x00005b0006007a0c */ /* 0x000fe20003fa6270 */
[----:B------:R-:W-:Y:S01]  /*1530*/  IMAD.WIDE.U32 R218, R217, c[0x0][0x218], R218 ;  /* 0x00008600d9da7a25 */ /* 0x000fe200078e00da */
[----:B------:R-:W-:-:S02]  /*1540*/  LOP3.LUT R21, R21, 0x2, R20, 0xe2, !PT ;  /* 0x0000000215157812 */ /* 0x000fc400078ee214 */
[----:B------:R-:W-:Y:S01]  /*1550*/  SEL R17, RZ, 0x2, P5 ;  /* 0x00000002ff117807 */ /* 0x000fe20002800000 */
[----:B------:R-:W-:Y:S01]  /*1560*/  IMAD R20, R244, c[0x0][0x218], RZ ;  /* 0x00008600f4147a24 */ /* 0x000fe200078e02ff */
[----:B------:R-:W-:Y:S01]  /*1570*/  LOP3.LUT R32, R19, 0x7fffffe, RZ, 0xc0, !PT ;  /* 0x07fffffe13207812 */ /* 0x000fe200078ec0ff */
[----:B------:R-:W-:Y:S01]  /*1580*/  IMAD R205, R205, 0x8, R18 ;  /* 0x00000008cdcd7824 */ /* 0x000fe200078e0212 */
[----:B------:R-:W-:Y:S01]  /*1590*/  IADD3 R23, R23, R17, R228 ;  /* 0x0000001117177210 */ /* 0x000fe20007ffe0e4 */
[----:B------:R-:W-:Y:S01]  /*15a0*/  IMAD R235, R217, c[0x0][0x21c], R20 ;  /* 0x00008700d9eb7a24 */ /* 0x000fe200078e0214 */
[----:B------:R-:W-:Y:S01]  /*15b0*/  SEL R20, RZ, 0x4, P4 ;  /* 0x00000004ff147807 */ /* 0x000fe20002000000 */
[----:B------:R-:W-:Y:S01]  /*15c0*/  IMAD.MOV.U32 R234, RZ, RZ, R218 ;  /* 0x000000ffffea7224 */ /* 0x000fe200078e00da */
[----:B------:R-:W-:Y:S01]  /*15d0*/  IADD3 R17, -R15, c[0x0][0x168], RZ ;  /* 0x00005a000f117a10 */ /* 0x000fe20007ffe1ff */
[----:B------:R-:W-:Y:S01]  /*15e0*/  IMAD.IADD R235, R219, 0x1, R235 ;  /* 0x00000001dbeb7824 */ /* 0x000fe200078e02eb */
[----:B------:R-:W-:Y:S01]  /*15f0*/  LOP3.LUT P4, RZ, R23, 0x1, RZ, 0xc0, !PT ;  /* 0x0000000117ff7812 */ /* 0x000fe2000788c0ff */
[----:B------:R-:W-:Y:S01]  /*1600*/  IMAD.IADD R203, R29, 0x1, -R32 ;  /* 0x000000011dcb7824 */ /* 0x000fe200078e0a20 */
[----:B------:R-:W-:Y:S01]  /*1610*/  SHF.R.S32.HI R18, RZ, 0x1f, R29 ;  /* 0x0000001fff127819 */ /* 0x000fe2000001141d */
[----:B------:R-:W-:Y:S01]  /*1620*/  IMAD.WIDE.U32 R32, R247, UR4, R234 ;  /* 0x00000004f7207c25 */ /* 0x000fe2000f8e00ea */
[----:B------:R-:W-:-:S02]  /*1630*/  ISETP.LE.OR P0, PT, R17, R236, !P4 ;  /* 0x000000ec1100720c */ /* 0x000fc40006703670 */
[----:B------:R-:W-:Y:S01]  /*1640*/  LEA.HI R18, R18, R29, RZ, 0x3 ;  /* 0x0000001d12127211 */ /* 0x000fe200078f18ff */
[----:B------:R-:W-:Y:S01]  /*1650*/  IMAD.IADD R0, R33, 0x1, R0 ;  /* 0x0000000121007824 */ /* 0x000fe200078e0200 */
[----:B------:R-:W-:Y:S01]  /*1660*/  LOP3.LUT P2, RZ, R23, 0x2, RZ, 0xc0, !PT ;  /* 0x0000000217ff7812 */ /* 0x000fe2000784c0ff */
[----:B------:R-:W-:Y:S01]  /*1670*/  IMAD.SHL.U32 R22, R22, 0x40, RZ ;  /* 0x0000004016167824 */ /* 0x000fe200078e00ff */
[----:B------:R-:W-:Y:S01]  /*1680*/  LOP3.LUT R8, R18, 0xfffffff8, RZ, 0xc0, !PT ;  /* 0xfffffff812087812 */ /* 0x000fe200078ec0ff */
[----:B------:R-:W-:Y:S01]  /*1690*/  IMAD.SHL.U32 R206, R7, 0x8, RZ ;  /* 0x0000000807ce7824 */ /* 0x000fe200078e00ff */
[----:B------:R-:W-:Y:S02]  /*16a0*/  ISETP.LE.OR P2, PT, R17, R236, !P2 ;  /* 0x000000ec1100720c */ /* 0x000fe40005743670 */
[----:B------:R-:W-:Y:S01]  /*16b0*/  LOP3.LUT R20, R21, R20, RZ, 0xfc, !PT ;  /* 0x0000001415147212 */ /* 0x000fe200078efcff */
[----:B------:R-:W-:Y:S01]  /*16c0*/  IMAD.IADD R8, R29, 0x1, -R8 ;  /* 0x000000011d087824 */ /* 0x000fe200078e0a08 */
[----:B------:R-:W-:Y:S01]  /*16d0*/  LOP3.LUT P6, RZ, R23, 0x4, RZ, 0xc0, !PT ;  /* 0x0000000417ff7812 */ /* 0x000fe200078cc0ff */
[----:B------:R3:W-:Y:S01]  /*16e0*/  LDGSTS.E.BYPASS.LTC128B.128 [R4+0xc080], [R30.64], !P0 ;  /* 0x0c0800001e047fae */ /* 0x0007e2000c101d48 */
[----:B------:R-:W-:-:S02]  /*16f0*/  LEA R28, P0, R32, c[0x0][0x1f0], 0x1 ;  /* 0x00007c00201c7a11 */ /* 0x000fc400078008ff */
[----:B------:R-:W-:Y:S02]  /*1700*/  ISETP.GT.AND P1, PT, R226, 0xf, PT ;  /* 0x0000000fe200780c */ /* 0x000fe40003f24270 */
[----:B------:R-:W-:Y:S02]  /*1710*/  LOP3.LUT P4, RZ, R20, 0x1, RZ, 0xc0, !PT ;  /* 0x0000000114ff7812 */ /* 0x000fe4000788c0ff */
[----:B------:R-:W-:Y:S01]  /*1720*/  LEA.HI.X R29, R32, c[0x0][0x1f4], R0, 0x1, P0 ;  /* 0x00007d00201d7a11 */ /* 0x000fe200000f0c00 */
[----:B------:R3:W-:Y:S01]  /*1730*/  LDGSTS.E.BYPASS.LTC128B.128 [R4+0xd080], [R30.64+0x40], !P2 ;  /* 0x0d0800401e047fae */ /* 0x0007e2000d101d48 */
[CC--:B------:R-:W-:Y:S02]  /*1740*/  ISETP.LE.OR P6, PT, R17.reuse, R236.reuse, !P6 ;  /* 0x000000ec1100720c */ /* 0x0c0fe400077c3670 */
[----:B------:R-:W-:Y:S02]  /*1750*/  LEA.HI R0, R12, R3, RZ, 0x1 ;  /* 0x000000030c007211 */ /* 0x000fe400078f08ff */
[----:B------:R-:W-:-:S02]  /*1760*/  ISETP.LE.OR P0, PT, R17, R236, !P4 ;  /* 0x000000ec1100720c */ /* 0x000fc40006703670 */
[----:B------:R-:W-:Y:S01]  /*1770*/  LOP3.LUT R0, R0, 0xfffffffe, RZ, 0xc0, !PT ;  /* 0xfffffffe00007812 */ /* 0x000fe200078ec0ff */
[----:B------:R-:W-:Y:S01]  /*1780*/  @!P1 IMAD.SHL.U32 R21, R226, 0x10, RZ ;  /* 0x00000010e2159824 */ /* 0x000fe200078e00ff */
[C---:B------:R-:W-:Y:S02]  /*1790*/  LOP3.LUT P3, RZ, R20.reuse, 0x2, RZ, 0xc0, !PT ;  /* 0x0000000214ff7812 */ /* 0x040fe4000786c0ff */
[----:B------:R-:W-:Y:S01]  /*17a0*/  LOP3.LUT P2, RZ, R20, 0x4, RZ, 0xc0, !PT ;  /* 0x0000000414ff7812 */ /* 0x000fe2000784c0ff */
[C---:B------:R-:W-:Y:S01]  /*17b0*/  IMAD.SHL.U32 R20, R3.reuse, 0x10, RZ ;  /* 0x0000001003147824 */ /* 0x040fe200078e00ff */
[----:B------:R-:W-:Y:S01]  /*17c0*/  LOP3.LUT R23, R22, 0x1c0, RZ, 0xc0, !PT ;  /* 0x000001c016177812 */ /* 0x000fe200078ec0ff */
[----:B------:R-:W-:Y:S01]  /*17d0*/  IMAD.IADD R0, R3, 0x1, -R0 ;  /* 0x0000000103007824 */ /* 0x000fe200078e0a00 */
[--C-:B------:R-:W-:Y:S01]  /*17e0*/  SHF.R.S32.HI R3, RZ, 0x1, R19.reuse ;  /* 0x00000001ff037819 */ /* 0x100fe20000011413 */
[----:B------:R3:W-:Y:S01]  /*17f0*/  LDGSTS.E.BYPASS.LTC128B.128 [R4+0xe080], [R30.64+0x80], !P6 ;  /* 0x0e0800801e047fae */ /* 0x0007e2000f101d48 */
[----:B----4-:R-:W-:Y:S01]  /*1800*/  SHF.R.S32.HI R24, RZ, 0x1f, R19 ;  /* 0x0000001fff187819 */ /* 0x010fe20000011413 */
[----:B------:R-:W-:Y:S01]  /*1810*/  IMAD.SHL.U32 R19, R0, 0x400, RZ ;  /* 0x0000040000137824 */ /* 0x000fe200078e00ff */
[----:B------:R-:W-:Y:S01]  /*1820*/  LOP3.LUT R22, R23, 0x30, R20, 0xf8, !PT ;  /* 0x0000003017167812 */ /* 0x000fe200078ef814 */
[----:B------:R1:W-:Y:S01]  /*1830*/  @!P1 LDGSTS.E.BYPASS.LTC128B.128 [R21+0x18080], [R26.64] ;  /* 0x180800001a159fae */ /* 0x0003e2000b901d48 */
[----:B------:R-:W-:Y:S01]  /*1840*/  LEA.HI R20, R24, R3, RZ, 0x2 ;  /* 0x0000000318147211 */ /* 0x000fe200078f10ff */
[----:B------:R-:W-:Y:S01]  /*1850*/  IMAD R232, R232, 0x2, R19 ;  /* 0x00000002e8e87824 */ /* 0x000fe200078e0213 */
[----:B------:R-:W-:Y:S01]  /*1860*/  ISETP.LE.OR P6, PT, R17, R236, !P3 ;  /* 0x000000ec1100720c */ /* 0x000fe20005fc3670 */
[----:B------:R-:W0:Y:S01]  /*1870*/  LDGDEPBAR ;  /* 0x00000000000079af */ /* 0x000e220000000000 */
[----:B------:R-:W-:-:S02]  /*1880*/  SHF.R.S32.HI R202, RZ, 0x3, R18 ;  /* 0x00000003ffca7819 */ /* 0x000fc40000011412 */
[----:B------:R-:W-:Y:S01]  /*1890*/  LOP3.LUT R18, R20, 0xfffffffc, RZ, 0xc0, !PT ;  /* 0xfffffffc14127812 */ /* 0x000fe200078ec0ff */
[----:B------:R3:W-:Y:S01]  /*18a0*/  LDGSTS.E.BYPASS.LTC128B.128 [R4+0x12080], [R28.64], !P0 ;  /* 0x120800001c047fae */ /* 0x0007e2000c101d48 */
[-C--:B------:R-:W-:Y:S01]  /*18b0*/  ISETP.LE.OR P0, PT, R17, R236.reuse, !P2 ;  /* 0x000000ec1100720c */ /* 0x080fe20005703670 */
[----:B------:R-:W-:Y:S01]  /*18c0*/  IMAD R203, R202, 0x8, R203 ;  /* 0x00000008cacb7824 */ /* 0x000fe200078e02cb */
[----:B------:R-:W-:Y:S01]  /*18d0*/  SHF.R.U32.HI R204, RZ, 0x3, R23 ;  /* 0x00000003ffcc7819 */ /* 0x000fe20000011617 */
[----:B------:R-:W-:Y:S01]  /*18e0*/  IMAD.IADD R3, R3, 0x1, -R18 ;  /* 0x0000000103037824 */ /* 0x000fe200078e0a12 */
[----:B------:R-:W-:Y:S01]  /*18f0*/  LOP3.LUT R17, R22, 0x8, R13, 0xf8, !PT ;  /* 0x0000000816117812 */ /* 0x000fe200078ef80d */
[----:B------:R-:W-:Y:S01]  /*1900*/  IMAD R18, R244, c[0x0][0x290], RZ ;  /* 0x0000a400f4127a24 */ /* 0x000fe200078e02ff */
[----:B------:R-:W-:Y:S01]  /*1910*/  SHF.R.S32.HI R16, RZ, 0x1, R16 ;  /* 0x00000001ff107819 */ /* 0x000fe20000011410 */
[----:B------:R-:W-:Y:S01]  /*1920*/  IMAD R202, R202, 0x200, R19 ;  /* 0x00000200caca7824 */ /* 0x000fe200078e0213 */
[----:B------:R-:W-:Y:S01]  /*1930*/  LEA.HI R20, R5, R236, RZ, 0x3 ;  /* 0x000000ec05147211 */ /* 0x000fe200078f18ff */
[----:B------:R-:W-:Y:S01]  /*1940*/  IMAD R19, R217, c[0x0][0x294], R18 ;  /* 0x0000a500d9137a24 */ /* 0x000fe200078e0212 */
[----:B------:R3:W-:Y:S01]  /*1950*/  LDGSTS.E.BYPASS.LTC128B.128 [R4+0x13080], [R28.64+0x40], !P6 ;  /* 0x130800401c047fae */ /* 0x0007e2000f101d48 */
[----:B------:R-:W-:Y:S01]  /*1960*/  LOP3.LUT R204, R17, R204, RZ, 0x3c, !PT ;  /* 0x000000cc11cc7212 */ /* 0x000fe200078e3cff */
[----:B------:R-:W-:Y:S01]  /*1970*/  IMAD.SHL.U32 R22, R16, 0x40, RZ ;  /* 0x0000004010167824 */ /* 0x000fe200078e00ff */
[----:B------:R-:W-:Y:S01]  /*1980*/  LEA.HI R17, R9, R226, RZ, 0x7 ;  /* 0x000000e209117211 */ /* 0x000fe200078f38ff */
[----:B------:R3:W-:Y:S01]  /*1990*/  LDGSTS.E.BYPASS.LTC128B.128 [R4+0x14080], [R28.64+0x80], !P0 ;  /* 0x140800801c047fae */ /* 0x0007e2000c101d48 */
[----:B------:R-:W-:Y:S01]  /*19a0*/  IADD3 R15, P0, R15, R222, RZ ;  /* 0x000000de0f0f7210 */ /* 0x000fe20007f1e0ff */
[----:B------:R-:W-:Y:S01]  /*19b0*/  IMAD.IADD R210, R223, 0x1, R19 ;  /* 0x00000001dfd27824 */ /* 0x000fe200078e0213 */
[----:B------:R-:W-:Y:S01]  /*19c0*/  LOP3.LUT R9, R20, 0xfffffff8, RZ, 0xc0, !PT ;  /* 0xfffffff814097812 */ /* 0x000fe200078ec0ff */
[----:B------:R-:W-:Y:S01]  /*19d0*/  IMAD.SHL.U32 R20, R7, 0x10, RZ ;  /* 0x0000001007147824 */ /* 0x000fe200078e00ff */
[----:B------:R-:W-:Y:S01]  /*19e0*/  LOP3.LUT R22, R22, 0xc0, RZ, 0xc0, !PT ;  /* 0x000000c016167812 */ /* 0x000fe200078ec0ff */
[----:B------:R-:W-:Y:S01]  /*19f0*/  IMAD.X R14, R14, 0x1, R210, P0 ;  /* 0x000000010e0e7824 */ /* 0x000fe200000e06d2 */
[----:B------:R-:W-:Y:S01]  /*1a00*/  LEA R18, P0, R15, c[0x0][0x280], 0x2 ;  /* 0x0000a0000f127a11 */ /* 0x000fe200078010ff */
[----:B------:R-:W-:Y:S01]  /*1a10*/  IMAD.IADD R9, R236, 0x1, -R9 ;  /* 0x00000001ec097824 */ /* 0x000fe200078e0a09 */
[----:B------:R-:W-:Y:S01]  /*1a20*/  SHF.R.U32.HI R17, RZ, 0x4, R17 ;  /* 0x00000004ff117819 */ /* 0x000fe20000011611 */
[----:B------:R-:W-:Y:S01]  /*1a30*/  IMAD.SHL.U32 R5, R2, 0x8, RZ ;  /* 0x0000000802057824 */ /* 0x000fe200078e00ff */
[----:B------:R-:W-:Y:S01]  /*1a40*/  LOP3.LUT R20, R20, 0x10, RZ, 0xc0, !PT ;  /* 0x0000001014147812 */ /* 0x000fe200078ec0ff */
[----:B------:R-:W-:Y:S01]  /*1a50*/  IMAD R204, R7, 0x200, R204 ;  /* 0x0000020007cc7824 */ /* 0x000fe200078e02cc */
[----:B------:R-:W-:Y:S01]  /*1a60*/  LOP3.LUT R23, R22, 0x8, R13, 0xf8, !PT ;  /* 0x0000000816177812 */ /* 0x000fe200078ef80d */
[----:B------:R-:W-:Y:S01]  /*1a70*/  IMAD.SHL.U32 R203, R203, 0x20, RZ ;  /* 0x00000020cbcb7824 */ /* 0x000fe200078e00ff */
[----:B------:R-:W-:Y:S01]  /*1a80*/  LEA.HI.X R19, R15, c[0x0][0x284], R14, 0x2, P0 ;  /* 0x0000a1000f137a11 */ /* 0x000fe200000f140e */
[----:B------:R-:W-:Y:S01]  /*1a90*/  IMAD.SHL.U32 R15, R8, 0x40, RZ ;  /* 0x00000040080f7824 */ /* 0x000fe200078e00ff */
[----:B------:R-:W-:Y:S01]  /*1aa0*/  LOP3.LUT P6, RZ, R16, 0x2, RZ, 0xc0, !PT ;  /* 0x0000000210ff7812 */ /* 0x000fe200078cc0ff */
[----:B------:R-:W-:Y:S01]  /*1ab0*/  IMAD.SHL.U32 R16, R9, 0x40, RZ ;  /* 0x0000004009107824 */ /* 0x000fe200078e00ff */
[----:B------:R-:W-:-:S02]  /*1ac0*/  LOP3.LUT R13, R20, 0x8, R17, 0xf8, !PT ;  /* 0x00000008140d7812 */ /* 0x000fc400078ef811 */
[C---:B------:R-:W-:Y:S02]  /*1ad0*/  LOP3.LUT P0, RZ, R3.reuse, 0x2, RZ, 0xc0, !PT ;  /* 0x0000000203ff7812 */ /* 0x040fe4000780c0ff */
[----:B------:R-:W-:Y:S01]  /*1ae0*/  LOP3.LUT R17, R12, 0xffffffe0, RZ, 0xc0, !PT ;  /* 0xffffffe00c117812 */ /* 0x000fe200078ec0ff */
[----:B------:R-:W-:Y:S01]  /*1af0*/  IMAD.SHL.U32 R12, R3, 0x40, RZ ;  /* 0x00000040030c7824 */ /* 0x000fe200078e00ff */
[C---:B------:R-:W-:Y:S01]  /*1b00*/  SEL R196, R199.reuse, 0xfffffff0, !P6 ;  /* 0xfffffff0c7c47807 */ /* 0x040fe20007000000 */
[----:B------:R-:W-:Y:S01]  /*1b10*/  IMAD R3, R0, 0x200, R203 ;  /* 0x0000020000037824 */ /* 0x000fe200078e02cb */
[----:B------:R-:W-:Y:S02]  /*1b20*/  SEL R207, R199, 0xfffffff0, !P0 ;  /* 0xfffffff0c7cf7807 */ /* 0x000fe40004000000 */
[C---:B------:R-:W-:Y:S02]  /*1b30*/  LOP3.LUT P6, RZ, R8.reuse, 0x4, RZ, 0xc0, !PT ;  /* 0x0000000408ff7812 */ /* 0x040fe400078cc0ff */
[----:B------:R-:W-:Y:S01]  /*1b40*/  LOP3.LUT P0, RZ, R8, 0x2, RZ, 0xc0, !PT ;  /* 0x0000000208ff7812 */ /* 0x000fe2000780c0ff */
[----:B------:R-:W-:Y:S01]  /*1b50*/  IMAD.IADD R8, R226, 0x1, -R17 ;  /* 0x00000001e2087824 */ /* 0x000fe200078e0a11 */
[----:B------:R-:W-:Y:S01]  /*1b60*/  LOP3.LUT R16, R16, 0x1c0, RZ, 0xc0, !PT ;  /* 0x000001c010107812 */ /* 0x000fe200078ec0ff */
[----:B------:R-:W-:Y:S01]  /*1b70*/  @!P1 IMAD.SHL.U32 R17, R226, 0x10, RZ ;  /* 0x00000010e2119824 */ /* 0x000fe200078e00ff */
[----:B------:R-:W-:-:S02]  /*1b80*/  LOP3.LUT R5, R5, 0x18, RZ, 0xc0, !PT ;  /* 0x0000001805057812 */ /* 0x000fc400078ec0ff */
[----:B-1----:R-:W-:Y:S02]  /*1b90*/  SHF.R.U32.HI R21, RZ, 0x3, R16 ;  /* 0x00000003ff157819 */ /* 0x002fe40000011610 */
[----:B------:R-:W-:Y:S01]  /*1ba0*/  SHF.R.S32.HI R7, RZ, 0x1f, R8 ;  /* 0x0000001fff077819 */ /* 0x000fe20000011408 */
[----:B------:R3:W-:Y:S01]  /*1bb0*/  @!P1 LDGSTS.E.BYPASS.LTC128B.128 [R17+0x18280], [R18.64] ;  /* 0x1828000012119fae */ /* 0x0007e2000b901d48 */
[----:B------:R-:W-:Y:S02]  /*1bc0*/  LOP3.LUT R21, R21, R16, R5, 0x1e, !PT ;  /* 0x0000001015157212 */ /* 0x000fe400078e1e05 */
        /* <DEDUP_REMOVED lines=8> */
[----:B------:R-:W-:-:S02]  /*1c50*/  LOP3.LUT R206, R206, 0x8, RZ, 0xc0, !PT ;  /* 0x00000008cece7812 */ /* 0x000fc400078ec0ff */
[----:B------:R-:W-:Y:S01]  /*1c60*/  SHF.R.U32.HI R14, RZ, 0x3, R15 ;  /* 0x00000003ff0e7819 */ /* 0x000fe2000001160f */
[----:B------:R-:W-:Y:S01]  /*1c70*/  IMAD R215, R0, 0x10, R215 ;  /* 0x0000001000d77824 */ /* 0x000fe200078e02d7 */
[----:B------:R-:W-:Y:S02]  /*1c80*/  SHF.R.U32.HI R21, RZ, 0x3, R12 ;  /* 0x00000003ff157819 */ /* 0x000fe4000001160c */
        /* <DEDUP_REMOVED lines=44> */
.L_x_1170:
[----:B------:R-:W-:Y:S05]  /*1f50*/  BSYNC B0 ;  /* 0x0000000000007941 */ /* 0x000fea0003800000 */
.L_x_1169:
        /* <DEDUP_REMOVED lines=80> */
.L_x_1173:
        /* <DEDUP_REMOVED lines=104> */
[C---:B------:R-:W-:Y:S01]  /*2ae0*/  LEA R36, P5, R40.reuse, R220, 0x6 ;  /* 0x000000dc28247211 */ /* 0x040fe200078a30ff */
[----:B--2---:R-:W-:Y:S01]  /*2af0*/  IMAD.MOV.U32 R2, RZ, RZ, -0x40 ;  /* 0xffffffc0ff027424 */ /* 0x004fe200078e00ff */
[----:B------:R-:W-:Y:S01]  /*2b00*/  @!P1 IADD3 R38, P0, R37, R224, RZ ;  /* 0x000000e025269210 */ /* 0x000fe20007f1e0ff */
[C---:B------:R-:W-:Y:S02]  /*2b10*/  IMAD R3, R245.reuse, c[0x0][0x17c], R3 ;  /* 0x00005f00f5037a24 */ /* 0x040fe400078e0203 */
[----:B------:R-:W-:Y:S01]  /*2b20*/  IMAD R39, R245, R2, c[0x0][0x168] ;  /* 0x00005a00f5277624 */ /* 0x000fe200078e0202 */
[----:B------:R-:W-:Y:S01]  /*2b30*/  @!P1 LEA.HI.X.SX32 R37, R37, R211, 0x1, P0 ;  /* 0x000000d325259211 */ /* 0x000fe200000f0eff */
[----:B------:R-:W-:Y:S03]  /*2b40*/  IMAD.IADD R3, R41, 0x1, R3 ;  /* 0x0000000129037824 */ /* 0x000fe600078e0203 */
[C---:B------:R-:W-:Y:S02]  /*2b50*/  ISETP.GT.AND P6, PT, R39.reuse, R236, PT ;  /* 0x000000ec2700720c */ /* 0x040fe40003fc4270 */
[----:B------:R-:W-:Y:S02]  /*2b60*/  LEA.HI.X R3, R40, R208, R3, 0x6, P5 ;  /* 0x000000d028037211 */ /* 0x000fe400028f3403 */
[----:B------:R-:W-:Y:S02]  /*2b70*/  LEA R42, P5, R36, c[0x0][0x160], 0x1 ;  /* 0x00005800242a7a11 */ /* 0x000fe400078a08ff */
[----:B------:R-:W-:Y:S02]  /*2b80*/  @!P1 LEA R40, P0, R38, c[0x0][0x258], 0x2 ;  /* 0x0000960026289a11 */ /* 0x000fe400078010ff */
[----:B------:R-:W-:Y:S01]  /*2b90*/  LEA.HI.X R43, R36, c[0x0][0x164], R3, 0x1, P5 ;  /* 0x00005900242b7a11 */ /* 0x000fe200028f0c03 */
[----:B------:R-:W-:Y:S01]  /*2ba0*/  IMAD R3, R240, 0x3000, R231 ;  /* 0x00003000f0037824 */ /* 0x000fe200078e02e7 */
[----:B------:R-:W-:Y:S01]  /*2bb0*/  LOP3.LUT P5, RZ, R228, 0x1, RZ, 0xc0, !PT ;  /* 0x00000001e4ff7812 */ /* 0x000fe200078ac0ff */
[----:B------:R-:W-:Y:S01]  /*2bc0*/  @!P1 IMAD R36, R240, 0x40, R238 ;  /* 0x00000040f0249824 */ /* 0x000fe200078e02ee */
[----:B------:R-:W-:Y:S02]  /*2bd0*/  @!P1 LEA.HI.X R41, R38, c[0x0][0x25c], R37, 0x2, P0 ;  /* 0x0000970026299a11 */ /* 0x000fe400000f1425 */
[-C--:B------:R-:W-:Y:S01]  /*2be0*/  ISETP.LE.OR P5, PT, R39, R236.reuse, !P5 ;  /* 0x000000ec2700720c */ /* 0x080fe20006fa3670 */
[----:B------:R-:W-:Y:S01]  /*2bf0*/  @!P1 IMAD.SHL.U32 R2, R36, 0x4, RZ ;  /* 0x0000000424029824 */ /* 0x000fe200078e00ff */
[----:B------:R-:W-:Y:S02]  /*2c00*/  LOP3.LUT P0, RZ, R228, 0x2, RZ, 0xc0, !PT ;  /* 0x00000002e4ff7812 */ /* 0x000fe4000780c0ff */
[----:B------:R-:W-:Y:S02]  /*2c10*/  ISETP.GE.OR P6, PT, R213, c[0x0][0x16c], !P6 ;  /* 0x00005b00d5007a0c */ /* 0x000fe400077c6670 */
[----:B------:R-:W-:Y:S07]  /*2c20*/  ISETP.LE.OR P0, PT, R39, R236, !P0 ;  /* 0x000000ec2700720c */ /* 0x000fee0004703670 */
[----:B------:R-:W-:Y:S01]  /*2c30*/  @!PT LDS RZ, [RZ] ;  /* 0x00000000fffff984 */ /* 0x000fe20000000800 */
[----:B------:R-:W-:Y:S01]  /*2c40*/  @!PT LDS RZ, [RZ] ;  /* 0x00000000fffff984 */ /* 0x000fe20000000800 */
[----:B------:R-:W-:Y:S01]  /*2c50*/  @!PT LDS RZ, [RZ] ;  /* 0x00000000fffff984 */ /* 0x000fe20000000800 */
[----:B------:R1:W-:Y:S06]  /*2c60*/  LDGSTS.E.BYPASS.LTC128B.128 [R3], [R42.64], !P5 ;  /* 0x000000002a037fae */ /* 0x0003ec000e901d48 */
[----:B------:R1:W-:Y:S05]  /*2c70*/  LDGSTS.E.BYPASS.LTC128B.128 [R3+0x1000], [R42.64+0x40], !P0 ;  /* 0x010000402a037fae */ /* 0x0003ea000c101d48 */
[----:B------:R1:W-:Y:S05]  /*2c80*/  LDGSTS.E.BYPASS.LTC128B.128 [R3+0x2000], [R42.64+0x80], !P6 ;  /* 0x020000802a037fae */ /* 0x0003ea000f101d48 */
[----:B------:R1:W-:Y:S02]  /*2c90*/  @!P1 LDGSTS.E.BYPASS.LTC128B.128 [R2+0x18080], [R40.64] ;  /* 0x1808000028029fae */ /* 0x0003e4000b901d48 */
.L_x_1171:
[-C--:B--2345:R-:W-:Y:S01]  /*2ca0*/  HMMA.16816.F32 R36, R164, R168.reuse, RZ ;  /* 0x000000a8a424723c */ /* 0x0bcfe200000018ff */
[----:B------:R-:W-:Y:S03]  /*2cb0*/  LDSM.16.M88.4 R192, [R205+0x8080] ;  /* 0x00808000cdc0783b */ /* 0x000fe60000000200 */
[----:B-1----:R-:W-:Y:S04]  /*2cc0*/  IMAD R3, R198, 0x1800, RZ ;  /* 0x00001800c6037824 */ /* 0x002fe800078e02ff */
        /* <DEDUP_REMOVED lines=452> */
.L_x_1172:
        /* <DEDUP_REMOVED lines=243> */
.L_x_1168:
        /* <DEDUP_REMOVED lines=127> */
[----:B------:R-:W-:Y:S01]  /*6030*/  SHF.R.S32.HI R2, RZ, 0x1f, R217 ;  /* 0x0000001fff027819 */ /* 0x000fe200000114d9 */
[----:B------:R-:W-:Y:S01]  /*6040*/  IMAD.SHL.U32 R0, R0, 0x2, RZ ;  /* 0x0000000200007824 */ /* 0x000fe200078e00ff */
[----:B------:R-:W-:Y:S01]  /*6050*/  IADD3 R56, R6, 0x20, RZ ;  /* 0x0000002006387810 */ /* 0x000fe20007ffe0ff */
[----:B------:R-:W-:Y:S01]  /*6060*/  STS [R5+0x80], R128 ;  /* 0x0000808005007388 */ /* 0x000fe20000000800 */
[----:B------:R-:W-:-:S03]  /*6070*/  IMAD.WIDE.U32 R46, R216, c[0x0][0x338], R6 ;  /* 0x0000ce00d82e7a25 */ /* 0x000fc600078e0006 */
[----:B------:R-:W-:Y:S01]  /*6080*/  STS [R5+0x280], R130 ;  /* 0x0002808205007388 */ /* 0x000fe20000000800 */
[----:B------:R-:W-:-:S03]  /*6090*/  IMAD R44, R2, c[0x0][0x340], RZ ;  /* 0x0000d000022c7a24 */ /* 0x000fc600078e02ff */
[----:B------:R-:W-:Y:S01]  /*60a0*/  STS [R9+0x1080], R120 ;  /* 0x0010807809007388 */ /* 0x000fe20000000800 */
[----:B------:R-:W-:-:S03]  /*60b0*/  IMAD R44, R217, c[0x0][0x344], R44 ;  /* 0x0000d100d92c7a24 */ /* 0x000fc600078e022c */
        /* <DEDUP_REMOVED lines=25> */
[----:B------:R-:W-:Y:S02]  /*6250*/  SHF.R.S32.HI R5, RZ, 0x1f, R4 ;  /* 0x0000001fff057819 */ /* 0x000fe40000011404 */
[----:B------:R1:W4:Y:S01]  /*6260*/  LDS.128 R32, [R0+0xb080] ;  /* 0x00b0800000207984 */ /* 0x0003220000000c00 */
[----:B------:R-:W-:-:S03]  /*6270*/  IMAD.WIDE.U32 R60, R217, c[0x0][0x340], R46 ;  /* 0x0000d000d93c7a25 */ /* 0x000fc600078e002e */
[----:B------:R1:W5:Y:S01]  /*6280*/  LDS.128 R28, [R0+0x80] ;  /* 0x00008000001c7984 */ /* 0x0003620000000c00 */
[----:B------:R-:W-:-:S03]  /*6290*/  IMAD.WIDE R214, R214, 0x80, R4 ;  /* 0x00000080d6d67825 */ /* 0x000fc600078e0204 */
        /* <DEDUP_REMOVED lines=24> */
.L_x_1176:
[----:B------:R-:W-:Y:S05]  /*6420*/  BSYNC B0 ;  /* 0x0000000000007941 */ /* 0x000fea0003800000 */
.L_x_1175:
        /* <DEDUP_REMOVED lines=21> */
.L_x_1178:
[----:B------:R-:W-:Y:S05]  /*6580*/  BSYNC B0 ;  /* 0x0000000000007941 */ /* 0x000fea0003800000 */
.L_x_1177:
        /* <DEDUP_REMOVED lines=8> */
[----:B-1--4-:R-:W-:Y:S01]  /*6610*/  IADD3 R33, R5, R2, RZ ;  /* 0x0000000205217210 */ /* 0x012fe20007ffe0ff */
        /* <DEDUP_REMOVED lines=12> */
[----:B-----5:R1:W-:Y:S04]  /*66e0*/  @!P4 STG.E.128 [R36.64], R28 ;  /* 0x0000001c2400c986 */ /* 0x0203e8000c101d08 */
[----:B------:R1:W-:Y:S04]  /*66f0*/  @!P2 STG.E.128 [R36.64+0x40], R24 ;  /* 0x000040182400a986 */ /* 0x0003e8000c101d08 */
[----:B------:R1:W-:Y:S02]  /*6700*/  @!P1 STG.E.128 [R36.64+0x80], R20 ;  /* 0x0000801424009986 */ /* 0x0003e4000c101d08 */
.L_x_1180:
[----:B------:R-:W-:Y:S05]  /*6710*/  BSYNC B0 ;  /* 0x0000000000007941 */ /* 0x000fea0003800000 */
.L_x_1179:
        /* <DEDUP_REMOVED lines=19> */
.L_x_1174:
        /* <DEDUP_REMOVED lines=10> */
[----:B------:R-:W-:Y:S01]  /*68f0*/  SHF.R.S32.HI R5, RZ, 0x1f, R4 ;  /* 0x0000001fff057819 */ /* 0x000fe20000011404 */
[----:B------:R-:W-:Y:S02]  /*6900*/  IMAD.SHL.U32 R6, R3, 0x8, RZ ;  /* 0x0000000803067824 */ /* 0x000fe400078e00ff */
[----:B------:R-:W-:Y:S02]  /*6910*/  IMAD R3, R2, c[0x0][0x308], RZ ;  /* 0x0000c20002037a24 */ /* 0x000fe400078e02ff */
[----:B------:R-:W-:Y:S01]  /*6920*/  IMAD R8, R0, c[0x0][0x310], RZ ;  /* 0x0000c40000087a24 */ /* 0x000fe200078e02ff */
[----:B------:R-:W-:Y:S01]  /*6930*/  SHF.R.S32.HI R7, RZ, 0x1f, R6 ;  /* 0x0000001fff077819 */ /* 0x000fe20000011406 */
[----:B------:R-:W-:Y:S01]  /*6940*/  IMAD R3, R216, c[0x0][0x30c], R3 ;  /* 0x0000c300d8037a24 */ /* 0x000fe200078e0203 */
[----:B------:R-:W-:Y:S01]  /*6950*/  IADD3 R9, R6, 0x20, RZ ;  /* 0x0000002006097810 */ /* 0x000fe20007ffe0ff */
[----:B------:R-:W-:-:S04]  /*6960*/  IMAD.WIDE R214, R214, 0x80, R4 ;  /* 0x00000080d6d67825 */ /* 0x000fc800078e0204 */
[----:B------:R-:W-:-:S04]  /*6970*/  IMAD.WIDE.U32 R10, R216, c[0x0][0x308], R6 ;  /* 0x0000c200d80a7a25 */ /* 0x000fc800078e0006 */
[----:B------:R-:W-:Y:S02]  /*6980*/  IMAD.IADD R11, R11, 0x1, R3 ;  /* 0x000000010b0b7824 */ /* 0x000fe400078e0203 */
[C---:B------:R-:W-:Y:S01]  /*6990*/  IMAD R3, R217.reuse, c[0x0][0x314], R8 ;  /* 0x0000c500d9037a24 */ /* 0x040fe200078e0208 */
[----:B------:R-:W-:Y:S01]  /*69a0*/  IADD3 R8, R6, 0x40, RZ ;  /* 0x0000004006087810 */ /* 0x000fe20007ffe0ff */
[----:B------:R-:W-:-:S04]  /*69b0*/  IMAD.WIDE.U32 R10, R217, c[0x0][0x310], R10 ;  /* 0x0000c400d90a7a25 */ /* 0x000fc800078e000a */
        /* <DEDUP_REMOVED lines=15> */
.L_x_1182:
[----:B------:R-:W-:Y:S05]  /*6ab0*/  BSYNC B0 ;  /* 0x0000000000007941 */ /* 0x000fea0003800000 */
.L_x_1181:
        /* <DEDUP_REMOVED lines=19> */
.L_x_1184:
[----:B------:R-:W-:Y:S05]  /*6bf0*/  BSYNC B0 ;  /* 0x0000000000007941 */ /* 0x000fea0003800000 */
.L_x_1183:
        /* <DEDUP_REMOVED lines=23> */
.L_x_1186:
[----:B------:R-:W-:Y:S05]  /*6d70*/  BSYNC B0 ;  /* 0x0000000000007941 */ /* 0x000fea0003800000 */
.L_x_1185:
        /* <DEDUP_REMOVED lines=19> */
.L_x_1187:
        /* <DEDUP_REMOVED lines=13> */
.L_x_1432:


//--------------------- .text._ZN7cutlass13device_kernelIN5flash19enable_sm80_to_sm89INS1_16FlashAttnBwdSm80INS1_25CollectiveMainloopBwdSm80ILi2ELi2EN4cute5tupleIJNS5_1CILi64EEENS7_ILi128EEENS7_ILi96EEEEEENS_6half_tEfNS_4arch4Sm80ELb1ELb0ELb0ELb0ELb0ELb0ELb0ELb0ELi2ELi2ELi4ELi2ELb0EEENS1_24CollectiveEpilogueBwdGQAISB_fSE_Li256ELb0ELb0EEENS1_25SingleTileBwdLPTSchedulerILb0ELi128ELb0EEEEEEEEEvNT_6ParamsE --------------------------
	.section	.text._ZN7cutlass13device_kernelIN5flash19enable_sm80_to_sm89INS1_16FlashAttnBwdSm80INS1_25CollectiveMainloopBwdSm80ILi2ELi2EN4cute5tupleIJNS5_1CILi64EEENS7_ILi128EEENS7_ILi96EEEEEENS_6half_tEfNS_4arch4Sm80ELb1ELb0ELb0ELb0ELb0ELb0ELb0ELb0ELi2ELi2ELi4ELi2ELb0EEENS1_24CollectiveEpilogueBwdGQAISB_fSE_Li256ELb0ELb0EEENS1_25SingleTileBwdLPTSchedulerILb0ELi128ELb0EEEEEEEEEvNT_6ParamsE,"ax",@progbits
	.sectioninfo	@"SHI_REGISTERS=255"
	.align	128
.text._ZN7cutlass13device_kernelIN5flash19enable_sm80_to_sm89INS1_16FlashAttnBwdSm80INS1_25CollectiveMainloopBwdSm80ILi2ELi2EN4cute5tupleIJNS5_1CILi64EEENS7_ILi128EEENS7_ILi96EEEEEENS_6half_tEfNS_4arch4Sm80ELb1ELb0ELb0ELb0ELb0ELb0ELb0ELb0ELi2ELi2ELi4ELi2ELb0EEENS1_24CollectiveEpilogueBwdGQAISB_fSE_Li256ELb0ELb0EEENS1_25SingleTileBwdLPTSchedulerILb0ELi128ELb0EEEEEEEEEvNT_6ParamsE:
        .type           _ZN7cutlass13device_kernelIN5flash19enable_sm80_to_sm89INS1_16FlashAttnBwdSm80INS1_25CollectiveMainloopBwdSm80ILi2ELi2EN4cute5tupleIJNS5_1CILi64EEENS7_ILi128EEENS7_ILi96EEEEEENS_6half_tEfNS_4arch4Sm80ELb1ELb0ELb0ELb0ELb0ELb0ELb0ELb0ELi2ELi2ELi4ELi2ELb0EEENS1_24CollectiveEpilogueBwdGQAISB_fSE_Li256ELb0ELb0EEENS1_25SingleTileBwdLPTSchedulerILb0ELi128ELb0EEEEEEEEEvNT_6ParamsE,@function
        .size           _ZN7cutlass13device_kernelIN5flash19enable_sm80_to_sm89INS1_16FlashAttnBwdSm80INS1_25CollectiveMainloopBwdSm80ILi2ELi2EN4cute5tupleIJNS5_1CILi64EEENS7_ILi128EEENS7_ILi96EEEEEENS_6half_tEfNS_4arch4Sm80ELb1ELb0ELb0ELb0ELb0ELb0ELb0ELb0ELi2ELi2ELi4ELi2ELb0EEENS1_24CollectiveEpilogueBwdGQAISB_fSE_Li256ELb0ELb0EEENS1_25SingleTileBwdLPTSchedulerILb0ELi128ELb0EEEEEEEEEvNT_6ParamsE,(.L_x_1433 - _ZN7cutlass13device_kernelIN5flash19enable_sm80_to_sm89INS1_16FlashAttnBwdSm80INS1_25CollectiveMainloopBwdSm80ILi2ELi2EN4cute5tupleIJNS5_1CILi64EEENS7_ILi128EEENS7_ILi96EEEEEENS_6half_tEfNS_4arch4Sm80ELb1ELb0ELb0ELb0ELb0ELb0ELb0ELb0ELi2ELi2ELi4ELi2ELb0EEENS1_24CollectiveEpilogueBwdGQAISB_fSE_Li256ELb0ELb0EEENS1_25SingleTileBwdLPTSchedulerILb0ELi128ELb0EEEEEEEEEvNT_6ParamsE)
        .other          _ZN7cutlass13device_kernelIN5flash19enable_sm80_to_sm89INS1_16FlashAttnBwdSm80INS1_25CollectiveMainloopBwdSm80ILi2ELi2EN4cute5tupleIJNS5_1CILi64EEENS7_ILi128EEENS7_ILi96EEEEEENS_6half_tEfNS_4arch4Sm80ELb1ELb0ELb0ELb0ELb0ELb0ELb0ELb0ELi2ELi2ELi4ELi2ELb0EEENS1_24CollectiveEpilogueBwdGQAISB_fSE_Li256ELb0ELb0EEENS1_25SingleTileBwdLPTSchedulerILb0ELi128ELb0EEEEEEEEEvNT_6ParamsE,@"STO_CUDA_ENTRY STV_DEFAULT"
_ZN7cutlass13device_kernelIN5flash19enable_sm80_to_sm89INS1_16FlashAttnBwdSm80INS1_25CollectiveMainloopBwdSm80ILi2ELi2EN4cute5tupleIJNS5_1CILi64EEENS7_ILi128EEENS7_ILi96EEEEEENS_6half_tEfNS_4arch4Sm80ELb1ELb0ELb0ELb0ELb0ELb0ELb0ELb0ELi2ELi2ELi4ELi2ELb0EEENS1_24CollectiveEpilogueBwdGQAISB_fSE_Li256ELb0ELb0EEENS1_25SingleTileBwdLPTSchedulerILb0ELi128ELb0EEEEEEEEEvNT_6ParamsE:
        /* <DEDUP_REMOVED lines=23> */
.L_x_1189:
[----:B------:R-:W-:Y:S02]  /*0170*/  MOV R2, c[0x0][0x3b4] ;  /* 0x0000ed0000027a02 */ /* 0x000fe40000000f00 */
[----:B------:R-:W-:Y:S02]  /*0180*/  MOV R217, R0 ;  /* 0x0000000000d97202 */ /* 0x000fe40000000f00 */
[----:B------:R-:W-:-:S13]  /*0190*/  ISETP.NE.AND P0, PT, R2, 0x1, PT ;  /* 0x000000010200780c */ /* 0x000fda0003f05270 */
[----:B------:R-:W-:-:S05]  /*01a0*/  @P0 IMAD.HI.U32 R2, R0, c[0x0][0x3b8], RZ ;  /* 0x0000ee0000020a27 */ /* 0x000fca00078e00ff */
[----:B------:R-:W-:-:S05]  /*01b0*/  @P0 SHF.R.U32.HI R217, RZ, c[0x0][0x3bc], R2 ;  /* 0x0000ef00ffd90a19 */ /* 0x000fca0000011602 */
[----:B------:R-:W-:-:S03]  /*01c0*/  IMAD R3, R217, c[0x0][0x3b4], RZ ;  /* 0x0000ed00d9037a24 */ /* 0x000fc600078e02ff */
.L_x_1190:
        /* <DEDUP_REMOVED lines=10> */
.L_x_1188:
        /* <DEDUP_REMOVED lines=16> */
.L_x_1192:
[----:B------:R-:W-:Y:S02]  /*0370*/  MOV R0, c[0x0][0x3b4] ;  /* 0x0000ed0000007a02 */ /* 0x000fe40000000f00 */
[----:B------:R-:W-:Y:S02]  /*0380*/  MOV R217, R2 ;  /* 0x0000000200d97202 */ /* 0x000fe40000000f00 */
[----:B------:R-:W-:-:S13]  /*0390*/  ISETP.NE.AND P0, PT, R0, 0x1, PT ;  /* 0x000000010000780c */ /* 0x000fda0003f05270 */
[----:B------:R-:W-:-:S05]  /*03a0*/  @P0 IMAD.HI.U32 R0, R2, c[0x0][0x3b8], RZ ;  /* 0x0000ee0002000a27 */ /* 0x000fca00078e00ff */
[----:B------:R-:W-:-:S05]  /*03b0*/  @P0 SHF.R.U32.HI R217, RZ, c[0x0][0x3bc], R0 ;  /* 0x0000ef00ffd90a19 */ /* 0x000fca0000011600 */
[----:B------:R-:W-:-:S03]  /*03c0*/  IMAD R3, R217, c[0x0][0x3b4], RZ ;  /* 0x0000ed00d9037a24 */ /* 0x000fc600078e02ff */
.L_x_1193:
        /* <DEDUP_REMOVED lines=9> */
.L_x_1191:
        /* <DEDUP_REMOVED lines=427> */
.L_x_1196:
[----:B------:R-:W-:Y:S05]  /*1f10*/  BSYNC B0 ;  /* 0x0000000000007941 */ /* 0x000fea0003800000 */
.L_x_1195:
        /* <DEDUP_REMOVED lines=80> */
.L_x_1199:
        /* <DEDUP_REMOVED lines=132> */
.L_x_1197:
        /* <DEDUP_REMOVED lines=455> */
.L_x_1198:
        /* <DEDUP_REMOVED lines=243> */
.L_x_1194:
[----:B------:R-:W-:Y:S05]  /*5800*/  @P1 EXIT ;  /* 0x000000000000194d */ /* 0x000fea0003800000 */
[----:B------:R-:W-:Y:S01]  /*5810*/  MOV R0, 0x1 ;  /* 0x0000000100007802 */ /* 0x000fe20000000f00 */
[----:B------:R-:W-:Y:S01]  /*5820*/  IMAD R5, R217, 0x3000, RZ ;  /* 0x00003000d9057824 */ /* 0x000fe200078e02ff */
[----:B------:R-:W-:Y:S01]  /*5830*/  BAR.SYNC.DEFER_BLOCKING 0x1, 0x100 ;  /* 0x0044000000007b1d */ /* 0x000fe20000010000 */
[----:B------:R-:W-:Y:S02]  /*5840*/  SHF.R.S32.HI R2, RZ, 0x1f, R216 ;  /* 0x0000001fff027819 */ /* 0x000fe400000114d8 */
[----:B------:R-:W-:-:S02]  /*5850*/  ISETP.NE.AND P1, PT, R0, c[0x0][0x338], PT ;  /* 0x0000ce0000007a0c */ /* 0x000fc40003f25270 */
[----:B------:R-:W-:Y:S02]  /*5860*/  SHF.R.S32.HI R3, RZ, 0x1f, R5 ;  /* 0x0000001fff037819 */ /* 0x000fe40000011405 */
[----:B------:R-:W-:-:S04]  /*5870*/  IADD3 R4, P0, R5, R226, RZ ;  /* 0x000000e205047210 */ /* 0x000fc80007f1e0ff */
[----:B------:R-:W-:-:S05]  /*5880*/  LEA.HI.X.SX32 R5, R226, R3, 0x1, P0 ;  /* 0x00000003e2057211 */ /* 0x000fca00000f0eff */
[----:B------:R-:W-:-:S05]  /*5890*/  @P1 IMAD.HI.U32 R0, R214, c[0x0][0x33c], RZ ;  /* 0x0000cf00d6001a27 */ /* 0x000fca00078e00ff */
[----:B------:R-:W-:-:S04]  /*58a0*/  @P1 SHF.R.U32.HI R214, RZ, c[0x0][0x340], R0 ;  /* 0x0000d000ffd61a19 */ /* 0x000fc80000011600 */
[----:B------:R-:W-:Y:S01]  /*58b0*/  SHF.R.S32.HI R3, RZ, 0x1f, R214 ;  /* 0x0000001fff037819 */ /* 0x000fe200000114d6 */
[----:B------:R-:W-:-:S04]  /*58c0*/  IMAD.WIDE.U32 R6, R214, c[0x0][0x328], R4 ;  /* 0x0000ca00d6067a25 */ /* 0x000fc800078e0004 */
[C---:B------:R-:W-:Y:S02]  /*58d0*/  IMAD R9, R3.reuse, c[0x0][0x328], RZ ;  /* 0x0000ca0003097a24 */ /* 0x040fe400078e02ff */
[----:B------:R-:W-:Y:S02]  /*58e0*/  IMAD R3, R3, c[0x0][0x300], RZ ;  /* 0x0000c00003037a24 */ /* 0x000fe400078e02ff */
[C---:B------:R-:W-:Y:S02]  /*58f0*/  IMAD R0, R214.reuse, c[0x0][0x32c], R9 ;  /* 0x0000cb00d6007a24 */ /* 0x040fe400078e0209 */
[----:B------:R-:W-:-:S03]  /*5900*/  IMAD.WIDE.U32 R4, R214, c[0x0][0x300], R4 ;  /* 0x0000c000d6047a25 */ /* 0x000fc600078e0004 */
[----:B------:R-:W-:Y:S01]  /*5910*/  IADD3 R7, R7, R0, RZ ;  /* 0x0000000007077210 */ /* 0x000fe20007ffe0ff */
[----:B------:R-:W-:Y:S02]  /*5920*/  IMAD R214, R214, c[0x0][0x304], R3 ;  /* 0x0000c100d6d67a24 */ /* 0x000fe400078e0203 */
[----:B------:R-:W-:Y:S02]  /*5930*/  IMAD R3, R2, c[0x0][0x330], RZ ;  /* 0x0000cc0002037a24 */ /* 0x000fe400078e02ff */
[C---:B------:R-:W-:Y:S01]  /*5940*/  IMAD.WIDE.U32 R6, R216.reuse, c[0x0][0x330], R6 ;  /* 0x0000cc00d8067a25 */ /* 0x040fe200078e0006 */
[----:B------:R-:W-:Y:S02]  /*5950*/  IADD3 R215, R5, R214, RZ ;  /* 0x000000d605d77210 */ /* 0x000fe40007ffe0ff */
[----:B------:R-:W-:Y:S01]  /*5960*/  MOV R214, R4 ;  /* 0x0000000400d67202 */ /* 0x000fe20000000f00 */
[----:B------:R-:W-:Y:S01]  /*5970*/  IMAD R3, R216, c[0x0][0x334], R3 ;  /* 0x0000cd00d8037a24 */ /* 0x000fe200078e0203 */
[----:B------:R-:W-:Y:S01]  /*5980*/  LEA R8, P1, R6, c[0x0][0x310], 0x2 ;  /* 0x0000c40006087a11 */ /* 0x000fe200078210ff */
[----:B------:R-:W-:-:S02]  /*5990*/  IMAD R5, R2, c[0x0][0x308], RZ ;  /* 0x0000c20002057a24 */ /* 0x000fc400078e02ff */
        /* <DEDUP_REMOVED lines=104> */
.L_x_1200:
        /* <DEDUP_REMOVED lines=14> */
.L_x_1433:


//--------------------- .text._ZN7cutlass13device_kernelIN5flash19enable_sm80_to_sm89INS1_16FlashAttnBwdSm80INS1_25CollectiveMainloopBwdSm80ILi2ELi2EN4cute5tupleIJNS5_1CILi64EEENS7_ILi128EEENS7_ILi96EEEEEENS_6half_tEfNS_4arch4Sm80ELb1ELb0ELb0ELb0ELb1ELb0ELb0ELb0ELi2ELi2ELi4ELi2ELb0EEENS1_24CollectiveEpilogueBwdGQAISB_fSE_Li256ELb0ELb1EEENS1_25SingleTileBwdLPTSchedulerILb0ELi128ELb1EEEEEEEEEvNT_6ParamsE --------------------------
	.section	.text._ZN7cutlass13device_kernelIN5flash19enable_sm80_to_sm89INS1_16FlashAttnBwdSm80INS1_25CollectiveMainloopBwdSm80ILi2ELi2EN4cute5tupleIJNS5_1CILi64EEENS7_ILi128EEENS7_ILi96EEEEEENS_6half_tEfNS_4arch4Sm80ELb1ELb0ELb0ELb0ELb1ELb0ELb0ELb0ELi2ELi2ELi4ELi2ELb0EEENS1_24CollectiveEpilogueBwdGQAISB_fSE_Li256ELb0ELb1EEENS1_25SingleTileBwdLPTSchedulerILb0ELi128ELb1EEEEEEEEEvNT_6ParamsE,"ax",@progbits
	.sectioninfo	@"SHI_REGISTERS=255"
	.align	128
.text._ZN7cutlass13device_kernelIN5flash19enable_sm80_to_sm89INS1_16FlashAttnBwdSm80INS1_25CollectiveMainloopBwdSm80ILi2ELi2EN4cute5tupleIJNS5_1CILi64EEENS7_ILi128EEENS7_ILi96EEEEEENS_6half_tEfNS_4arch4Sm80ELb1ELb0ELb0ELb0ELb1ELb0ELb0ELb0ELi2ELi2ELi4ELi2ELb0EEENS1_24CollectiveEpilogueBwdGQAISB_fSE_Li256ELb0ELb1EEENS1_25SingleTileBwdLPTSchedulerILb0ELi128ELb1EEEEEEEEEvNT_6ParamsE:
        .type           _ZN7cutlass13device_kernelIN5flash19enable_sm80_to_sm89INS1_16FlashAttnBwdSm80INS1_25CollectiveMainloopBwdSm80ILi2ELi2EN4cute5tupleIJNS5_1CILi64EEENS7_ILi128EEENS7_ILi96EEEEEENS_6half_tEfNS_4arch4Sm80ELb1ELb0ELb0ELb0ELb1ELb0ELb0ELb0ELi2ELi2ELi4ELi2ELb0EEENS1_24CollectiveEpilogueBwdGQAISB_fSE_Li256ELb0ELb1EEENS1_25SingleTileBwdLPTSchedulerILb0ELi128ELb1EEEEEEEEEvNT_6ParamsE,@function
        .size           _ZN7cutlass13device_kernelIN5flash19enable_sm80_to_sm89INS1_16FlashAttnBwdSm80INS1_25CollectiveMainloopBwdSm80ILi2ELi2EN4cute5tupleIJNS5_1CILi64EEENS7_ILi128EEENS7_ILi96EEEEEENS_6half_tEfNS_4arch4Sm80ELb1ELb0ELb0ELb0ELb1ELb0ELb0ELb0ELi2ELi2ELi4ELi2ELb0EEENS1_24CollectiveEpilogueBwdGQAISB_fSE_Li256ELb0ELb1EEENS1_25SingleTileBwdLPTSchedulerILb0ELi128ELb1EEEEEEEEEvNT_6ParamsE,(.L_x_1434 - _ZN7cutlass13device_kernelIN5flash19enable_sm80_to_sm89INS1_16FlashAttnBwdSm80INS1_25CollectiveMainloopBwdSm80ILi2ELi2EN4cute5tupleIJNS5_1CILi64EEENS7_ILi128EEENS7_ILi96EEEEEENS_6half_tEfNS_4arch4Sm80ELb1ELb0ELb0ELb0ELb1ELb0ELb0ELb0ELi2ELi2ELi4ELi2ELb0EEENS1_24CollectiveEpilogueBwdGQAISB_fSE_Li256ELb0ELb1EEENS1_25SingleTileBwdLPTSchedulerILb0ELi128ELb1EEEEEEEEEvNT_6ParamsE)
        .other          _ZN7cutlass13device_kernelIN5flash19enable_sm80_to_sm89INS1_16FlashAttnBwdSm80INS1_25CollectiveMainloopBwdSm80ILi2ELi2EN4cute5tupleIJNS5_1CILi64EEENS7_ILi128EEENS7_ILi96EEEEEENS_6half_tEfNS_4arch4Sm80ELb1ELb0ELb0ELb0ELb1ELb0ELb0ELb0ELi2ELi2ELi4ELi2ELb0EEENS1_24CollectiveEpilogueBwdGQAISB_fSE_Li256ELb0ELb1EEENS1_25SingleTileBwdLPTSchedulerILb0ELi128ELb1EEEEEEEEEvNT_6ParamsE,@"STO_CUDA_ENTRY STV_DEFAULT"
_ZN7cutlass13device_kernelIN5flash19enable_sm80_to_sm89INS1_16FlashAttnBwdSm80INS1_25CollectiveMainloopBwdSm80ILi2ELi2EN4cute5tupleIJNS5_1CILi64EEENS7_ILi128EEENS7_ILi96EEEEEENS_6half_tEfNS_4arch4Sm80ELb1ELb0ELb0ELb0ELb1ELb0ELb0ELb0ELi2ELi2ELi4ELi2ELb0EEENS1_24CollectiveEpilogueBwdGQAISB_fSE_Li256ELb0ELb1EEENS1_25SingleTileBwdLPTSchedulerILb0ELi128ELb1EEEEEEEEEvNT_6ParamsE:
        /* <DEDUP_REMOVED lines=23> */
.L_x_1202:
[----:B------:R-:W-:-:S04]  /*0170*/  MOV R0, c[0x0][0x3b4] ;  /* 0x0000ed0000007a02 */ /* 0x000fc80000000f00 */
[----:B------:R-:W-:Y:S02]  /*0180*/  ISETP.NE.AND P0, PT, R0, 0x1, PT ;  /* 0x000000010000780c */ /* 0x000fe40003f05270 */
[----:B------:R-:W-:-:S11]  /*0190*/  MOV R0, R2 ;  /* 0x0000000200007202 */ /* 0x000fd60000000f00 */
[----:B------:R-:W-:-:S05]  /*01a0*/  @P0 IMAD.HI.U32 R3, R2, c[0x0][0x3b8], RZ ;  /* 0x0000ee0002030a27 */ /* 0x000fca00078e00ff */
[----:B------:R-:W-:-:S05]  /*01b0*/  @P0 SHF.R.U32.HI R0, RZ, c[0x0][0x3bc], R3 ;  /* 0x0000ef00ff000a19 */ /* 0x000fca0000011603 */
[----:B------:R-:W-:Y:S02]  /*01c0*/  IMAD R5, R0, c[0x0][0x3b4], RZ ;  /* 0x0000ed0000057a24 */ /* 0x000fe400078e02ff */
.L_x_1203:
        /* <DEDUP_REMOVED lines=12> */
.L_x_1201:
        /* <DEDUP_REMOVED lines=16> */
.L_x_1205:
[----:B------:R-:W-:-:S04]  /*0390*/  MOV R0, c[0x0][0x3b4] ;  /* 0x0000ed0000007a02 */ /* 0x000fc80000000f00 */
[----:B------:R-:W-:Y:S02]  /*03a0*/  ISETP.NE.AND P0, PT, R0, 0x1, PT ;  /* 0x000000010000780c */ /* 0x000fe40003f05270 */
[----:B------:R-:W-:-:S11]  /*03b0*/  MOV R0, R3 ;  /* 0x0000000300007202 */ /* 0x000fd60000000f00 */
[----:B------:R-:W-:-:S05]  /*03c0*/  @P0 IMAD.HI.U32 R2, R3, c[0x0][0x3b8], RZ ;  /* 0x0000ee0003020a27 */ /* 0x000fca00078e00ff */
[----:B------:R-:W-:-:S05]  /*03d0*/  @P0 SHF.R.U32.HI R0, RZ, c[0x0][0x3bc], R2 ;  /* 0x0000ef00ff000a19 */ /* 0x000fca0000011602 */
[----:B------:R-:W-:Y:S02]  /*03e0*/  IMAD R4, R0, c[0x0][0x3b4], RZ ;  /* 0x0000ed0000047a24 */ /* 0x000fe400078e02ff */
.L_x_1206:
        /* <DEDUP_REMOVED lines=11> */
.L_x_1204:
        /* <DEDUP_REMOVED lines=427> */
.L_x_1209:
[----:B------:R-:W-:Y:S05]  /*1f50*/  BSYNC B0 ;  /* 0x0000000000007941 */ /* 0x000fea0003800000 */
.L_x_1208:
        /* <DEDUP_REMOVED lines=80> */
.L_x_1212:
        /* <DEDUP_REMOVED lines=100> */
[----:B---34-:R-:W-:Y:S01]  /*2aa0*/  SHF.R.S32.HI R3, RZ, 0x1f, R245 ;  /* 0x0000001fff037819 */ /* 0x018fe200000114f5 */
        /* <DEDUP_REMOVED lines=31> */
.L_x_1210:
[-C--:B--234-:R-:W-:Y:S01]  /*2ca0*/  HMMA.16816.F32 R36, R164, R168.reuse, RZ ;  /* 0x000000a8a424723c */ /* 0x09cfe200000018ff */
        /* <DEDUP_REMOVED lines=454> */
.L_x_1211:
[-C--:B-12-4-:R-:W-:Y:S01]  /*4910*/  HMMA.16816.F32 R4, R28, R2.reuse, RZ ;  /* 0x000000021c04723c */ /* 0x096fe200000018ff */
        /* <DEDUP_REMOVED lines=242> */
.L_x_1207:
[----:B------:R-:W-:Y:S05]  /*5840*/  @P1 EXIT ;  /* 0x000000000000194d */ /* 0x000fea0003800000 */
[----:B------:R-:W-:Y:S01]  /*5850*/  IMAD.MOV.U32 R0, RZ, RZ, 0x1 ;  /* 0x00000001ff007424 */ /* 0x000fe200078e00ff */
[----:B------:R-:W-:Y:S01]  /*5860*/  BAR.SYNC.DEFER_BLOCKING 0x1, 0x100 ;  /* 0x0044000000007b1d */ /* 0x000fe20000010000 */
[----:B------:R-:W-:Y:S02]  /*5870*/  IMAD R3, R214, c[0x0][0x358], RZ ;  /* 0x0000d600d6037a24 */ /* 0x000fe400078e02ff */
[----:B------:R-:W-:Y:S01]  /*5880*/  IMAD R5, R217, c[0x0][0x2f4], RZ ;  /* 0x0000bd00d9057a24 */ /* 0x000fe200078e02ff */
[----:B------:R-:W-:Y:S01]  /*5890*/  ISETP.NE.AND P0, PT, R0, c[0x0][0x338], PT ;  /* 0x0000ce0000007a0c */ /* 0x000fe20003f05270 */
[----:B------:R-:W-:Y:S01]  /*58a0*/  IMAD.MOV.U32 R4, RZ, RZ, R216 ;  /* 0x000000ffff047224 */ /* 0x000fe200078e00d8 */
[----:B------:R-:W-:Y:S01]  /*58b0*/  BSSY B0, `(.L_x_1213) ;  /* 0x0000017000007945 */ /* 0x000fe20003800000 */
[----:B------:R-:W-:-:S05]  /*58c0*/  IMAD R3, R3, c[0x0][0x2f4], RZ ;  /* 0x0000bd0003037a24 */ /* 0x000fca00078e02ff */
[----:B------:R-:W-:-:S05]  /*58d0*/  SHF.R.S32.HI R2, RZ, 0x1f, R3 ;  /* 0x0000001fff027819 */ /* 0x000fca0000011403 */
[----:B------:R-:W-:-:S05]  /*58e0*/  @P0 IMAD.HI.U32 R0, R216, c[0x0][0x33c], RZ ;  /* 0x0000cf00d8000a27 */ /* 0x000fca00078e00ff */
[----:B------:R-:W-:Y:S02]  /*58f0*/  @P0 SHF.R.U32.HI R4, RZ, c[0x0][0x340], R0 ;  /* 0x0000d000ff040a19 */ /* 0x000fe40000011600 */
[----:B------:R-:W-:Y:S02]  /*5900*/  SHF.R.S32.HI R0, RZ, 0x1f, R5 ;  /* 0x0000001fff007819 */ /* 0x000fe40000011405 */
[--C-:B------:R-:W-:Y:S02]  /*5910*/  IADD3 R5, P1, P0, R3, R5, R4.reuse ;  /* 0x0000000503057210 */ /* 0x100fe4000783e004 */
[----:B------:R-:W-:-:S04]  /*5920*/  SHF.R.S32.HI R3, RZ, 0x1f, R4 ;  /* 0x0000001fff037819 */ /* 0x000fc80000011404 */
[----:B------:R-:W-:Y:S01]  /*5930*/  IADD3.X R2, R2, R0, R3, P1, P0 ;  /* 0x0000000002027210 */ /* 0x000fe20000fe0403 */
[C---:B------:R-:W-:Y:S01]  /*5940*/  IMAD.SHL.U32 R0, R5.reuse, 0x4, RZ ;  /* 0x0000000405007824 */ /* 0x040fe200078e00ff */
        /* <DEDUP_REMOVED lines=8> */
.L_x_1215:
[----:B------:R-:W2:Y:S01]  /*59d0*/  LDG.E.STRONG.GPU R7, [R8.64] ;  /* 0x0000000808077981 */ /* 0x000ea2000c1ef900 */
[----:B------:R-:W-:Y:S01]  /*59e0*/  YIELD ;  /* 0x0000000000007946 */ /* 0x000fe20003800000 */
[----:B--2---:R-:W-:Y:S01]  /*59f0*/  ISETP.NE.AND P0, PT, R7, R6, PT ;  /* 0x000000060700720c */ /* 0x004fe20003f05270 */
[----:B------:R-:W-:-:S12]  /*5a00*/  CCTL.IVALL ;  /* 0x00000000ff00798f */ /* 0x000fd80002000000 */
[----:B------:R-:W-:Y:S05]  /*5a10*/  @P0 BRA `(.L_x_1215) ;  /* 0xffffffb000000947 */ /* 0x000fea000383ffff */
.L_x_1214:
[----:B------:R-:W-:Y:S05]  /*5a20*/  BSYNC B0 ;  /* 0x0000000000007941 */ /* 0x000fea0003800000 */
.L_x_1213:
[----:B------:R-:W-:Y:S01]  /*5a30*/  MOV R7, 0xffffffff ;  /* 0xffffffff00077802 */ /* 0x000fe20000000f00 */
[----:B------:R-:W-:Y:S05]  /*5a40*/  BRA.CONV ~URZ, `(.L_x_1216) ;  /* 0x000000237f007947 */ /* 0x000fea000b800000 */
[----:B------:R-:W-:Y:S02]  /*5a50*/  MOV R10, 0x5a70 ;  /* 0x00005a70000a7802 */ /* 0x000fe40000000f00 */
[----:B------:R-:W-:Y:S05]  /*5a60*/  CALL.REL.NOINC `($__internal_10_$__cuda_sm70_warpsync) ;  /* 0x00000a8000007944 */ /* 0x000fea0003c00000 */
.L_x_1216:
[----:B------:R-:W-:Y:S01]  /*5a70*/  IMAD R11, R214, 0x3000, RZ ;  /* 0x00003000d60b7824 */ /* 0x000fe200078e02ff */
[----:B------:R-:W-:-:S06]  /*5a80*/  NOP ;  /* 0x0000000000007918 */ /* 0x000fcc0000000000 */
[----:B------:R-:W-:Y:S01]  /*5a90*/  SHF.R.S32.HI R13, RZ, 0x1f, R11 ;  /* 0x0000001fff0d7819 */ /* 0x000fe2000001140b */
[----:B------:R-:W-:Y:S01]  /*5aa0*/  IMAD R10, R5, c[0x0][0x330], RZ ;  /* 0x0000cc00050a7a24 */ /* 0x000fe200078e02ff */
[----:B------:R-:W-:Y:S01]  /*5ab0*/  IADD3 R12, P0, R11, R226, RZ ;  /* 0x000000e20b0c7210 */ /* 0x000fe20007f1e0ff */
[----:B------:R-:W-:Y:S02]  /*5ac0*/  IMAD R11, R3, c[0x0][0x328], RZ ;  /* 0x0000ca00030b7a24 */ /* 0x000fe400078e02ff */
[----:B------:R-:W-:Y:S01]  /*5ad0*/  IMAD R10, R217, c[0x0][0x334], R10 ;  /* 0x0000cd00d90a7a24 */ /* 0x000fe200078e020a */
[----:B------:R-:W-:Y:S01]  /*5ae0*/  LEA.HI.X.SX32 R13, R226, R13, 0x1, P0 ;  /* 0x0000000de20d7211 */ /* 0x000fe200000f0eff */
[----:B------:R-:W-:-:S04]  /*5af0*/  IMAD R11, R4, c[0x0][0x32c], R11 ;  /* 0x0000cb00040b7a24 */ /* 0x000fc800078e020b */
        /* <DEDUP_REMOVED lines=56> */
[----:B-1----:R-:W-:Y:S05]  /*5e80*/  CALL.REL.NOINC `($__internal_10_$__cuda_sm70_warpsync) ;  /* 0x0000066000007944 */ /* 0x002fea0003c00000 */
.L_x_1217:
        /* <DEDUP_REMOVED lines=12> */
.L_x_1219:
[----:B------:R-:W-:Y:S05]  /*5f50*/  BSYNC B0 ;  /* 0x0000000000007941 */ /* 0x000fea0003800000 */
.L_x_1218:
[----:B--2---:R-:W-:Y:S01]  /*5f60*/  IADD3 R8, P0, R0, c[0x0][0x348], RZ ;  /* 0x0000d20000087a10 */ /* 0x004fe20007f1e0ff */
[----:B------:R-:W-:Y:S03]  /*5f70*/  BSSY B0, `(.L_x_1220) ;  /* 0x0000008000007945 */ /* 0x000fe60003800000 */
[----:B------:R-:W-:Y:S01]  /*5f80*/  IADD3.X R9, R2, c[0x0][0x34c], RZ, P0, !PT ;  /* 0x0000d30002097a10 */ /* 0x000fe200007fe4ff */
[----:B------:R-:W-:Y:S05]  /*5f90*/  @P1 BRA `(.L_x_1221) ;  /* 0x0000005000001947 */ /* 0x000fea0003800000 */
.L_x_1222:
[----:B------:R-:W2:Y:S01]  /*5fa0*/  LDG.E.STRONG.GPU R11, [R8.64] ;  /* 0x00000008080b7981 */ /* 0x000ea2000c1ef900 */
[----:B------:R-:W-:Y:S01]  /*5fb0*/  YIELD ;  /* 0x0000000000007946 */ /* 0x000fe20003800000 */
[----:B--2---:R-:W-:Y:S01]  /*5fc0*/  ISETP.NE.AND P0, PT, R11, R6, PT ;  /* 0x000000060b00720c */ /* 0x004fe20003f05270 */
[----:B------:R-:W-:-:S12]  /*5fd0*/  CCTL.IVALL ;  /* 0x00000000ff00798f */ /* 0x000fd80002000000 */
[----:B------:R-:W-:Y:S05]  /*5fe0*/  @P0 BRA `(.L_x_1222) ;  /* 0xffffffb000000947 */ /* 0x000fea000383ffff */
.L_x_1221:
[----:B------:R-:W-:Y:S05]  /*5ff0*/  BSYNC B0 ;  /* 0x0000000000007941 */ /* 0x000fea0003800000 */
.L_x_1220:
[----:B------:R-:W-:Y:S05]  /*6000*/  BRA.CONV ~URZ, `(.L_x_1223) ;  /* 0x000000237f007947 */ /* 0x000fea000b800000 */
[----:B------:R-:W-:Y:S02]  /*6010*/  MOV R10, 0x6030 ;  /* 0x00006030000a7802 */ /* 0x000fe40000000f00 */
[----:B-1----:R-:W-:Y:S05]  /*6020*/  CALL.REL.NOINC `($__internal_10_$__cuda_sm70_warpsync) ;  /* 0x000004c000007944 */ /* 0x002fea0003c00000 */
.L_x_1223:
        /* <DEDUP_REMOVED lines=63> */
[----:B-12---:R-:W-:Y:S05]  /*6420*/  CALL.REL.NOINC `($__internal_10_$__cuda_sm70_warpsync) ;  /* 0x000000c000007944 */ /* 0x006fea0003c00000 */
.L_x_1224:
[----:B------:R-:W-:-:S06]  /*6430*/  NOP ;  /* 0x0000000000007918 */ /* 0x000fcc0000000000 */
[----:B------:R-:W-:Y:S05]  /*6440*/  @P1 EXIT ;  /* 0x000000000000194d */ /* 0x000fea0003800000 */
[----:B------:R-:W-:Y:S01]  /*6450*/  @!PT LDS RZ, [RZ] ;  /* 0x00000000fffff984 */ /* 0x000fe20000000800 */
[----:B------:R-:W-:Y:S01]  /*6460*/  @!PT LDS RZ, [RZ] ;  /* 0x00000000fffff984 */ /* 0x000fe20000000800 */
[----:B------:R-:W-:Y:S01]  /*6470*/  @!PT LDS RZ, [RZ] ;  /* 0x00000000fffff984 */ /* 0x000fe20000000800 */
[----:B------:R-:W-:Y:S01]  /*6480*/  @!PT LDS RZ, [RZ] ;  /* 0x00000000fffff984 */ /* 0x000fe20000000800 */
[----:B------:R-:W-:Y:S06]  /*6490*/  MEMBAR.ALL.GPU ;  /* 0x0000000000007992 */ /* 0x000fec000000a000 */
[----:B--2---:R-:W-:Y:S01]  /*64a0*/  MOV R3, 0x1 ;  /* 0x0000000100037802 */ /* 0x004fe20000000f00 */
[----:B------:R-:W-:-:S00]  /*64b0*/  ERRBAR ;  /* 0x00000000000079ab */ /* 0x000fc00000000000 */
[----:B012345:R-:W-:-:S05]  /*64c0*/  CCTL.IVALL ;  /* 0x00000000ff00798f */ /* 0x03ffca0002000000 */
[----:B------:R-:W-:Y:S01]  /*64d0*/  RED.E.ADD.S32.STRONG.GPU [R8.64], R3 ;  /* 0x000000030800798e */ /* 0x000fe2000c10e388 */
[----:B------:R-:W-:Y:S05]  /*64e0*/  EXIT ;  /* 0x000000000000794d */ /* 0x000fea0003800000 */
        .weak           $__internal_10_$__cuda_sm70_warpsync
        .type           $__internal_10_$__cuda_sm70_warpsync,@function
        .size           $__internal_10_$__cuda_sm70_warpsync,(.L_x_1434 - $__internal_10_$__cuda_sm70_warpsync)
$__internal_10_$__cuda_sm70_warpsync:
[----:B------:R-:W-:Y:S01]  /*64f0*/  MOV R11, 0x0 ;  /* 0x00000000000b7802 */ /* 0x000fe20000000f00 */
[----:B------:R-:W-:Y:S04]  /*6500*/  WARPSYNC R7 ;  /* 0x0000000700007348 */ /* 0x000fe80003800000 */
[----:B------:R-:W-:Y:S05]  /*6510*/  RET.REL.NODEC R10 `(_ZN7cutlass13device_kernelIN5flash19enable_sm80_to_sm89INS1_16FlashAttnBwdSm80INS1_25CollectiveMainloopBwdSm80ILi2ELi2EN4cute5tupleIJNS5_1CILi64EEENS7_ILi128EEENS7_ILi96EEEEEENS_6half_tEfNS_4arch4Sm80ELb1ELb0ELb0ELb0ELb1ELb0ELb0ELb0ELi2ELi2ELi4ELi2ELb0EEENS1_24CollectiveEpilogueBwdGQAISB_fSE_Li256ELb0ELb1EEENS1_25SingleTileBwdLPTSchedulerILb0ELi128ELb1EEEEEEEEEvNT_6ParamsE) ;  /* 0xffff9ae00a007950 */ /* 0x000fea0003c3ffff */
.L_x_1225:
        /* <DEDUP_REMOVED lines=14> */
.L_x_1434:


//--------------------- .text._ZN7cutlass13device_kernelIN5flash22FlashAttnBwdPreprocessIN4cute5tupleIJNS3_1CILi64EEENS5_ILi96EEEEEENS_6half_tEfNS_4arch4Sm80ELb1ELb0EEEEEvNT_6ParamsE --------------------------
	.section	.text._ZN7cutlass13device_kernelIN5flash22FlashAttnBwdPreprocessIN4cute5tupleIJNS3_1CILi64EEENS5_ILi96EEEEEENS_6half_tEfNS_4arch4Sm80ELb1ELb0EEEEEvNT_6ParamsE,"ax",@progbits
	.sectioninfo	@"SHI_REGISTERS=46"
	.align	128
.text._ZN7cutlass13device_kernelIN5flash22FlashAttnBwdPreprocessIN4cute5tupleIJNS3_1CILi64EEENS5_ILi96EEEEEENS_6half_tEfNS_4arch4Sm80ELb1ELb0EEEEEvNT_6ParamsE:
        .type           _ZN7cutlass13device_kernelIN5flash22FlashAttnBwdPreprocessIN4cute5tupleIJNS3_1CILi64EEENS5_ILi96EEEEEENS_6half_tEfNS_4arch4Sm80ELb1ELb0EEEEEvNT_6ParamsE,@function
        .size           _ZN7cutlass13device_kernelIN5flash22FlashAttnBwdPreprocessIN4cute5tupleIJNS3_1CILi64EEENS5_ILi96EEEEEENS_6half_tEfNS_4arch4Sm80ELb1ELb0EEEEEvNT_6ParamsE,(.L_x_1436 - _ZN7cutlass13device_kernelIN5flash22FlashAttnBwdPreprocessIN4cute5tupleIJNS3_1CILi64EEENS5_ILi96EEEEEENS_6half_tEfNS_4arch4Sm80ELb1ELb0EEEEEvNT_6ParamsE)
        .other          _ZN7cutlass13device_kernelIN5flash22FlashAttnBwdPreprocessIN4cute5tupleIJNS3_1CILi64EEENS5_ILi96EEEEEENS_6half_tEfNS_4arch4Sm80ELb1ELb0EEEEEvNT_6ParamsE,@"STO_CUDA_ENTRY STV_DEFAULT"
_ZN7cutlass13device_kernelIN5flash22FlashAttnBwdPreprocessIN4cute5tupleIJNS3_1CILi64EEENS5_ILi96EEEEEENS_6half_tEfNS_4arch4Sm80ELb1ELb0EEEEEvNT_6ParamsE:
[----:B------:R-:W-:Y:S02]  /*0000*/  MOV R1, c[0x0][0x28] ;  /* 0x00000a0000017a02 */ /* 0x000fe40000000f00 */
[----:B------:R-:W0:Y:S01]  /*0010*/  S2R R0, SR_CTAID.X ;  /* 0x0000000000007919 */ /* 0x000e220000002500 */
[----:B------:R-:W-:-:S03]  /*0020*/  ULDC.64 UR6, c[0x0][0x118] ;  /* 0x0000460000067ab9 */ /* 0x000fc60000000a00 */
[----:B------:R-:W1:Y:S04]  /*0030*/  S2R R2, SR_TID.X ;  /* 0x0000000000027919 */ /* 0x000e680000002100 */
[----:B------:R-:W2:Y:S01]  /*0040*/  S2R R7, SR_CTAID.Z ;  /* 0x0000000000077919 */ /* 0x000ea20000002700 */
[----:B0-----:R-:W-:Y:S02]  /*0050*/  SHF.L.U32 R3, R0, 0x6, RZ ;  /* 0x0000000600037819 */ /* 0x001fe400000006ff */
[----:B-1----:R-:W-:Y:S02]  /*0060*/  ISETP.GT.AND P0, PT, R2, 0x3f, PT ;  /* 0x0000003f0200780c */ /* 0x002fe40003f04270 */
[----:B------:R-:W-:-:S04]  /*0070*/  IADD3 R5, -R3, c[0x0][0x168], RZ ;  /* 0x00005a0003057a10 */ /* 0x000fc80007ffe1ff */
[----:B------:R-:W-:-:S13]  /*0080*/  ISETP.GE.OR P1, PT, R2, R5, P0 ;  /* 0x000000050200720c */ /* 0x000fda0000726670 */
[----:B------:R-:W0:Y:S01]  /*0090*/  @!P1 S2R R11, SR_CTAID.Y ;  /* 0x00000000000b9919 */ /* 0x000e220000002600 */
[----:B------:R-:W-:Y:S02]  /*00a0*/  @!P1 SHF.R.S32.HI R4, RZ, 0x1f, R2 ;  /* 0x0000001fff049819 */ /* 0x000fe40000011402 */
[----:B------:R-:W-:-:S04]  /*00b0*/  @!P1 IADD3 R8, P2, R3, R2, RZ ;  /* 0x0000000203089210 */ /* 0x000fc80007f5e0ff */
[----:B------:R-:W-:Y:S02]  /*00c0*/  @!P1 LEA.HI.X.SX32 R9, R3, R4, 0x1, P2 ;  /* 0x0000000403099211 */ /* 0x000fe400010f0eff */
[----:B--2---:R-:W-:Y:S02]  /*00d0*/  SHF.R.S32.HI R4, RZ, 0x1f, R7 ;  /* 0x0000001fff047819 */ /* 0x004fe40000011407 */
[----:B0-----:R-:W-:Y:S01]  /*00e0*/  @!P1 SHF.R.S32.HI R6, RZ, 0x1f, R11 ;  /* 0x0000001fff069819 */ /* 0x001fe2000001140b */
[----:B------:R-:W-:-:S04]  /*00f0*/  @!P1 IMAD.WIDE.U32 R8, R11, c[0x0][0x1e0], R8 ;  /* 0x000078000b089a25 */ /* 0x000fc800078e0008 */
[----:B------:R-:W-:-:S04]  /*0100*/  @!P1 IMAD R6, R6, c[0x0][0x1e0], RZ ;  /* 0x0000780006069a24 */ /* 0x000fc800078e02ff */
[----:B------:R-:W-:Y:S02]  /*0110*/  @!P1 IMAD R11, R11, c[0x0][0x1e4], R6 ;  /* 0x000079000b0b9a24 */ /* 0x000fe400078e0206 */
[----:B------:R-:W-:-:S03]  /*0120*/  @!P1 IMAD R6, R4, c[0x0][0x1e8], RZ ;  /* 0x00007a0004069a24 */ /* 0x000fc600078e02ff */
[----:B------:R-:W-:Y:S01]  /*0130*/  @!P1 IADD3 R9, R9, R11, RZ ;  /* 0x0000000b09099210 */ /* 0x000fe20007ffe0ff */
[C---:B------:R-:W-:Y:S01]  /*0140*/  @!P1 IMAD R11, R7.reuse, c[0x0][0x1ec], R6 ;  /* 0x00007b00070b9a24 */ /* 0x040fe200078e0206 */
[----:B------:R-:W-:Y:S02]  /*0150*/  SHF.R.S32.HI R19, RZ, 0x1f, R2 ;  /* 0x0000001fff137819 */ /* 0x000fe40000011402 */
[----:B------:R-:W-:Y:S01]  /*0160*/  MOV R6, 0x7f800000 ;  /* 0x7f80000000067802 */ /* 0x000fe20000000f00 */
[----:B------:R-:W-:Y:S01]  /*0170*/  @!P1 IMAD.WIDE.U32 R8, R7, c[0x0][0x1e8], R8 ;  /* 0x00007a0007089a25 */ /* 0x000fe200078e0008 */
[----:B------:R-:W-:-:S03]  /*0180*/  LEA.HI R27, R19, R2, RZ, 0x2 ;  /* 0x00000002131b7211 */ /* 0x000fc600078f10ff */
[----:B------:R-:W-:Y:S01]  /*0190*/  @!P1 IMAD.IADD R9, R9, 0x1, R11 ;  /* 0x0000000109099824 */ /* 0x000fe200078e020b */
[C---:B------:R-:W-:Y:S02]  /*01a0*/  @!P1 LEA R24, P2, R8.reuse, c[0x0][0x1d8], 0x2 ;  /* 0x0000760008189a11 */ /* 0x040fe400078410ff */
[----:B------:R-:W-:Y:S02]  /*01b0*/  SHF.R.S32.HI R32, RZ, 0x2, R27 ;  /* 0x00000002ff207819 */ /* 0x000fe4000001141b */
[----:B------:R-:W-:-:S05]  /*01c0*/  @!P1 LEA.HI.X R25, R8, c[0x0][0x1dc], R9, 0x2, P2 ;  /* 0x0000770008199a11 */ /* 0x000fca00010f1409 */
[----:B------:R0:W5:Y:S01]  /*01d0*/  @!P1 LDG.E R6, [R24.64] ;  /* 0x0000000618069981 */ /* 0x000162000c1e1900 */
[----:B------:R-:W-:Y:S01]  /*01e0*/  ISETP.GE.AND P1, PT, R32, R5, PT ;  /* 0x000000052000720c */ /* 0x000fe20003f26270 */
[----:B------:R-:W-:Y:S01]  /*01f0*/  BSSY B0, `(.L_x_1226) ;  /* 0x000002c000007945 */ /* 0x000fe20003800000 */
[----:B------:R-:W-:Y:S01]  /*0200*/  LOP3.LUT R31, R27, 0xfffffffc, RZ, 0xc0, !PT ;  /* 0xfffffffc1b1f7812 */ /* 0x000fe200078ec0ff */
[----:B------:R-:W-:Y:S01]  /*0210*/  HFMA2.MMA R30, -RZ, RZ, 0, 0 ;  /* 0x00000000ff1e7435 */ /* 0x000fe200000001ff */
        /* <DEDUP_REMOVED lines=9> */
[----:B0-----:R-:W-:Y:S01]  /*02b0*/  CS2R R24, SRZ ;  /* 0x0000000000187805 */ /* 0x001fe2000001ff00 */
[----:B------:R-:W-:Y:S01]  /*02c0*/  SHF.R.S32.HI R33, RZ, 0x1f, R32 ;  /* 0x0000001fff217819 */ /* 0x000fe20000011420 */
[----:B------:R-:W-:Y:S01]  /*02d0*/  CS2R R26, SRZ ;  /* 0x00000000001a7805 */ /* 0x000fe2000001ff00 */
[----:B------:R-:W-:Y:S01]  /*02e0*/  IMAD.IADD R40, R2, 0x1, -R31 ;  /* 0x0000000102287824 */ /* 0x000fe200078e0a1f */
[----:B------:R-:W-:Y:S05]  /*02f0*/  @P1 BRA `(.L_x_1227) ;  /* 0x000001b000001947 */ /* 0x000fea0003800000 */
[----:B------:R-:W0:Y:S01]  /*0300*/  S2R R38, SR_CTAID.Y ;  /* 0x0000000000267919 */ /* 0x000e220000002600 */
[----:B------:R-:W-:Y:S01]  /*0310*/  SHF.L.U32 R36, R40, 0x3, RZ ;  /* 0x0000000328247819 */ /* 0x000fe200000006ff */
[----:B------:R-:W-:-:S03]  /*0320*/  IMAD R42, R4, c[0x0][0x188], RZ ;  /* 0x00006200042a7a24 */ /* 0x000fc600078e02ff */
[----:B------:R-:W-:Y:S02]  /*0330*/  SHF.R.S32.HI R37, RZ, 0x1f, R36 ;  /* 0x0000001fff257819 */ /* 0x000fe40000011424 */
[----:B------:R-:W-:Y:S02]  /*0340*/  ISETP.GE.AND P2, PT, R36, c[0x0][0x16c], PT ;  /* 0x00005b0024007a0c */ /* 0x000fe40003f46270 */
[----:B0-----:R-:W-:Y:S01]  /*0350*/  SHF.R.S32.HI R31, RZ, 0x1f, R38 ;  /* 0x0000001fff1f7819 */ /* 0x001fe20000011426 */
[----:B------:R-:W-:Y:S01]  /*0360*/  IMAD.WIDE.U32 R34, R38, c[0x0][0x180], R36 ;  /* 0x0000600026227a25 */ /* 0x000fe200078e0024 */
[----:B------:R-:W-:-:S03]  /*0370*/  IADD3 R37, R36, 0x20, RZ ;  /* 0x0000002024257810 */ /* 0x000fc60007ffe0ff */
[----:B------:R-:W-:Y:S01]  /*0380*/  IMAD R31, R31, c[0x0][0x180], RZ ;  /* 0x000060001f1f7a24 */ /* 0x000fe200078e02ff */
[----:B------:R-:W-:-:S03]  /*0390*/  ISETP.GE.AND P3, PT, R37, c[0x0][0x16c], PT ;  /* 0x00005b0025007a0c */ /* 0x000fc60003f66270 */
[----:B------:R-:W-:Y:S02]  /*03a0*/  IMAD R31, R38, c[0x0][0x184], R31 ;  /* 0x00006100261f7a24 */ /* 0x000fe400078e021f */
[----:B------:R-:W-:-:S03]  /*03b0*/  IMAD.WIDE R38, R0, 0x40, R32 ;  /* 0x0000004000267825 */ /* 0x000fc600078e0220 */
[----:B------:R-:W-:Y:S01]  /*03c0*/  IADD3 R35, R35, R31, RZ ;  /* 0x0000001f23237210 */ /* 0x000fe20007ffe0ff */
[----:B------:R-:W-:Y:S02]  /*03d0*/  IMAD R31, R7, c[0x0][0x18c], R42 ;  /* 0x00006300071f7a24 */ /* 0x000fe400078e022a */
[----:B------:R-:W-:Y:S02]  /*03e0*/  IMAD R39, R39, c[0x0][0x178], RZ ;  /* 0x00005e0027277a24 */ /* 0x000fe400078e02ff */
[----:B------:R-:W-:-:S04]  /*03f0*/  IMAD.WIDE.U32 R34, R7, c[0x0][0x188], R34 ;  /* 0x0000620007227a25 */ /* 0x000fc800078e0022 */
[----:B------:R-:W-:Y:S02]  /*0400*/  IMAD.IADD R35, R35, 0x1, R31 ;  /* 0x0000000123237824 */ /* 0x000fe400078e021f */
[C---:B------:R-:W-:Y:S02]  /*0410*/  IMAD R31, R38.reuse, c[0x0][0x17c], R39 ;  /* 0x00005f00261f7a24 */ /* 0x040fe400078e0227 */
[----:B------:R-:W-:Y:S01]  /*0420*/  IMAD.WIDE.U32 R34, R38, c[0x0][0x178], R34 ;  /* 0x00005e0026227a25 */ /* 0x000fe200078e0022 */
[----:B------:R-:W-:-:S04]  /*0430*/  IADD3 R38, R36, 0x40, RZ ;  /* 0x0000004024267810 */ /* 0x000fc80007ffe0ff */
[----:B------:R-:W-:Y:S02]  /*0440*/  ISETP.GE.AND P4, PT, R38, c[0x0][0x16c], PT ;  /* 0x00005b0026007a0c */ /* 0x000fe40003f86270 */
[----:B------:R-:W-:Y:S02]  /*0450*/  IADD3 R31, R35, R31, RZ ;  /* 0x0000001f231f7210 */ /* 0x000fe40007ffe0ff */
[----:B------:R-:W-:-:S04]  /*0460*/  LEA R36, P5, R34, c[0x0][0x160], 0x1 ;  /* 0x0000580022247a11 */ /* 0x000fc800078a08ff */
[----:B------:R-:W-:-:S05]  /*0470*/  LEA.HI.X R37, R34, c[0x0][0x164], R31, 0x1, P5 ;  /* 0x0000590022257a11 */ /* 0x000fca00028f0c1f */
[----:B------:R0:W5:Y:S04]  /*0480*/  @!P2 LDG.E.128 R8, [R36.64] ;  /* 0x000000062408a981 */ /* 0x000168000c1e1d00 */
[----:B------:R0:W5:Y:S04]  /*0490*/  @!P3 LDG.E.128 R12, [R36.64+0x40] ;  /* 0x00004006240cb981 */ /* 0x000168000c1e1d00 */
[----:B------:R0:W5:Y:S02]  /*04a0*/  @!P4 LDG.E.128 R24, [R36.64+0x80] ;  /* 0x000080062418c981 */ /* 0x000164000c1e1d00 */
.L_x_1227:
[----:B------:R-:W-:Y:S05]  /*04b0*/  BSYNC B0 ;  /* 0x0000000000007941 */ /* 0x000fea0003800000 */
.L_x_1226:
[----:B------:R-:W-:Y:S01]  /*04c0*/  BSSY B0, `(.L_x_1228) ;  /* 0x000001f000007945 */ /* 0x000fe20003800000 */
[----:B-----5:R-:W-:Y:S01]  /*04d0*/  MOV R41, R8 ;  /* 0x0000000800297202 */ /* 0x020fe20000000f00 */
[----:B------:R-:W-:Y:S01]  /*04e0*/  IMAD.MOV.U32 R31, RZ, RZ, RZ ;  /* 0x000000ffff1f7224 */ /* 0x000fe200078e00ff */
[----:B------:R-:W-:Y:S05]  /*04f0*/  @P1 BRA `(.L_x_1229) ;  /* 0x000001b000001947 */ /* 0x000fea0003800000 */
[----:B0-----:R-:W0:Y:S01]  /*0500*/  S2R R37, SR_CTAID.Y ;  /* 0x0000000000257919 */ /* 0x001e220000002600 */
[----:B------:R-:W-:Y:S01]  /*0510*/  SHF.L.U32 R34, R40, 0x3, RZ ;  /* 0x0000000328227819 */ /* 0x000fe200000006ff */
[----:B------:R-:W-:-:S03]  /*0520*/  IMAD R42, R4, c[0x0][0x1a8], RZ ;  /* 0x00006a00042a7a24 */ /* 0x000fc600078e02ff */
[----:B------:R-:W-:Y:S01]  /*0530*/  SHF.R.S32.HI R35, RZ, 0x1f, R34 ;  /* 0x0000001fff237819 */ /* 0x000fe20000011422 */
[----:B------:R-:W-:Y:S01]  /*0540*/  IMAD R43, R7, c[0x0][0x1ac], R42 ;  /* 0x00006b00072b7a24 */ /* 0x000fe200078e022a */
[----:B------:R-:W-:Y:S02]  /*0550*/  ISETP.GE.AND P2, PT, R34, c[0x0][0x16c], PT ;  /* 0x00005b0022007a0c */ /* 0x000fe40003f46270 */
[----:B0-----:R-:W-:Y:S01]  /*0560*/  SHF.R.S32.HI R36, RZ, 0x1f, R37 ;  /* 0x0000001fff247819 */ /* 0x001fe20000011425 */
[----:B------:R-:W-:-:S04]  /*0570*/  IMAD.WIDE.U32 R38, R37, c[0x0][0x1a0], R34 ;  /* 0x0000680025267a25 */ /* 0x000fc800078e0022 */
[----:B------:R-:W-:-:S04]  /*0580*/  IMAD R36, R36, c[0x0][0x1a0], RZ ;  /* 0x0000680024247a24 */ /* 0x000fc800078e02ff */
[----:B------:R-:W-:Y:S02]  /*0590*/  IMAD R35, R37, c[0x0][0x1a4], R36 ;  /* 0x0000690025237a24 */ /* 0x000fe400078e0224 */
[----:B------:R-:W-:-:S03]  /*05a0*/  IMAD.WIDE R36, R0, 0x40, R32 ;  /* 0x0000004000247825 */ /* 0x000fc600078e0220 */
[----:B------:R-:W-:Y:S01]  /*05b0*/  IADD3 R39, R39, R35, RZ ;  /* 0x0000002327277210 */ /* 0x000fe20007ffe0ff */
[----:B------:R-:W-:Y:S01]  /*05c0*/  IMAD R35, R37, c[0x0][0x198], RZ ;  /* 0x0000660025237a24 */ /* 0x000fe200078e02ff */
[----:B------:R-:W-:-:S03]  /*05d0*/  IADD3 R37, R34, 0x20, RZ ;  /* 0x0000002022257810 */ /* 0x000fc60007ffe0ff */
[----:B------:R-:W-:Y:S01]  /*05e0*/  IMAD.WIDE.U32 R38, R7, c[0x0][0x1a8], R38 ;  /* 0x00006a0007267a25 */ /* 0x000fe200078e0026 */
[----:B------:R-:W-:-:S03]  /*05f0*/  ISETP.GE.AND P3, PT, R37, c[0x0][0x16c], PT ;  /* 0x00005b0025007a0c */ /* 0x000fc60003f66270 */
[----:B------:R-:W-:Y:S01]  /*0600*/  IMAD R35, R36, c[0x0][0x19c], R35 ;  /* 0x0000670024237a24 */ /* 0x000fe200078e0223 */
[----:B------:R-:W-:-:S05]  /*0610*/  IADD3 R39, R39, R43, RZ ;  /* 0x0000002b27277210 */ /* 0x000fca0007ffe0ff */
[----:B------:R-:W-:Y:S01]  /*0620*/  IMAD.WIDE.U32 R38, R36, c[0x0][0x198], R38 ;  /* 0x0000660024267a25 */ /* 0x000fe200078e0026 */
[----:B------:R-:W-:-:S03]  /*0630*/  IADD3 R36, R34, 0x40, RZ ;  /* 0x0000004022247810 */ /* 0x000fc60007ffe0ff */
[----:B------:R-:W-:Y:S01]  /*0640*/  IMAD.IADD R35, R39, 0x1, R35 ;  /* 0x0000000127237824 */ /* 0x000fe200078e0223 */
[----:B------:R-:W-:Y:S02]  /*0650*/  ISETP.GE.AND P4, PT, R36, c[0x0][0x16c], PT ;  /* 0x00005b0024007a0c */ /* 0x000fe40003f86270 */
[----:B------:R-:W-:-:S04]  /*0660*/  LEA R34, P1, R38, c[0x0][0x190], 0x1 ;  /* 0x0000640026227a11 */ /* 0x000fc800078208ff */
[----:B------:R-:W-:-:S05]  /*0670*/  LEA.HI.X R35, R38, c[0x0][0x194], R35, 0x1, P1 ;  /* 0x0000650026237a11 */ /* 0x000fca00008f0c23 */
[----:B------:R0:W5:Y:S04]  /*0680*/  @!P2 LDG.E.128 R16, [R34.64] ;  /* 0x000000062210a981 */ /* 0x000168000c1e1d00 */
[----:B------:R0:W5:Y:S04]  /*0690*/  @!P3 LDG.E.128 R20, [R34.64+0x40] ;  /* 0x000040062214b981 */ /* 0x000168000c1e1d00 */
[----:B------:R0:W5:Y:S02]  /*06a0*/  @!P4 LDG.E.128 R28, [R34.64+0x80] ;  /* 0x00008006221cc981 */ /* 0x000164000c1e1d00 */
.L_x_1229:
[----:B------:R-:W-:Y:S05]  /*06b0*/  BSYNC B0 ;  /* 0x0000000000007941 */ /* 0x000fea0003800000 */
.L_x_1228:
[--C-:B------:R-:W-:Y:S01]  /*06c0*/  HADD2.F32 R8, -RZ, R41.reuse.H1_H1 ;  /* 0x30000029ff087230 */ /* 0x100fe20000004100 */
[----:B0----5:R-:W-:Y:S01]  /*06d0*/  MOV R34, R17 ;  /* 0x0000001100227202 */ /* 0x021fe20000000f00 */
[--C-:B------:R-:W-:Y:S01]  /*06e0*/  HADD2.F32 R35, -RZ, R16.reuse.H1_H1 ;  /* 0x30000010ff237230 */ /* 0x100fe20000004100 */
[----:B------:R-:W-:Y:S01]  /*06f0*/  ISETP.NE.AND P1, PT, R40, RZ, PT ;  /* 0x000000ff2800720c */ /* 0x000fe20003f25270 */
[----:B------:R-:W-:Y:S01]  /*0700*/  HADD2.F32 R41, -RZ, R41.H0_H0 ;  /* 0x20000029ff297230 */ /* 0x000fe20000004100 */
[----:B------:R-:W-:Y:S01]  /*0710*/  BSSY B0, `(.L_x_1230) ;  /* 0x0000067000007945 */ /* 0x000fe20003800000 */
[----:B------:R-:W-:Y:S01]  /*0720*/  HADD2.F32 R16, -RZ, R16.H0_H0 ;  /* 0x20000010ff107230 */ /* 0x000fe20000004100 */
[----:B------:R-:W-:Y:S01]  /*0730*/  FMUL.FTZ R8, R8, R35 ;  /* 0x0000002308087220 */ /* 0x000fe20000410000 */
[--C-:B------:R-:W-:Y:S01]  /*0740*/  HADD2.F32 R17, -RZ, R34.reuse.H0_H0 ;  /* 0x20000022ff117230 */ /* 0x100fe20000004100 */
[----:B------:R-:W-:Y:S01]  /*0750*/  MOV R35, R10 ;  /* 0x0000000a00237202 */ /* 0x000fe20000000f00 */
[----:B------:R-:W-:Y:S01]  /*0760*/  HADD2.F32 R10, -RZ, R34.H1_H1 ;  /* 0x30000022ff0a7230 */ /* 0x000fe20000004100 */
[----:B------:R-:W-:Y:S01]  /*0770*/  FFMA.FTZ R16, R41, R16, R8 ;  /* 0x0000001029107223 */ /* 0x000fe20000010008 */
[--C-:B------:R-:W-:Y:S01]  /*0780*/  HADD2.F32 R8, -RZ, R9.reuse.H0_H0 ;  /* 0x20000009ff087230 */ /* 0x100fe20000004100 */
[----:B------:R-:W-:Y:S01]  /*0790*/  MOV R34, R11 ;  /* 0x0000000b00227202 */ /* 0x000fe20000000f00 */
[----:B------:R-:W-:-:S02]  /*07a0*/  HADD2.F32 R9, -RZ, R9.H1_H1 ;  /* 0x30000009ff097230 */ /* 0x000fc40000004100 */
[----:B------:R-:W-:Y:S01]  /*07b0*/  HADD2.F32 R11, -RZ, R19.H0_H0 ;  /* 0x20000013ff0b7230 */ /* 0x000fe20000004100 */
[----:B------:R-:W-:Y:S01]  /*07c0*/  FFMA.FTZ R16, R8, R17, R16 ;  /* 0x0000001108107223 */ /* 0x000fe20000010010 */
[--C-:B------:R-:W-:Y:S02]  /*07d0*/  HADD2.F32 R8, -RZ, R35.reuse.H0_H0 ;  /* 0x20000023ff087230 */ /* 0x100fe40000004100 */
[--C-:B------:R-:W-:Y:S01]  /*07e0*/  HADD2.F32 R17, -RZ, R18.reuse.H0_H0 ;  /* 0x20000012ff117230 */ /* 0x100fe20000004100 */
[----:B------:R-:W-:Y:S01]  /*07f0*/  FFMA.FTZ R16, R9, R10, R16 ;  /* 0x0000000a09107223 */ /* 0x000fe20000010010 */
[----:B------:R-:W-:Y:S02]  /*0800*/  HADD2.F32 R9, -RZ, R35.H1_H1 ;  /* 0x30000023ff097230 */ /* 0x000fe40000004100 */
[----:B------:R-:W-:Y:S01]  /*0810*/  HADD2.F32 R10, -RZ, R18.H1_H1 ;  /* 0x30000012ff0a7230 */ /* 0x000fe20000004100 */
[----:B------:R-:W-:-:S04]  /*0820*/  FFMA.FTZ R8, R8, R17, R16 ;  /* 0x0000001108087223 */ /* 0x000fc80000010010 */
[----:B------:R-:W-:Y:S01]  /*0830*/  FFMA.FTZ R16, R9, R10, R8 ;  /* 0x0000000a09107223 */ /* 0x000fe20000010008 */
[--C-:B------:R-:W-:Y:S02]  /*0840*/  HADD2.F32 R8, -RZ, R34.reuse.H0_H0 ;  /* 0x20000022ff087230 */ /* 0x100fe40000004100 */
[----:B------:R-:W-:Y:S02]  /*0850*/  HADD2.F32 R9, -RZ, R34.H1_H1 ;  /* 0x30000022ff097230 */ /* 0x000fe40000004100 */
[----:B------:R-:W-:Y:S01]  /*0860*/  HADD2.F32 R10, -RZ, R19.H1_H1 ;  /* 0x30000013ff0a7230 */ /* 0x000fe20000004100 */
[----:B------:R-:W-:Y:S01]  /*0870*/  FFMA.FTZ R16, R8, R11, R16 ;  /* 0x0000000b08107223 */ /* 0x000fe20000010010 */
[----:B------:R-:W-:Y:S02]  /*0880*/  HADD2.F32 R8, -RZ, R12.H0_H0 ;  /* 0x2000000cff087230 */ /* 0x000fe40000004100 */
[----:B------:R-:W-:Y:S01]  /*0890*/  HADD2.F32 R11, -RZ, R20.H0_H0 ;  /* 0x20000014ff0b7230 */ /* 0x000fe20000004100 */
[----:B------:R-:W-:Y:S01]  /*08a0*/  FFMA.FTZ R16, R9, R10, R16 ;  /* 0x0000000a09107223 */ /* 0x000fe20000010010 */
[----:B------:R-:W-:-:S02]  /*08b0*/  HADD2.F32 R9, -RZ, R12.H1_H1 ;  /* 0x3000000cff097230 */ /* 0x000fc40000004100 */
[----:B------:R-:W-:Y:S01]  /*08c0*/  HADD2.F32 R10, -RZ, R20.H1_H1 ;  /* 0x30000014ff0a7230 */ /* 0x000fe20000004100 */
[----:B------:R-:W-:Y:S01]  /*08d0*/  FFMA.FTZ R8, R8, R11, R16 ;  /* 0x0000000b08087223 */ /* 0x000fe20000010010 */
[----:B------:R-:W-:-:S03]  /*08e0*/  HADD2.F32 R11, -RZ, R21.H0_H0 ;  /* 0x20000015ff0b7230 */ /* 0x000fc60000004100 */
        /* <DEDUP_REMOVED lines=11> */
[----:B------:R-:W-:Y:S02]  /*09a0*/  HADD2.F32 R8, -RZ, R15.H0_H0 ;  /* 0x2000000fff087230 */ /* 0x000fe40000004100 */
[----:B------:R-:W-:Y:S01]  /*09b0*/  HADD2.F32 R11, -RZ, R23.H0_H0 ;  /* 0x20000017ff0b7230 */ /* 0x000fe20000004100 */
[----:B------:R-:W-:Y:S01]  /*09c0*/  FFMA.FTZ R12, R9, R10, R12 ;  /* 0x0000000a090c7223 */ /* 0x000fe2000001000c */
[----:B------:R-:W-:Y:S02]  /*09d0*/  HADD2.F32 R9, -RZ, R15.H1_H1 ;  /* 0x3000000fff097230 */ /* 0x000fe40000004100 */
[----:B------:R-:W-:Y:S01]  /*09e0*/  HADD2.F32 R10, -RZ, R23.H1_H1 ;  /* 0x30000017ff0a7230 */ /* 0x000fe20000004100 */
[----:B------:R-:W-:Y:S01]  /*09f0*/  FFMA.FTZ R12, R8, R11, R12 ;  /* 0x0000000b080c7223 */ /* 0x000fe2000001000c */
[----:B------:R-:W-:-:S02]  /*0a00*/  HADD2.F32 R8, -RZ, R24.H0_H0 ;  /* 0x20000018ff087230 */ /* 0x000fc40000004100 */
[----:B------:R-:W-:Y:S01]  /*0a10*/  HADD2.F32 R11, -RZ, R28.H0_H0 ;  /* 0x2000001cff0b7230 */ /* 0x000fe20000004100 */
[----:B------:R-:W-:Y:S01]  /*0a20*/  FFMA.FTZ R10, R9, R10, R12 ;  /* 0x0000000a090a7223 */ /* 0x000fe2000001000c */
        /* <DEDUP_REMOVED lines=20> */
[----:B------:R-:W-:Y:S02]  /*0b70*/  FFMA.FTZ R8, R8, R9, R11 ;  /* 0x0000000908087223 */ /* 0x000fe4000001000b */
[----:B------:R-:W-:Y:S02]  /*0b80*/  IMAD R11, R0, 0x1800, RZ ;  /* 0x00001800000b7824 */ /* 0x000fe400078e02ff */
[----:B------:R-:W-:Y:S02]  /*0b90*/  FFMA.FTZ R27, R27, R10, R8 ;  /* 0x0000000a1b1b7223 */ /* 0x000fe40000010008 */
[----:B------:R-:W0:Y:S04]  /*0ba0*/  S2R R8, SR_CTAID.Y ;  /* 0x0000000000087919 */ /* 0x000e280000002600 */
[----:B------:R-:W1:Y:S01]  /*0bb0*/  SHFL.BFLY PT, R10, R27, 0x2, 0x1f ;  /* 0x0c401f001b0a7f89 */ /* 0x000e6200000e0000 */
[----:B0-----:R-:W-:Y:S01]  /*0bc0*/  SHF.R.S32.HI R13, RZ, 0x1f, R8 ;  /* 0x0000001fff0d7819 */ /* 0x001fe20000011408 */
[----:B-1----:R-:W-:-:S02]  /*0bd0*/  FADD.FTZ R9, R27, R10 ;  /* 0x0000000a1b097221 */ /* 0x002fc40000010000 */
[----:B------:R-:W-:Y:S02]  /*0be0*/  IMAD.SHL.U32 R10, R2, 0x4, RZ ;  /* 0x00000004020a7824 */ /* 0x000fe400078e00ff */
[----:B------:R-:W-:Y:S01]  /*0bf0*/  IMAD R13, R13, c[0x0][0x220], RZ ;  /* 0x000088000d0d7a24 */ /* 0x000fe200078e02ff */
[----:B------:R-:W0:Y:S02]  /*0c00*/  SHFL.BFLY PT, R12, R9, 0x1, 0x1f ;  /* 0x0c201f00090c7f89 */ /* 0x000e2400000e0000 */
[----:B------:R-:W-:Y:S01]  /*0c10*/  SHF.R.S32.HI R14, RZ, 0x1f, R10 ;  /* 0x0000001fff0e7819 */ /* 0x000fe2000001140a */
[----:B------:R-:W-:Y:S01]  /*0c20*/  IMAD R17, R8, c[0x0][0x224], R13 ;  /* 0x0000890008117a24 */ /* 0x000fe200078e020d */
[----:B------:R-:W-:-:S04]  /*0c30*/  IADD3 R10, P2, R11, R10, RZ ;  /* 0x0000000a0b0a7210 */ /* 0x000fc80007f5e0ff */
[----:B------:R-:W-:Y:S01]  /*0c40*/  LEA.HI.X.SX32 R11, R11, R14, 0x1, P2 ;  /* 0x0000000e0b0b7211 */ /* 0x000fe200010f0eff */
[----:B0-----:R-:W-:Y:S01]  /*0c50*/  FADD.FTZ R16, R9, R12 ;  /* 0x0000000c09107221 */ /* 0x001fe20000010000 */
[----:B------:R-:W-:Y:S05]  /*0c60*/  @P1 BRA `(.L_x_1231) ;  /* 0x0000011000001947 */ /* 0x000fea0003800000 */
[----:B------:R-:W0:Y:S01]  /*0c70*/  S2R R14, SR_CTAID.Y ;  /* 0x00000000000e7919 */ /* 0x000e220000002600 */
[----:B------:R-:W-:-:S04]  /*0c80*/  IADD3 R12, P1, R3, R32, RZ ;  /* 0x00000020030c7210 */ /* 0x000fc80007f3e0ff */
[----:B------:R-:W-:Y:S02]  /*0c90*/  LEA.HI.X.SX32 R13, R3, R33, 0x1, P1 ;  /* 0x00000021030d7211 */ /* 0x000fe400008f0eff */
[----:B------:R-:W-:-:S04]  /*0ca0*/  ISETP.GE.AND P1, PT, R32, R5, PT ;  /* 0x000000052000720c */ /* 0x000fc80003f26270 */
[----:B------:R-:W-:Y:S02]  /*0cb0*/  FSEL R5, R16, RZ, !P1 ;  /* 0x000000ff10057208 */ /* 0x000fe40004800000 */
[----:B0-----:R-:W-:Y:S01]  /*0cc0*/  SHF.R.S32.HI R9, RZ, 0x1f, R14 ;  /* 0x0000001fff097819 */ /* 0x001fe2000001140e */
[----:B------:R-:W-:-:S04]  /*0cd0*/  IMAD.WIDE.U32 R12, R14, c[0x0][0x1c8], R12 ;  /* 0x000072000e0c7a25 */ /* 0x000fc800078e000c */
[----:B------:R-:W-:-:S04]  /*0ce0*/  IMAD R9, R9, c[0x0][0x1c8], RZ ;  /* 0x0000720009097a24 */ /* 0x000fc800078e02ff */
[----:B------:R-:W-:Y:S02]  /*0cf0*/  IMAD R9, R14, c[0x0][0x1cc], R9 ;  /* 0x000073000e097a24 */ /* 0x000fe400078e0209 */
[----:B------:R-:W-:-:S03]  /*0d00*/  IMAD R14, R4, c[0x0][0x1d0], RZ ;  /* 0x00007400040e7a24 */ /* 0x000fc600078e02ff */
[----:B------:R-:W-:Y:S01]  /*0d10*/  IADD3 R13, R13, R9, RZ ;  /* 0x000000090d0d7210 */ /* 0x000fe20007ffe0ff */
[----:B------:R-:W-:-:S04]  /*0d20*/  IMAD R9, R7, c[0x0][0x1d4], R14 ;  /* 0x0000750007097a24 */ /* 0x000fc800078e020e */
[----:B------:R-:W-:-:S05]  /*0d30*/  IMAD.WIDE.U32 R12, R7, c[0x0][0x1d0], R12 ;  /* 0x00007400070c7a25 */ /* 0x000fca00078e000c */
[----:B------:R-:W-:Y:S02]  /*0d40*/  IADD3 R9, R13, R9, RZ ;  /* 0x000000090d097210 */ /* 0x000fe40007ffe0ff */
[----:B------:R-:W-:-:S04]  /*0d50*/  LEA R14, P2, R12, c[0x0][0x1b0], 0x2 ;  /* 0x00006c000c0e7a11 */ /* 0x000fc800078410ff */
[----:B------:R-:W-:-:S05]  /*0d60*/  LEA.HI.X R15, R12, c[0x0][0x1b4], R9, 0x2, P2 ;  /* 0x00006d000c0f7a11 */ /* 0x000fca00010f1409 */
[----:B------:R0:W-:Y:S04]  /*0d70*/  STG.E [R14.64], R5 ;  /* 0x000000050e007986 */ /* 0x0001e8000c101906 */
.L_x_1231:
[----:B------:R-:W-:Y:S05]  /*0d80*/  BSYNC B0 ;  /* 0x0000000000007941 */ /* 0x000fea0003800000 */
.L_x_1230:
[----:B------:R-:W-:Y:S01]  /*0d90*/  ULDC UR4, c[0x0][0x168] ;  /* 0x00005a0000047ab9 */ /* 0x000fe20000000800 */
[----:B------:R-:W-:Y:S01]  /*0da0*/  IMAD.WIDE.U32 R10, R8, c[0x0][0x220], R10 ;  /* 0x00008800080a7a25 */ /* 0x000fe200078e000a */
[----:B------:R-:W-:Y:S01]  /*0db0*/  UIADD3 UR4, UR4, 0x3f, URZ ;  /* 0x0000003f04047890 */ /* 0x000fe2000fffe03f */
[----:B------:R-:W-:Y:S01]  /*0dc0*/  ISETP.NE.U32.AND P1, PT, RZ, c[0x0][0x238], PT ;  /* 0x00008e00ff007a0c */ /* 0x000fe20003f25070 */
[----:B------:R-:W-:Y:S01]  /*0dd0*/  BSSY B0, `(.L_x_1232) ;  /* 0x0000023000007945 */ /* 0x000fe20003800000 */
[----:B------:R-:W-:Y:S01]  /*0de0*/  IMAD R12, R4, c[0x0][0x228], RZ ;  /* 0x00008a00040c7a24 */ /* 0x000fe200078e02ff */
[----:B------:R-:W-:Y:S01]  /*0df0*/  USHF.R.S32.HI UR5, URZ, 0x1f, UR4 ;  /* 0x0000001f3f057899 */ /* 0x000fe20008011404 */
[----:B------:R-:W-:Y:S02]  /*0e00*/  IADD3 R11, R11, R17, RZ ;  /* 0x000000110b0b7210 */ /* 0x000fe40007ffe0ff */
[C---:B------:R-:W-:Y:S01]  /*0e10*/  IMAD R9, R7.reuse, c[0x0][0x22c], R12 ;  /* 0x00008b0007097a24 */ /* 0x040fe200078e020c */
[----:B------:R-:W-:Y:S01]  /*0e20*/  ULEA.HI UR5, UR5, UR4, URZ, 0x6 ;  /* 0x0000000405057291 */ /* 0x000fe2000f8f303f */
[----:B------:R-:W-:Y:S01]  /*0e30*/  ISETP.NE.AND.EX P1, PT, RZ, c[0x0][0x23c], PT, P1 ;  /* 0x00008f00ff007a0c */ /* 0x000fe20003f25310 */
[----:B------:R-:W-:-:S02]  /*0e40*/  IMAD.WIDE.U32 R10, R7, c[0x0][0x228], R10 ;  /* 0x00008a00070a7a25 */ /* 0x000fc400078e000a */
[----:B------:R-:W-:Y:S01]  /*0e50*/  ULOP3.LUT UR5, UR5, 0xffffffc0, URZ, 0xc0, !UPT ;  /* 0xffffffc005057892 */ /* 0x000fe2000f8ec03f */
[----:B------:R-:W-:Y:S01]  /*0e60*/  ISETP.NE.OR P1, PT, R2, RZ, !P1 ;  /* 0x000000ff0200720c */ /* 0x000fe20004f25670 */
[----:B------:R-:W-:Y:S01]  /*0e70*/  IMAD.IADD R9, R11, 0x1, R9 ;  /* 0x000000010b097824 */ /* 0x000fe200078e0209 */
[----:B------:R-:W-:-:S03]  /*0e80*/  LEA R12, P2, R10, c[0x0][0x208], 0x2 ;  /* 0x000082000a0c7a11 */ /* 0x000fc600078410ff */
[----:B0-----:R-:W-:Y:S02]  /*0e90*/  IADD3 R5, -R3, UR5, RZ ;  /* 0x0000000503057c10 */ /* 0x001fe4000fffe1ff */
[----:B------:R-:W-:Y:S02]  /*0ea0*/  LEA.HI.X R13, R10, c[0x0][0x20c], R9, 0x2, P2 ;  /* 0x000083000a0d7a11 */ /* 0x000fe400010f1409 */
[----:B------:R-:W-:-:S13]  /*0eb0*/  ISETP.GE.OR P0, PT, R2, R5, P0 ;  /* 0x000000050200720c */ /* 0x000fda0000706670 */
[----:B------:R-:W-:Y:S05]  /*0ec0*/  @P0 BRA `(.L_x_1233) ;  /* 0x0000013000000947 */ /* 0x000fea0003800000 */
[----:B------:R-:W0:Y:S01]  /*0ed0*/  S2R R9, SR_CTAID.Y ;  /* 0x0000000000097919 */ /* 0x000e220000002600 */
[----:B------:R-:W-:Y:S01]  /*0ee0*/  SHF.R.S32.HI R10, RZ, 0x1f, R2 ;  /* 0x0000001fff0a7819 */ /* 0x000fe20000011402 */
[----:B------:R-:W-:Y:S01]  /*0ef0*/  IMAD R4, R4, c[0x0][0x200], RZ ;  /* 0x0000800004047a24 */ /* 0x000fe200078e02ff */
[----:B------:R-:W-:-:S04]  /*0f00*/  IADD3 R2, P0, R3, R2, RZ ;  /* 0x0000000203027210 */ /* 0x000fc80007f1e0ff */
[----:B------:R-:W-:Y:S02]  /*0f10*/  LEA.HI.X.SX32 R3, R3, R10, 0x1, P0 ;  /* 0x0000000a03037211 */ /* 0x000fe400000f0eff */
[----:B------:R-:W-:Y:S02]  /*0f20*/  FSETP.NEU.FTZ.AND P0, PT, R6, -INF , PT ;  /* 0xff8000000600780b */ /* 0x000fe40003f1d000 */
[----:B0-----:R-:W-:Y:S01]  /*0f30*/  SHF.R.S32.HI R5, RZ, 0x1f, R9 ;  /* 0x0000001fff057819 */ /* 0x001fe20000011409 */
[----:B------:R-:W-:-:S04]  /*0f40*/  IMAD.WIDE.U32 R2, R9, c[0x0][0x1f8], R2 ;  /* 0x00007e0009027a25 */ /* 0x000fc800078e0002 */
[----:B------:R-:W-:-:S04]  /*0f50*/  IMAD R5, R5, c[0x0][0x1f8], RZ ;  /* 0x00007e0005057a24 */ /* 0x000fc800078e02ff */
[----:B------:R-:W-:Y:S02]  /*0f60*/  IMAD R5, R9, c[0x0][0x1fc], R5 ;  /* 0x00007f0009057a24 */ /* 0x000fe400078e0205 */
[----:B------:R-:W-:-:S03]  /*0f70*/  FMUL.FTZ R9, R6, 1.4426950216293334961 ;  /* 0x3fb8aa3b06097820 */ /* 0x000fc60000410000 */
[----:B------:R-:W-:Y:S01]  /*0f80*/  IADD3 R3, R3, R5, RZ ;  /* 0x0000000503037210 */ /* 0x000fe20007ffe0ff */
[----:B------:R-:W-:Y:S01]  /*0f90*/  IMAD R5, R7, c[0x0][0x204], R4 ;  /* 0x0000810007057a24 */ /* 0x000fe200078e0204 */
[----:B------:R-:W-:-:S03]  /*0fa0*/  FSEL R9, R9, RZ, P0 ;  /* 0x000000ff09097208 */ /* 0x000fc60000000000 */
[----:B------:R-:W-:-:S05]  /*0fb0*/  IMAD.WIDE.U32 R2, R7, c[0x0][0x200], R2 ;  /* 0x0000800007027a25 */ /* 0x000fca00078e0002 */
[----:B------:R-:W-:Y:S02]  /*0fc0*/  IADD3 R3, R3, R5, RZ ;  /* 0x0000000503037210 */ /* 0x000fe40007ffe0ff */
[----:B------:R-:W-:-:S04]  /*0fd0*/  LEA R4, P2, R2, c[0x0][0x1f0], 0x2 ;  /* 0x00007c0002047a11 */ /* 0x000fc800078410ff */
[----:B------:R-:W-:-:S05]  /*0fe0*/  LEA.HI.X R5, R2, c[0x0][0x1f4], R3, 0x2, P2 ;  /* 0x00007d0002057a11 */ /* 0x000fca00010f1403 */
[----:B------:R0:W-:Y:S04]  /*0ff0*/  STG.E [R4.64], R9 ;  /* 0x0000000904007986 */ /* 0x0001e8000c101906 */
.L_x_1233:
[----:B------:R-:W-:Y:S05]  /*1000*/  BSYNC B0 ;  /* 0x0000000000007941 */ /* 0x000fea0003800000 */
.L_x_1232:
[----:B------:R1:W-:Y:S04]  /*1010*/  STG.E.128 [R12.64], RZ ;  /* 0x000000ff0c007986 */ /* 0x0003e8000c101d06 */
[----:B------:R1:W-:Y:S04]  /*1020*/  STG.E.128 [R12.64+0x1000], RZ ;  /* 0x001000ff0c007986 */ /* 0x0003e8000c101d06 */
[----:B------:R1:W-:Y:S04]  /*1030*/  STG.E.128 [R12.64+0x2000], RZ ;  /* 0x002000ff0c007986 */ /* 0x0003e8000c101d06 */
[----:B------:R1:W-:Y:S04]  /*1040*/  STG.E.128 [R12.64+0x3000], RZ ;  /* 0x003000ff0c007986 */ /* 0x0003e8000c101d06 */
[----:B------:R1:W-:Y:S04]  /*1050*/  STG.E.128 [R12.64+0x4000], RZ ;  /* 0x004000ff0c007986 */ /* 0x0003e8000c101d06 */
[----:B------:R1:W-:Y:S01]  /*1060*/  STG.E.128 [R12.64+0x5000], RZ ;  /* 0x005000ff0c007986 */ /* 0x0003e2000c101d06 */
[----:B------:R-:W-:Y:S05]  /*1070*/  @P1 EXIT ;  /* 0x000000000000194d */ /* 0x000fea0003800000 */
[----:B------:R-:W-:Y:S01]  /*1080*/  HFMA2.MMA R3, -RZ, RZ, 0, 2.384185791015625e-07 ;  /* 0x00000004ff037435 */ /* 0x000fe200000001ff */
[----:B------:R-:W-:-:S04]  /*1090*/  IMAD R7, R0, c[0x0][0x230], R7 ;  /* 0x00008c0000077a24 */ /* 0x000fc800078e0207 */
[----:B------:R-:W-:-:S05]  /*10a0*/  IMAD R2, R7, c[0x0][0x170], R8 ;  /* 0x00005c0007027a24 */ /* 0x000fca00078e0208 */
[----:B------:R-:W-:-:S05]  /*10b0*/  IMAD.WIDE R2, R2, R3, c[0x0][0x238] ;  /* 0x00008e0002027625 */ /* 0x000fca00078e0203 */
[----:B------:R-:W-:Y:S01]  /*10c0*/  STG.E [R2.64], RZ ;  /* 0x000000ff02007986 */ /* 0x000fe2000c101906 */
[----:B------:R-:W-:Y:S05]  /*10d0*/  EXIT ;  /* 0x000000000000794d */ /* 0x000fea0003800000 */
.L_x_1234:
        /* <DEDUP_REMOVED lines=10> */
.L_x_1436:


//--------------------- .text._ZN7cutlass13device_kernelIN5flash19enable_sm80_to_sm89INS1_16FlashAttnBwdSm80INS1_25CollectiveMainloopBwdSm80ILi2ELi2EN4cute5tupleIJNS5_1CILi64EEENS7_ILi128EEENS7_ILi96EEEEEENS_6half_tEfNS_4arch4Sm80ELb1ELb0ELb0ELb1ELb0ELb0ELb0ELb0ELi2ELi2ELi4ELi2ELb0EEENS1_21CollectiveEpilogueBwdISB_SC_SE_Li256ELb1ELb0ELi2EEENS1_25SingleTileBwdLPTSchedulerILb1ELi128ELb0EEEEEEEEEvNT_6ParamsE --------------------------
	.section	.text._ZN7cutlass13device_kernelIN5flash19enable_sm80_to_sm89INS1_16FlashAttnBwdSm80INS1_25CollectiveMainloopBwdSm80ILi2ELi2EN4cute5tupleIJNS5_1CILi64EEENS7_ILi128EEENS7_ILi96EEEEEENS_6half_tEfNS_4arch4Sm80ELb1ELb0ELb0ELb1ELb0ELb0ELb0ELb0ELi2ELi2ELi4ELi2ELb0EEENS1_21CollectiveEpilogueBwdISB_SC_SE_Li256ELb1ELb0ELi2EEENS1_25SingleTileBwdLPTSchedulerILb1ELi128ELb0EEEEEEEEEvNT_6ParamsE,"ax",@progbits
	.sectioninfo	@"SHI_REGISTERS=255"
	.align	128
.text._ZN7cutlass13device_kernelIN5flash19enable_sm80_to_sm89INS1_16FlashAttnBwdSm80INS1_25CollectiveMainloopBwdSm80ILi2ELi2EN4cute5tupleIJNS5_1CILi64EEENS7_ILi128EEENS7_ILi96EEEEEENS_6half_tEfNS_4arch4Sm80ELb1ELb0ELb0ELb1ELb0ELb0ELb0ELb0ELi2ELi2ELi4ELi2ELb0EEENS1_21CollectiveEpilogueBwdISB_SC_SE_Li256ELb1ELb0ELi2EEENS1_25SingleTileBwdLPTSchedulerILb1ELi128ELb0EEEEEEEEEvNT_6ParamsE:
        .type           _ZN7cutlass13device_kernelIN5flash19enable_sm80_to_sm89INS1_16FlashAttnBwdSm80INS1_25CollectiveMainloopBwdSm80ILi2ELi2EN4cute5tupleIJNS5_1CILi64EEENS7_ILi128EEENS7_ILi96EEEEEENS_6half_tEfNS_4arch4Sm80ELb1ELb0ELb0ELb1ELb0ELb0ELb0ELb0ELi2ELi2ELi4ELi2ELb0EEENS1_21CollectiveEpilogueBwdISB_SC_SE_Li256ELb1ELb0ELi2EEENS1_25SingleTileBwdLPTSchedulerILb1ELi128ELb0EEEEEEEEEvNT_6ParamsE,@function
        .size           _ZN7cutlass13device_kernelIN5flash19enable_sm80_to_sm89INS1_16FlashAttnBwdSm80INS1_25CollectiveMainloopBwdSm80ILi2ELi2EN4cute5tupleIJNS5_1CILi64EEENS7_ILi128EEENS7_ILi96EEEEEENS_6half_tEfNS_4arch4Sm80ELb1ELb0ELb0ELb1ELb0ELb0ELb0ELb0ELi2ELi2ELi4ELi2ELb0EEENS1_21CollectiveEpilogueBwdISB_SC_SE_Li256ELb1ELb0ELi2EEENS1_25SingleTileBwdLPTSchedulerILb1ELi128ELb0EEEEEEEEEvNT_6ParamsE,(.L_x_1437 - _ZN7cutlass13device_kernelIN5flash19enable_sm80_to_sm89INS1_16FlashAttnBwdSm80INS1_25CollectiveMainloopBwdSm80ILi2ELi2EN4cute5tupleIJNS5_1CILi64EEENS7_ILi128EEENS7_ILi96EEEEEENS_6half_tEfNS_4arch4Sm80ELb1ELb0ELb0ELb1ELb0ELb0ELb0ELb0ELi2ELi2ELi4ELi2ELb0EEENS1_21CollectiveEpilogueBwdISB_SC_SE_Li256ELb1ELb0ELi2EEENS1_25SingleTileBwdLPTSchedulerILb1ELi128ELb0EEEEEEEEEvNT_6ParamsE)
        .other          _ZN7cutlass13device_kernelIN5flash19enable_sm80_to_sm89INS1_16FlashAttnBwdSm80INS1_25CollectiveMainloopBwdSm80ILi2ELi2EN4cute5tupleIJNS5_1CILi64EEENS7_ILi128EEENS7_ILi96EEEEEENS_6half_tEfNS_4arch4Sm80ELb1ELb0ELb0ELb1ELb0ELb0ELb0ELb0ELi2ELi2ELi4ELi2ELb0EEENS1_21CollectiveEpilogueBwdISB_SC_SE_Li256ELb1ELb0ELi2EEENS1_25SingleTileBwdLPTSchedulerILb1ELi128ELb0EEEEEEEEEvNT_6ParamsE,@"STO_CUDA_ENTRY STV_DEFAULT"
_ZN7cutlass13device_kernelIN5flash19enable_sm80_to_sm89INS1_16FlashAttnBwdSm80INS1_25CollectiveMainloopBwdSm80ILi2ELi2EN4cute5tupleIJNS5_1CILi64EEENS7_ILi128EEENS7_ILi96EEEEEENS_6half_tEfNS_4arch4Sm80ELb1ELb0ELb0ELb1ELb0ELb0ELb0ELb0ELi2ELi2ELi4ELi2ELb0EEENS1_21CollectiveEpilogueBwdISB_SC_SE_Li256ELb1ELb0ELi2EEENS1_25SingleTileBwdLPTSchedulerILb1ELi128ELb0EEEEEEEEEvNT_6ParamsE:
[----:B------:R-:W-:Y:S02]  /*0000*/  MOV R1, c[0x0][0x28] ;  /* 0x00000a0000017a02 */ /* 0x000fe40000000f00 */
[----:B------:R-:W1:Y:S01]  /*0010*/  S2R R2, SR_TID.X ;  /* 0x0000000000027919 */ /* 0x000e620000002100 */
[----:B------:R-:W-:-:S03]  /*0020*/  ULDC.64 UR8, c[0x0][0x118] ;  /* 0x0000460000087ab9 */ /* 0x000fc60000000a00 */
        /* <DEDUP_REMOVED lines=21> */
.L_x_1236:
[----:B------:R-:W-:Y:S02]  /*0180*/  MOV R3, c[0x0][0x3ac] ;  /* 0x0000eb0000037a02 */ /* 0x000fe40000000f00 */
[----:B------:R-:W-:Y:S02]  /*0190*/  MOV R223, R0 ;  /* 0x0000000000df7202 */ /* 0x000fe40000000f00 */
[----:B------:R-:W-:-:S13]  /*01a0*/  ISETP.NE.AND P0, PT, R3, 0x1, PT ;  /* 0x000000010300780c */ /* 0x000fda0003f05270 */
[----:B------:R-:W-:-:S05]  /*01b0*/  @P0 IMAD.HI.U32 R3, R0, c[0x0][0x3b0], RZ ;  /* 0x0000ec0000030a27 */ /* 0x000fca00078e00ff */
[----:B------:R-:W-:-:S05]  /*01c0*/  @P0 SHF.R.U32.HI R223, RZ, c[0x0][0x3b4], R3 ;  /* 0x0000ed00ffdf0a19 */ /* 0x000fca0000011603 */
[----:B------:R-:W-:Y:S02]  /*01d0*/  IMAD R5, R223, c[0x0][0x3ac], RZ ;  /* 0x0000eb00df057a24 */ /* 0x000fe400078e02ff */
.L_x_1237:
[----:B------:R-:W-:Y:S01]  /*01e0*/  IMAD.MOV.U32 R3, RZ, RZ, c[0x0][0x3a0] ;  /* 0x0000e800ff037624 */ /* 0x000fe200078e00ff */
[----:B------:R-:W-:Y:S01]  /*01f0*/  ISETP.NE.U32.AND P0, PT, RZ, c[0x0][0x3e0], PT ;  /* 0x0000f800ff007a0c */ /* 0x000fe20003f05070 */
[----:B------:R-:W-:-:S03]  /*0200*/  IMAD.IADD R5, R0, 0x1, -R5 ;  /* 0x0000000100057824 */ /* 0x000fc600078e0a05 */
[----:B------:R-:W-:Y:S01]  /*0210*/  ISETP.NE.AND P1, PT, R3, 0x1, PT ;  /* 0x000000010300780c */ /* 0x000fe20003f25270 */
[----:B------:R-:W-:Y:S01]  /*0220*/  IMAD R4, R4, c[0x0][0x3ac], R5 ;  /* 0x0000eb0004047a24 */ /* 0x000fe200078e0205 */
[----:B------:R-:W-:-:S04]  /*0230*/  ISETP.NE.AND.EX P0, PT, RZ, c[0x0][0x3e4], PT, P0 ;  /* 0x0000f900ff007a0c */ /* 0x000fc80003f05300 */
[----:B------:R-:W-:-:S07]  /*0240*/  MOV R221, R4 ;  /* 0x0000000400dd7202 */ /* 0x000fce0000000f00 */
[----:B------:R-:W-:-:S05]  /*0250*/  @P1 IMAD.HI.U32 R0, R4, c[0x0][0x3a4], RZ ;  /* 0x0000e90004001a27 */ /* 0x000fca00078e00ff */
[----:B------:R-:W-:-:S04]  /*0260*/  @P1 SHF.R.U32.HI R221, RZ, c[0x0][0x3a8], R0 ;  /* 0x0000ea00ffdd1a19 */ /* 0x000fc80000011600 */
[----:B------:R-:W-:-:S05]  /*0270*/  IADD3 R3, -R221, RZ, RZ ;  /* 0x000000ffdd037210 */ /* 0x000fca0007ffe1ff */
[----:B------:R-:W-:Y:S01]  /*0280*/  IMAD R222, R3, c[0x0][0x3a0], R4 ;  /* 0x0000e80003de7a24 */ /* 0x000fe200078e0204 */
[----:B------:R-:W-:Y:S05]  /*0290*/  @!P0 BRA `(.L_x_1238) ;  /* 0x0000004000008947 */ /* 0x000fea0003800000 */
[----:B------:R-:W-:-:S05]  /*02a0*/  MOV R0, 0x4 ;  /* 0x0000000400007802 */ /* 0x000fca0000000f00 */
[----:B------:R-:W-:-:S05]  /*02b0*/  IMAD.WIDE R4, R221, R0, c[0x0][0x3e0] ;  /* 0x0000f800dd047625 */ /* 0x000fca00078e0200 */
[----:B------:R1:W5:Y:S01]  /*02c0*/  LDG.E R3, [R4.64] ;  /* 0x0000000804037981 */ /* 0x000362000c1e1900 */
[----:B------:R-:W-:Y:S05]  /*02d0*/  BRA `(.L_x_1239) ;  /* 0x000000a000007947 */ /* 0x000fea0003800000 */
.L_x_1238:
[----:B------:R-:W-:-:S04]  /*02e0*/  ISETP.NE.U32.AND P0, PT, RZ, c[0x0][0x3d8], PT ;  /* 0x0000f600ff007a0c */ /* 0x000fc80003f05070 */
[----:B------:R-:W-:-:S13]  /*02f0*/  ISETP.NE.AND.EX P0, PT, RZ, c[0x0][0x3dc], PT, P0 ;  /* 0x0000f700ff007a0c */ /* 0x000fda0003f05300 */
[----:B------:R-:W-:Y:S05]  /*0300*/  @!P0 BRA `(.L_x_1240) ;  /* 0x0000006000008947 */ /* 0x000fea0003800000 */
[----:B------:R-:W-:-:S05]  /*0310*/  MOV R4, 0x4 ;  /* 0x0000000400047802 */ /* 0x000fca0000000f00 */
[----:B------:R-:W-:-:S05]  /*0320*/  IMAD.WIDE R4, R221, R4, c[0x0][0x3d8] ;  /* 0x0000f600dd047625 */ /* 0x000fca00078e0204 */
[----:B------:R-:W2:Y:S04]  /*0330*/  LDG.E R3, [R4.64] ;  /* 0x0000000804037981 */ /* 0x000ea8000c1e1900 */
[----:B------:R-:W2:Y:S02]  /*0340*/  LDG.E R0, [R4.64+0x4] ;  /* 0x0000040804007981 */ /* 0x000ea4000c1e1900 */
[----:B--2---:R-:W-:Y:S01]  /*0350*/  IADD3 R3, -R3, R0, RZ ;  /* 0x0000000003037210 */ /* 0x004fe20007ffe1ff */
[----:B------:R-:W-:Y:S05]  /*0360*/  BRA `(.L_x_1239) ;  /* 0x0000001000007947 */ /* 0x000fea0003800000 */
.L_x_1240:
[----:B------:R-:W-:-:S04]  /*0370*/  MOV R3, c[0x0][0x3d4] ;  /* 0x0000f50000037a02 */ /* 0x000fc80000000f00 */
.L_x_1239:
[----:B-----5:R-:W-:-:S04]  /*0380*/  IADD3 R3, R3, 0x7f, RZ ;  /* 0x0000007f03037810 */ /* 0x020fc80007ffe0ff */
[----:B------:R-:W-:-:S04]  /*0390*/  SHF.R.S32.HI R0, RZ, 0x1f, R3 ;  /* 0x0000001fff007819 */ /* 0x000fc80000011403 */
[----:B------:R-:W-:-:S04]  /*03a0*/  LEA.HI R0, R0, R3, RZ, 0x7 ;  /* 0x0000000300007211 */ /* 0x000fc800078f38ff */
[----:B------:R-:W-:-:S04]  /*03b0*/  SHF.R.S32.HI R0, RZ, 0x7, R0 ;  /* 0x00000007ff007819 */ /* 0x000fc80000011400 */
[----:B------:R-:W-:-:S04]  /*03c0*/  ISETP.GE.AND P0, PT, R223, R0, PT ;  /* 0x00000000df00720c */ /* 0x000fc80003f06270 */
[----:B------:R-:W-:Y:S01]  /*03d0*/  SEL R221, R221, 0xffffffff, !P0 ;  /* 0xffffffffdddd7807 */ /* 0x000fe20004000000 */
[----:B------:R-:W-:Y:S05]  /*03e0*/  BRA `(.L_x_1241) ;  /* 0x0000036000007947 */ /* 0x000fea0003800000 */
.L_x_1235:
        /* <DEDUP_REMOVED lines=16> */
.L_x_1242:
[----:B------:R-:W-:Y:S02]  /*04f0*/  MOV R0, c[0x0][0x3ac] ;  /* 0x0000eb0000007a02 */ /* 0x000fe40000000f00 */
[----:B------:R-:W-:Y:S02]  /*0500*/  MOV R223, R3 ;  /* 0x0000000300df7202 */ /* 0x000fe40000000f00 */
[----:B------:R-:W-:-:S13]  /*0510*/  ISETP.NE.AND P0, PT, R0, 0x1, PT ;  /* 0x000000010000780c */ /* 0x000fda0003f05270 */
[----:B------:R-:W-:-:S05]  /*0520*/  @P0 IMAD.HI.U32 R0, R3, c[0x0][0x3b0], RZ ;  /* 0x0000ec0003000a27 */ /* 0x000fca00078e00ff */
[----:B------:R-:W-:-:S05]  /*0530*/  @P0 SHF.R.U32.HI R223, RZ, c[0x0][0x3b4], R0 ;  /* 0x0000ed00ffdf0a19 */ /* 0x000fca0000011600 */
[----:B------:R-:W-:Y:S02]  /*0540*/  IMAD R4, R223, c[0x0][0x3ac], RZ ;  /* 0x0000eb00df047a24 */ /* 0x000fe400078e02ff */
.L_x_1243:
        /* <DEDUP_REMOVED lines=16> */
.L_x_1244:
        /* <DEDUP_REMOVED lines=9> */
.L_x_1246:
[----:B------:R-:W-:-:S04]  /*06e0*/  MOV R3, c[0x0][0x3d4] ;  /* 0x0000f50000037a02 */ /* 0x000fc80000000f00 */
.L_x_1245:
[----:B-----5:R-:W-:-:S04]  /*06f0*/  IADD3 R3, R3, 0x7f, RZ ;  /* 0x0000007f03037810 */ /* 0x020fc80007ffe0ff */
[----:B------:R-:W-:-:S04]  /*0700*/  SHF.R.S32.HI R0, RZ, 0x1f, R3 ;  /* 0x0000001fff007819 */ /* 0x000fc80000011403 */
[----:B------:R-:W-:-:S04]  /*0710*/  LEA.HI R0, R0, R3, RZ, 0x7 ;  /* 0x0000000300007211 */ /* 0x000fc800078f38ff */
[----:B------:R-:W-:-:S04]  /*0720*/  SHF.R.S32.HI R0, RZ, 0x7, R0 ;  /* 0x00000007ff007819 */ /* 0x000fc80000011400 */
[----:B------:R-:W-:-:S04]  /*0730*/  ISETP.GE.AND P0, PT, R223, R0, PT ;  /* 0x00000000df00720c */ /* 0x000fc80003f06270 */
[----:B------:R-:W-:-:S04]  /*0740*/  SEL R221, R221, 0xffffffff, !P0 ;  /* 0xffffffffdddd7807 */ /* 0x000fc80004000000 */
.L_x_1241:
[----:B------:R-:W-:-:S13]  /*0750*/  ISETP.GE.AND P0, PT, R221, RZ, PT ;  /* 0x000000ffdd00720c */ /* 0x000fda0003f06270 */
        /* <DEDUP_REMOVED lines=9> */
[----:B-1----:R-:W2:Y:S01]  /*07f0*/  @P2 LDG.E R4, [R10.64] ;  /* 0x000000080a042981 */ /* 0x002ea2000c1e1900 */
[----:B------:R-:W-:Y:S01]  /*0800*/  IMAD.MOV.U32 R220, RZ, RZ, c[0x0][0x168] ;  /* 0x00005a00ffdc7624 */ /* 0x000fe200078e00ff */
[----:B------:R-:W-:Y:S01]  /*0810*/  MOV R7, RZ ;  /* 0x000000ff00077202 */ /* 0x000fe20000000f00 */
[----:B------:R-:W-:Y:S02]  /*0820*/  IMAD.MOV.U32 R5, RZ, RZ, RZ ;  /* 0x000000ffff057224 */ /* 0x000fe400078e00ff */
[----:B------:R-:W-:-:S04]  /*0830*/  @P0 IMAD.WIDE R12, R221, R0, c[0x0][0x2d8] ;  /* 0x0000b600dd0c0625 */ /* 0x000fc800078e0200 */
[C---:B------:R-:W-:Y:S01]  /*0840*/  IMAD.WIDE R8, R221.reuse, R0, c[0x0][0x2d0] ;  /* 0x0000b400dd087625 */ /* 0x040fe200078e0200 */
[----:B------:R1:W5:Y:S04]  /*0850*/  @P0 LDG.E R220, [R12.64] ;  /* 0x000000080cdc0981 */ /* 0x000368000c1e1900 */
[----:B------:R1:W5:Y:S04]  /*0860*/  @P2 LDG.E R5, [R10.64] ;  /* 0x000000080a052981 */ /* 0x000368000c1e1900 */
[----:B------:R1:W5:Y:S01]  /*0870*/  @P1 LDG.E R7, [R8.64] ;  /* 0x0000000808071981 */ /* 0x000362000c1e1900 */
[----:B------:R-:W-:Y:S01]  /*0880*/  MOV R219, c[0x0][0x198] ;  /* 0x0000660000db7a02 */ /* 0x000fe20000000f00 */
[----:B--2---:R-:W-:-:S05]  /*0890*/  @P2 IMAD R3, R221, 0x40, R4 ;  /* 0x00000040dd032824 */ /* 0x004fca00078e0204 */
[----:B------:R-:W-:-:S04]  /*08a0*/  @P2 SHF.R.S32.HI R4, RZ, 0x1f, R3 ;  /* 0x0000001fff042819 */ /* 0x000fc80000011403 */
[----:B------:R-:W-:Y:S01]  /*08b0*/  @P2 LEA.HI R4, R4, R3, RZ, 0x6 ;  /* 0x0000000304042211 */ /* 0x000fe200078f30ff */
[----:B------:R-:W-:-:S03]  /*08c0*/  IMAD.MOV.U32 R3, RZ, RZ, RZ ;  /* 0x000000ffff037224 */ /* 0x000fc600078e00ff */
[----:B------:R-:W-:Y:S01]  /*08d0*/  @P2 LOP3.LUT R3, R4, 0xffffffc0, RZ, 0xc0, !PT ;  /* 0xffffffc004032812 */ /* 0x000fe200078ec0ff */
[----:B------:R-:W-:Y:S05]  /*08e0*/  @P0 BRA `(.L_x_1247) ;  /* 0x0000004000000947 */ /* 0x000fea0003800000 */
[----:B-1----:R-:W-:Y:S05]  /*08f0*/  @!P2 BRA `(.L_x_1247) ;  /* 0x000000300000a947 */ /* 0x002fea0003800000 */
[----:B-----5:R-:W2:Y:S04]  /*0900*/  LDG.E R220, [R10.64] ;  /* 0x000000080adc7981 */ /* 0x020ea8000c1e1900 */
[----:B------:R-:W2:Y:S02]  /*0910*/  LDG.E R13, [R10.64+0x4] ;  /* 0x000004080a0d7981 */ /* 0x000ea4000c1e1900 */
[----:B--2---:R-:W-:Y:S02]  /*0920*/  IADD3 R220, -R220, R13, RZ ;  /* 0x0000000ddcdc7210 */ /* 0x004fe40007ffe1ff */
.L_x_1247:
[----:B-1----:R-:W-:-:S04]  /*0930*/  ISETP.NE.U32.AND P0, PT, RZ, c[0x0][0x2e0], PT ;  /* 0x0000b800ff007a0c */ /* 0x002fc80003f05070 */
[----:B------:R-:W-:-:S13]  /*0940*/  ISETP.NE.AND.EX P0, PT, RZ, c[0x0][0x2e4], PT, P0 ;  /* 0x0000b900ff007a0c */ /* 0x000fda0003f05300 */
[----:B------:R-:W-:Y:S05]  /*0950*/  @!P0 BRA `(.L_x_1248) ;  /* 0x0000003000008947 */ /* 0x000fea0003800000 */
[----:B------:R-:W-:-:S05]  /*0960*/  IMAD.WIDE R8, R221, R0, c[0x0][0x2e0] ;  /* 0x0000b800dd087625 */ /* 0x000fca00078e0200 */
[----:B------:R1:W5:Y:S01]  /*0970*/  LDG.E R219, [R8.64] ;  /* 0x0000000808db7981 */ /* 0x000362000c1e1900 */
[----:B------:R-:W-:Y:S05]  /*0980*/  BRA `(.L_x_1249) ;  /* 0x0000004000007947 */ /* 0x000fea0003800000 */
.L_x_1248:
[----:B------:R-:W-:Y:S05]  /*0990*/  @!P1 BRA `(.L_x_1249) ;  /* 0x0000003000009947 */ /* 0x000fea0003800000 */
[----:B------:R-:W2:Y:S04]  /*09a0*/  LDG.E R219, [R8.64] ;  /* 0x0000000808db7981 */ /* 0x000ea8000c1e1900 */
[----:B------:R-:W2:Y:S02]  /*09b0*/  LDG.E R0, [R8.64+0x4] ;  /* 0x0000040808007981 */ /* 0x000ea4000c1e1900 */
[----:B--2---:R-:W-:Y:S02]  /*09c0*/  IADD3 R219, -R219, R0, RZ ;  /* 0x00000000dbdb7210 */ /* 0x004fe40007ffe1ff */
.L_x_1249:
[----:B------:R-:W-:Y:S01]  /*09d0*/  IMAD.SHL.U32 R212, R223, 0x80, RZ ;  /* 0x00000080dfd47824 */ /* 0x000fe200078e00ff */
[----:B-----5:R-:W-:Y:S01]  /*09e0*/  IADD3 R4, R220, 0x3f, RZ ;  /* 0x0000003fdc047810 */ /* 0x020fe20007ffe0ff */
[----:B------:R-:W-:Y:S01]  /*09f0*/  CS2R R158, SRZ ;  /* 0x00000000009e7805 */ /* 0x000fe2000001ff00 */
[----:B------:R-:W-:Y:S01]  /*0a00*/  PLOP3.LUT P3, PT, PT, PT, PT, 0x80, 0x0 ;  /* 0x000000000000781c */ /* 0x000fe20003f6f070 */
[----:B------:R-:W-:Y:S01]  /*0a10*/  CS2R R156, SRZ ;  /* 0x00000000009c7805 */ /* 0x000fe2000001ff00 */
[----:B------:R-:W-:Y:S01]  /*0a20*/  IADD3 R0, R212, R220, -R219 ;  /* 0x000000dcd4007210 */ /* 0x000fe20007ffe8db */
[----:B------:R-:W-:Y:S01]  /*0a30*/  CS2R R162, SRZ ;  /* 0x0000000000a27805 */ /* 0x000fe2000001ff00 */
[----:B------:R-:W-:Y:S01]  /*0a40*/  SHF.R.S32.HI R213, RZ, 0x1f, R4 ;  /* 0x0000001fffd57819 */ /* 0x000fe20000011404 */
[----:B------:R-:W-:Y:S01]  /*0a50*/  CS2R R160, SRZ ;  /* 0x0000000000a07805 */ /* 0x000fe2000001ff00 */
[----:B------:R-:W-:Y:S01]  /*0a60*/  IADD3 R0, R0, -c[0x0][0x2a4], RZ ;  /* 0x8000a90000007a10 */ /* 0x000fe20007ffe0ff */
[----:B------:R-:W-:Y:S01]  /*0a70*/  CS2R R154, SRZ ;  /* 0x00000000009a7805 */ /* 0x000fe2000001ff00 */
[----:B------:R-:W-:Y:S01]  /*0a80*/  LEA.HI R213, R213, R4, RZ, 0x6 ;  /* 0x00000004d5d57211 */ /* 0x000fe200078f30ff */
[----:B------:R-:W-:Y:S01]  /*0a90*/  CS2R R152, SRZ ;  /* 0x0000000000987805 */ /* 0x000fe2000001ff00 */
[----:B------:R-:W-:Y:S01]  /*0aa0*/  SHF.R.S32.HI R245, RZ, 0x1f, R0 ;  /* 0x0000001ffff57819 */ /* 0x000fe20000011400 */
[----:B------:R-:W-:Y:S01]  /*0ab0*/  CS2R R150, SRZ ;  /* 0x0000000000967805 */ /* 0x000fe2000001ff00 */
[----:B------:R-:W-:Y:S01]  /*0ac0*/  SHF.R.S32.HI R213, RZ, 0x6, R213 ;  /* 0x00000006ffd57819 */ /* 0x000fe200000114d5 */
        /* <DEDUP_REMOVED lines=50> */
[----:B-1----:R-:W-:Y:S01]  /*0df0*/  IMAD R9, R3, 0x60, RZ ;  /* 0x0000006003097824 */ /* 0x002fe200078e02ff */
[----:B------:R-:W-:Y:S01]  /*0e00*/  ISETP.NE.AND P0, PT, R0, 0x1, PT ;  /* 0x000000010000780c */ /* 0x000fe20003f05270 */
[----:B------:R-:W-:Y:S01]  /*0e10*/  IMAD.SHL.U32 R216, R2, 0x4, RZ ;  /* 0x0000000402d87824 */ /* 0x000fe200078e00ff */
[CC--:B------:R-:W-:Y:S01]  /*0e20*/  LEA.HI R19, R23.reuse, R2.reuse, RZ, 0x2 ;  /* 0x0000000217137211 */ /* 0x0c0fe200078f10ff */
[----:B------:R-:W-:Y:S01]  /*0e30*/  UMOV UR6, 0x6 ;  /* 0x0000000600067882 */ /* 0x000fe20000000000 */
[----:B------:R-:W-:Y:S01]  /*0e40*/  LEA.HI R8, R23, R2, RZ, 0x3 ;  /* 0x0000000217087211 */ /* 0x000fe200078f18ff */
[----:B------:R-:W-:Y:S01]  /*0e50*/  ULDC.64 UR4, c[0x0][0x208] ;  /* 0x0000820000047ab9 */ /* 0x000fe20000000a00 */
[----:B------:R-:W-:Y:S01]  /*0e60*/  LOP3.LUT R235, R19, 0xfffffffc, RZ, 0xc0, !PT ;  /* 0xfffffffc13eb7812 */ /* 0x000fe200078ec0ff */
[----:B------:R-:W-:Y:S01]  /*0e70*/  USHF.L.U64.HI UR5, UR4, UR6, UR5 ;  /* 0x0000000604057299 */ /* 0x000fe20008010205 */
[----:B------:R-:W-:Y:S01]  /*0e80*/  SHF.R.S32.HI R218, RZ, 0x2, R19 ;  /* 0x00000002ffda7819 */ /* 0x000fe20000011413 */
[----:B------:R-:W-:Y:S01]  /*0e90*/  IMAD.SHL.U32 R15, R8, 0x8, RZ ;  /* 0x00000008080f7824 */ /* 0x000fe200078e00ff */
[----:B------:R-:W-:Y:S01]  /*0ea0*/  SEL R14, R11, RZ, !P1 ;  /* 0x000000ff0b0e7207 */ /* 0x000fe20004800000 */
[----:B------:R-:W-:Y:S01]  /*0eb0*/  IMAD.IADD R235, R2, 0x1, -R235 ;  /* 0x0000000102eb7824 */ /* 0x000fe200078e0aeb */
[----:B------:R-:W-:Y:S01]  /*0ec0*/  SEL R18, R221, RZ, !P1 ;  /* 0x000000ffdd127207 */ /* 0x000fe20004800000 */
[----:B------:R-:W-:Y:S01]  /*0ed0*/  @P0 IMAD.HI.U32 R0, R222, c[0x0][0x24c], RZ ;  /* 0x00009300de000a27 */ /* 0x000fe200078e00ff */
[----:B------:R-:W-:Y:S01]  /*0ee0*/  SHF.R.S32.HI R10, RZ, 0x1f, R218 ;  /* 0x0000001fff0a7819 */ /* 0x000fe200000114da */
[----:B------:R-:W-:Y:S01]  /*0ef0*/  USHF.L.U32 UR4, UR4, 0x6, URZ ;  /* 0x0000000604047899 */ /* 0x000fe2000800063f */
[----:B------:R-:W-:Y:S01]  /*0f00*/  IADD3 R39, P1, R218, R5, RZ ;  /* 0x00000005da277210 */ /* 0x000fe20007f3e0ff */
[----:B------:R-:W-:Y:S01]  /*0f10*/  IMAD.SHL.U32 R12, R235, 0x8, RZ ;  /* 0x00000008eb0c7824 */ /* 0x000fe200078e00ff */
[----:B------:R-:W-:Y:S01]  /*0f20*/  @P0 SHF.R.U32.HI R21, RZ, c[0x0][0x250], R0 ;  /* 0x00009400ff150a19 */ /* 0x000fe20000011600 */
[----:B------:R-:W-:Y:S01]  /*0f30*/  IMAD.MOV.U32 R207, RZ, RZ, 0x10 ;  /* 0x00000010ffcf7424 */ /* 0x000fe200078e00ff */
[----:B------:R-:W-:-:S02]  /*0f40*/  SHF.R.S32.HI R0, RZ, 0x1f, R2 ;  /* 0x0000001fff007819 */ /* 0x000fc40000011402 */
[----:B------:R-:W-:Y:S02]  /*0f50*/  SHF.R.S32.HI R22, RZ, 0x1f, R21 ;  /* 0x0000001fff167819 */ /* 0x000fe40000011415 */
[--C-:B------:R-:W-:Y:S02]  /*0f60*/  SHF.R.S32.HI R13, RZ, 0x1f, R12.reuse ;  /* 0x0000001fff0d7819 */ /* 0x100fe4000001140c */
[-C--:B------:R-:W-:Y:S01]  /*0f70*/  IADD3 R30, P0, R9, R2.reuse, RZ ;  /* 0x00000002091e7210 */ /* 0x080fe20007f1e0ff */
[----:B------:R-:W-:Y:S01]  /*0f80*/  IMAD R16, R22, c[0x0][0x1e0], RZ ;  /* 0x0000780016107a24 */ /* 0x000fe200078e02ff */
[----:B------:R-:W-:Y:S01]  /*0f90*/  LEA.HI R4, R23, R2, RZ, 0x4 ;  /* 0x0000000217047211 */ /* 0x000fe200078f20ff */
[----:B------:R-:W-:Y:S01]  /*0fa0*/  IMAD.WIDE.U32 R24, R21, c[0x0][0x1e0], R12 ;  /* 0x0000780015187a25 */ /* 0x000fe200078e000c */
[----:B------:R-:W-:Y:S02]  /*0fb0*/  LEA.HI.X.SX32 R31, R9, R0, 0x1, P0 ;  /* 0x00000000091f7211 */ /* 0x000fe400000f0eff */
[----:B------:R-:W-:Y:S01]  /*0fc0*/  LOP3.LUT R15, R15, 0xc0, RZ, 0xc0, !PT ;  /* 0x000000c00f0f7812 */ /* 0x000fe200078ec0ff */
[----:B------:R-:W-:Y:S01]  /*0fd0*/  IMAD R16, R21, c[0x0][0x1e4], R16 ;  /* 0x0000790015107a24 */ /* 0x000fe200078e0210 */
[----:B------:R-:W-:Y:S01]  /*0fe0*/  IADD3 R34, P0, R218, R7, RZ ;  /* 0x00000007da227210 */ /* 0x000fe20007f1e0ff */
[----:B------:R-:W-:Y:S01]  /*0ff0*/  IMAD R22, R22, c[0x0][0x1b0], RZ ;  /* 0x00006c0016167a24 */ /* 0x000fe200078e02ff */
[-C--:B------:R-:W-:Y:S01]  /*1000*/  LEA.HI.X.SX32 R36, R5, R10.reuse, 0x1, P1 ;  /* 0x0000000a05247211 */ /* 0x080fe200008f0eff */
[----:B------:R-:W-:Y:S01]  /*1010*/  IMAD.IADD R17, R25, 0x1, R16 ;  /* 0x0000000119117824 */ /* 0x000fe200078e0210 */
[----:B------:R-:W-:Y:S01]  /*1020*/  SHF.R.S32.HI R9, RZ, 0x4, R4 ;  /* 0x00000004ff097819 */ /* 0x000fe20000011404 */
[----:B------:R-:W-:Y:S01]  /*1030*/  IMAD.MOV.U32 R16, RZ, RZ, R24 ;  /* 0x000000ffff107224 */ /* 0x000fe200078e0018 */
[----:B------:R-:W-:Y:S01]  /*1040*/  SHF.R.U32.HI R6, RZ, 0x3, R15 ;  /* 0x00000003ff067819 */ /* 0x000fe2000001160f */
[----:B------:R-:W-:Y:S01]  /*1050*/  IMAD R25, R14, c[0x0][0x1e8], RZ ;  /* 0x00007a000e197a24 */ /* 0x000fe200078e02ff */
[----:B------:R-:W-:Y:S01]  /*1060*/  LOP3.LUT R5, R15, 0x18, R12, 0xf8, !PT ;  /* 0x000000180f057812 */ /* 0x000fe200078ef80c */
[----:B------:R-:W-:Y:S01]  /*1070*/  IMAD.WIDE.U32 R16, R18, c[0x0][0x1e8], R16 ;  /* 0x00007a0012107a25 */ /* 0x000fe200078e0010 */
[----:B------:R-:W-:-:S02]  /*1080*/  LEA.HI.X.SX32 R35, R7, R10, 0x1, P0 ;  /* 0x0000000a07237211 */ /* 0x000fc400000f0eff */
[----:B------:R-:W-:Y:S01]  /*1090*/  SHF.R.S32.HI R33, RZ, 0x1f, R222 ;  /* 0x0000001fff217819 */ /* 0x000fe200000114de */
[----:B------:R-:W-:Y:S01]  /*10a0*/  IMAD R26, R18, c[0x0][0x1ec], R25 ;  /* 0x00007b00121a7a24 */ /* 0x000fe200078e0219 */
[----:B------:R-:W-:Y:S01]  /*10b0*/  SHF.R.S32.HI R7, RZ, 0x1f, R3 ;  /* 0x0000001fff077819 */ /* 0x000fe20000011403 */
[----:B------:R-:W-:Y:S01]  /*10c0*/  IMAD.WIDE R34, R223, 0x80, R34 ;  /* 0x00000080df227825 */ /* 0x000fe200078e0222 */
[----:B------:R-:W-:Y:S02]  /*10d0*/  IADD3 R28, P0, R216, R3, RZ ;  /* 0x00000003d81c7210 */ /* 0x000fe40007f1e0ff */
[----:B------:R-:W-:Y:S01]  /*10e0*/  LEA.HI R0, R4, R9, RZ, 0x1 ;  /* 0x0000000904007211 */ /* 0x000fe200078f08ff */
[----:B------:R-:W-:Y:S01]  /*10f0*/  IMAD.IADD R27, R17, 0x1, R26 ;  /* 0x00000001111b7824 */ /* 0x000fe200078e021a */
[----:B------:R-:W-:Y:S01]  /*1100*/  LOP3.LUT R6, R5, R6, RZ, 0x3c, !PT ;  /* 0x0000000605067212 */ /* 0x000fe200078e3cff */
[C---:B------:R-:W-:Y:S01]  /*1110*/  IMAD R5, R33.reuse, c[0x0][0x288], RZ ;  /* 0x0000a20021057a24 */ /* 0x040fe200078e02ff */
[----:B------:R-:W-:Y:S01]  /*1120*/  LEA.HI.X.SX32 R29, R216, R7, 0x1, P0 ;  /* 0x00000007d81d7211 */ /* 0x000fe200000f0eff */
[----:B------:R-:W-:Y:S01]  /*1130*/  IMAD R15, R33, c[0x0][0x270], RZ ;  /* 0x00009c00210f7a24 */ /* 0x000fe200078e02ff */
[----:B------:R-:W-:Y:S01]  /*1140*/  LEA.HI R7, R19, R218, RZ, 0x1 ;  /* 0x000000da13077211 */ /* 0x000fe200078f08ff */
[----:B------:R-:W-:Y:S01]  /*1150*/  IMAD R3, R33, c[0x0][0x238], RZ ;  /* 0x00008e0021037a24 */ /* 0x000fe200078e02ff */
[----:B------:R-:W-:Y:S01]  /*1160*/  LOP3.LUT R0, R0, 0xfffffffe, RZ, 0xc0, !PT ;  /* 0xfffffffe00007812 */ /* 0x000fe200078ec0ff */
[C---:B------:R-:W-:Y:S01]  /*1170*/  IMAD R232, R222.reuse, c[0x0][0x28c], R5 ;  /* 0x0000a300dee87a24 */ /* 0x040fe200078e0205 */
[----:B------:R-:W-:Y:S01]  /*1180*/  LEA.HI R17, R23, R2, RZ, 0x5 ;  /* 0x0000000217117211 */ /* 0x000fe200078f28ff */
[----:B------:R-:W-:Y:S01]  /*1190*/  IMAD.IADD R5, R219, 0x1, -R212 ;  /* 0x00000001db057824 */ /* 0x000fe200078e0ad4 */
[----:B------:R-:W-:Y:S01]  /*11a0*/  LOP3.LUT R7, R7, 0x7fffffe, RZ, 0xc0, !PT ;  /* 0x07fffffe07077812 */ /* 0x000fe200078ec0ff */
[----:B------:R-:W-:Y:S01]  /*11b0*/  IMAD.IADD R9, R9, 0x1, -R0 ;  /* 0x0000000109097824 */ /* 0x000fe200078e0a00 */
[----:B------:R-:W-:Y:S01]  /*11c0*/  SHF.R.S32.HI R0, RZ, 0x5, R17 ;  /* 0x00000005ff007819 */ /* 0x000fe20000011411 */
[----:B------:R-:W-:Y:S01]  /*11d0*/  IMAD R236, R222, c[0x0][0x274], R15 ;  /* 0x00009d00deec7a24 */ /* 0x000fe200078e020f */
[----:B------:R-:W-:Y:S01]  /*11e0*/  ISETP.GE.AND P5, PT, R12, c[0x0][0x1cc], PT ;  /* 0x000073000c007a0c */ /* 0x000fe20003fa6270 */
[----:B------:R-:W-:Y:S01]  /*11f0*/  IMAD R224, R222, c[0x0][0x23c], R3 ;  /* 0x00008f00dee07a24 */ /* 0x000fe200078e0203 */
[----:B------:R-:W-:Y:S01]  /*1200*/  IADD3 R214, R12, 0x40, RZ ;  /* 0x000000400cd67810 */ /* 0x000fe20007ffe0ff */
[----:B------:R-:W-:Y:S01]  /*1210*/  IMAD.MOV.U32 R26, RZ, RZ, R16 ;  /* 0x000000ffff1a7224 */ /* 0x000fe200078e0010 */
[----:B------:R-:W-:Y:S01]  /*1220*/  SEL R226, R221, RZ, !P2 ;  /* 0x000000ffdde27207 */ /* 0x000fe20005000000 */
[----:B------:R-:W-:Y:S01]  /*1230*/  IMAD R3, R35, c[0x0][0x1d8], RZ ;  /* 0x0000760023037a24 */ /* 0x000fe200078e02ff */
[----:B------:R-:W-:Y:S01]  /*1240*/  SEL R11, R11, RZ, !P2 ;  /* 0x000000ff0b0b7207 */ /* 0x000fe20005000000 */
[----:B------:R-:W-:Y:S01]  /*1250*/  IMAD.IADD R15, R5, 0x1, -R218 ;  /* 0x00000001050f7824 */ /* 0x000fe200078e0ada */
[----:B------:R-:W-:Y:S01]  /*1260*/  SHF.R.S32.HI R19, RZ, 0x1f, R19 ;  /* 0x0000001fff137819 */ /* 0x000fe20000011413 */
[----:B------:R-:W-:-:S02]  /*1270*/  IMAD.IADD R7, R218, 0x1, -R7 ;  /* 0x00000001da077824 */ /* 0x000fc400078e0a07 */
[----:B------:R-:W-:Y:S01]  /*1280*/  IMAD.WIDE.U32 R24, R222, c[0x0][0x270], R28 ;  /* 0x00009c00de187a25 */ /* 0x000fe200078e001c */
[----:B------:R-:W-:Y:S02]  /*1290*/  ISETP.LT.OR P1, PT, R15, 0x1, P5 ;  /* 0x000000010f00780c */ /* 0x000fe40002f21670 */
[----:B------:R-:W-:Y:S01]  /*12a0*/  LEA.HI R19, R19, R218, RZ, 0x3 ;  /* 0x000000da13137211 */ /* 0x000fe200078f18ff */
[C---:B------:R-:W-:Y:S02]  /*12b0*/  IMAD R3, R34.reuse, c[0x0][0x1dc], R3 ;  /* 0x0000770022037a24 */ /* 0x040fe400078e0203 */
[----:B------:R-:W-:Y:S01]  /*12c0*/  IMAD.WIDE.U32 R26, R34, c[0x0][0x1d8], R26 ;  /* 0x00007600221a7a25 */ /* 0x000fe200078e001a */
[----:B------:R-:W-:-:S03]  /*12d0*/  LOP3.LUT R19, R19, 0xfffffff8, RZ, 0xc0, !PT ;  /* 0xfffffff813137812 */ /* 0x000fc600078ec0ff */
[----:B------:R-:W-:Y:S02]  /*12e0*/  IMAD R7, R0, 0x8, R7 ;  /* 0x0000000800077824 */ /* 0x000fe400078e0207 */
[----:B------:R-:W-:Y:S02]  /*12f0*/  IMAD.IADD R237, R25, 0x1, R236 ;  /* 0x0000000119ed7824 */ /* 0x000fe400078e02ec */
[----:B------:R-:W-:Y:S01]  /*1300*/  IMAD.MOV.U32 R236, RZ, RZ, R24 ;  /* 0x000000ffffec7224 */ /* 0x000fe200078e0018 */
[----:B------:R-:W-:Y:S01]  /*1310*/  LEA R24, P0, R26, c[0x0][0x1c0], 0x1 ;  /* 0x000070001a187a11 */ /* 0x000fe200078008ff */
[----:B------:R-:W-:Y:S02]  /*1320*/  IMAD.IADD R3, R27, 0x1, R3 ;  /* 0x000000011b037824 */ /* 0x000fe400078e0203 */
[----:B------:R-:W-:Y:S01]  /*1330*/  IMAD.U32 R6, R7, 0x20, R6 ;  /* 0x0000002007067824 */ /* 0x000fe200078e0006 */
[----:B------:R-:W-:Y:S01]  /*1340*/  IADD3 R7, R12, 0x20, RZ ;  /* 0x000000200c077810 */ /* 0x000fe20007ffe0ff */
[----:B------:R-:W-:Y:S01]  /*1350*/  IMAD.WIDE.U32 R28, R222, c[0x0][0x288], R28 ;  /* 0x0000a200de1c7a25 */ /* 0x000fe200078e001c */
[----:B------:R-:W-:-:S02]  /*1360*/  LEA.HI.X R25, R26, c[0x0][0x1c4], R3, 0x1, P0 ;  /* 0x000071001a197a11 */ /* 0x000fc400000f0c03 */
[----:B------:R-:W-:Y:S01]  /*1370*/  ISETP.GE.AND P6, PT, R7, c[0x0][0x1cc], PT ;  /* 0x0000730007007a0c */ /* 0x000fe20003fc6270 */
[----:B------:R-:W-:Y:S01]  /*1380*/  IMAD.SHL.U32 R6, R6, 0x2, RZ ;  /* 0x0000000206067824 */ /* 0x000fe200078e00ff */
[----:B------:R-:W-:Y:S01]  /*1390*/  ISETP.GE.AND P0, PT, R214, c[0x0][0x1cc], PT ;  /* 0x00007300d6007a0c */ /* 0x000fe20003f06270 */
[----:B------:R-:W-:Y:S01]  /*13a0*/  IMAD.MOV.U32 R10, RZ, RZ, c[0x0][0x1d8] ;  /* 0x00007600ff0a7624 */ /* 0x000fe200078e00ff */
[----:B------:R-:W-:Y:S01]  /*13b0*/  ISETP.LT.OR P4, PT, R15, 0x1, P6 ;  /* 0x000000010f00780c */ /* 0x000fe20003781670 */
[----:B------:R-:W-:Y:S01]  /*13c0*/  IMAD.IADD R233, R29, 0x1, R232 ;  /* 0x000000011de97824 */ /* 0x000fe200078e02e8 */
[----:B------:R-:W-:Y:S01]  /*13d0*/  @!PT LDS RZ, [RZ] ;  /* 0x00000000fffff984 */ /* 0x000fe20000000800 */
[----:B------:R-:W-:Y:S01]  /*13e0*/  @!PT LDS RZ, [RZ] ;  /* 0x00000000fffff984 */ /* 0x000fe20000000800 */
[----:B------:R-:W-:Y:S01]  /*13f0*/  @!PT LDS RZ, [RZ] ;  /* 0x00000000fffff984 */ /* 0x000fe20000000800 */
[----:B------:R1:W-:Y:S01]  /*1400*/  LDGSTS.E.BYPASS.LTC128B.128 [R6+0x6080], [R24.64], !P1 ;  /* 0x0608000018067fae */ /* 0x0003e2000c901d48 */
[----:B------:R-:W-:Y:S01]  /*1410*/  IMAD.MOV.U32 R232, RZ, RZ, R28 ;  /* 0x000000ffffe87224 */ /* 0x000fe200078e001c */
[----:B------:R-:W-:Y:S01]  /*1420*/  ISETP.LT.OR P3, PT, R15, 0x1, P0 ;  /* 0x000000010f00780c */ /* 0x000fe20000761670 */
[----:B------:R-:W-:Y:S01]  /*1430*/  IMAD.MOV.U32 R3, RZ, RZ, c[0x0][0x1dc] ;  /* 0x00007700ff037624 */ /* 0x000fe200078e00ff */
[C---:B------:R-:W-:Y:S01]  /*1440*/  LEA R28, P1, R10.reuse, R24, 0x7 ;  /* 0x000000180a1c7211 */ /* 0x040fe200078238ff */
[----:B------:R-:W-:Y:S01]  /*1450*/  IMAD R22, R21, c[0x0][0x1b4], R22 ;  /* 0x00006d0015167a24 */ /* 0x000fe200078e0216 */
[----:B------:R-:W-:Y:S01]  /*1460*/  ISETP.LT.OR P6, PT, R15, 0x41, P6 ;  /* 0x000000410f00780c */ /* 0x000fe200037c1670 */
[----:B------:R-:W-:Y:S01]  /*1470*/  IMAD.WIDE.U32 R40, R21, c[0x0][0x1b0], R12 ;  /* 0x00006c0015287a25 */ /* 0x000fe200078e000c */
[----:B------:R-:W-:-:S02]  /*1480*/  LEA.HI.X R29, R10, R25, R3, 0x7, P1 ;  /* 0x000000190a1d7211 */ /* 0x000fc400008f3c03 */
[----:B------:R-:W-:Y:S01]  /*1490*/  LOP3.LUT R3, R8, 0xfffffff8, RZ, 0xc0, !PT ;  /* 0xfffffff808037812 */ /* 0x000fe200078ec0ff */
[----:B------:R1:W-:Y:S01]  /*14a0*/  LDGSTS.E.BYPASS.LTC128B.128 [R6+0x8080], [R24.64+0x40], !P4 ;  /* 0x0808004018067fae */ /* 0x0003e2000e101d48 */
[----:B------:R-:W-:Y:S01]  /*14b0*/  LOP3.LUT R21, R4, 0xfffffff0, RZ, 0xc0, !PT ;  /* 0xfffffff004157812 */ /* 0x000fe200078ec0ff */
[----:B------:R-:W-:Y:S01]  /*14c0*/  IMAD.WIDE.U32 R30, R222, c[0x0][0x238], R30 ;  /* 0x00008e00de1e7a25 */ /* 0x000fe200078e001e */
[----:B------:R-:W-:Y:S01]  /*14d0*/  ISETP.GE.AND P2, PT, R7, c[0x0][0x19c], PT ;  /* 0x0000670007007a0c */ /* 0x000fe20003f46270 */
[----:B------:R1:W-:Y:S01]  /*14e0*/  LDGSTS.E.BYPASS.LTC128B.128 [R6+0xa080], [R24.64+0x80], !P3 ;  /* 0x0a08008018067fae */ /* 0x0003e2000d901d48 */
[----:B------:R-:W-:Y:S01]  /*14f0*/  ISETP.LT.OR P3, PT, R15, 0x41, P5 ;  /* 0x000000410f00780c */ /* 0x000fe20002f61670 */
[C---:B------:R-:W-:Y:S01]  /*1500*/  IMAD.IADD R204, R2.reuse, 0x1, -R3 ;  /* 0x0000000102cc7824 */ /* 0x040fe200078e0a03 */
[----:B------:R-:W-:Y:S01]  /*1510*/  LEA.HI R3, R23, R2, RZ, 0x6 ;  /* 0x0000000217037211 */ /* 0x000fe200078f30ff */
[----:B------:R-:W-:Y:S01]  /*1520*/  IMAD.IADD R16, R2, 0x1, -R21 ;  /* 0x0000000102107824 */ /* 0x000fe200078e0a15 */
[----:B------:R-:W-:Y:S01]  /*1530*/  ISETP.GE.AND P5, PT, R12, c[0x0][0x19c], PT ;  /* 0x000067000c007a0c */ /* 0x000fe20003fa6270 */
[----:B------:R-:W-:Y:S01]  /*1540*/  IMAD.IADD R225, R31, 0x1, R224 ;  /* 0x000000011fe17824 */ /* 0x000fe200078e02e0 */
[----:B------:R-:W-:Y:S01]  /*1550*/  LEA.HI R10, R204, R204, RZ, 0x1 ;  /* 0x000000cccc0a7211 */ /* 0x000fe200078f08ff */
[----:B------:R-:W-:Y:S01]  /*1560*/  IMAD.IADD R41, R41, 0x1, R22 ;  /* 0x0000000129297824 */ /* 0x000fe200078e0216 */
[----:B------:R-:W-:Y:S01]  /*1570*/  SHF.R.S32.HI R4, RZ, 0x6, R3 ;  /* 0x00000006ff047819 */ /* 0x000fe20000011403 */
[----:B------:R-:W-:Y:S01]  /*1580*/  IMAD R20, R36, c[0x0][0x178], RZ ;  /* 0x00005e0024147a24 */ /* 0x000fe200078e02ff */
[----:B------:R-:W-:Y:S01]  /*1590*/  LOP3.LUT R3, R10, 0x7fffffe, RZ, 0xc0, !PT ;  /* 0x07fffffe0a037812 */ /* 0x000fe200078ec0ff */
[----:B------:R-:W-:Y:S01]  /*15a0*/  IMAD.WIDE.U32 R40, R18, c[0x0][0x1b8], R40 ;  /* 0x00006e0012287a25 */ /* 0x000fe200078e0028 */
[----:B------:R-:W-:Y:S01]  /*15b0*/  SHF.R.S32.HI R21, RZ, 0x1f, R16 ;  /* 0x0000001fff157819 */ /* 0x000fe20000011410 */
[----:B------:R2:W-:Y:S01]  /*15c0*/  LDGSTS.E.BYPASS.LTC128B.128 [R6+0x7080], [R28.64], !P3 ;  /* 0x070800001c067fae */ /* 0x0005e2000d901d48 */
[----:B------:R-:W-:Y:S01]  /*15d0*/  ISETP.GE.AND P4, PT, R214, c[0x0][0x19c], PT ;  /* 0x00006700d6007a0c */ /* 0x000fe20003f86270 */
[----:B------:R-:W-:Y:S01]  /*15e0*/  IMAD R20, R39, c[0x0][0x17c], R20 ;  /* 0x00005f0027147a24 */ /* 0x000fe200078e0214 */
[----:B------:R-:W-:Y:S01]  /*15f0*/  LEA.HI R21, R21, R16, RZ, 0x3 ;  /* 0x0000001015157211 */ /* 0x000fe200078f18ff */
[----:B------:R2:W-:Y:S01]  /*1600*/  LDGSTS.E.BYPASS.LTC128B.128 [R6+0x9080], [R28.64+0x40], !P6 ;  /* 0x090800401c067fae */ /* 0x0005e2000f101d48 */
[----:B------:R-:W-:Y:S01]  /*1610*/  LEA.HI R31, R17, R0, RZ, 0x1 ;  /* 0x00000000111f7211 */ /* 0x000fe200078f08ff */
[----:B------:R-:W-:Y:S01]  /*1620*/  IMAD.WIDE.U32 R26, R39, c[0x0][0x178], R12 ;  /* 0x00005e00271a7a25 */ /* 0x000fe200078e000c */
[----:B------:R-:W-:-:S02]  /*1630*/  ISETP.LT.OR P1, PT, R15, 0x1, P5 ;  /* 0x000000010f00780c */ /* 0x000fc40002f21670 */
[----:B------:R-:W-:Y:S01]  /*1640*/  ISETP.LT.OR P3, PT, R15, 0x1, P2 ;  /* 0x000000010f00780c */ /* 0x000fe20001761670 */
[----:B------:R-:W-:Y:S01]  /*1650*/  IMAD.IADD R27, R27, 0x1, R20 ;  /* 0x000000011b1b7824 */ /* 0x000fe200078e0214 */
[C---:B------:R-:W-:Y:S01]  /*1660*/  ISETP.LT.OR P6, PT, R15.reuse, 0x1, P4 ;  /* 0x000000010f00780c */ /* 0x040fe200027c1670 */
[----:B------:R-:W-:Y:S01]  /*1670*/  IMAD.MOV.U32 R224, RZ, RZ, R30 ;  /* 0x000000ffffe07224 */ /* 0x000fe200078e001e */
[C---:B------:R-:W-:Y:S01]  /*1680*/  ISETP.LT.OR P5, PT, R15.reuse, 0x41, P5 ;  /* 0x000000410f00780c */ /* 0x040fe20002fa1670 */
[----:B-1----:R-:W-:Y:S01]  /*1690*/  IMAD.IADD R24, R204, 0x1, -R3 ;  /* 0x00000001cc187824 */ /* 0x002fe200078e0a03 */
[----:B------:R-:W-:Y:S01]  /*16a0*/  LEA.HI R3, R16, R16, RZ, 0x1 ;  /* 0x0000001010037211 */ /* 0x000fe200078f08ff */
[----:B------:R-:W-:Y:S01]  /*16b0*/  IMAD.WIDE.U32 R228, R222, c[0x0][0x180], R26 ;  /* 0x00006000dee47a25 */ /* 0x000fe200078e001a */
[----:B------:R-:W-:Y:S02]  /*16c0*/  ISETP.LT.OR P0, PT, R15, 0x41, P0 ;  /* 0x000000410f00780c */ /* 0x000fe40000701670 */
[----:B------:R-:W-:Y:S01]  /*16d0*/  LOP3.LUT R25, R3, 0x7fffffe, RZ, 0xc0, !PT ;  /* 0x07fffffe03197812 */ /* 0x000fe200078ec0ff */
[----:B------:R-:W-:Y:S01]  /*16e0*/  IMAD.MOV.U32 R27, RZ, RZ, c[0x0][0x1a8] ;  /* 0x00006a00ff1b7624 */ /* 0x000fe200078e00ff */
[C---:B------:R-:W-:Y:S01]  /*16f0*/  ISETP.LT.OR P2, PT, R15.reuse, 0x41, P2 ;  /* 0x000000410f00780c */ /* 0x040fe20001741670 */
[----:B------:R-:W-:Y:S01]  /*1700*/  IMAD.SHL.U32 R204, R204, 0x40, RZ ;  /* 0x00000040cccc7824 */ /* 0x000fe200078e00ff */
[----:B------:R-:W-:Y:S01]  /*1710*/  ISETP.LT.OR P4, PT, R15, 0x41, P4 ;  /* 0x000000410f00780c */ /* 0x000fe20002781670 */
[----:B------:R-:W-:Y:S01]  /*1720*/  IMAD.IADD R22, R16, 0x1, -R25 ;  /* 0x0000000110167824 */ /* 0x000fe200078e0a19 */
[----:B------:R-:W-:Y:S01]  /*1730*/  LOP3.LUT R15, R21, 0xfffffff8, RZ, 0xc0, !PT ;  /* 0xfffffff8150f7812 */ /* 0x000fe200078ec0ff */
[----:B------:R-:W-:Y:S01]  /*1740*/  IMAD R25, R14, c[0x0][0x1b8], RZ ;  /* 0x00006e000e197a24 */ /* 0x000fe200078e02ff */
[----:B------:R-:W-:Y:S01]  /*1750*/  LOP3.LUT R31, R31, 0xfffffffe, RZ, 0xc0, !PT ;  /* 0xfffffffe1f1f7812 */ /* 0x000fe200078ec0ff */
[----:B------:R-:W-:Y:S01]  /*1760*/  IMAD R211, R11, c[0x0][0x278], RZ ;  /* 0x00009e000bd37a24 */ /* 0x000fe200078e02ff */
[----:B------:R-:W-:Y:S01]  /*1770*/  SHF.R.S32.HI R21, RZ, 0x3, R21 ;  /* 0x00000003ff157819 */ /* 0x000fe20000011415 */
[----:B------:R-:W-:Y:S01]  /*1780*/  IMAD.IADD R15, R16, 0x1, -R15 ;  /* 0x00000001100f7824 */ /* 0x000fe200078e0a0f */
[----:B------:R2:W-:Y:S01]  /*1790*/  LDGSTS.E.BYPASS.LTC128B.128 [R6+0xb080], [R28.64+0x80], !P0 ;  /* 0x0b0800801c067fae */ /* 0x0005e2000c101d48 */
[----:B------:R-:W-:Y:S01]  /*17a0*/  IMAD.IADD R16, R0, 0x1, -R31 ;  /* 0x0000000100107824 */ /* 0x000fe200078e0a1f */
[----:B------:R-:W-:Y:S01]  /*17b0*/  LOP3.LUT R204, R204, 0x1c0, RZ, 0xc0, !PT ;  /* 0x000001c0cccc7812 */ /* 0x000fe200078ec0ff */
[----:B------:R-:W-:Y:S01]  /*17c0*/  IMAD R14, R18, c[0x0][0x1bc], R25 ;  /* 0x00006f00120e7a24 */ /* 0x000fe200078e0219 */
[----:B------:R-:W-:Y:S01]  /*17d0*/  SHF.R.S32.HI R18, RZ, 0x1f, R245 ;  /* 0x0000001fff127819 */ /* 0x000fe200000114f5 */
[----:B------:R-:W-:Y:S01]  /*17e0*/  IMAD.SHL.U32 R202, R16, 0x400, RZ ;  /* 0x0000040010ca7824 */ /* 0x000fe200078e00ff */
[--C-:B------:R-:W-:Y:S01]  /*17f0*/  SHF.R.S32.HI R32, RZ, 0x1, R3.reuse ;  /* 0x00000001ff207819 */ /* 0x100fe20000011403 */
[----:B------:R-:W-:Y:S01]  /*1800*/  IMAD.IADD R41, R41, 0x1, R14 ;  /* 0x0000000129297824 */ /* 0x000fe200078e020e */
[----:B------:R-:W-:Y:S01]  /*1810*/  SHF.R.S32.HI R3, RZ, 0x1f, R3 ;  /* 0x0000001fff037819 */ /* 0x000fe20000011403 */
[----:B------:R-:W-:Y:S01]  /*1820*/  IMAD R25, R35, c[0x0][0x1a8], RZ ;  /* 0x00006a0023197a24 */ /* 0x000fe200078e02ff */
[----:B------:R-:W-:Y:S01]  /*1830*/  LOP3.LUT R17, R17, 0xffffffe0, RZ, 0xc0, !PT ;  /* 0xffffffe011117812 */ /* 0x000fe200078ec0ff */
[----:B------:R-:W-:Y:S01]  /*1840*/  IMAD R235, R235, 0x2, R202 ;  /* 0x00000002ebeb7824 */ /* 0x000fe200078e02ca */
[----:B------:R-:W-:Y:S01]  /*1850*/  LEA.HI R3, R3, R32, RZ, 0x2 ;  /* 0x0000002003037211 */ /* 0x000fe200078f10ff */
[C---:B------:R-:W-:Y:S01]  /*1860*/  IMAD R203, R21.reuse, 0x8, R22 ;  /* 0x0000000815cb7824 */ /* 0x040fe200078e0216 */
[C---:B------:R-:W-:Y:S01]  /*1870*/  IADD3 R234, R6.reuse, 0xc080, RZ ;  /* 0x0000c08006ea7810 */ /* 0x040fe20007ffe0ff */
[----:B------:R-:W-:Y:S01]  /*1880*/  IMAD R202, R21, 0x200, R202 ;  /* 0x0000020015ca7824 */ /* 0x000fe200078e02ca */
[----:B------:R-:W-:Y:S01]  /*1890*/  LOP3.LUT R3, R3, 0xfffffffc, RZ, 0xc0, !PT ;  /* 0xfffffffc03037812 */ /* 0x000fe200078ec0ff */
[----:B------:R-:W-:Y:S01]  /*18a0*/  IMAD R21, R33, c[0x0][0x180], RZ ;  /* 0x0000600021157a24 */ /* 0x000fe200078e02ff */
[----:B------:R-:W-:Y:S01]  /*18b0*/  IADD3 R231, R6, 0x12080, RZ ;  /* 0x0001208006e77810 */ /* 0x000fe20007ffe0ff */
[----:B------:R-:W-:-:S02]  /*18c0*/  IMAD R14, R34, c[0x0][0x1ac], R25 ;  /* 0x00006b00220e7a24 */ /* 0x000fc400078e0219 */
[----:B------:R-:W-:-:S04]  /*18d0*/  IMAD.WIDE.U32 R40, R34, c[0x0][0x1a8], R40 ;  /* 0x00006a0022287a25 */ /* 0x000fc800078e0028 */
[----:B------:R-:W-:Y:S01]  /*18e0*/  IMAD R21, R222, c[0x0][0x184], R21 ;  /* 0x00006100de157a24 */ /* 0x000fe200078e0215 */
[C---:B------:R-:W-:Y:S01]  /*18f0*/  LEA R34, P0, R40.reuse, c[0x0][0x190], 0x1 ;  /* 0x0000640028227a11 */ /* 0x040fe200078008ff */
[----:B------:R-:W-:Y:S02]  /*1900*/  IMAD.IADD R14, R41, 0x1, R14 ;  /* 0x00000001290e7824 */ /* 0x000fe400078e020e */
[----:B--2---:R-:W-:Y:S02]  /*1910*/  IMAD R29, R245, UR5, RZ ;  /* 0x00000005f51d7c24 */ /* 0x004fe4000f8e02ff */
[----:B------:R-:W-:Y:S01]  /*1920*/  IMAD.IADD R229, R229, 0x1, R21 ;  /* 0x00000001e5e57824 */ /* 0x000fe200078e0215 */
[----:B------:R-:W-:Y:S01]  /*1930*/  LEA.HI.X R35, R40, c[0x0][0x194], R14, 0x1, P0 ;  /* 0x0000650028237a11 */ /* 0x000fe200000f0c0e */
[----:B------:R-:W-:Y:S01]  /*1940*/  IMAD.MOV.U32 R21, RZ, RZ, c[0x0][0x1ac] ;  /* 0x00006b00ff157624 */ /* 0x000fe200078e00ff */
[----:B------:R-:W-:Y:S01]  /*1950*/  LEA R30, P0, R27, R34, 0x7 ;  /* 0x000000221b1e7211 */ /* 0x000fe200078038ff */
[----:B------:R-:W-:-:S02]  /*1960*/  IMAD R14, R18, UR4, R29 ;  /* 0x00000004120e7c24 */ /* 0x000fc4000f8e021d */
[----:B------:R-:W-:Y:S01]  /*1970*/  IMAD R25, R11, c[0x0][0x188], RZ ;  /* 0x000062000b197a24 */ /* 0x000fe200078e02ff */
[----:B------:R-:W-:Y:S01]  /*1980*/  LEA.HI.X R31, R27, R35, R21, 0x7, P0 ;  /* 0x000000231b1f7211 */ /* 0x000fe200000f3c15 */
[----:B------:R-:W-:Y:S01]  /*1990*/  IMAD R18, R18, c[0x0][0x178], RZ ;  /* 0x00005e0012127a24 */ /* 0x000fe200078e02ff */
[----:B------:R1:W-:Y:S01]  /*19a0*/  LDGSTS.E.BYPASS.LTC128B.128 [R6+0x80], [R34.64], !P1 ;  /* 0x0008000022067fae */ /* 0x0003e2000c901d48 */
[C---:B------:R-:W-:Y:S01]  /*19b0*/  IMAD.WIDE.U32 R26, R245.reuse, c[0x0][0x178], RZ ;  /* 0x00005e00f51a7a25 */ /* 0x040fe200078e00ff */
[----:B------:R-:W-:Y:S02]  /*19c0*/  ISETP.GE.AND P1, PT, R214, c[0x0][0x16c], PT ;  /* 0x00005b00d6007a0c */ /* 0x000fe40003f26270 */
[----:B------:R-:W-:Y:S01]  /*19d0*/  ISETP.GE.AND P0, PT, R12, c[0x0][0x16c], PT ;  /* 0x00005b000c007a0c */ /* 0x000fe20003f06270 */
[C---:B------:R-:W-:Y:S01]  /*19e0*/  IMAD R25, R226.reuse, c[0x0][0x18c], R25 ;  /* 0x00006300e2197a24 */ /* 0x040fe200078e0219 */
[----:B------:R-:W-:Y:S01]  /*19f0*/  SEL R22, RZ, 0x4, P1 ;  /* 0x00000004ff167807 */ /* 0x000fe20000800000 */
[----:B------:R-:W-:Y:S01]  /*1a00*/  IMAD R21, R245, c[0x0][0x17c], R18 ;  /* 0x00005f00f5157a24 */ /* 0x000fe200078e0212 */
[----:B------:R-:W-:Y:S01]  /*1a10*/  SEL R215, RZ, 0x1, P0 ;  /* 0x00000001ffd77807 */ /* 0x000fe20000000000 */
[----:B------:R-:W-:Y:S01]  /*1a20*/  IMAD.WIDE.U32 R228, R226, c[0x0][0x188], R228 ;  /* 0x00006200e2e47a25 */ /* 0x000fe200078e00e4 */
[----:B------:R-:W-:Y:S01]  /*1a30*/  ISETP.GE.AND P0, PT, R7, c[0x0][0x16c], PT ;  /* 0x00005b0007007a0c */ /* 0x000fe20003f06270 */
[----:B------:R1:W-:Y:S02]  /*1a40*/  LDGSTS.E.BYPASS.LTC128B.128 [R6+0x2080], [R34.64+0x40], !P3 ;  /* 0x0208004022067fae */ /* 0x0003e4000d901d48 */
[----:B------:R-:W-:Y:S01]  /*1a50*/  IMAD.IADD R21, R27, 0x1, R21 ;  /* 0x000000011b157824 */ /* 0x000fe200078e0215 */
[----:B------:R-:W-:Y:S01]  /*1a60*/  SEL R18, RZ, 0x2, P0 ;  /* 0x00000002ff127807 */ /* 0x000fe20000000000 */
[----:B------:R-:W-:Y:S01]  /*1a70*/  IMAD.IADD R208, R229, 0x1, R25 ;  /* 0x00000001e5d07824 */ /* 0x000fe200078e0219 */
[----:B------:R-:W-:Y:S01]  /*1a80*/  LEA R25, P1, R26, R228, 0x6 ;  /* 0x000000e41a197211 */ /* 0x000fe200078230ff */
[----:B------:R-:W-:Y:S01]  /*1a90*/  IMAD.SHL.U32 R27, R0, 0x10, RZ ;  /* 0x00000010001b7824 */ /* 0x000fe200078e00ff */
[----:B------:R-:W-:Y:S01]  /*1aa0*/  IADD3 R22, R22, R18, R215 ;  /* 0x0000001216167210 */ /* 0x000fe20007ffe0d7 */
[----:B------:R-:W-:Y:S01]  /*1ab0*/  IMAD R205, R9, 0x4, R4 ;  /* 0x0000000409cd7824 */ /* 0x000fe200078e0204 */
[----:B------:R-:W-:Y:S01]  /*1ac0*/  LEA.HI.X R0, R26, R208, R21, 0x6, P1 ;  /* 0x000000d01a007211 */ /* 0x000fe200008f3415 */
[----:B------:R-:W-:Y:S01]  /*1ad0*/  IMAD.SHL.U32 R21, R245, 0x40, RZ ;  /* 0x00000040f5157824 */ /* 0x000fe200078e00ff */
[----:B------:R-:W-:Y:S01]  /*1ae0*/  ISETP.GT.AND P1, PT, R2, 0xf, PT ;  /* 0x0000000f0200780c */ /* 0x000fe20003f24270 */
[C---:B------:R-:W-:Y:S01]  /*1af0*/  IMAD.WIDE.U32 R236, R226.reuse, c[0x0][0x278], R236 ;  /* 0x00009e00e2ec7a25 */ /* 0x040fe200078e00ec */
[C---:B------:R-:W-:Y:S01]  /*1b00*/  LEA R28, P3, R25.reuse, c[0x0][0x160], 0x1 ;  /* 0x00005800191c7a11 */ /* 0x040fe200078608ff */
[----:B------:R1:W-:Y:S01]  /*1b10*/  LDGSTS.E.BYPASS.LTC128B.128 [R6+0x4080], [R34.64+0x80], !P6 ;  /* 0x0408008022067fae */ /* 0x0003e2000f101d48 */
[----:B------:R-:W-:Y:S01]  /*1b20*/  SHF.R.S32.HI R18, RZ, 0x1f, R21 ;  /* 0x0000001fff127819 */ /* 0x000fe20000011415 */
[----:B------:R-:W-:Y:S01]  /*1b30*/  IMAD R211, R226, c[0x0][0x27c], R211 ;  /* 0x00009f00e2d37a24 */ /* 0x000fe200078e02d3 */
[----:B------:R-:W-:Y:S01]  /*1b40*/  LEA.HI.X R29, R25, c[0x0][0x164], R0, 0x1, P3 ;  /* 0x00005900191d7a11 */ /* 0x000fe200018f0c00 */
[----:B------:R-:W-:Y:S01]  /*1b50*/  IMAD R205, R205, 0x8, R24 ;  /* 0x00000008cdcd7824 */ /* 0x000fe200078e0218 */
[----:B------:R-:W-:Y:S01]  /*1b60*/  LOP3.LUT R27, R204, 0x30, R27, 0xf8, !PT ;  /* 0x00000030cc1b7812 */ /* 0x000fe200078ef81b */
[----:B------:R-:W-:Y:S01]  /*1b70*/  IMAD.IADD R211, R237, 0x1, R211 ;  /* 0x00000001edd37824 */ /* 0x000fe200078e02d3 */
[----:B------:R-:W-:Y:S01]  /*1b80*/  LEA.HI R0, R23, R2, RZ, 0x7 ;  /* 0x0000000217007211 */ /* 0x000fe200078f38ff */
[----:B------:R-:W-:Y:S01]  /*1b90*/  IMAD R36, R36, c[0x0][0x208], RZ ;  /* 0x0000820024247a24 */ /* 0x000fe200078e02ff */
[----:B------:R-:W-:Y:S01]  /*1ba0*/  SHF.R.U32.HI R204, RZ, 0x3, R204 ;  /* 0x00000003ffcc7819 */ /* 0x000fe200000116cc */
[----:B------:R-:W-:Y:S01]  /*1bb0*/  IMAD R33, R33, c[0x0][0x210], RZ ;  /* 0x0000840021217a24 */ /* 0x000fe200078e02ff */
[----:B------:R-:W-:Y:S01]  /*1bc0*/  @!P1 IADD3 R24, P3, R21, R236, RZ ;  /* 0x000000ec15189210 */ /* 0x000fe20007f7e0ff */
[----:B------:R-:W-:Y:S01]  /*1bd0*/  IMAD R36, R39, c[0x0][0x20c], R36 ;  /* 0x0000830027247a24 */ /* 0x000fe200078e0224 */
[----:B------:R-:W-:Y:S01]  /*1be0*/  LOP3.LUT R27, R27, 0x8, R8, 0xf8, !PT ;  /* 0x000000081b1b7812 */ /* 0x000fe200078ef808 */
[----:B------:R-:W-:Y:S01]  /*1bf0*/  IMAD.WIDE.U32 R38, R39, c[0x0][0x208], R12 ;  /* 0x0000820027267a25 */ /* 0x000fe200078e000c */
[----:B------:R-:W-:Y:S01]  /*1c00*/  SHF.R.U32.HI R0, RZ, 0x4, R0 ;  /* 0x00000004ff007819 */ /* 0x000fe20000011600 */
[----:B------:R2:W-:Y:S01]  /*1c10*/  LDGSTS.E.BYPASS.LTC128B.128 [R6+0x1080], [R30.64], !P5 ;  /* 0x010800001e067fae */ /* 0x0005e2000e901d48 */
[----:B------:R-:W-:Y:S01]  /*1c20*/  LOP3.LUT R204, R27, R204, RZ, 0x3c, !PT ;  /* 0x000000cc1bcc7212 */ /* 0x000fe200078e3cff */
[----:B------:R-:W-:Y:S01]  /*1c30*/  @!P1 IMAD.X R23, R18, 0x1, R211, P3 ;  /* 0x0000000112179824 */ /* 0x000fe200018e06d3 */
[----:B------:R-:W-:Y:S01]  /*1c40*/  ISETP.GE.AND P3, PT, R12, c[0x0][0x1fc], PT ;  /* 0x00007f000c007a0c */ /* 0x000fe20003f66270 */
[----:B------:R-:W-:Y:S01]  /*1c50*/  IMAD.SHL.U32 R27, R9, 0x10, RZ ;  /* 0x00000010091b7824 */ /* 0x000fe200078e00ff */
[----:B------:R-:W-:Y:S01]  /*1c60*/  LOP3.LUT P5, RZ, R22, 0x2, RZ, 0xc0, !PT ;  /* 0x0000000216ff7812 */ /* 0x000fe200078ac0ff */
[----:B------:R-:W-:Y:S01]  /*1c70*/  IMAD.IADD R37, R39, 0x1, R36 ;  /* 0x0000000127257824 */ /* 0x000fe200078e0224 */
[----:B------:R-:W-:Y:S01]  /*1c80*/  SEL R25, RZ, 0x1, P3 ;  /* 0x00000001ff197807 */ /* 0x000fe20001800000 */
[----:B------:R-:W-:Y:S01]  /*1c90*/  IMAD.MOV.U32 R36, RZ, RZ, R38 ;  /* 0x000000ffff247224 */ /* 0x000fe200078e0026 */
[----:B------:R-:W-:Y:S01]  /*1ca0*/  ISETP.GE.AND P3, PT, R7, c[0x0][0x1fc], PT ;  /* 0x00007f0007007a0c */ /* 0x000fe20003f66270 */
[C---:B------:R-:W-:Y:S01]  /*1cb0*/  IMAD R33, R222.reuse, c[0x0][0x214], R33 ;  /* 0x00008500de217a24 */ /* 0x040fe200078e0221 */
[----:B------:R-:W-:Y:S01]  /*1cc0*/  LOP3.LUT R27, R27, 0x10, RZ, 0xc0, !PT ;  /* 0x000000101b1b7812 */ /* 0x000fe200078ec0ff */
[----:B------:R-:W-:Y:S01]  /*1cd0*/  IMAD.WIDE.U32 R36, R222, c[0x0][0x210], R36 ;  /* 0x00008400de247a25 */ /* 0x000fe200078e0024 */
[----:B------:R-:W-:Y:S01]  /*1ce0*/  SEL R20, RZ, 0xffffffff, P3 ;  /* 0xffffffffff147807 */ /* 0x000fe20001800000 */
[----:B------:R2:W-:Y:S01]  /*1cf0*/  LDGSTS.E.BYPASS.LTC128B.128 [R6+0x3080], [R30.64+0x40], !P2 ;  /* 0x030800401e067fae */ /* 0x0005e2000d101d48 */
[----:B------:R-:W-:Y:S01]  /*1d00*/  @!P1 LEA R26, P3, R24, c[0x0][0x258], 0x2 ;  /* 0x00009600181a9a11 */ /* 0x000fe200078610ff */
[----:B------:R-:W-:Y:S01]  /*1d10*/  IMAD R241, R11, c[0x0][0x218], RZ ;  /* 0x000086000bf17a24 */ /* 0x000fe200078e02ff */
[----:B------:R-:W-:Y:S01]  /*1d20*/  LOP3.LUT R0, R27, 0x8, R0, 0xf8, !PT ;  /* 0x000000081b007812 */ /* 0x000fe200078ef800 */
[----:B------:R-:W-:Y:S01]  /*1d30*/  IMAD.SHL.U32 R20, R20, 0x2, RZ ;  /* 0x0000000214147824 */ /* 0x000fe200078e00ff */
[----:B------:R-:W-:Y:S01]  /*1d40*/  @!P1 LEA.HI.X R27, R24, c[0x0][0x25c], R23, 0x2, P3 ;  /* 0x00009700181b9a11 */ /* 0x000fe200018f1417 */
[C---:B------:R-:W-:Y:S01]  /*1d50*/  IMAD R23, R11.reuse, c[0x0][0x290], RZ ;  /* 0x0000a4000b177a24 */ /* 0x040fe200078e02ff */
[----:B------:R-:W-:Y:S01]  /*1d60*/  ISETP.GE.AND P3, PT, R214, c[0x0][0x1fc], PT ;  /* 0x00007f00d6007a0c */ /* 0x000fe20003f66270 */
[----:B------:R-:W-:Y:S01]  /*1d70*/  IMAD.IADD R3, R32, 0x1, -R3 ;  /* 0x0000000120037824 */ /* 0x000fe200078e0a03 */
[----:B------:R-:W-:Y:S01]  /*1d80*/  LOP3.LUT R20, R20, 0x2, R25, 0xe2, !PT ;  /* 0x0000000214147812 */ /* 0x000fe200078ee219 */
[----:B------:R-:W-:Y:S01]  /*1d90*/  IMAD R11, R11, c[0x0][0x240], RZ ;  /* 0x000090000b0b7a24 */ /* 0x000fe200078e02ff */
[----:B------:R-:W-:Y:S01]  /*1da0*/  LOP3.LUT P6, RZ, R22, 0x4, RZ, 0xc0, !PT ;  /* 0x0000000416ff7812 */ /* 0x000fe200078cc0ff */
[----:B------:R-:W-:Y:S01]  /*1db0*/  IMAD.IADD R33, R37, 0x1, R33 ;  /* 0x0000000125217824 */ /* 0x000fe200078e0221 */
[----:B------:R2:W-:Y:S01]  /*1dc0*/  LDGSTS.E.BYPASS.LTC128B.128 [R6+0x5080], [R30.64+0x80], !P4 ;  /* 0x050800801e067fae */ /* 0x0005e2000e101d48 */
[----:B------:R-:W-:-:S02]  /*1dd0*/  IMAD.MOV.U32 R32, RZ, RZ, R36 ;  /* 0x000000ffff207224 */ /* 0x000fc400078e0024 */
[C---:B------:R-:W-:Y:S01]  /*1de0*/  IMAD R241, R226.reuse, c[0x0][0x21c], R241 ;  /* 0x00008700e2f17a24 */ /* 0x040fe200078e02f1 */
[----:B------:R-:W0:Y:S01]  /*1df0*/  LDGDEPBAR ;  /* 0x00000000000079af */ /* 0x000e220000000000 */
[C---:B------:R-:W-:Y:S02]  /*1e00*/  IMAD R23, R226.reuse, c[0x0][0x294], R23 ;  /* 0x0000a500e2177a24 */ /* 0x040fe400078e0217 */
[C---:B------:R-:W-:Y:S02]  /*1e10*/  IMAD R11, R226.reuse, c[0x0][0x244], R11 ;  /* 0x00009100e20b7a24 */ /* 0x040fe400078e020b */
[----:B------:R-:W-:-:S04]  /*1e20*/  IMAD.WIDE.U32 R224, R226, c[0x0][0x240], R224 ;  /* 0x00009000e2e07a25 */ /* 0x000fc800078e00e0 */
[----:B------:R-:W-:-:S04]  /*1e30*/  IMAD.WIDE.U32 R232, R226, c[0x0][0x290], R232 ;  /* 0x0000a400e2e87a25 */ /* 0x000fc800078e00e8 */
[----:B------:R-:W-:Y:S01]  /*1e40*/  IMAD.WIDE.U32 R226, R226, c[0x0][0x218], R32 ;  /* 0x00008600e2e27a25 */ /* 0x000fe200078e0020 */
[----:B------:R-:W-:Y:S02]  /*1e50*/  SEL R33, RZ, 0x4, P3 ;  /* 0x00000004ff217807 */ /* 0x000fe40001800000 */
[----:B------:R-:W-:Y:S01]  /*1e60*/  LOP3.LUT P3, RZ, R22, 0x1, RZ, 0xc0, !PT ;  /* 0x0000000116ff7812 */ /* 0x000fe2000786c0ff */
[----:B------:R-:W-:Y:S01]  /*1e70*/  IMAD.IADD R25, R220, 0x1, -R21 ;  /* 0x00000001dc197824 */ /* 0x000fe200078e0a15 */
[----:B------:R-:W-:Y:S01]  /*1e80*/  LOP3.LUT R20, R20, R33, RZ, 0xfc, !PT ;  /* 0x0000002114147212 */ /* 0x000fe200078efcff */
[----:B------:R-:W-:Y:S01]  /*1e90*/  IMAD.IADD R241, R227, 0x1, R241 ;  /* 0x00000001e3f17824 */ /* 0x000fe200078e02f1 */
[----:B------:R-:W-:Y:S01]  /*1ea0*/  SHF.R.S32.HI R22, RZ, 0x1, R10 ;  /* 0x00000001ff167819 */ /* 0x000fe2000001140a */
[----:B------:R-:W-:Y:S01]  /*1eb0*/  IMAD.MOV.U32 R240, RZ, RZ, R226 ;  /* 0x000000fffff07224 */ /* 0x000fe200078e00e2 */
[CC--:B------:R-:W-:Y:S01]  /*1ec0*/  ISETP.LE.OR P3, PT, R25.reuse, R218.reuse, !P3 ;  /* 0x000000da1900720c */ /* 0x0c0fe20005f63670 */
[----:B--2---:R-:W-:Y:S01]  /*1ed0*/  @!P1 IMAD.SHL.U32 R31, R2, 0x10, RZ ;  /* 0x00000010021f9824 */ /* 0x004fe200078e00ff */
[-C--:B------:R-:W-:Y:S01]  /*1ee0*/  ISETP.LE.OR P2, PT, R25, R218.reuse, !P5 ;  /* 0x000000da1900720c */ /* 0x080fe20006f43670 */
[----:B-1----:R-:W-:Y:S01]  /*1ef0*/  IMAD.WIDE.U32 R34, R245, UR4, R240 ;  /* 0x00000004f5227c25 */ /* 0x002fe2000f8e00f0 */
[----:B------:R-:W-:-:S02]  /*1f00*/  ISETP.LE.OR P6, PT, R25, R218, !P6 ;  /* 0x000000da1900720c */ /* 0x000fc400077c3670 */
[----:B------:R-:W-:Y:S01]  /*1f10*/  LOP3.LUT P4, RZ, R20, 0x1, RZ, 0xc0, !PT ;  /* 0x0000000114ff7812 */ /* 0x000fe2000788c0ff */
[----:B------:R-:W-:Y:S01]  /*1f20*/  IMAD.IADD R14, R35, 0x1, R14 ;  /* 0x00000001230e7824 */ /* 0x000fe200078e020e */
[----:B------:R-:W-:Y:S01]  /*1f30*/  LEA R32, P5, R34, c[0x0][0x1f0], 0x1 ;  /* 0x00007c0022207a11 */ /* 0x000fe200078a08ff */
[----:B------:R-:W-:Y:S02]  /*1f40*/  IMAD.IADD R10, R218, 0x1, -R19 ;  /* 0x00000001da0a7824 */ /* 0x000fe400078e0a13 */
[----:B------:R-:W-:Y:S01]  /*1f50*/  IMAD.IADD R210, R233, 0x1, R23 ;  /* 0x00000001e9d27824 */ /* 0x000fe200078e0217 */
[----:B------:R-:W-:Y:S01]  /*1f60*/  LEA.HI.X R33, R34, c[0x0][0x1f4], R14, 0x1, P5 ;  /* 0x00007d0022217a11 */ /* 0x000fe200028f0c0e */
[----:B------:R1:W-:Y:S01]  /*1f70*/  LDGSTS.E.BYPASS.LTC128B.128 [R6+0xc080], [R28.64], !P3 ;  /* 0x0c0800001c067fae */ /* 0x0003e2000d901d48 */
[----:B------:R-:W-:Y:S01]  /*1f80*/  LOP3.LUT P3, RZ, R20, 0x2, RZ, 0xc0, !PT ;  /* 0x0000000214ff7812 */ /* 0x000fe2000786c0ff */
[----:B------:R-:W-:Y:S02]  /*1f90*/  IMAD.SHL.U32 R19, R10, 0x40, RZ ;  /* 0x000000400a137824 */ /* 0x000fe400078e00ff */
[----:B------:R1:W-:Y:S01]  /*1fa0*/  LDGSTS.E.BYPASS.LTC128B.128 [R6+0xd080], [R28.64+0x40], !P2 ;  /* 0x0d0800401c067fae */ /* 0x0003e2000d101d48 */
[CC--:B------:R-:W-:Y:S01]  /*1fb0*/  ISETP.LE.OR P5, PT, R25.reuse, R218.reuse, !P3 ;  /* 0x000000da1900720c */ /* 0x0c0fe20005fa3670 */
[----:B------:R-:W-:Y:S01]  /*1fc0*/  IMAD.SHL.U32 R14, R4, 0x8, RZ ;  /* 0x00000008040e7824 */ /* 0x000fe200078e00ff */
[----:B------:R-:W-:Y:S01]  /*1fd0*/  LOP3.LUT P2, RZ, R20, 0x4, RZ, 0xc0, !PT ;  /* 0x0000000414ff7812 */ /* 0x000fe2000784c0ff */
[----:B------:R1:W-:Y:S01]  /*1fe0*/  LDGSTS.E.BYPASS.LTC128B.128 [R6+0xe080], [R28.64+0x80], !P6 ;  /* 0x0e0800801c067fae */ /* 0x0003e2000f101d48 */
[-C--:B------:R-:W-:Y:S01]  /*1ff0*/  ISETP.LE.OR P6, PT, R25, R218.reuse, !P4 ;  /* 0x000000da1900720c */ /* 0x080fe200067c3670 */
[----:B------:R-:W-:Y:S01]  /*2000*/  IMAD.SHL.U32 R206, R9, 0x8, RZ ;  /* 0x0000000809ce7824 */ /* 0x000fe200078e00ff */
[----:B------:R-:W-:Y:S01]  /*2010*/  SEL R20, RZ, 0xffffffff, P0 ;  /* 0xffffffffff147807 */ /* 0x000fe20000000000 */
[----:B------:R1:W-:Y:S01]  /*2020*/  @!P1 LDGSTS.E.BYPASS.LTC128B.128 [R31+0x18080], [R26.64] ;  /* 0x180800001a1f9fae */ /* 0x0003e2000b901d48 */
[C---:B------:R-:W-:Y:S01]  /*2030*/  LOP3.LUT P0, RZ, R22.reuse, 0x2, RZ, 0xc0, !PT ;  /* 0x0000000216ff7812 */ /* 0x040fe2000780c0ff */
[----:B------:R-:W-:Y:S01]  /*2040*/  IMAD.SHL.U32 R22, R22, 0x40, RZ ;  /* 0x0000004016167824 */ /* 0x000fe200078e00ff */
[----:B------:R-:W-:Y:S01]  /*2050*/  LOP3.LUT R19, R19, 0x1c0, RZ, 0xc0, !PT ;  /* 0x000001c013137812 */ /* 0x000fe200078ec0ff */
[----:B------:R-:W0:Y:S01]  /*2060*/  LDGDEPBAR ;  /* 0x00000000000079af */ /* 0x000e220000000000 */
[----:B------:R-:W-:Y:S01]  /*2070*/  LOP3.LUT R14, R14, 0x18, RZ, 0xc0, !PT ;  /* 0x000000180e0e7812 */ /* 0x000fe200078ec0ff */
[----:B------:R-:W-:Y:S01]  /*2080*/  IMAD.SHL.U32 R203, R203, 0x20, RZ ;  /* 0x00000020cbcb7824 */ /* 0x000fe200078e00ff */
[----:B------:R-:W-:Y:S01]  /*2090*/  LOP3.LUT R206, R206, 0x8, RZ, 0xc0, !PT ;  /* 0x00000008cece7812 */ /* 0x000fe200078ec0ff */
[----:B------:R-:W-:Y:S01]  /*20a0*/  IMAD R204, R9, 0x200, R204 ;  /* 0x0000020009cc7824 */ /* 0x000fe200078e02cc */
[----:B------:R-:W-:Y:S01]  /*20b0*/  SEL R196, R207, 0xfffffff0, !P0 ;  /* 0xfffffff0cfc47807 */ /* 0x000fe20004000000 */
[----:B------:R1:W-:Y:S01]  /*20c0*/  LDGSTS.E.BYPASS.LTC128B.128 [R6+0x12080], [R32.64], !P6 ;  /* 0x1208000020067fae */ /* 0x0003e2000f101d48 */
[----:B------:R-:W-:Y:S01]  /*20d0*/  ISETP.LE.OR P6, PT, R25, R218, !P2 ;  /* 0x000000da1900720c */ /* 0x000fe200057c3670 */
[----:B------:R-:W-:Y:S01]  /*20e0*/  IMAD.SHL.U32 R20, R20, 0x2, RZ ;  /* 0x0000000214147824 */ /* 0x000fe200078e00ff */
[----:B------:R-:W-:Y:S01]  /*20f0*/  LOP3.LUT R25, R22, 0xc0, RZ, 0xc0, !PT ;  /* 0x000000c016197812 */ /* 0x000fe200078ec0ff */
[----:B------:R1:W-:Y:S01]  /*2100*/  LDGSTS.E.BYPASS.LTC128B.128 [R6+0x13080], [R32.64+0x40], !P5 ;  /* 0x1308004020067fae */ /* 0x0003e2000e901d48 */
[----:B------:R-:W-:Y:S01]  /*2110*/  IADD3 R21, P5, R21, R232, RZ ;  /* 0x000000e815157210 */ /* 0x000fe20007fbe0ff */
[----:B------:R-:W-:Y:S01]  /*2120*/  IMAD.IADD R230, R225, 0x1, R11 ;  /* 0x00000001e1e67824 */ /* 0x000fe200078e020b */
[----:B------:R-:W-:-:S02]  /*2130*/  LOP3.LUT R23, R25, 0x8, R8, 0xf8, !PT ;  /* 0x0000000819177812 */ /* 0x000fc400078ef808 */
[----:B------:R-:W-:Y:S01]  /*2140*/  SHF.R.U32.HI R8, RZ, 0x3, R19 ;  /* 0x00000003ff087819 */ /* 0x000fe20000011613 */
[----:B------:R-:W-:Y:S01]  /*2150*/  IMAD.X R18, R18, 0x1, R210, P5 ;  /* 0x0000000112127824 */ /* 0x000fe200028e06d2 */
[C---:B------:R-:W-:Y:S02]  /*2160*/  LEA R24, P5, R21.reuse, c[0x0][0x280], 0x2 ;  /* 0x0000a00015187a11 */ /* 0x040fe400078a10ff */
[----:B------:R-:W-:Y:S01]  /*2170*/  SHF.R.U32.HI R22, RZ, 0x3, R25 ;  /* 0x00000003ff167819 */ /* 0x000fe20000011619 */
[----:B------:R1:W-:Y:S01]  /*2180*/  LDGSTS.E.BYPASS.LTC128B.128 [R6+0x14080], [R32.64+0x80], !P6 ;  /* 0x1408008020067fae */ /* 0x0003e2000f101d48 */
[----:B------:R-:W-:Y:S01]  /*2190*/  LOP3.LUT R8, R8, R19, R14, 0x1e, !PT ;  /* 0x0000001308087212 */ /* 0x000fe200078e1e0e */
[C---:B------:R-:W-:Y:S01]  /*21a0*/  @!P1 IMAD.SHL.U32 R19, R2.reuse, 0x10, RZ ;  /* 0x0000001002139824 */ /* 0x040fe200078e00ff */
[----:B------:R-:W-:Y:S01]  /*21b0*/  LEA.HI.X R25, R21, c[0x0][0x284], R18, 0x2, P5 ;  /* 0x0000a10015197a11 */ /* 0x000fe200028f1412 */
[C---:B------:R-:W-:Y:S01]  /*21c0*/  IMAD.SHL.U32 R18, R15.reuse, 0x40, RZ ;  /* 0x000000400f127824 */ /* 0x040fe200078e00ff */
[----:B------:R-:W-:Y:S01]  /*21d0*/  LOP3.LUT P6, RZ, R15, 0x4, RZ, 0xc0, !PT ;  /* 0x000000040fff7812 */ /* 0x000fe200078cc0ff */
[----:B------:R-:W-:Y:S01]  /*21e0*/  IMAD.IADD R235, R235, 0x1, R8 ;  /* 0x00000001ebeb7824 */ /* 0x000fe200078e0208 */
[----:B------:R-:W-:Y:S01]  /*21f0*/  LOP3.LUT P5, RZ, R15, 0x2, RZ, 0xc0, !PT ;  /* 0x000000020fff7812 */ /* 0x000fe200078ac0ff */
[----:B------:R-:W-:Y:S01]  /*2200*/  IMAD.IADD R8, R2, 0x1, -R17 ;  /* 0x0000000102087824 */ /* 0x000fe200078e0a11 */
[----:B------:R-:W-:Y:S01]  /*2210*/  LOP3.LUT R18, R18, 0x1c0, RZ, 0xc0, !PT ;  /* 0x000001c012127812 */ /* 0x000fe200078ec0ff */
[C---:B------:R-:W-:Y:S01]  /*2220*/  IMAD.SHL.U32 R17, R3.reuse, 0x40, RZ ;  /* 0x0000004003117824 */ /* 0x040fe200078e00ff */
[----:B------:R-:W-:Y:S01]  /*2230*/  LOP3.LUT P0, RZ, R3, 0x2, RZ, 0xc0, !PT ;  /* 0x0000000203ff7812 */ /* 0x000fe2000780c0ff */
[----:B------:R-:W-:Y:S01]  /*2240*/  IMAD R3, R16, 0x200, R203 ;  /* 0x0000020010037824 */ /* 0x000fe200078e02cb */
[----:B------:R-:W-:Y:S01]  /*2250*/  SHF.R.U32.HI R15, RZ, 0x3, R18 ;  /* 0x00000003ff0f7819 */ /* 0x000fe20000011612 */
[----:B------:R1:W-:Y:S01]  /*2260*/  @!P1 LDGSTS.E.BYPASS.LTC128B.128 [R19+0x18280], [R24.64] ;  /* 0x1828000018139fae */ /* 0x0003e2000b901d48 */
[----:B------:R-:W-:Y:S01]  /*2270*/  LOP3.LUT R17, R17, 0xc0, RZ, 0xc0, !PT ;  /* 0x000000c011117812 */ /* 0x000fe200078ec0ff */
[----:B------:R-:W-:Y:S01]  /*2280*/  IMAD.SHL.U32 R235, R235, 0x2, RZ ;  /* 0x00000002ebeb7824 */ /* 0x000fe200078e00ff */
[----:B------:R-:W-:Y:S01]  /*2290*/  LOP3.LUT R15, R15, R18, R206, 0x1e, !PT ;  /* 0x000000120f0f7212 */ /* 0x000fe200078e1ece */
[----:B------:R-:W0:Y:S01]  /*22a0*/  LDGDEPBAR ;  /* 0x00000000000079af */ /* 0x000e220000000000 */
[----:B------:R-:W-:-:S02]  /*22b0*/  SHF.R.U32.HI R18, RZ, 0x3, R17 ;  /* 0x00000003ff127819 */ /* 0x000fc40000011611 */
[----:B------:R-:W-:Y:S01]  /*22c0*/  SEL R199, R207, 0xfffffff0, !P5 ;  /* 0xfffffff0cfc77807 */ /* 0x000fe20006800000 */
[----:B------:R-:W0:Y:S01]  /*22d0*/  LDGDEPBAR ;  /* 0x00000000000079af */ /* 0x000e220000000000 */
[----:B------:R-:W-:Y:S01]  /*22e0*/  LOP3.LUT R206, R18, R17, R206, 0x1e, !PT ;  /* 0x0000001112ce7212 */ /* 0x000fe200078e1ece */
[----:B------:R-:W-:Y:S01]  /*22f0*/  IMAD.IADD R202, R202, 0x1, R15 ;  /* 0x00000001caca7824 */ /* 0x000fe200078e020f */
[----:B------:R-:W-:Y:S02]  /*2300*/  SHF.R.S32.HI R9, RZ, 0x1f, R8 ;  /* 0x0000001fff097819 */ /* 0x000fe40000011408 */
[----:B------:R-:W-:Y:S01]  /*2310*/  LOP3.LUT R0, R18, R0, R17, 0x1e, !PT ;  /* 0x0000000012007212 */ /* 0x000fe200078e1e11 */
[----:B------:R-:W-:Y:S01]  /*2320*/  IMAD.IADD R206, R3, 0x1, R206 ;  /* 0x0000000103ce7824 */ /* 0x000fe200078e02ce */
[----:B------:R-:W-:Y:S02]  /*2330*/  IADD3 R3, R245, 0x1, RZ ;  /* 0x00000001f5037810 */ /* 0x000fe40007ffe0ff */
[----:B------:R-:W-:Y:S01]  /*2340*/  LEA.HI R9, R9, R8, RZ, 0x2 ;  /* 0x0000000809097211 */ /* 0x000fe200078f10ff */
[----:B------:R-:W-:Y:S01]  /*2350*/  IMAD.IADD R209, R203, 0x1, R0 ;  /* 0x00000001cbd17824 */ /* 0x000fe200078e0200 */
[----:B------:R-:W-:Y:S01]  /*2360*/  ISETP.GE.AND P5, PT, R3, R213, PT ;  /* 0x000000d50300720c */ /* 0x000fe20003fa6270 */
[----:B------:R-:W-:Y:S01]  /*2370*/  IMAD.MOV.U32 R0, RZ, RZ, 0x20 ;  /* 0x00000020ff007424 */ /* 0x000fe200078e00ff */
[----:B------:R-:W-:-:S02]  /*2380*/  LOP3.LUT R22, R23, R22, RZ, 0x3c, !PT ;  /* 0x0000001617167212 */ /* 0x000fc400078e3cff */
[----:B------:R-:W-:Y:S02]  /*2390*/  SHF.R.S32.HI R217, RZ, 0x2, R9 ;  /* 0x00000002ffd97819 */ /* 0x000fe40000011409 */
[----:B------:R-:W-:Y:S01]  /*23a0*/  LOP3.LUT R14, R18, R17, R14, 0x1e, !PT ;  /* 0x00000011120e7212 */ /* 0x000fe200078e1e0e */
[----:B------:R-:W-:Y:S01]  /*23b0*/  IMAD.U32 R205, R205, 0x20, R22 ;  /* 0x00000020cdcd7824 */ /* 0x000fe200078e0016 */
[----:B------:R-:W-:Y:S01]  /*23c0*/  LOP3.LUT R215, R20, 0x2, R215, 0xe2, !PT ;  /* 0x0000000214d77812 */ /* 0x000fe200078ee2d7 */
[----:B------:R-:W-:Y:S01]  /*23d0*/  IMAD R217, R16, 0x10, R217 ;  /* 0x0000001010d97824 */ /* 0x000fe200078e02d9 */
[----:B------:R-:W-:Y:S01]  /*23e0*/  SEL R0, R0, 0xffffffe0, !P6 ;  /* 0xffffffe000007807 */ /* 0x000fe20007000000 */
[----:B------:R-:W-:Y:S01]  /*23f0*/  IMAD.IADD R203, R203, 0x1, R14 ;  /* 0x00000001cbcb7824 */ /* 0x000fe200078e020e */
[----:B------:R-:W-:Y:S02]  /*2400*/  SEL R207, R207, 0xfffffff0, !P0 ;  /* 0xfffffff0cfcf7807 */ /* 0x000fe40004000000 */
[----:B------:R-:W-:Y:S01]  /*2410*/  IADD3 R11, R235, 0x18480, RZ ;  /* 0x00018480eb0b7810 */ /* 0x000fe20007ffe0ff */
[----:B------:R-:W-:Y:S05]  /*2420*/  @P5 BRA `(.L_x_1251) ;  /* 0x0000019000005947 */ /* 0x000fea0003800000 */
[----:B-1----:R-:W-:Y:S01]  /*2430*/  SHF.R.S32.HI R14, RZ, 0x1f, R3 ;  /* 0x0000001fff0e7819 */ /* 0x002fe20000011403 */
[C---:B------:R-:W-:Y:S01]  /*2440*/  IMAD R13, R3.reuse, UR5, RZ ;  /* 0x00000005030d7c24 */ /* 0x040fe2000f8e02ff */
[----:B------:R-:W-:Y:S01]  /*2450*/  BSSY B0, `(.L_x_1251) ;  /* 0x0000016000007945 */ /* 0x000fe20003800000 */
[----:B------:R-:W-:-:S02]  /*2460*/  IMAD.SHL.U32 R15, R3, 0x40, RZ ;  /* 0x00000040030f7824 */ /* 0x000fc400078e00ff */
        /* <DEDUP_REMOVED lines=20> */
.L_x_1252:
[----:B------:R-:W-:Y:S05]  /*25b0*/  BSYNC B0 ;  /* 0x0000000000007941 */ /* 0x000fea0003800000 */
.L_x_1251:
[----:B-1----:R-:W-:Y:S01]  /*25c0*/  SHF.R.S32.HI R3, RZ, 0x1f, R4 ;  /* 0x0000001fff037819 */ /* 0x002fe20000011404 */
[----:B------:R-:W0:Y:S01]  /*25d0*/  LDGDEPBAR ;  /* 0x00000000000079af */ /* 0x000e220000000000 */
[----:B------:R-:W-:Y:S01]  /*25e0*/  LOP3.LUT R9, R9, 0x7ffffffc, RZ, 0xc0, !PT ;  /* 0x7ffffffc09097812 */ /* 0x000fe200078ec0ff */
[----:B------:R-:W-:Y:S01]  /*25f0*/  IMAD.SHL.U32 R204, R204, 0x2, RZ ;  /* 0x00000002cccc7824 */ /* 0x000fe200078e00ff */
[----:B------:R-:W-:Y:S01]  /*2600*/  LEA.HI R3, R3, R4, RZ, 0x2 ;  /* 0x0000000403037211 */ /* 0x000fe200078f10ff */
[----:B------:R-:W-:Y:S01]  /*2610*/  IMAD.MOV.U32 R198, RZ, RZ, RZ ;  /* 0x000000ffffc67224 */ /* 0x000fe200078e00ff */
[----:B------:R-:W-:Y:S01]  /*2620*/  LOP3.LUT P0, RZ, R10, 0x4, RZ, 0xc0, !PT ;  /* 0x000000040aff7812 */ /* 0x000fe2000780c0ff */
[----:B------:R-:W-:Y:S01]  /*2630*/  IMAD.IADD R9, R8, 0x1, -R9 ;  /* 0x0000000108097824 */ /* 0x000fe200078e0a09 */
[----:B------:R-:W-:Y:S01]  /*2640*/  LOP3.LUT R3, R3, 0x1ffffffc, RZ, 0xc0, !PT ;  /* 0x1ffffffc03037812 */ /* 0x000fe200078ec0ff */
[----:B------:R-:W-:Y:S01]  /*2650*/  IMAD.MOV.U32 R239, RZ, RZ, RZ ;  /* 0x000000ffffef7224 */ /* 0x000fe200078e00ff */
[----:B------:R-:W-:Y:S01]  /*2660*/  LEA R202, R202, 0x1c480, 0x1 ;  /* 0x0001c480caca7811 */ /* 0x000fe200078e08ff */
[----:B------:R-:W-:Y:S01]  /*2670*/  CS2R R162, SRZ ;  /* 0x0000000000a27805 */ /* 0x000fe2000001ff00 */
[----:B------:R-:W-:Y:S01]  /*2680*/  SHF.L.U32 R205, R205, 0x1, RZ ;  /* 0x00000001cdcd7819 */ /* 0x000fe200000006ff */
[----:B------:R-:W-:Y:S01]  /*2690*/  IMAD.IADD R242, R4, 0x1, -R3 ;  /* 0x0000000104f27824 */ /* 0x000fe200078e0a03 */
[----:B------:R-:W-:Y:S01]  /*26a0*/  LEA R201, R199, R202, 0x1 ;  /* 0x000000cac7c97211 */ /* 0x000fe200078e08ff */
[----:B------:R-:W-:Y:S01]  /*26b0*/  IMAD R200, R0, 0x2, R202 ;  /* 0x0000000200c87824 */ /* 0x000fe200078e02ca */
[----:B------:R-:W-:Y:S01]  /*26c0*/  IADD3 R238, R235, 0x184c0, RZ ;  /* 0x000184c0ebee7810 */ /* 0x000fe20007ffe0ff */
[----:B------:R-:W-:Y:S01]  /*26d0*/  IMAD R242, R242, 0x4, R9 ;  /* 0x00000004f2f27824 */ /* 0x000fe200078e0209 */
[----:B------:R-:W-:Y:S01]  /*26e0*/  LEA R203, R203, 0x80, 0x1 ;  /* 0x00000080cbcb7811 */ /* 0x000fe200078e08ff */
[----:B------:R-:W-:Y:S01]  /*26f0*/  CS2R R160, SRZ ;  /* 0x0000000000a07805 */ /* 0x000fe2000001ff00 */
[----:B------:R-:W-:Y:S01]  /*2700*/  @P0 IADD3 R238, R11, -0x40, RZ ;  /* 0xffffffc00bee0810 */ /* 0x000fe20007ffe0ff */
[----:B------:R-:W-:Y:S01]  /*2710*/  IMAD.SHL.U32 R242, R242, 0x2, RZ ;  /* 0x00000002f2f27824 */ /* 0x000fe200078e00ff */
[----:B------:R-:W-:Y:S01]  /*2720*/  MOV R243, 0x1 ;  /* 0x0000000100f37802 */ /* 0x000fe20000000f00 */
        /* <DEDUP_REMOVED lines=50> */
[----:B------:R-:W-:-:S02]  /*2a50*/  IMAD.IADD R244, R5, 0x1, -R242 ;  /* 0x0000000105f47824 */ /* 0x000fc400078e0af2 */
.L_x_1255:
[----:B------:R-:W-:Y:S04]  /*2a60*/  DEPBAR.LE SB0, 0x1 ;  /* 0x000080400000791a */ /* 0x000fe80000000000 */
[----:B------:R-:W-:Y:S01]  /*2a70*/  BAR.SYNC.DEFER_BLOCKING 0x0 ;  /* 0x0000000000007b1d */ /* 0x000fe20000010000 */
[C---:B--2---:R-:W-:Y:S01]  /*2a80*/  IMAD R2, R198.reuse, 0x1800, R206 ;  /* 0x00001800c6027824 */ /* 0x044fe200078e02ce */
        /* <DEDUP_REMOVED lines=101> */
[----:B------:R-:W-:Y:S02]  /*30e0*/  LEA R3, P5, R42, R228, 0x6 ;  /* 0x000000e42a037211 */ /* 0x000fe400078a30ff */
[----:B------:R-:W-:Y:S01]  /*30f0*/  @!P1 IADD3 R37, P0, R36, R236, RZ ;  /* 0x000000ec24259210 */ /* 0x000fe20007f1e0ff */
[----:B------:R-:W-:Y:S03]  /*3100*/  IMAD R39, R246, c[0x0][0x17c], R39 ;  /* 0x00005f00f6277a24 */ /* 0x000fe600078e0227 */
[----:B------:R-:W-:Y:S01]  /*3110*/  @!P1 LEA.HI.X.SX32 R36, R36, R211, 0x1, P0 ;  /* 0x000000d324249211 */ /* 0x000fe200000f0eff */
[----:B------:R-:W-:Y:S01]  /*3120*/  IMAD.IADD R39, R43, 0x1, R39 ;  /* 0x000000012b277824 */ /* 0x000fe200078e0227 */
[----:B------:R-:W-:Y:S04]  /*3130*/  @!P1 LEA R40, P0, R37, c[0x0][0x258], 0x2 ;  /* 0x0000960025289a11 */ /* 0x000fe800078010ff */
[----:B--2---:R-:W-:Y:S01]  /*3140*/  LEA.HI.X R2, R42, R208, R39, 0x6, P5 ;  /* 0x000000d02a027211 */ /* 0x004fe200028f3427 */
[----:B------:R-:W-:Y:S01]  /*3150*/  IMAD R39, R246, -0x40, R220 ;  /* 0xffffffc0f6277824 */ /* 0x000fe200078e02dc */
[----:B------:R-:W-:Y:S02]  /*3160*/  LEA R42, P5, R3, c[0x0][0x160], 0x1 ;  /* 0x00005800032a7a11 */ /* 0x000fe400078a08ff */
[----:B------:R-:W-:Y:S01]  /*3170*/  @!P1 LEA.HI.X R41, R37, c[0x0][0x25c], R36, 0x2, P0 ;  /* 0x0000970025299a11 */ /* 0x000fe200000f1424 */
[----:B------:R-:W-:Y:S01]  /*3180*/  @!P1 IMAD R36, R243, 0x40, R216 ;  /* 0x00000040f3249824 */ /* 0x000fe200078e02d8 */
[----:B------:R-:W-:Y:S01]  /*3190*/  LEA.HI.X R43, R3, c[0x0][0x164], R2, 0x1, P5 ;  /* 0x00005900032b7a11 */ /* 0x000fe200028f0c02 */
[----:B------:R-:W-:Y:S01]  /*31a0*/  IMAD R3, R243, 0x3000, R234 ;  /* 0x00003000f3037824 */ /* 0x000fe200078e02ea */
[C---:B------:R-:W-:Y:S01]  /*31b0*/  LOP3.LUT P5, RZ, R215.reuse, 0x1, RZ, 0xc0, !PT ;  /* 0x00000001d7ff7812 */ /* 0x040fe200078ac0ff */
[----:B------:R-:W-:Y:S01]  /*31c0*/  @!P1 IMAD.SHL.U32 R2, R36, 0x4, RZ ;  /* 0x0000000424029824 */ /* 0x000fe200078e00ff */
[----:B------:R-:W-:Y:S02]  /*31d0*/  LOP3.LUT P0, RZ, R215, 0x2, RZ, 0xc0, !PT ;  /* 0x00000002d7ff7812 */ /* 0x000fe4000780c0ff */
[CC--:B------:R-:W-:Y:S02]  /*31e0*/  ISETP.LE.OR P5, PT, R39.reuse, R218.reuse, !P5 ;  /* 0x000000da2700720c */ /* 0x0c0fe40006fa3670 */
[CC--:B------:R-:W-:Y:S02]  /*31f0*/  ISETP.LE.OR P0, PT, R39.reuse, R218.reuse, !P0 ;  /* 0x000000da2700720c */ /* 0x0c0fe40004703670 */
[----:B------:R-:W-:Y:S04]  /*3200*/  ISETP.GT.AND P6, PT, R39, R218, PT ;  /* 0x000000da2700720c */ /* 0x000fe80003fc4270 */
[----:B------:R-:W-:Y:S05]  /*3210*/  ISETP.GE.OR P6, PT, R214, c[0x0][0x16c], !P6 ;  /* 0x00005b00d6007a0c */ /* 0x000fea00077c6670 */
[----:B------:R-:W-:Y:S01]  /*3220*/  @!PT LDS RZ, [RZ] ;  /* 0x00000000fffff984 */ /* 0x000fe20000000800 */
[----:B------:R-:W-:Y:S01]  /*3230*/  @!PT LDS RZ, [RZ] ;  /* 0x00000000fffff984 */ /* 0x000fe20000000800 */
[----:B------:R-:W-:Y:S01]  /*3240*/  @!PT LDS RZ, [RZ] ;  /* 0x00000000fffff984 */ /* 0x000fe20000000800 */
[----:B------:R1:W-:Y:S05]  /*3250*/  LDGSTS.E.BYPASS.LTC128B.128 [R3], [R42.64], !P5 ;  /* 0x000000002a037fae */ /* 0x0003ea000e901d48 */
[----:B------:R1:W-:Y:S05]  /*3260*/  LDGSTS.E.BYPASS.LTC128B.128 [R3+0x1000], [R42.64+0x40], !P0 ;  /* 0x010000402a037fae */ /* 0x0003ea000c101d48 */
[----:B------:R1:W-:Y:S05]  /*3270*/  LDGSTS.E.BYPASS.LTC128B.128 [R3+0x2000], [R42.64+0x80], !P6 ;  /* 0x020000802a037fae */ /* 0x0003ea000f101d48 */
[----:B------:R1:W-:Y:S02]  /*3280*/  @!P1 LDGSTS.E.BYPASS.LTC128B.128 [R2+0x18080], [R40.64] ;  /* 0x1808000028029fae */ /* 0x0003e4000b901d48 */
.L_x_1253:
[-C--:B--234-:R-:W-:Y:S01]  /*3290*/  HMMA.16816.F32 R36, R164, R168.reuse, RZ ;  /* 0x000000a8a424723c */ /* 0x09cfe200000018ff */
[----:B------:R-:W-:Y:S03]  /*32a0*/  LDSM.16.M88.4 R192, [R205+0x8080] ;  /* 0x00808000cdc0783b */ /* 0x000fe60000000200 */
[----:B-1----:R-:W-:Y:S04]  /*32b0*/  IMAD.MOV.U32 R3, RZ, RZ, 0x1800 ;  /* 0x00001800ff037424 */ /* 0x002fe800078e00ff */
[C---:B------:R-:W-:Y:S01]  /*32c0*/  HMMA.16816.F32 R40, R172.reuse, R168, RZ ;  /* 0x000000a8ac28723c */ /* 0x040fe200000018ff */
[----:B------:R-:W0:Y:S03]  /*32d0*/  LDGDEPBAR ;  /* 0x00000000000079af */ /* 0x000e260000000000 */
[----:B------:R-:W-:Y:S04]  /*32e0*/  IMAD R3, R198, R3, 0x800 ;  /* 0x00000800c6037424 */ /* 0x000fe800078e0203 */
[-C--:B------:R-:W-:Y:S01]  /*32f0*/  HMMA.16816.F32 R44, R172, R170.reuse, RZ ;  /* 0x000000aaac2c723c */ /* 0x080fe200000018ff */
[----:B------:R-:W-:Y:S04]  /*3300*/  IMAD.IADD R60, R206, 0x1, R3 ;  /* 0x00000001ce3c7824 */ /* 0x000fe800078e0203 */
[----:B------:R-:W-:Y:S03]  /*3310*/  IMAD.SHL.U32 R2, R60, 0x2, RZ ;  /* 0x000000023c027824 */ /* 0x000fe600078e00ff */
[C---:B------:R-:W-:Y:S02]  /*3320*/  HMMA.16816.F32 R48, R164.reuse, R170, RZ ;  /* 0x000000aaa430723c */ /* 0x040fe400000018ff */
[----:B------:R-:W1:Y:S06]  /*3330*/  LDSM.16.M88.4 R168, [R2+0x12080] ;  /* 0x0120800002a8783b */ /* 0x000e6c0000000200 */
        /* <DEDUP_REMOVED lines=17> */
[----:B------:R-:W-:Y:S03]  /*3450*/  IADD3 R176, R219, R176, -R212 ;  /* 0x000000b0dbb07210 */ /* 0x000fe60007ffe8d4 */
[C---:B--2---:R-:W-:Y:S04]  /*3460*/  HMMA.16816.F32 R40, R164.reuse, R192, R40 ;  /* 0x000000c0a428723c */ /* 0x044fe80000001828 */
[----:B------:R-:W-:Y:S02]  /*3470*/  IADD3 R189, R217, R176, -R220 ;  /* 0x000000b0d9bd7210 */ /* 0x000fe40007ffe8dc */
[----:B------:R-:W-:Y:S02]  /*3480*/  IADD3 R176, R206, R3, R207 ;  /* 0x00000003ceb07210 */ /* 0x000fe40007ffe0cf */
        /* <DEDUP_REMOVED lines=26> */
[----:B------:R-:W-:Y:S03]  /*3630*/  MUFU.EX2 R191, R191 ;  /* 0x000000bf00bf7308 */ /* 0x000fe60000000800 */
        /* <DEDUP_REMOVED lines=52> */
[----:B------:R-:W-:Y:S01]  /*3980*/  ISETP.GT.AND P0, PT, R16, 0x41, PT ;  /* 0x000000411000780c */ /* 0x000fe20003f04270 */
[----:B------:R-:W3:Y:S01]  /*3990*/  MUFU.EX2 R251, R251 ;  /* 0x000000fb00fb7308 */ /* 0x000ee20000000800 */
[----:B------:R-:W-:Y:S01]  /*39a0*/  IMNMX R185, R244, R185, PT ;  /* 0x000000b9f4b97217 */ /* 0x000fe20003800200 */
[--C-:B------:R-:W-:Y:S03]  /*39b0*/  FFMA.FTZ R176, R17, c[0x0][0x29c], -R250.reuse ;  /* 0x0000a70011b07a23 */ /* 0x100fe600000108fa */
[----:B------:R-:W-:Y:S02]  /*39c0*/  FSEL R23, R23, -INF , P0 ;  /* 0xff80000017177808 */ /* 0x000fe40000000000 */
[----:B------:R-:W-:Y:S02]  /*39d0*/  ISETP.GT.AND P0, PT, R16, 0x60, PT ;  /* 0x000000601000780c */ /* 0x000fe40003f04270 */
[----:B------:R-:W-:Y:S01]  /*39e0*/  ISETP.GT.AND P5, PT, R185, 0x61, PT ;  /* 0x00000061b900780c */ /* 0x000fe20003fa4270 */
        /* <DEDUP_REMOVED lines=10> */
[----:B------:R-:W-:Y:S02]  /*3a90*/  FSEL R28, R28, -INF , P6 ;  /* 0xff8000001c1c7808 */ /* 0x000fe40003000000 */
[C---:B------:R-:W-:Y:S01]  /*3aa0*/  HMMA.16816.F32 R56, R180.reuse, R4, R56 ;  /* 0x00000004b438723c */ /* 0x040fe20000001838 */
[----:B------:R-:W2:Y:S03]  /*3ab0*/  MUFU.EX2 R177, R177 ;  /* 0x000000b100b17308 */ /* 0x000ea60000000800 */
[----:B------:R-:W-:Y:S01]  /*3ac0*/  FFMA.FTZ R250, R35, c[0x0][0x29c], -R250 ;  /* 0x0000a70023fa7a23 */ /* 0x000fe200000108fa */
[C---:B------:R-:W-:Y:S01]  /*3ad0*/  ISETP.GT.AND P0, PT, R185.reuse, RZ, PT ;  /* 0x000000ffb900720c */ /* 0x040fe20003f04270 */
[----:B------:R-:W4:Y:S02]  /*3ae0*/  LDSM.16.M88.4 R32, [R196+0xb080] ;  /* 0x00b08000c420783b */ /* 0x000f240000000200 */
[-C--:B------:R-:W-:Y:S03]  /*3af0*/  HMMA.16816.F32 R60, R180, R6.reuse, R60 ;  /* 0x00000006b43c723c */ /* 0x080fe6000000183c */
[----:B------:R-:W-:Y:S01]  /*3b00*/  MUFU.EX2 R178, R178 ;  /* 0x000000b200b27308 */ /* 0x000fe20000000800 */
[----:B------:R-:W-:Y:S02]  /*3b10*/  FSEL R8, R8, -INF , P0 ;  /* 0xff80000008087808 */ /* 0x000fe40000000000 */
[----:B------:R-:W-:Y:S02]  /*3b20*/  ISETP.GT.AND P0, PT, R185, 0x1, PT ;  /* 0x00000001b900780c */ /* 0x000fe40003f04270 */
[----:B------:R-:W-:Y:S04]  /*3b30*/  HMMA.16816.F32 R64, R168, R6, R64 ;  /* 0x00000006a840723c */ /* 0x000fe80000001840 */
[--C-:B------:R-:W-:Y:S01]  /*3b40*/  FFMA.FTZ R4, R8, c[0x0][0x29c], -R249.reuse ;  /* 0x0000a70008047a23 */ /* 0x100fe200000108f9 */
[----:B------:R-:W5:Y:S01]  /*3b50*/  MUFU.EX2 R5, R250 ;  /* 0x000000fa00057308 */ /* 0x000f620000000800 */
[----:B------:R-:W-:Y:S02]  /*3b60*/  FSEL R8, R9, -INF , P0 ;  /* 0xff80000009087808 */ /* 0x000fe40000000000 */
[C---:B------:R-:W-:Y:S04]  /*3b70*/  ISETP.GT.AND P0, PT, R185.reuse, 0x20, PT ;  /* 0x00000020b900780c */ /* 0x040fe80003f04270 */
[----:B------:R-:W-:Y:S01]  /*3b80*/  FSEL R12, R12, -INF , P0 ;  /* 0xff8000000c0c7808 */ /* 0x000fe20000000000 */
[--C-:B------:R-:W-:Y:S01]  /*3b90*/  FFMA.FTZ R7, R8, c[0x0][0x29c], -R249.reuse ;  /* 0x0000a70008077a23 */ /* 0x100fe200000108f9 */
[----:B------:R-:W-:Y:S01]  /*3ba0*/  ISETP.GT.AND P0, PT, R185, 0x21, PT ;  /* 0x00000021b900780c */ /* 0x000fe20003f04270 */
[----:B------:R-:W2:Y:S02]  /*3bb0*/  MUFU.EX2 R4, R4 ;  /* 0x0000000400047308 */ /* 0x000ea40000000800 */
[--C-:B------:R-:W-:Y:S01]  /*3bc0*/  FFMA.FTZ R6, R12, c[0x0][0x29c], -R249.reuse ;  /* 0x0000a7000c067a23 */ /* 0x100fe200000108f9 */
[----:B------:R-:W-:Y:S01]  /*3bd0*/  FSEL R8, R13, -INF , P0 ;  /* 0xff8000000d087808 */ /* 0x000fe20000000000 */
[----:B------:R-:W2:Y:S01]  /*3be0*/  LDS R12, [R247+0x18280] ;  /* 0x01828000f70c7984 */ /* 0x000ea20000000800 */
[-C--:B-1----:R-:W-:Y:S05]  /*3bf0*/  HMMA.16816.F32 R36, R16, R20.reuse, R36 ;  /* 0x000000141024723c */ /* 0x082fea0000001824 */
[----:B------:R-:W1:Y:S01]  /*3c00*/  MUFU.EX2 R7, R7 ;  /* 0x0000000700077308 */ /* 0x000e620000000800 */
[--C-:B------:R-:W-:Y:S01]  /*3c10*/  FFMA.FTZ R9, R8, c[0x0][0x29c], -R249.reuse ;  /* 0x0000a70008097a23 */ /* 0x100fe200000108f9 */
[C---:B------:R-:W-:Y:S01]  /*3c20*/  ISETP.GT.AND P0, PT, R185.reuse, 0x40, PT ;  /* 0x00000040b900780c */ /* 0x040fe20003f04270 */
[C---:B------:R-:W-:Y:S04]  /*3c30*/  HMMA.16816.F32 R40, R164.reuse, R20, R40 ;  /* 0x00000014a428723c */ /* 0x040fe80000001828 */
[----:B------:R-:W-:Y:S02]  /*3c40*/  FSEL R24, R24, -INF , P0 ;  /* 0xff80000018187808 */ /* 0x000fe40000000000 */
[----:B------:R-:W-:Y:S01]  /*3c50*/  ISETP.GT.AND P0, PT, R185, 0x41, PT ;  /* 0x00000041b900780c */ /* 0x000fe20003f04270 */
[----:B------:R-:W-:Y:S01]  /*3c60*/  MUFU.EX2 R6, R6 ;  /* 0x0000000600067308 */ /* 0x000fe20000000800 */
[-C--:B------:R-:W-:Y:S04]  /*3c70*/  HMMA.16816.F32 R44, R164, R22.reuse, R44 ;  /* 0x00000016a42c723c */ /* 0x080fe8000000182c */
[----:B------:R-:W-:Y:S02]  /*3c80*/  FSEL R20, R25, -INF , P0 ;  /* 0xff80000019147808 */ /* 0x000fe40000000000 */
[----:B------:R-:W-:Y:S02]  /*3c90*/  IADD3 R13, R189, 0x28, RZ ;  /* 0x00000028bd0d7810 */ /* 0x000fe40007ffe0ff */
[C---:B------:R-:W-:Y:S01]  /*3ca0*/  HMMA.16816.F32 R48, R16.reuse, R22, R48 ;  /* 0x000000161030723c */ /* 0x040fe20000001830 */
[----:B------:R-:W1:Y:S03]  /*3cb0*/  MUFU.EX2 R9, R9 ;  /* 0x0000000900097308 */ /* 0x000e660000000800 */
[----:B------:R-:W-:Y:S01]  /*3cc0*/  IMNMX R13, R244, R13, PT ;  /* 0x0000000df40d7217 */ /* 0x000fe20003800200 */
[--C-:B------:R-:W-:Y:S01]  /*3cd0*/  FFMA.FTZ R21, R20, c[0x0][0x29c], -R249.reuse ;  /* 0x0000a70014157a23 */ /* 0x100fe200000108f9 */
[----:B------:R-:W-:Y:S01]  /*3ce0*/  FSEL R20, R29, -INF , P5 ;  /* 0xff8000001d147808 */ /* 0x000fe20002800000 */
[--C-:B------:R-:W-:Y:S01]  /*3cf0*/  FFMA.FTZ R22, R24, c[0x0][0x29c], -R249.reuse ;  /* 0x0000a70018167a23 */ /* 0x100fe200000108f9 */
[-C--:B----4-:R-:W-:Y:S03]  /*3d00*/  HMMA.16816.F32 R52, R16, R32.reuse, R52 ;  /* 0x000000201034723c */ /* 0x090fe60000001834 */
[C---:B------:R-:W-:Y:S01]  /*3d10*/  ISETP.GT.AND P5, PT, R13.reuse, 0x20, PT ;  /* 0x000000200d00780c */ /* 0x040fe20003fa4270 */
[----:B------:R4:W-:Y:S01]  /*3d20*/  MUFU.EX2 R8, R22 ;  /* 0x0000001600087308 */ /* 0x0009e20000000800 */
[----:B------:R-:W-:Y:S02]  /*3d30*/  ISETP.GT.AND P6, PT, R13, 0x1, PT ;  /* 0x000000010d00780c */ /* 0x000fe40003fc4270 */
[----:B------:R-:W-:Y:S01]  /*3d40*/  FSEL R25, R14, -INF , P5 ;  /* 0xff8000000e197808 */ /* 0x000fe20002800000 */
[C---:B------:R-:W-:Y:S01]  /*3d50*/  HMMA.16816.F32 R56, R164.reuse, R32, R56 ;  /* 0x00000020a438723c */ /* 0x040fe20000001838 */
[----:B------:R-:W1:Y:S03]  /*3d60*/  LDS R14, [R247+0x182a0] ;  /* 0x0182a000f70e7984 */ /* 0x000e660000000800 */
[--C-:B------:R-:W-:Y:S01]  /*3d70*/  FFMA.FTZ R25, R25, c[0x0][0x29c], -R248.reuse ;  /* 0x0000a70019197a23 */ /* 0x100fe200000108f8 */
[----:B------:R-:W-:Y:S01]  /*3d80*/  ISETP.GT.AND P0, PT, R13, RZ, PT ;  /* 0x000000ff0d00720c */ /* 0x000fe20003f04270 */
[----:B------:R-:W-:Y:S01]  /*3d90*/  MUFU.EX2 R21, R21 ;  /* 0x0000001500157308 */ /* 0x000fe20000000800 */
[----:B---3--:R-:W-:Y:S01]  /*3da0*/  F2FP.PACK_AB R33, R251, R194 ;  /* 0x000000c2fb21723e */ /* 0x008fe200000000ff */
[-C--:B------:R-:W-:Y:S03]  /*3db0*/  HMMA.16816.F32 R60, R164, R34.reuse, R60 ;  /* 0x00000022a43c723c */ /* 0x080fe6000000183c */
[----:B------:R-:W-:Y:S02]  /*3dc0*/  ISETP.GT.AND P5, PT, R13, 0x60, PT ;  /* 0x000000600d00780c */ /* 0x000fe40003fa4270 */
[----:B------:R-:W-:Y:S02]  /*3dd0*/  FSEL R11, R11, -INF , P6 ;  /* 0xff8000000b0b7808 */ /* 0x000fe40003000000 */
[----:B------:R-:W-:Y:S01]  /*3de0*/  FSEL R23, R10, -INF , P0 ;  /* 0xff8000000a177808 */ /* 0x000fe20000000000 */
[----:B------:R-:W-:Y:S01]  /*3df0*/  HMMA.16816.F32 R64, R16, R34, R64 ;  /* 0x000000221040723c */ /* 0x000fe20000001840 */
[----:B------:R-:W-:Y:S03]  /*3e00*/  MUFU.EX2 R25, R25 ;  /* 0x0000001900197308 */ /* 0x000fe60000000800 */
[----:B------:R-:W-:Y:S01]  /*3e10*/  ISETP.GT.AND P0, PT, R13, 0x21, PT ;  /* 0x000000210d00780c */ /* 0x000fe20003f04270 */
[----:B------:R-:W-:Y:S01]  /*3e20*/  FFMA.FTZ R11, R11, c[0x0][0x29c], -R248 ;  /* 0x0000a7000b0b7a23 */ /* 0x000fe200000108f8 */
[----:B------:R-:W-:Y:S01]  /*3e30*/  ISETP.GT.AND P6, PT, R13, 0x41, PT ;  /* 0x000000410d00780c */ /* 0x000fe20003fc4270 */
[----:B--2---:R-:W-:Y:S01]  /*3e40*/  FADD.FTZ R16, R37, -R12 ;  /* 0x8000000c25107221 */ /* 0x004fe20000010000 */
[----:B------:R-:W-:Y:S01]  /*3e50*/  FSEL R15, R15, -INF , P0 ;  /* 0xff8000000f0f7808 */ /* 0x000fe20000000000 */
[--C-:B------:R-:W-:Y:S01]  /*3e60*/  FFMA.FTZ R10, R28, c[0x0][0x29c], -R249.reuse ;  /* 0x0000a7001c0a7a23 */ /* 0x100fe200000108f9 */
[----:B------:R-:W-:Y:S01]  /*3e70*/  ISETP.GT.AND P0, PT, R13, 0x40, PT ;  /* 0x000000400d00780c */ /* 0x000fe20003f04270 */
[----:B------:R-:W-:Y:S01]  /*3e80*/  MUFU.EX2 R176, R176 ;  /* 0x000000b000b07308 */ /* 0x000fe20000000800 */
[----:B------:R-:W-:Y:S01]  /*3e90*/  FMUL.FTZ R18, R191, R16 ;  /* 0x00000010bf127220 */ /* 0x000fe20000410000 */
[----:B------:R-:W-:Y:S01]  /*3ea0*/  FSEL R27, R27, -INF , P6 ;  /* 0xff8000001b1b7808 */ /* 0x000fe20003000000 */
[----:B------:R-:W2:Y:S01]  /*3eb0*/  LDS R16, [R247+0x18300] ;  /* 0x01830000f7107984 */ /* 0x000ea20000000800 */
[----:B------:R-:W-:Y:S01]  /*3ec0*/  FFMA.FTZ R249, R20, c[0x0][0x29c], -R249 ;  /* 0x0000a70014f97a23 */ /* 0x000fe200000108f9 */
[----:B------:R-:W-:Y:S01]  /*3ed0*/  FSEL R29, R26, -INF , P0 ;  /* 0xff8000001a1d7808 */ /* 0x000fe20000000000 */
[--C-:B------:R-:W-:Y:S01]  /*3ee0*/  FFMA.FTZ R15, R15, c[0x0][0x29c], -R248.reuse ;  /* 0x0000a7000f0f7a23 */ /* 0x100fe200000108f8 */
[----:B------:R-:W-:Y:S01]  /*3ef0*/  ISETP.GT.AND P0, PT, R13, 0x61, PT ;  /* 0x000000610d00780c */ /* 0x000fe20003f04270 */
[--C-:B------:R-:W-:Y:S01]  /*3f00*/  FFMA.FTZ R27, R27, c[0x0][0x29c], -R248.reuse ;  /* 0x0000a7001b1b7a23 */ /* 0x100fe200000108f8 */
[----:B------:R-:W-:Y:S01]  /*3f10*/  FSEL R13, R30, -INF , P5 ;  /* 0xff8000001e0d7808 */ /* 0x000fe20002800000 */
[----:B------:R3:W-:Y:S01]  /*3f20*/  MUFU.EX2 R20, R11 ;  /* 0x0000000b00147308 */ /* 0x0007e20000000800 */
[----:B------:R-:W-:Y:S01]  /*3f30*/  FSEL R31, R31, -INF , P0 ;  /* 0xff8000001f1f7808 */ /* 0x000fe20000000000 */
[--C-:B------:R-:W-:Y:S01]  /*3f40*/  FFMA.FTZ R23, R23, c[0x0][0x29c], -R248.reuse ;  /* 0x0000a70017177a23 */ /* 0x100fe200000108f8 */
[----:B------:R-:W2:Y:S01]  /*3f50*/  LDS R247, [R247+0x18320] ;  /* 0x01832000f7f77984 */ /* 0x000ea20000000800 */
[--C-:B------:R-:W-:Y:S02]  /*3f60*/  FFMA.FTZ R29, R29, c[0x0][0x29c], -R248.reuse ;  /* 0x0000a7001d1d7a23 */ /* 0x100fe400000108f8 */
[--C-:B------:R-:W-:Y:S02]  /*3f70*/  FFMA.FTZ R13, R13, c[0x0][0x29c], -R248.reuse ;  /* 0x0000a7000d0d7a23 */ /* 0x100fe400000108f8 */
[----:B------:R-:W-:Y:S02]  /*3f80*/  FFMA.FTZ R248, R31, c[0x0][0x29c], -R248 ;  /* 0x0000a7001ff87a23 */ /* 0x000fe400000108f8 */
[----:B------:R5:W2:Y:S01]  /*3f90*/  MUFU.EX2 R26, R15 ;  /* 0x0000000f001a7308 */ /* 0x000aa20000000800 */
[--C-:B------:R-:W-:Y:S02]  /*3fa0*/  FADD.FTZ R31, R52, -R12.reuse ;  /* 0x8000000c341f7221 */ /* 0x100fe40000010000 */
[--C-:B------:R-:W-:Y:S01]  /*3fb0*/  FADD.FTZ R24, R53, -R12.reuse ;  /* 0x8000000c35187221 */ /* 0x100fe20000010000 */
[----:B------:R-:W-:Y:S01]  /*3fc0*/  F2FP.PACK_AB R53, R177, R184 ;  /* 0x000000b8b135723e */ /* 0x000fe200000000ff */
[--C-:B------:R-:W-:Y:S02]  /*3fd0*/  FADD.FTZ R17, R36, -R12.reuse ;  /* 0x8000000c24117221 */ /* 0x100fe40000010000 */
[----:B------:R-:W-:Y:S01]  /*3fe0*/  FMUL.FTZ R31, R192, R31 ;  /* 0x0000001fc01f7220 */ /* 0x000fe20000410000 */
[C---:B------:R-:W-:Y:S01]  /*3ff0*/  F2FP.PACK_AB R192, R195.reuse, R192 ;  /* 0x000000c0c3c0723e */ /* 0x040fe200000000ff */
[----:B------:R-:W-:Y:S01]  /*4000*/  FMUL.FTZ R17, R188, R17 ;  /* 0x00000011bc117220 */ /* 0x000fe20000410000 */
[----:B------:R-:W-:Y:S01]  /*4010*/  MUFU.EX2 R23, R23 ;  /* 0x0000001700177308 */ /* 0x000fe20000000800 */
[----:B------:R-:W-:Y:S01]  /*4020*/  FMUL.FTZ R24, R195, R24 ;  /* 0x00000018c3187220 */ /* 0x000fe20000410000 */
[----:B------:R-:W-:Y:S01]  /*4030*/  F2FP.PACK_AB R188, R191, R188 ;  /* 0x000000bcbfbc723e */ /* 0x000fe200000000ff */
[--C-:B------:R-:W-:Y:S01]  /*4040*/  FADD.FTZ R19, R48, -R12.reuse ;  /* 0x8000000c30137221 */ /* 0x100fe20000010000 */
[----:B------:R-:W-:Y:S01]  /*4050*/  F2FP.PACK_AB R18, R18, R17 ;  /* 0x000000111212723e */ /* 0x000fe200000000ff */
[----:B----4-:R-:W-:Y:S01]  /*4060*/  FADD.FTZ R22, R49, -R12 ;  /* 0x8000000c31167221 */ /* 0x010fe20000010000 */
[----:B------:R-:W-:Y:S01]  /*4070*/  F2FP.PACK_AB R24, R24, R31 ;  /* 0x0000001f1818723e */ /* 0x000fe200000000ff */
[----:B------:R-:W-:Y:S01]  /*4080*/  FMUL.FTZ R19, R190, R19 ;  /* 0x00000013be137220 */ /* 0x000fe20000410000 */
[----:B------:R-:W-:Y:S01]  /*4090*/  STS [R235+0x18480], R188 ;  /* 0x018480bceb007388 */ /* 0x000fe20000000800 */
[C---:B------:R-:W-:Y:S01]  /*40a0*/  FMUL.FTZ R22, R193.reuse, R22 ;  /* 0x00000016c1167220 */ /* 0x040fe20000410000 */
[----:B------:R-:W-:Y:S01]  /*40b0*/  F2FP.PACK_AB R193, R193, R190 ;  /* 0x000000bec1c1723e */ /* 0x000fe200000000ff */
[--C-:B-1----:R-:W-:Y:S01]  /*40c0*/  FADD.FTZ R17, R38, -R14.reuse ;  /* 0x8000000e26117221 */ /* 0x102fe20000010000 */
[----:B------:R-:W1:Y:S01]  /*40d0*/  MUFU.EX2 R179, R179 ;  /* 0x000000b300b37308 */ /* 0x000e620000000800 */
[----:B------:R-:W-:Y:S01]  /*40e0*/  FADD.FTZ R31, R39, -R14 ;  /* 0x8000000e271f7221 */ /* 0x000fe20000010000 */
[----:B------:R-:W-:Y:S01]  /*40f0*/  F2FP.PACK_AB R19, R22, R19 ;  /* 0x000000131613723e */ /* 0x000fe200000000ff */
[----:B---3--:R-:W-:Y:S01]  /*4100*/  FADD.FTZ R11, R64, -R12 ;  /* 0x8000000c400b7221 */ /* 0x008fe20000010000 */
[----:B-----5:R-:W-:Y:S01]  /*4110*/  F2FP.PACK_AB R15, R5, R178 ;  /* 0x000000b2050f723e */ /* 0x020fe200000000ff */
[----:B------:R-:W-:Y:S02]  /*4120*/  FADD.FTZ R35, R54, -R14 ;  /* 0x8000000e36237221 */ /* 0x000fe40000010000 */
[----:B------:R-:W-:Y:S02]  /*4130*/  FADD.FTZ R12, R65, -R12 ;  /* 0x8000000c410c7221 */ /* 0x000fe40000010000 */
[----:B------:R-:W-:Y:S01]  /*4140*/  FMUL.FTZ R17, R252, R17 ;  /* 0x00000011fc117220 */ /* 0x000fe20000410000 */
[C---:B------:R-:W-:Y:S01]  /*4150*/  F2FP.PACK_AB R252, R2.reuse, R252 ;  /* 0x000000fc02fc723e */ /* 0x040fe200000000ff */
[----:B------:R-:W-:Y:S01]  /*4160*/  FMUL.FTZ R2, R2, R31 ;  /* 0x0000001f02027220 */ /* 0x000fe20000410000 */
[----:B------:R-:W-:Y:S01]  /*4170*/  MUFU.EX2 R29, R29 ;  /* 0x0000001d001d7308 */ /* 0x000fe20000000800 */
[--C-:B------:R-:W-:Y:S02]  /*4180*/  FADD.FTZ R31, R50, -R14.reuse ;  /* 0x8000000e321f7221 */ /* 0x100fe40000010000 */
[--C-:B------:R-:W-:Y:S01]  /*4190*/  FADD.FTZ R22, R51, -R14.reuse ;  /* 0x8000000e33167221 */ /* 0x100fe20000010000 */
[----:B------:R-:W-:Y:S01]  /*41a0*/  STS [R235+0x18880], R252 ;  /* 0x018880fceb007388 */ /* 0x000fe20000000800 */
[--C-:B------:R-:W-:Y:S01]  /*41b0*/  FADD.FTZ R28, R55, -R14.reuse ;  /* 0x8000000e371c7221 */ /* 0x100fe20000010000 */
[----:B------:R-:W-:Y:S01]  /*41c0*/  F2FP.PACK_AB R2, R2, R17 ;  /* 0x000000110202723e */ /* 0x000fe200000000ff */
[--C-:B------:R-:W-:Y:S01]  /*41d0*/  FADD.FTZ R55, R66, -R14.reuse ;  /* 0x8000000e42377221 */ /* 0x100fe20000010000 */
[----:B------:R-:W-:Y:S01]  /*41e0*/  STS [R238], R193 ;  /* 0x000000c1ee007388 */ /* 0x000fe20000000800 */
[----:B------:R-:W-:Y:S01]  /*41f0*/  FADD.FTZ R14, R67, -R14 ;  /* 0x8000000e430e7221 */ /* 0x000fe20000010000 */
[----:B------:R-:W3:Y:S01]  /*4200*/  MUFU.EX2 R10, R10 ;  /* 0x0000000a000a7308 */ /* 0x000ee20000000800 */
[----:B------:R-:W-:Y:S01]  /*4210*/  FMUL.FTZ R11, R194, R11 ;  /* 0x0000000bc20b7220 */ /* 0x000fe20000410000 */
[----:B------:R-:W-:Y:S01]  /*4220*/  STS [R238+0x400], R53 ;  /* 0x00040035ee007388 */ /* 0x000fe20000000800 */
[----:B------:R-:W-:Y:S02]  /*4230*/  FMUL.FTZ R12, R251, R12 ;  /* 0x0000000cfb0c7220 */ /* 0x000fe40000410000 */
[----:B------:R-:W-:Y:S02]  /*4240*/  FMUL.FTZ R31, R184, R31 ;  /* 0x0000001fb81f7220 */ /* 0x000fe40000410000 */
[----:B------:R-:W-:Y:S01]  /*4250*/  FMUL.FTZ R22, R177, R22 ;  /* 0x00000016b1167220 */ /* 0x000fe20000410000 */
[----:B------:R-:W-:Y:S01]  /*4260*/  F2FP.PACK_AB R65, R12, R11 ;  /* 0x0000000b0c41723e */ /* 0x000fe200000000ff */
[----:B------:R-:W-:Y:S01]  /*4270*/  FMUL.FTZ R55, R178, R55 ;  /* 0x00000037b2377220 */ /* 0x000fe20000410000 */
[----:B------:R-:W-:Y:S01]  /*4280*/  MUFU.EX2 R12, R27 ;  /* 0x0000001b000c7308 */ /* 0x000fe20000000800 */
[----:B------:R-:W-:Y:S01]  /*4290*/  FMUL.FTZ R14, R5, R14 ;  /* 0x0000000e050e7220 */ /* 0x000fe20000410000 */
[----:B------:R-:W-:Y:S01]  /*42a0*/  F2FP.PACK_AB R31, R22, R31 ;  /* 0x0000001f161f723e */ /* 0x000fe200000000ff */
[--C-:B--2---:R-:W-:Y:S02]  /*42b0*/  FADD.FTZ R5, R40, -R16.reuse ;  /* 0x8000001028057221 */ /* 0x104fe40000010000 */
[--C-:B------:R-:W-:Y:S01]  /*42c0*/  FADD.FTZ R11, R44, -R16.reuse ;  /* 0x800000102c0b7221 */ /* 0x100fe20000010000 */
[----:B------:R-:W-:Y:S01]  /*42d0*/  F2FP.PACK_AB R55, R14, R55 ;  /* 0x000000370e37723e */ /* 0x000fe200000000ff */
[--C-:B------:R-:W-:Y:S02]  /*42e0*/  FADD.FTZ R14, R41, -R16.reuse ;  /* 0x80000010290e7221 */ /* 0x100fe40000010000 */
[--C-:B------:R-:W-:Y:S01]  /*42f0*/  FADD.FTZ R22, R45, -R16.reuse ;  /* 0x800000102d167221 */ /* 0x100fe20000010000 */
[----:B------:R-:W2:Y:S01]  /*4300*/  MUFU.EX2 R249, R249 ;  /* 0x000000f900f97308 */ /* 0x000ea20000000800 */
[----:B------:R-:W-:Y:S01]  /*4310*/  FMUL.FTZ R5, R4, R5 ;  /* 0x0000000504057220 */ /* 0x000fe20000410000 */
[----:B------:R-:W-:Y:S01]  /*4320*/  F2FP.PACK_AB R4, R7, R4 ;  /* 0x000000040704723e */ /* 0x000fe200000000ff */
[----:B------:R-:W-:Y:S02]  /*4330*/  FMUL.FTZ R22, R9, R22 ;  /* 0x0000001609167220 */ /* 0x000fe40000410000 */
[----:B------:R-:W-:Y:S01]  /*4340*/  FMUL.FTZ R14, R7, R14 ;  /* 0x0000000e070e7220 */ /* 0x000fe20000410000 */
[----:B------:R-:W-:Y:S01]  /*4350*/  F2FP.PACK_AB R7, R9, R6 ;  /* 0x000000060907723e */ /* 0x000fe200000000ff */
[--C-:B------:R-:W-:Y:S01]  /*4360*/  FADD.FTZ R9, R56, -R16.reuse ;  /* 0x8000001038097221 */ /* 0x100fe20000010000 */
[----:B------:R4:W-:Y:S01]  /*4370*/  STS [R235+0x19480], R4 ;  /* 0x01948004eb007388 */ /* 0x0009e20000000800 */
[----:B------:R-:W-:Y:S01]  /*4380*/  FMUL.FTZ R11, R6, R11 ;  /* 0x0000000b060b7220 */ /* 0x000fe20000410000 */
[----:B------:R-:W-:Y:S01]  /*4390*/  F2FP.PACK_AB R14, R14, R5 ;  /* 0x000000050e0e723e */ /* 0x000fe200000000ff */
[--C-:B------:R-:W-:Y:S01]  /*43a0*/  FADD.FTZ R6, R57, -R16.reuse ;  /* 0x8000001039067221 */ /* 0x100fe20000010000 */
[----:B------:R-:W-:Y:S01]  /*43b0*/  F2FP.PACK_AB R5, R26, R25 ;  /* 0x000000191a05723e */ /* 0x000fe200000000ff */
[----:B------:R-:W-:Y:S01]  /*43c0*/  FMUL.FTZ R9, R8, R9 ;  /* 0x0000000908097220 */ /* 0x000fe20000410000 */
[----:B------:R-:W-:Y:S01]  /*43d0*/  MUFU.EX2 R13, R13 ;  /* 0x0000000d000d7308 */ /* 0x000fe20000000800 */
[C---:B------:R-:W-:Y:S01]  /*43e0*/  FMUL.FTZ R6, R21.reuse, R6 ;  /* 0x0000000615067220 */ /* 0x040fe20000410000 */
[----:B------:R-:W-:Y:S01]  /*43f0*/  F2FP.PACK_AB R8, R21, R8 ;  /* 0x000000081508723e */ /* 0x000fe200000000ff */
[----:B------:R-:W-:Y:S01]  /*4400*/  FMUL.FTZ R35, R176, R35 ;  /* 0x00000023b0237220 */ /* 0x000fe20000410000 */
[----:B-1----:R-:W-:Y:S01]  /*4410*/  F2FP.PACK_AB R176, R179, R176 ;  /* 0x000000b0b3b0723e */ /* 0x002fe200000000ff */
[--C-:B------:R-:W-:Y:S01]  /*4420*/  FADD.FTZ R17, R60, -R16.reuse ;  /* 0x800000103c117221 */ /* 0x100fe20000010000 */
[----:B------:R-:W-:Y:S01]  /*4430*/  F2FP.PACK_AB R30, R6, R9 ;  /* 0x00000009061e723e */ /* 0x000fe200000000ff */
[----:B------:R-:W-:Y:S01]  /*4440*/  FADD.FTZ R16, R61, -R16 ;  /* 0x800000103d107221 */ /* 0x000fe20000010000 */
[----:B------:R-:W-:Y:S01]  /*4450*/  F2FP.PACK_AB R6, R20, R23 ;  /* 0x000000171406723e */ /* 0x000fe200000000ff */
[----:B---3--:R-:W-:Y:S01]  /*4460*/  FMUL.FTZ R17, R10, R17 ;  /* 0x000000110a117220 */ /* 0x008fe20000410000 */
[----:B------:R-:W1:Y:S01]  /*4470*/  MUFU.EX2 R248, R248 ;  /* 0x000000f800f87308 */ /* 0x000e620000000800 */
[C---:B--2---:R-:W-:Y:S01]  /*4480*/  F2FP.PACK_AB R21, R249.reuse, R10 ;  /* 0x0000000af915723e */ /* 0x044fe200000000ff */
[----:B------:R-:W-:Y:S01]  /*4490*/  FMUL.FTZ R16, R249, R16 ;  /* 0x00000010f9107220 */ /* 0x000fe20000410000 */
[----:B------:R-:W-:Y:S01]  /*44a0*/  STS [R235+0x19880], R6 ;  /* 0x01988006eb007388 */ /* 0x000fe20000000800 */
[----:B------:R-:W-:Y:S01]  /*44b0*/  F2FP.PACK_AB R10, R12, R29 ;  /* 0x0000001d0c0a723e */ /* 0x000fe200000000ff */
[--C-:B------:R-:W-:Y:S01]  /*44c0*/  FADD.FTZ R9, R43, -R247.reuse ;  /* 0x800000f72b097221 */ /* 0x100fe20000010000 */
[----:B------:R-:W-:Y:S01]  /*44d0*/  F2FP.PACK_AB R11, R22, R11 ;  /* 0x0000000b160b723e */ /* 0x000fe200000000ff */
[----:B------:R1:W-:Y:S01]  /*44e0*/  STS [R238+0x1400], R5 ;  /* 0x00140005ee007388 */ /* 0x0003e20000000800 */
[----:B------:R-:W-:Y:S01]  /*44f0*/  F2FP.PACK_AB R57, R16, R17 ;  /* 0x000000111039723e */ /* 0x000fe200000000ff */
[--C-:B------:R-:W-:Y:S02]  /*4500*/  FADD.FTZ R16, R42, -R247.reuse ;  /* 0x800000f72a107221 */ /* 0x100fe40000010000 */
[----:B------:R2:W-:Y:S01]  /*4510*/  STS [R238+0x1000], R7 ;  /* 0x00100007ee007388 */ /* 0x0005e20000000800 */
[----:B------:R-:W-:Y:S02]  /*4520*/  FMUL.FTZ R9, R20, R9 ;  /* 0x0000000914097220 */ /* 0x000fe40000410000 */
[----:B------:R-:W-:Y:S01]  /*4530*/  FMUL.FTZ R16, R23, R16 ;  /* 0x0000001017107220 */ /* 0x000fe20000410000 */
[----:B------:R-:W-:Y:S01]  /*4540*/  STS [R235+0x1a480], R192 ;  /* 0x01a480c0eb007388 */ /* 0x000fe20000000800 */
[--C-:B----4-:R-:W-:Y:S02]  /*4550*/  FADD.FTZ R4, R46, -R247.reuse ;  /* 0x800000f72e047221 */ /* 0x110fe40000010000 */
        /* <DEDUP_REMOVED lines=13> */
[----:B-1----:R-:W-:Y:S01]  /*4630*/  F2FP.PACK_AB R5, R248, R13 ;  /* 0x0000000df805723e */ /* 0x002fe200000000ff */
[--C-:B------:R-:W-:Y:S01]  /*4640*/  FADD.FTZ R63, R63, -R247.reuse ;  /* 0x800000f73f3f7221 */ /* 0x100fe20000010000 */
[----:B------:R-:W-:Y:S01]  /*4650*/  F2FP.PACK_AB R58, R59, R58 ;  /* 0x0000003a3b3a723e */ /* 0x000fe200000000ff */
[----:B------:R-:W-:Y:S01]  /*4660*/  STS [R235+0x1b880], R10 ;  /* 0x01b8800aeb007388 */ /* 0x000fe20000000800 */
[----:B--2---:R-:W-:Y:S02]  /*4670*/  FADD.FTZ R7, R47, -R247 ;  /* 0x800000f72f077221 */ /* 0x004fe40000010000 */
[----:B------:R-:W-:Y:S01]  /*4680*/  FMUL.FTZ R62, R13, R62 ;  /* 0x0000003e0d3e7220 */ /* 0x000fe20000410000 */
[----:B------:R-:W-:Y:S01]  /*4690*/  STS [R238+0x3000], R21 ;  /* 0x00300015ee007388 */ /* 0x000fe20000000800 */
[----:B------:R-:W-:Y:S02]  /*46a0*/  FMUL.FTZ R7, R26, R7 ;  /* 0x000000071a077220 */ /* 0x000fe40000410000 */
[----:B------:R-:W-:Y:S01]  /*46b0*/  FMUL.FTZ R63, R248, R63 ;  /* 0x0000003ff83f7220 */ /* 0x000fe20000410000 */
[----:B------:R-:W-:Y:S02]  /*46c0*/  STS [R238+0x3400], R5 ;  /* 0x00340005ee007388 */ /* 0x000fe40000000800 */
[----:B------:R-:W-:Y:S02]  /*46d0*/  F2FP.PACK_AB R7, R7, R4 ;  /* 0x000000040707723e */ /* 0x000fe400000000ff */
[----:B------:R-:W-:Y:S01]  /*46e0*/  BAR.SYNC.DEFER_BLOCKING 0x0 ;  /* 0x0000000000007b1d */ /* 0x000fe20000010000 */
[----:B------:R-:W-:Y:S07]  /*46f0*/  F2FP.PACK_AB R63, R63, R62 ;  /* 0x0000003e3f3f723e */ /* 0x000fee00000000ff */
[----:B------:R1:W-:Y:S04]  /*4700*/  STS [R235+0x1c880], R2 ;  /* 0x01c88002eb007388 */ /* 0x0003e80000000800 */
[----:B------:R-:W-:Y:S04]  /*4710*/  STS [R235+0x1c480], R18 ;  /* 0x01c48012eb007388 */ /* 0x000fe80000000800 */
[----:B------:R-:W-:Y:S04]  /*4720*/  STS [R238+0x4000], R19 ;  /* 0x00400013ee007388 */ /* 0x000fe80000000800 */
[----:B------:R-:W-:Y:S04]  /*4730*/  STS [R238+0x4400], R31 ;  /* 0x0044001fee007388 */ /* 0x000fe80000000800 */
[----:B------:R-:W-:Y:S04]  /*4740*/  STS [R235+0x1d480], R14 ;  /* 0x01d4800eeb007388 */ /* 0x000fe80000000800 */
[----:B------:R-:W-:Y:S04]  /*4750*/  STS [R235+0x1d880], R16 ;  /* 0x01d88010eb007388 */ /* 0x000fe80000000800 */
[----:B------:R-:W-:Y:S01]  /*4760*/  STS [R238+0x5000], R11 ;  /* 0x0050000bee007388 */ /* 0x000fe20000000800 */
[----:B-1----:R-:W-:Y:S03]  /*4770*/  IMAD R2, R198, 0x1800, R209 ;  /* 0x00001800c6027824 */ /* 0x002fe600078e02d1 */
        /* <DEDUP_REMOVED lines=94> */
[----:B------:R-:W-:Y:S03]  /*4d60*/  IMAD.WIDE.U32 R10, R4, c[0x0][0x208], RZ ;  /* 0x00008200040a7a25 */ /* 0x000fe600078e00ff */
[----:B------:R-:W-:Y:S01]  /*4d70*/  IADD3 R7, P5, R9, R232, RZ ;  /* 0x000000e809077210 */ /* 0x000fe20007fbe0ff */
[----:B------:R-:W-:Y:S03]  /*4d80*/  IMAD R5, R5, c[0x0][0x208], RZ ;  /* 0x0000820005057a24 */ /* 0x000fe600078e02ff */
[----:B------:R-:W-:Y:S01]  /*4d90*/  LEA.HI.X.SX32 R6, R9, R210, 0x1, P5 ;  /* 0x000000d209067211 */ /* 0x000fe200028f0eff */
[----:B------:R-:W-:Y:S01]  /*4da0*/  IMAD.IADD R9, R220, 0x1, -R9 ;  /* 0x00000001dc097824 */ /* 0x000fe200078e0a09 */
[----:B------:R-:W-:Y:S01]  /*4db0*/  LEA R12, P5, R7, c[0x0][0x280], 0x2 ;  /* 0x0000a000070c7a11 */ /* 0x000fe200078a10ff */
[----:B------:R-:W-:Y:S01]  /*4dc0*/  IMAD R5, R4, c[0x0][0x20c], R5 ;  /* 0x0000830004057a24 */ /* 0x000fe200078e0205 */
[C---:B------:R-:W-:Y:S02]  /*4dd0*/  LEA R4, P0, R10.reuse, R226, 0x6 ;  /* 0x000000e20a047211 */ /* 0x040fe400078030ff */
[-C--:B------:R-:W-:Y:S01]  /*4de0*/  ISETP.LE.OR P6, PT, R9, R218.reuse, !P4 ;  /* 0x000000da0900720c */ /* 0x080fe200067c3670 */
[----:B------:R-:W-:Y:S01]  /*4df0*/  IMAD.IADD R5, R11, 0x1, R5 ;  /* 0x000000010b057824 */ /* 0x000fe200078e0205 */
        /* <DEDUP_REMOVED lines=16> */
.L_x_1254:
[-C--:B-12-4-:R-:W-:Y:S01]  /*4f00*/  HMMA.16816.F32 R4, R28, R2.reuse, RZ ;  /* 0x000000021c04723c */ /* 0x096fe200000018ff */
[----:B------:R-:W-:Y:S02]  /*4f10*/  LDSM.16.M88.4 R36, [R200] ;  /* 0x00000000c824783b */ /* 0x000fe40000000200 */
[----:B------:R-:W-:Y:S01]  /*4f20*/  ISETP.GE.AND P6, PT, R243, 0x1, PT ;  /* 0x00000001f300780c */ /* 0x000fe20003fc6270 */
[----:B------:R-:W-:Y:S01]  /*4f30*/  IMAD R245, R245, 0x1800, RZ ;  /* 0x00001800f5f57824 */ /* 0x000fe200078e02ff */
[----:B------:R-:W-:Y:S01]  /*4f40*/  LDSM.16.MT88.2 R40, [R203+0x2800] ;  /* 0x00280000cb28783b */ /* 0x000fe20000004100 */
[----:B------:R-:W-:Y:S02]  /*4f50*/  ISETP.GE.AND P5, PT, R239, 0x1, PT ;  /* 0x00000001ef00780c */ /* 0x000fe40003fa6270 */
        /* <DEDUP_REMOVED lines=24> */
[-C--:B------:R-:W-:Y:S08]  /*50e0*/  HMMA.16816.F32 R20, R64, R168.reuse, R20 ;  /* 0x000000a84014723c */ /* 0x080ff00000001814 */
        /* <DEDUP_REMOVED lines=52> */
[C---:B------:R-:W-:Y:S01]  /*5430*/  IADD3 R36, P0, R245.reuse, R224, RZ ;  /* 0x000000e0f5247210 */ /* 0x040fe20007f1e0ff */
[-C--:B------:R-:W-:Y:S04]  /*5440*/  HMMA.16816.F32 R12, R40, R38.reuse, R12 ;  /* 0x00000026280c723c */ /* 0x080fe8000000180c */
[----:B------:R-:W-:Y:S02]  /*5450*/  LEA.HI.X.SX32 R245, R245, R230, 0x1, P0 ;  /* 0x000000e6f5f57211 */ /* 0x000fe400000f0eff */
[C---:B------:R-:W-:Y:S02]  /*5460*/  LEA R44, P0, R36.reuse, c[0x0][0x220], 0x2 ;  /* 0x00008800242c7a11 */ /* 0x040fe400078010ff */
[C---:B------:R-:W-:Y:S04]  /*5470*/  HMMA.16816.F32 R16, R32.reuse, R38, R16 ;  /* 0x000000262010723c */ /* 0x040fe80000001810 */
[----:B------:R-:W-:Y:S01]  /*5480*/  LEA.HI.X R45, R36, c[0x0][0x224], R245, 0x2, P0 ;  /* 0x00008900242d7a11 */ /* 0x000fe200000f14f5 */
[----:B------:R-:W-:Y:S01]  /*5490*/  IMAD.MOV.U32 R245, RZ, RZ, R246 ;  /* 0x000000fffff57224 */ /* 0x000fe200078e00f6 */
[----:B------:R-:W-:Y:S01]  /*54a0*/  LDSM.16.MT88.4 R36, [R204+0x1cc80] ;  /* 0x01cc8000cc24783b */ /* 0x000fe20000004200 */
[C---:B------:R-:W-:Y:S01]  /*54b0*/  ISETP.GE.AND P0, PT, R198.reuse, 0x1, PT ;  /* 0x00000001c600780c */ /* 0x040fe20003f06270 */
[-C--:B-1----:R-:W-:Y:S02]  /*54c0*/  HMMA.16816.F32 R20, R32, R2.reuse, R20 ;  /* 0x000000022014723c */ /* 0x082fe40000001814 */
[----:B------:R-:W-:Y:S02]  /*54d0*/  RED.E.ADD.F32.FTZ.RN.STRONG.GPU [R44.64], R4 ;  /* 0x000000042c00798e */ /* 0x000fe4000c10e788 */
[----:B------:R-:W-:Y:S02]  /*54e0*/  IADD3 R198, R198, 0x1, RZ ;  /* 0x00000001c6c67810 */ /* 0x000fe40007ffe0ff */
[----:B------:R-:W-:Y:S02]  /*54f0*/  RED.E.ADD.F32.FTZ.RN.STRONG.GPU [R44.64+0x400], R5 ;  /* 0x000400052c00798e */ /* 0x000fe4000c10e788 */
[----:B------:R-:W-:Y:S02]  /*5500*/  HMMA.16816.F32 R24, R40, R2, R24 ;  /* 0x000000022818723c */ /* 0x000fe40000001818 */
        /* <DEDUP_REMOVED lines=33> */
[----:B------:R-:W2:Y:S04]  /*5720*/  LDSM.16.MT88.4 R24, [R170+0xd480] ;  /* 0x00d48000aa18783b */ /* 0x000ea80000004200 */
[----:B------:R-:W-:Y:S01]  /*5730*/  LDSM.16.MT88.4 R44, [R204+0x1fc80] ;  /* 0x01fc8000cc2c783b */ /* 0x000fe20000004200 */
[C---:B------:R-:W-:Y:S03]  /*5740*/  HMMA.16816.F32 R128, R8.reuse, R18, R128 ;  /* 0x000000120880723c */ /* 0x040fe60000001880 */
[----:B------:R-:W4:Y:S05]  /*5750*/  LDSM.16.MT88.4 R16, [R170+0xe480] ;  /* 0x00e48000aa10783b */ /* 0x000f2a0000004200 */
[-C--:B------:R-:W-:Y:S08]  /*5760*/  HMMA.16816.F32 R132, R8, R28.reuse, R132 ;  /* 0x0000001c0884723c */ /* 0x080ff00000001884 */
[C---:B------:R-:W-:Y:S08]  /*5770*/  HMMA.16816.F32 R136, R12.reuse, R28, R136 ;  /* 0x0000001c0c88723c */ /* 0x040ff00000001888 */
[-C--:B------:R-:W-:Y:S08]  /*5780*/  HMMA.16816.F32 R140, R12, R30.reuse, R140 ;  /* 0x0000001e0c8c723c */ /* 0x080ff0000000188c */
[C---:B------:R-:W-:Y:S01]  /*5790*/  HMMA.16816.F32 R144, R8.reuse, R30, R144 ;  /* 0x0000001e0890723c */ /* 0x040fe20000001890 */
[----:B------:R-:W-:Y:S07]  /*57a0*/  LDSM.16.MT88.4 R28, [R204+0x1f480] ;  /* 0x01f48000cc1c783b */ /* 0x000fee0000004200 */
[-C--:B---3--:R-:W-:Y:S08]  /*57b0*/  HMMA.16816.F32 R148, R8, R32.reuse, R148 ;  /* 0x000000200894723c */ /* 0x088ff00000001894 */
        /* <DEDUP_REMOVED lines=97> */
.L_x_1250:
        /* <DEDUP_REMOVED lines=48> */
[----:B------:R-:W-:Y:S02]  /*60d0*/  LOP3.LUT R9, R9, R6, RZ, 0x3c, !PT ;  /* 0x0000000609097212 */ /* 0x000fe400078e3cff */
[----:B------:R-:W-:-:S02]  /*60e0*/  F2FP.PACK_AB R102, R103, R102 ;  /* 0x000000666766723e */ /* 0x000fc400000000ff */
[----:B------:R-:W-:Y:S01]  /*60f0*/  F2FP.PACK_AB R112, R113, R112 ;  /* 0x000000707170723e */ /* 0x000fe200000000ff */
[----:B------:R-:W-:Y:S01]  /*6100*/  IMAD.U32 R4, R4, 0x2, R9 ;  /* 0x0000000204047824 */ /* 0x000fe200078e0009 */
[----:B------:R-:W-:Y:S02]  /*6110*/  F2FP.PACK_AB R114, R115, R114 ;  /* 0x000000727372723e */ /* 0x000fe400000000ff */
        /* <DEDUP_REMOVED lines=98> */
.L_x_1257:
[----:B-1----:R-:W-:Y:S01]  /*6740*/  LEA.HI R9, R3, R0, RZ, 0x3 ;  /* 0x0000000003097211 */ /* 0x002fe200078f18ff */
[----:B------:R-:W-:Y:S01]  /*6750*/  IMAD.SHL.U32 R58, R2, 0x8, RZ ;  /* 0x00000008023a7824 */ /* 0x000fe200078e00ff */
[----:B------:R-:W-:Y:S01]  /*6760*/  LEA.HI R0, R5, R5, RZ, 0x1 ;  /* 0x0000000505007211 */ /* 0x000fe200078f08ff */
[----:B-----5:R-:W-:Y:S01]  /*6770*/  IMAD.IADD R4, R45, 0x1, -R212 ;  /* 0x000000012d047824 */ /* 0x020fe200078e0ad4 */
[----:B------:R-:W-:Y:S01]  /*6780*/  IADD3 R62, P0, R5, R46, RZ ;  /* 0x0000002e053e7210 */ /* 0x000fe20007f1e0ff */
[----:B------:R-:W-:Y:S01]  /*6790*/  IMAD.SHL.U32 R9, R9, 0x8, RZ ;  /* 0x0000000809097824 */ /* 0x000fe200078e00ff */
[----:B------:R-:W-:Y:S01]  /*67a0*/  LOP3.LUT R2, R0, 0x3fffffe, RZ, 0xc0, !PT ;  /* 0x03fffffe00027812 */ /* 0x000fe200078ec0ff */
[----:B------:R-:W-:Y:S01]  /*67b0*/  BSSY B0, `(.L_x_1258) ;  /* 0x0000036000007945 */ /* 0x000fe20003800000 */
[----:B------:R-:W-:-:S02]  /*67c0*/  IMNMX R4, R4, 0x80, PT ;  /* 0x0000008004047817 */ /* 0x000fc40003800200 */
[----:B------:R-:W-:Y:S01]  /*67d0*/  LOP3.LUT R9, R9, 0xc0, RZ, 0xc0, !PT ;  /* 0x000000c009097812 */ /* 0x000fe200078ec0ff */
[----:B------:R-:W-:Y:S01]  /*67e0*/  IMAD.IADD R2, R5, 0x1, -R2 ;  /* 0x0000000105027824 */ /* 0x000fe200078e0a02 */
[--C-:B------:R-:W-:Y:S02]  /*67f0*/  SHF.R.S32.HI R59, RZ, 0x1f, R58.reuse ;  /* 0x0000001fff3b7819 */ /* 0x100fe4000001143a */
[----:B------:R-:W-:Y:S01]  /*6800*/  LOP3.LUT R3, R9, 0x18, R58, 0xf8, !PT ;  /* 0x0000001809037812 */ /* 0x000fe200078ef83a */
[----:B------:R-:W-:Y:S01]  /*6810*/  IMAD R2, R7, 0x8, R2 ;  /* 0x0000000807027824 */ /* 0x000fe200078e0202 */
[----:B------:R-:W-:Y:S01]  /*6820*/  SHF.R.U32.HI R0, RZ, 0x3, R9 ;  /* 0x00000003ff007819 */ /* 0x000fe20000011609 */
[----:B------:R-:W-:Y:S01]  /*6830*/  IMAD.WIDE.U32 R48, R222, c[0x0][0x338], R58 ;  /* 0x0000ce00de307a25 */ /* 0x000fe200078e003a */
[----:B------:R-:W-:Y:S02]  /*6840*/  ISETP.GE.AND P4, PT, R5, R4, PT ;  /* 0x000000040500720c */ /* 0x000fe40003f86270 */
[----:B------:R-:W-:-:S02]  /*6850*/  LOP3.LUT R3, R3, R0, RZ, 0x3c, !PT ;  /* 0x0000000003037212 */ /* 0x000fc400078e3cff */
[----:B------:R-:W-:Y:S02]  /*6860*/  SHF.R.S32.HI R0, RZ, 0x1f, R222 ;  /* 0x0000001fff007819 */ /* 0x000fe400000114de */
[----:B------:R-:W-:Y:S01]  /*6870*/  LEA.HI.X.SX32 R63, R5, R47, 0x1, P0 ;  /* 0x0000002f053f7211 */ /* 0x000fe200000f0eff */
[----:B------:R-:W-:Y:S02]  /*6880*/  IMAD.U32 R2, R2, 0x20, R3 ;  /* 0x0000002002027824 */ /* 0x000fe400078e0003 */
[----:B------:R-:W-:Y:S02]  /*6890*/  IMAD R3, R0, c[0x0][0x338], RZ ;  /* 0x0000ce0000037a24 */ /* 0x000fe400078e02ff */
[----:B------:R-:W-:Y:S01]  /*68a0*/  IMAD.SHL.U32 R56, R2, 0x2, RZ ;  /* 0x0000000202387824 */ /* 0x000fe200078e00ff */
[----:B------:R-:W-:Y:S01]  /*68b0*/  SHF.R.S32.HI R2, RZ, 0x1f, R221 ;  /* 0x0000001fff027819 */ /* 0x000fe200000114dd */
[----:B------:R-:W-:Y:S01]  /*68c0*/  IMAD R3, R222, c[0x0][0x33c], R3 ;  /* 0x0000cf00de037a24 */ /* 0x000fe200078e0203 */
[----:B------:R-:W-:Y:S01]  /*68d0*/  SEL R221, R221, RZ, !P1 ;  /* 0x000000ffdddd7207 */ /* 0x000fe20004800000 */
[----:B------:R-:W-:Y:S01]  /*68e0*/  IMAD.WIDE R62, R223, 0x80, R62 ;  /* 0x00000080df3e7825 */ /* 0x000fe200078e023e */
[----:B------:R1:W2:Y:S01]  /*68f0*/  LDS.128 R40, [R56+0x7080] ;  /* 0x0070800038287984 */ /* 0x0002a20000000c00 */
[----:B------:R-:W-:-:S02]  /*6900*/  SEL R2, R2, RZ, !P1 ;  /* 0x000000ff02027207 */ /* 0x000fc40004800000 */
[----:B------:R-:W-:Y:S01]  /*6910*/  IMAD.IADD R49, R49, 0x1, R3 ;  /* 0x0000000131317824 */ /* 0x000fe200078e0203 */
[----:B------:R1:W3:Y:S02]  /*6920*/  LDS.128 R36, [R56+0x9080] ;  /* 0x0090800038247984 */ /* 0x0002e40000000c00 */
[----:B------:R-:W-:Y:S02]  /*6930*/  IMAD R6, R2, c[0x0][0x340], RZ ;  /* 0x0000d00002067a24 */ /* 0x000fe400078e02ff */
[----:B------:R1:W4:Y:S01]  /*6940*/  LDS.128 R32, [R56+0xb080] ;  /* 0x00b0800038207984 */ /* 0x0003220000000c00 */
[----:B------:R-:W-:-:S03]  /*6950*/  IMAD.WIDE.U32 R60, R221, c[0x0][0x340], R48 ;  /* 0x0000d000dd3c7a25 */ /* 0x000fc600078e0030 */
[----:B------:R1:W1:Y:S01]  /*6960*/  LDS.128 R28, [R56+0x80] ;  /* 0x00008000381c7984 */ /* 0x0002620000000c00 */
[----:B------:R-:W-:Y:S01]  /*6970*/  IMAD R3, R221, c[0x0][0x344], R6 ;  /* 0x0000d100dd037a24 */ /* 0x000fe200078e0206 */
[----:B------:R-:W-:Y:S02]  /*6980*/  IADD3 R6, R58, 0x20, RZ ;  /* 0x000000203a067810 */ /* 0x000fe40007ffe0ff */
        /* <DEDUP_REMOVED lines=24> */
.L_x_1259:
[----:B------:R-:W-:Y:S05]  /*6b10*/  BSYNC B0 ;  /* 0x0000000000007941 */ /* 0x000fea0003800000 */
.L_x_1258:
[----:B------:R-:W-:Y:S01]  /*6b20*/  IADD3 R5, R5, 0x40, RZ ;  /* 0x0000004005057810 */ /* 0x000fe20007ffe0ff */
[----:B------:R-:W-:Y:S03]  /*6b30*/  BSSY B0, `(.L_x_1260) ;  /* 0x0000014000007945 */ /* 0x000fe60003800000 */
[----:B------:R-:W-:-:S13]  /*6b40*/  ISETP.GE.AND P3, PT, R5, R4, PT ;  /* 0x000000040500720c */ /* 0x000fda0003f66270 */
[----:B------:R-:W-:Y:S05]  /*6b50*/  @P3 BRA `(.L_x_1261) ;  /* 0x0000011000003947 */ /* 0x000fea0003800000 */
[----:B------:R-:W-:Y:S01]  /*6b60*/  IADD3 R5, P0, R62, 0x40, RZ ;  /* 0x000000403e057810 */ /* 0x000fe20007f1e0ff */
[----:B-1----:R-:W-:Y:S01]  /*6b70*/  IMAD.MOV.U32 R44, RZ, RZ, R60 ;  /* 0x000000ffff2c7224 */ /* 0x002fe200078e003c */
        /* <DEDUP_REMOVED lines=15> */
.L_x_1261:
[----:B------:R-:W-:Y:S05]  /*6c70*/  BSYNC B0 ;  /* 0x0000000000007941 */ /* 0x000fea0003800000 */
.L_x_1260:
        /* <DEDUP_REMOVED lines=24> */
.L_x_1263:
[----:B------:R-:W-:Y:S05]  /*6e00*/  BSYNC B0 ;  /* 0x0000000000007941 */ /* 0x000fea0003800000 */
.L_x_1262:
        /* <DEDUP_REMOVED lines=19> */
.L_x_1256:
        /* <DEDUP_REMOVED lines=17> */
[----:B--2---:R-:W-:-:S03]  /*7050*/  IADD3 R7, -R7, R0, RZ ;  /* 0x0000000007077210 */ /* 0x004fc60007ffe1ff */
.L_x_1264:
[----:B-1----:R-:W1:Y:S01]  /*7060*/  S2R R4, SR_TID.X ;  /* 0x0000000000047919 */ /* 0x002e620000002100 */
[----:B------:R-:W-:Y:S01]  /*7070*/  SHF.R.S32.HI R0, RZ, 0x1f, R222 ;  /* 0x0000001fff007819 */ /* 0x000fe200000114de */
[----:B-----5:R-:W-:Y:S01]  /*7080*/  IMAD.IADD R7, R7, 0x1, -R212 ;  /* 0x0000000107077824 */ /* 0x020fe200078e0ad4 */
[----:B------:R-:W-:Y:S03]  /*7090*/  BSSY B0, `(.L_x_1265) ;  /* 0x0000028000007945 */ /* 0x000fe60003800000 */
[----:B------:R-:W-:-:S04]  /*70a0*/  IMAD R9, R0, c[0x0][0x308], RZ ;  /* 0x0000c20000097a24 */ /* 0x000fc800078e02ff */
[----:B------:R-:W-:Y:S01]  /*70b0*/  IMAD R10, R222, c[0x0][0x30c], R9 ;  /* 0x0000c300de0a7a24 */ /* 0x000fe200078e0209 */
[----:B-1----:R-:W-:-:S04]  /*70c0*/  SHF.R.S32.HI R3, RZ, 0x1f, R4 ;  /* 0x0000001fff037819 */ /* 0x002fc80000011404 */
[----:B------:R-:W-:-:S04]  /*70d0*/  LEA.HI R2, R3, R4, RZ, 0x2 ;  /* 0x0000000403027211 */ /* 0x000fc800078f10ff */
[----:B------:R-:W-:Y:S02]  /*70e0*/  LOP3.LUT R3, R2, 0x1ffffffc, RZ, 0xc0, !PT ;  /* 0x1ffffffc02037812 */ /* 0x000fe400078ec0ff */
[----:B------:R-:W-:-:S03]  /*70f0*/  SHF.R.S32.HI R2, RZ, 0x2, R2 ;  /* 0x00000002ff027819 */ /* 0x000fc60000011402 */
[----:B------:R-:W-:Y:S01]  /*7100*/  IMAD.IADD R4, R4, 0x1, -R3 ;  /* 0x0000000104047824 */ /* 0x000fe200078e0a03 */
[----:B------:R-:W-:Y:S02]  /*7110*/  SHF.R.S32.HI R3, RZ, 0x1f, R221 ;  /* 0x0000001fff037819 */ /* 0x000fe400000114dd */
[----:B------:R-:W-:Y:S01]  /*7120*/  ISETP.GE.AND P4, PT, R2, R7, PT ;  /* 0x000000070200720c */ /* 0x000fe20003f86270 */
[----:B------:R-:W-:Y:S01]  /*7130*/  IMAD.SHL.U32 R4, R4, 0x8, RZ ;  /* 0x0000000804047824 */ /* 0x000fe200078e00ff */
[----:B------:R-:W-:Y:S02]  /*7140*/  SEL R3, R3, RZ, !P1 ;  /* 0x000000ff03037207 */ /* 0x000fe40004800000 */
[----:B------:R-:W-:Y:S02]  /*7150*/  IADD3 R12, P0, R2, R12, RZ ;  /* 0x0000000c020c7210 */ /* 0x000fe40007f1e0ff */
[----:B------:R-:W-:Y:S01]  /*7160*/  SHF.R.S32.HI R5, RZ, 0x1f, R4 ;  /* 0x0000001fff057819 */ /* 0x000fe20000011404 */
[----:B------:R-:W-:Y:S01]  /*7170*/  IMAD R6, R3, c[0x0][0x310], RZ ;  /* 0x0000c40003067a24 */ /* 0x000fe200078e02ff */
[----:B------:R-:W-:-:S02]  /*7180*/  SEL R221, R221, RZ, !P1 ;  /* 0x000000ffdddd7207 */ /* 0x000fc40004800000 */
[----:B------:R-:W-:Y:S01]  /*7190*/  LEA.HI.X.SX32 R13, R2, R13, 0x1, P0 ;  /* 0x0000000d020d7211 */ /* 0x000fe200000f0eff */
[----:B------:R-:W-:-:S04]  /*71a0*/  IMAD.WIDE.U32 R8, R222, c[0x0][0x308], R4 ;  /* 0x0000c200de087a25 */ /* 0x000fc800078e0004 */
[----:B------:R-:W-:Y:S01]  /*71b0*/  IMAD.IADD R11, R9, 0x1, R10 ;  /* 0x00000001090b7824 */ /* 0x000fe200078e020a */
[C---:B------:R-:W-:Y:S01]  /*71c0*/  IADD3 R9, R4.reuse, 0x20, RZ ;  /* 0x0000002004097810 */ /* 0x040fe20007ffe0ff */
[----:B------:R-:W-:Y:S01]  /*71d0*/  IMAD.MOV.U32 R10, RZ, RZ, R8 ;  /* 0x000000ffff0a7224 */ /* 0x000fe200078e0008 */
[----:B------:R-:W-:Y:S01]  /*71e0*/  IADD3 R8, R4, 0x40, RZ ;  /* 0x0000004004087810 */ /* 0x000fe20007ffe0ff */
        /* <DEDUP_REMOVED lines=18> */
.L_x_1266:
[----:B------:R-:W-:Y:S05]  /*7310*/  BSYNC B0 ;  /* 0x0000000000007941 */ /* 0x000fea0003800000 */
.L_x_1265:
        /* <DEDUP_REMOVED lines=19> */
.L_x_1268:
[----:B------:R-:W-:Y:S05]  /*7450*/  BSYNC B0 ;  /* 0x0000000000007941 */ /* 0x000fea0003800000 */
.L_x_1267:
        /* <DEDUP_REMOVED lines=23> */
.L_x_1270:
[----:B------:R-:W-:Y:S05]  /*75d0*/  BSYNC B0 ;  /* 0x0000000000007941 */ /* 0x000fea0003800000 */
.L_x_1269:
        /* <DEDUP_REMOVED lines=19> */
.L_x_1271:
        /* <DEDUP_REMOVED lines=15> */
.L_x_1437:


//--------------------- .text._ZN7cutlass13device_kernelIN5flash19enable_sm80_to_sm89INS1_16FlashAttnBwdSm80INS1_25CollectiveMainloopBwdSm80ILi2ELi2EN4cute5tupleIJNS5_1CILi64EEENS7_ILi128EEENS7_ILi96EEEEEENS_6half_tEfNS_4arch4Sm80ELb1ELb0ELb0ELb1ELb1ELb0ELb0ELb0ELi2ELi2ELi4ELi2ELb0EEENS1_21CollectiveEpilogueBwdISB_SC_SE_Li256ELb1ELb0ELi2EEENS1_25SingleTileBwdLPTSchedulerILb1ELi128ELb1EEEEEEEEEvNT_6ParamsE --------------------------
	.section	.text._ZN7cutlass13device_kernelIN5flash19enable_sm80_to_sm89INS1_16FlashAttnBwdSm80INS1_25CollectiveMainloopBwdSm80ILi2ELi2EN4cute5tupleIJNS5_1CILi64EEENS7_ILi128EEENS7_ILi96EEEEEENS_6half_tEfNS_4arch4Sm80ELb1ELb0ELb0ELb1ELb1ELb0ELb0ELb0ELi2ELi2ELi4ELi2ELb0EEENS1_21CollectiveEpilogueBwdISB_SC_SE_Li256ELb1ELb0ELi2EEENS1_25SingleTileBwdLPTSchedulerILb1ELi128ELb1EEEEEEEEEvNT_6ParamsE,"ax",@progbits
	.sectioninfo	@"SHI_REGISTERS=255"
	.align	128
.text._ZN7cutlass13device_kernelIN5flash19enable_sm80_to_sm89INS1_16FlashAttnBwdSm80INS1_25CollectiveMainloopBwdSm80ILi2ELi2EN4cute5tupleIJNS5_1CILi64EEENS7_ILi128EEENS7_ILi96EEEEEENS_6half_tEfNS_4arch4Sm80ELb1ELb0ELb0ELb1ELb1ELb0ELb0ELb0ELi2ELi2ELi4ELi2ELb0EEENS1_21CollectiveEpilogueBwdISB_SC_SE_Li256ELb1ELb0ELi2EEENS1_25SingleTileBwdLPTSchedulerILb1ELi128ELb1EEEEEEEEEvNT_6ParamsE:
        .type           _ZN7cutlass13device_kernelIN5flash19enable_sm80_to_sm89INS1_16FlashAttnBwdSm80INS1_25CollectiveMainloopBwdSm80ILi2ELi2EN4cute5tupleIJNS5_1CILi64EEENS7_ILi128EEENS7_ILi96EEEEEENS_6half_tEfNS_4arch4Sm80ELb1ELb0ELb0ELb1ELb1ELb0ELb0ELb0ELi2ELi2ELi4ELi2ELb0EEENS1_21CollectiveEpilogueBwdISB_SC_SE_Li256ELb1ELb0ELi2EEENS1_25SingleTileBwdLPTSchedulerILb1ELi128ELb1EEEEEEEEEvNT_6ParamsE,@function
        .size           _ZN7cutlass13device_kernelIN5flash19enable_sm80_to_sm89INS1_16FlashAttnBwdSm80INS1_25CollectiveMainloopBwdSm80ILi2ELi2EN4cute5tupleIJNS5_1CILi64EEENS7_ILi128EEENS7_ILi96EEEEEENS_6half_tEfNS_4arch4Sm80ELb1ELb0ELb0ELb1ELb1ELb0ELb0ELb0ELi2ELi2ELi4ELi2ELb0EEENS1_21CollectiveEpilogueBwdISB_SC_SE_Li256ELb1ELb0ELi2EEENS1_25SingleTileBwdLPTSchedulerILb1ELi128ELb1EEEEEEEEEvNT_6ParamsE,(.L_x_1438 - _ZN7cutlass13device_kernelIN5flash19enable_sm80_to_sm89INS1_16FlashAttnBwdSm80INS1_25CollectiveMainloopBwdSm80ILi2ELi2EN4cute5tupleIJNS5_1CILi64EEENS7_ILi128EEENS7_ILi96EEEEEENS_6half_tEfNS_4arch4Sm80ELb1ELb0ELb0ELb1ELb1ELb0ELb0ELb0ELi2ELi2ELi4ELi2ELb0EEENS1_21CollectiveEpilogueBwdISB_SC_SE_Li256ELb1ELb0ELi2EEENS1_25SingleTileBwdLPTSchedulerILb1ELi128ELb1EEEEEEEEEvNT_6ParamsE)
        .other          _ZN7cutlass13device_kernelIN5flash19enable_sm80_to_sm89INS1_16FlashAttnBwdSm80INS1_25CollectiveMainloopBwdSm80ILi2ELi2EN4cute5tupleIJNS5_1CILi64EEENS7_ILi128EEENS7_ILi96EEEEEENS_6half_tEfNS_4arch4Sm80ELb1ELb0ELb0ELb1ELb1ELb0ELb0ELb0ELi2ELi2ELi4ELi2ELb0EEENS1_21CollectiveEpilogueBwdISB_SC_SE_Li256ELb1ELb0ELi2EEENS1_25SingleTileBwdLPTSchedulerILb1ELi128ELb1EEEEEEEEEvNT_6ParamsE,@"STO_CUDA_ENTRY STV_DEFAULT"
_ZN7cutlass13device_kernelIN5flash19enable_sm80_to_sm89INS1_16FlashAttnBwdSm80INS1_25CollectiveMainloopBwdSm80ILi2ELi2EN4cute5tupleIJNS5_1CILi64EEENS7_ILi128EEENS7_ILi96EEEEEENS_6half_tEfNS_4arch4Sm80ELb1ELb0ELb0ELb1ELb1ELb0ELb0ELb0ELi2ELi2ELi4ELi2ELb0EEENS1_21CollectiveEpilogueBwdISB_SC_SE_Li256ELb1ELb0ELi2EEENS1_25SingleTileBwdLPTSchedulerILb1ELi128ELb1EEEEEEEEEvNT_6ParamsE:
        /* <DEDUP_REMOVED lines=24> */
.L_x_1273:
[----:B------:R-:W-:Y:S02]  /*0180*/  MOV R3, c[0x0][0x3ac] ;  /* 0x0000eb0000037a02 */ /* 0x000fe40000000f00 */
[----:B------:R-:W-:Y:S02]  /*0190*/  MOV R4, R0 ;  /* 0x0000000000047202 */ /* 0x000fe40000000f00 */
[----:B------:R-:W-:-:S13]  /*01a0*/  ISETP.NE.AND P0, PT, R3, 0x1, PT ;  /* 0x000000010300780c */ /* 0x000fda0003f05270 */
[----:B------:R-:W-:-:S05]  /*01b0*/  @P0 IMAD.HI.U32 R3, R0, c[0x0][0x3b0], RZ ;  /* 0x0000ec0000030a27 */ /* 0x000fca00078e00ff */
[----:B------:R-:W-:-:S05]  /*01c0*/  @P0 SHF.R.U32.HI R4, RZ, c[0x0][0x3b4], R3 ;  /* 0x0000ed00ff040a19 */ /* 0x000fca0000011603 */
[----:B------:R-:W-:Y:S02]  /*01d0*/  IMAD R5, R4, c[0x0][0x3ac], RZ ;  /* 0x0000eb0004057a24 */ /* 0x000fe400078e02ff */
.L_x_1274:
        /* <DEDUP_REMOVED lines=16> */
.L_x_1275:
        /* <DEDUP_REMOVED lines=9> */
.L_x_1277:
[----:B------:R-:W-:-:S04]  /*0370*/  MOV R3, c[0x0][0x3d4] ;  /* 0x0000f50000037a02 */ /* 0x000fc80000000f00 */
.L_x_1276:
[----:B-----5:R-:W-:-:S04]  /*0380*/  IADD3 R3, R3, 0x7f, RZ ;  /* 0x0000007f03037810 */ /* 0x020fc80007ffe0ff */
[----:B------:R-:W-:-:S04]  /*0390*/  SHF.R.S32.HI R0, RZ, 0x1f, R3 ;  /* 0x0000001fff007819 */ /* 0x000fc80000011403 */
[----:B------:R-:W-:-:S04]  /*03a0*/  LEA.HI R3, R0, R3, RZ, 0x7 ;  /* 0x0000000300037211 */ /* 0x000fc800078f38ff */
[----:B------:R-:W-:-:S04]  /*03b0*/  SHF.R.S32.HI R3, RZ, 0x7, R3 ;  /* 0x00000007ff037819 */ /* 0x000fc80000011403 */
[-C--:B------:R-:W-:Y:S02]  /*03c0*/  ISETP.GT.AND P0, PT, R3, R4.reuse, PT ;  /* 0x000000040300720c */ /* 0x080fe40003f04270 */
[----:B------:R-:W-:Y:S02]  /*03d0*/  LOP3.LUT R4, RZ, R4, RZ, 0x33, !PT ;  /* 0x00000004ff047212 */ /* 0x000fe400078e33ff */
[----:B------:R-:W-:-:S03]  /*03e0*/  SEL R221, R221, 0xffffffff, P0 ;  /* 0xffffffffdddd7807 */ /* 0x000fc60000000000 */
[----:B------:R-:W-:Y:S01]  /*03f0*/  IMAD.IADD R222, R3, 0x1, R4 ;  /* 0x0000000103de7824 */ /* 0x000fe200078e0204 */
[----:B------:R-:W-:Y:S05]  /*0400*/  BRA `(.L_x_1278) ;  /* 0x0000038000007947 */ /* 0x000fea0003800000 */
.L_x_1272:
        /* <DEDUP_REMOVED lines=16> */
.L_x_1279:
[----:B------:R-:W-:Y:S02]  /*0510*/  MOV R0, c[0x0][0x3ac] ;  /* 0x0000eb0000007a02 */ /* 0x000fe40000000f00 */
[----:B------:R-:W-:Y:S02]  /*0520*/  MOV R4, R3 ;  /* 0x0000000300047202 */ /* 0x000fe40000000f00 */
[----:B------:R-:W-:-:S13]  /*0530*/  ISETP.NE.AND P0, PT, R0, 0x1, PT ;  /* 0x000000010000780c */ /* 0x000fda0003f05270 */
[----:B------:R-:W-:-:S05]  /*0540*/  @P0 IMAD.HI.U32 R0, R3, c[0x0][0x3b0], RZ ;  /* 0x0000ec0003000a27 */ /* 0x000fca00078e00ff */
[----:B------:R-:W-:-:S05]  /*0550*/  @P0 SHF.R.U32.HI R4, RZ, c[0x0][0x3b4], R0 ;  /* 0x0000ed00ff040a19 */ /* 0x000fca0000011600 */
[----:B------:R-:W-:Y:S02]  /*0560*/  IMAD R6, R4, c[0x0][0x3ac], RZ ;  /* 0x0000eb0004067a24 */ /* 0x000fe400078e02ff */
.L_x_1280:
        /* <DEDUP_REMOVED lines=16> */
.L_x_1281:
        /* <DEDUP_REMOVED lines=9> */
.L_x_1283:
[----:B------:R-:W-:-:S04]  /*0700*/  MOV R3, c[0x0][0x3d4] ;  /* 0x0000f50000037a02 */ /* 0x000fc80000000f00 */
.L_x_1282:
[----:B-----5:R-:W-:-:S04]  /*0710*/  IADD3 R3, R3, 0x7f, RZ ;  /* 0x0000007f03037810 */ /* 0x020fc80007ffe0ff */
[----:B------:R-:W-:-:S04]  /*0720*/  SHF.R.S32.HI R0, RZ, 0x1f, R3 ;  /* 0x0000001fff007819 */ /* 0x000fc80000011403 */
[----:B------:R-:W-:-:S04]  /*0730*/  LEA.HI R3, R0, R3, RZ, 0x7 ;  /* 0x0000000300037211 */ /* 0x000fc800078f38ff */
[----:B------:R-:W-:-:S04]  /*0740*/  SHF.R.S32.HI R3, RZ, 0x7, R3 ;  /* 0x00000007ff037819 */ /* 0x000fc80000011403 */
[-C--:B------:R-:W-:Y:S02]  /*0750*/  ISETP.GT.AND P0, PT, R3, R4.reuse, PT ;  /* 0x000000040300720c */ /* 0x080fe40003f04270 */
[----:B------:R-:W-:Y:S02]  /*0760*/  LOP3.LUT R4, RZ, R4, RZ, 0x33, !PT ;  /* 0x00000004ff047212 */ /* 0x000fe400078e33ff */
[----:B------:R-:W-:-:S03]  /*0770*/  SEL R221, R221, 0xffffffff, P0 ;  /* 0xffffffffdddd7807 */ /* 0x000fc60000000000 */
[----:B------:R-:W-:Y:S02]  /*0780*/  IMAD.IADD R222, R3, 0x1, R4 ;  /* 0x0000000103de7824 */ /* 0x000fe400078e0204 */
.L_x_1278:
        /* <DEDUP_REMOVED lines=10> */
[----:B------:R-:W2:Y:S01]  /*0830*/  @P2 LDG.E R4, [R10.64] ;  /* 0x000000080a042981 */ /* 0x000ea2000c1e1900 */
[----:B------:R-:W-:Y:S01]  /*0840*/  IMAD.MOV.U32 R220, RZ, RZ, c[0x0][0x168] ;  /* 0x00005a00ffdc7624 */ /* 0x000fe200078e00ff */
[----:B-1----:R-:W-:Y:S01]  /*0850*/  MOV R7, RZ ;  /* 0x000000ff00077202 */ /* 0x002fe20000000f00 */
        /* <DEDUP_REMOVED lines=17> */
.L_x_1284:
[----:B-1----:R-:W-:-:S04]  /*0970*/  ISETP.NE.U32.AND P0, PT, RZ, c[0x0][0x2e0], PT ;  /* 0x0000b800ff007a0c */ /* 0x002fc80003f05070 */
[----:B------:R-:W-:-:S13]  /*0980*/  ISETP.NE.AND.EX P0, PT, RZ, c[0x0][0x2e4], PT, P0 ;  /* 0x0000b900ff007a0c */ /* 0x000fda0003f05300 */
[----:B------:R-:W-:Y:S05]  /*0990*/  @!P0 BRA `(.L_x_1285) ;  /* 0x0000003000008947 */ /* 0x000fea0003800000 */
[----:B------:R-:W-:-:S05]  /*09a0*/  IMAD.WIDE R8, R221, R0, c[0x0][0x2e0] ;  /* 0x0000b800dd087625 */ /* 0x000fca00078e0200 */
[----:B------:R1:W5:Y:S01]  /*09b0*/  LDG.E R219, [R8.64] ;  /* 0x0000000808db7981 */ /* 0x000362000c1e1900 */
[----:B------:R-:W-:Y:S05]  /*09c0*/  BRA `(.L_x_1286) ;  /* 0x0000004000007947 */ /* 0x000fea0003800000 */
.L_x_1285:
[----:B------:R-:W-:Y:S05]  /*09d0*/  @!P1 BRA `(.L_x_1286) ;  /* 0x0000003000009947 */ /* 0x000fea0003800000 */
[----:B------:R-:W2:Y:S04]  /*09e0*/  LDG.E R219, [R8.64] ;  /* 0x0000000808db7981 */ /* 0x000ea8000c1e1900 */
[----:B------:R-:W2:Y:S02]  /*09f0*/  LDG.E R0, [R8.64+0x4] ;  /* 0x0000040808007981 */ /* 0x000ea4000c1e1900 */
[----:B--2---:R-:W-:Y:S02]  /*0a00*/  IADD3 R219, -R219, R0, RZ ;  /* 0x00000000dbdb7210 */ /* 0x004fe40007ffe1ff */
.L_x_1286:
        /* <DEDUP_REMOVED lines=71> */
[-C--:B------:R-:W-:Y:S01]  /*0e80*/  LEA.HI R8, R23, R2.reuse, RZ, 0x3 ;  /* 0x0000000217087211 */ /* 0x080fe200078f18ff */
        /* <DEDUP_REMOVED lines=9> */
[----:B------:R-:W-:Y:S01]  /*0f20*/  LEA.HI R4, R23, R2, RZ, 0x4 ;  /* 0x0000000217047211 */ /* 0x000fe200078f20ff */
[----:B------:R-:W-:Y:S01]  /*0f30*/  USHF.L.U32 UR4, UR4, 0x6, URZ ;  /* 0x0000000604047899 */ /* 0x000fe2000800063f */
[----:B------:R-:W-:Y:S01]  /*0f40*/  SHF.R.S32.HI R10, RZ, 0x1f, R218 ;  /* 0x0000001fff0a7819 */ /* 0x000fe200000114da */
[----:B------:R-:W-:Y:S01]  /*0f50*/  IMAD.SHL.U32 R12, R235, 0x8, RZ ;  /* 0x00000008eb0c7824 */ /* 0x000fe200078e00ff */
[----:B------:R-:W-:Y:S01]  /*0f60*/  @P0 SHF.R.U32.HI R21, RZ, c[0x0][0x250], R0 ;  /* 0x00009400ff150a19 */ /* 0x000fe20000011600 */
[----:B------:R-:W-:Y:S01]  /*0f70*/  IMAD R25, R14, c[0x0][0x1e8], RZ ;  /* 0x00007a000e197a24 */ /* 0x000fe200078e02ff */
[----:B------:R-:W-:Y:S01]  /*0f80*/  SHF.R.S32.HI R0, RZ, 0x1f, R2 ;  /* 0x0000001fff007819 */ /* 0x000fe20000011402 */
[----:B------:R-:W-:Y:S01]  /*0f90*/  IMAD.MOV.U32 R207, RZ, RZ, 0x10 ;  /* 0x00000010ffcf7424 */ /* 0x000fe200078e00ff */
[----:B------:R-:W-:-:S02]  /*0fa0*/  SHF.R.S32.HI R24, RZ, 0x1f, R21 ;  /* 0x0000001fff187819 */ /* 0x000fc40000011415 */
[--C-:B------:R-:W-:Y:S02]  /*0fb0*/  SHF.R.S32.HI R13, RZ, 0x1f, R12.reuse ;  /* 0x0000001fff0d7819 */ /* 0x100fe4000001140c */
[----:B------:R-:W-:Y:S01]  /*0fc0*/  IADD3 R38, P0, R9, R2, RZ ;  /* 0x0000000209267210 */ /* 0x000fe20007f1e0ff */
[----:B------:R-:W-:Y:S01]  /*0fd0*/  IMAD R16, R24, c[0x0][0x1e0], RZ ;  /* 0x0000780018107a24 */ /* 0x000fe200078e02ff */
[----:B------:R-:W-:Y:S01]  /*0fe0*/  IADD3 R33, P1, R218, R5, RZ ;  /* 0x00000005da217210 */ /* 0x000fe20007f3e0ff */
[----:B------:R-:W-:Y:S01]  /*0ff0*/  IMAD.WIDE.U32 R26, R21, c[0x0][0x1e0], R12 ;  /* 0x00007800151a7a25 */ /* 0x000fe200078e000c */
[----:B------:R-:W-:Y:S02]  /*1000*/  LOP3.LUT R15, R15, 0xc0, RZ, 0xc0, !PT ;  /* 0x000000c00f0f7812 */ /* 0x000fe400078ec0ff */
[----:B------:R-:W-:Y:S01]  /*1010*/  LEA.HI.X.SX32 R39, R9, R0, 0x1, P0 ;  /* 0x0000000009277211 */ /* 0x000fe200000f0eff */
[----:B------:R-:W-:Y:S01]  /*1020*/  IMAD R16, R21, c[0x0][0x1e4], R16 ;  /* 0x0000790015107a24 */ /* 0x000fe200078e0210 */
[----:B------:R-:W-:Y:S01]  /*1030*/  SHF.R.S32.HI R9, RZ, 0x4, R4 ;  /* 0x00000004ff097819 */ /* 0x000fe20000011404 */
[----:B------:R-:W-:Y:S01]  /*1040*/  IMAD R24, R24, c[0x0][0x1b0], RZ ;  /* 0x00006c0018187a24 */ /* 0x000fe200078e02ff */
[----:B------:R-:W-:Y:S01]  /*1050*/  IADD3 R34, P0, R218, R7, RZ ;  /* 0x00000007da227210 */ /* 0x000fe20007f1e0ff */
[----:B------:R-:W-:Y:S01]  /*1060*/  IMAD.IADD R17, R27, 0x1, R16 ;  /* 0x000000011b117824 */ /* 0x000fe200078e0210 */
[----:B------:R-:W-:Y:S01]  /*1070*/  LEA.HI.X.SX32 R36, R5, R10, 0x1, P1 ;  /* 0x0000000a05247211 */ /* 0x000fe200008f0eff */
[----:B------:R-:W-:Y:S01]  /*1080*/  IMAD.MOV.U32 R16, RZ, RZ, R26 ;  /* 0x000000ffff107224 */ /* 0x000fe200078e001a */
[----:B------:R-:W-:Y:S01]  /*1090*/  SHF.R.U32.HI R6, RZ, 0x3, R15 ;  /* 0x00000003ff067819 */ /* 0x000fe2000001160f */
[C---:B------:R-:W-:Y:S01]  /*10a0*/  IMAD R26, R18.reuse, c[0x0][0x1ec], R25 ;  /* 0x00007b00121a7a24 */ /* 0x040fe200078e0219 */
[----:B------:R-:W-:Y:S01]  /*10b0*/  LOP3.LUT R5, R15, 0x18, R12, 0xf8, !PT ;  /* 0x000000180f057812 */ /* 0x000fe200078ef80c */
[----:B------:R-:W-:Y:S01]  /*10c0*/  IMAD.WIDE.U32 R16, R18, c[0x0][0x1e8], R16 ;  /* 0x00007a0012107a25 */ /* 0x000fe200078e0010 */
[----:B------:R-:W-:-:S02]  /*10d0*/  LEA.HI R0, R4, R9, RZ, 0x1 ;  /* 0x0000000904007211 */ /* 0x000fc400078f08ff */
[----:B------:R-:W-:Y:S01]  /*10e0*/  LEA.HI.X.SX32 R35, R7, R10, 0x1, P0 ;  /* 0x0000000a07237211 */ /* 0x000fe200000f0eff */
[----:B------:R-:W-:Y:S01]  /*10f0*/  IMAD.IADD R27, R17, 0x1, R26 ;  /* 0x00000001111b7824 */ /* 0x000fe200078e021a */
[----:B------:R-:W-:Y:S01]  /*1100*/  LOP3.LUT R6, R5, R6, RZ, 0x3c, !PT ;  /* 0x0000000605067212 */ /* 0x000fe200078e3cff */
[----:B------:R-:W-:Y:S01]  /*1110*/  IMAD.MOV.U32 R26, RZ, RZ, R16 ;  /* 0x000000ffff1a7224 */ /* 0x000fe200078e0010 */
[----:B------:R-:W-:Y:S01]  /*1120*/  LEA.HI R7, R19, R218, RZ, 0x1 ;  /* 0x000000da13077211 */ /* 0x000fe200078f08ff */
[----:B------:R-:W-:Y:S01]  /*1130*/  IMAD.WIDE R34, R222, 0x80, R34 ;  /* 0x00000080de227825 */ /* 0x000fe200078e0222 */
[----:B------:R-:W-:Y:S02]  /*1140*/  SHF.R.S32.HI R5, RZ, 0x1f, R3 ;  /* 0x0000001fff057819 */ /* 0x000fe40000011403 */
[----:B------:R-:W-:Y:S01]  /*1150*/  IADD3 R28, P0, R216, R3, RZ ;  /* 0x00000003d81c7210 */ /* 0x000fe20007f1e0ff */
[----:B------:R-:W-:Y:S01]  /*1160*/  IMAD R3, R35, c[0x0][0x1d8], RZ ;  /* 0x0000760023037a24 */ /* 0x000fe200078e02ff */
[----:B------:R-:W-:Y:S01]  /*1170*/  LOP3.LUT R0, R0, 0xfffffffe, RZ, 0xc0, !PT ;  /* 0xfffffffe00007812 */ /* 0x000fe200078ec0ff */
[----:B------:R-:W-:Y:S01]  /*1180*/  IMAD.WIDE.U32 R26, R34, c[0x0][0x1d8], R26 ;  /* 0x00007600221a7a25 */ /* 0x000fe200078e001a */
[----:B------:R-:W-:-:S02]  /*1190*/  SHF.R.S32.HI R20, RZ, 0x1f, R223 ;  /* 0x0000001fff147819 */ /* 0x000fc400000114df */
[----:B------:R-:W-:Y:S01]  /*11a0*/  LEA.HI R17, R23, R2, RZ, 0x5 ;  /* 0x0000000217117211 */ /* 0x000fe200078f28ff */
[----:B------:R-:W-:Y:S01]  /*11b0*/  IMAD.IADD R9, R9, 0x1, -R0 ;  /* 0x0000000109097824 */ /* 0x000fe200078e0a00 */
[----:B------:R-:W-:Y:S01]  /*11c0*/  LOP3.LUT R7, R7, 0x7fffffe, RZ, 0xc0, !PT ;  /* 0x07fffffe07077812 */ /* 0x000fe200078ec0ff */
[----:B------:R-:W-:Y:S01]  /*11d0*/  IMAD R236, R20, c[0x0][0x270], RZ ;  /* 0x00009c0014ec7a24 */ /* 0x000fe200078e02ff */
[----:B------:R-:W-:Y:S01]  /*11e0*/  LEA.HI.X.SX32 R29, R216, R5, 0x1, P0 ;  /* 0x00000005d81d7211 */ /* 0x000fe200000f0eff */
[----:B------:R-:W-:Y:S01]  /*11f0*/  IMAD.IADD R5, R219, 0x1, -R212 ;  /* 0x00000001db057824 */ /* 0x000fe200078e0ad4 */
[----:B------:R-:W-:Y:S01]  /*1200*/  SHF.R.S32.HI R0, RZ, 0x5, R17 ;  /* 0x00000005ff007819 */ /* 0x000fe20000011411 */
[----:B------:R-:W-:Y:S01]  /*1210*/  IMAD.IADD R7, R218, 0x1, -R7 ;  /* 0x00000001da077824 */ /* 0x000fe200078e0a07 */
[C---:B------:R-:W-:Y:S01]  /*1220*/  ISETP.GE.AND P5, PT, R12.reuse, c[0x0][0x1cc], PT ;  /* 0x000073000c007a0c */ /* 0x040fe20003fa6270 */
[----:B------:R-:W-:Y:S01]  /*1230*/  IMAD.IADD R15, R5, 0x1, -R218 ;  /* 0x00000001050f7824 */ /* 0x000fe200078e0ada */
[----:B------:R-:W-:Y:S01]  /*1240*/  IADD3 R214, R12, 0x40, RZ ;  /* 0x000000400cd67810 */ /* 0x000fe20007ffe0ff */
[----:B------:R-:W-:Y:S01]  /*1250*/  IMAD R236, R223, c[0x0][0x274], R236 ;  /* 0x00009d00dfec7a24 */ /* 0x000fe200078e02ec */
[----:B------:R-:W-:Y:S01]  /*1260*/  SEL R226, R221, RZ, !P2 ;  /* 0x000000ffdde27207 */ /* 0x000fe20005000000 */
[----:B------:R-:W-:Y:S01]  /*1270*/  IMAD.WIDE.U32 R30, R223, c[0x0][0x270], R28 ;  /* 0x00009c00df1e7a25 */ /* 0x000fe200078e001c */
[----:B------:R-:W-:-:S02]  /*1280*/  ISETP.LT.OR P1, PT, R15, 0x1, P5 ;  /* 0x000000010f00780c */ /* 0x000fc40002f21670 */
[----:B------:R-:W-:Y:S01]  /*1290*/  SEL R11, R11, RZ, !P2 ;  /* 0x000000ff0b0b7207 */ /* 0x000fe20005000000 */
[----:B------:R-:W-:Y:S01]  /*12a0*/  IMAD R3, R34, c[0x0][0x1dc], R3 ;  /* 0x0000770022037a24 */ /* 0x000fe200078e0203 */
[----:B------:R-:W-:Y:S01]  /*12b0*/  SHF.R.S32.HI R19, RZ, 0x1f, R19 ;  /* 0x0000001fff137819 */ /* 0x000fe20000011413 */
[----:B------:R-:W-:Y:S02]  /*12c0*/  IMAD R7, R0, 0x8, R7 ;  /* 0x0000000800077824 */ /* 0x000fe400078e0207 */
[----:B------:R-:W-:Y:S01]  /*12d0*/  IMAD.IADD R237, R31, 0x1, R236 ;  /* 0x000000011fed7824 */ /* 0x000fe200078e02ec */
[----:B------:R-:W-:Y:S01]  /*12e0*/  LEA.HI R19, R19, R218, RZ, 0x3 ;  /* 0x000000da13137211 */ /* 0x000fe200078f18ff */
[----:B------:R-:W-:Y:S01]  /*12f0*/  IMAD.MOV.U32 R236, RZ, RZ, R30 ;  /* 0x000000ffffec7224 */ /* 0x000fe200078e001e */
[----:B------:R-:W-:Y:S01]  /*1300*/  LEA R30, P0, R26, c[0x0][0x1c0], 0x1 ;  /* 0x000070001a1e7a11 */ /* 0x000fe200078008ff */
[----:B------:R-:W-:Y:S01]  /*1310*/  IMAD.IADD R3, R27, 0x1, R3 ;  /* 0x000000011b037824 */ /* 0x000fe200078e0203 */
[----:B------:R-:W-:Y:S01]  /*1320*/  LOP3.LUT R19, R19, 0xfffffff8, RZ, 0xc0, !PT ;  /* 0xfffffff813137812 */ /* 0x000fe200078ec0ff */
[----:B------:R-:W-:Y:S01]  /*1330*/  IMAD.U32 R6, R7, 0x20, R6 ;  /* 0x0000002007067824 */ /* 0x000fe200078e0006 */
[----:B------:R-:W-:Y:S01]  /*1340*/  IADD3 R7, R12, 0x20, RZ ;  /* 0x000000200c077810 */ /* 0x000fe20007ffe0ff */
[----:B------:R-:W-:Y:S01]  /*1350*/  IMAD R232, R20, c[0x0][0x288], RZ ;  /* 0x0000a20014e87a24 */ /* 0x000fe200078e02ff */
[----:B------:R-:W-:Y:S01]  /*1360*/  LEA.HI.X R31, R26, c[0x0][0x1c4], R3, 0x1, P0 ;  /* 0x000071001a1f7a11 */ /* 0x000fe200000f0c03 */
[----:B------:R-:W-:Y:S01]  /*1370*/  IMAD.WIDE.U32 R28, R223, c[0x0][0x288], R28 ;  /* 0x0000a200df1c7a25 */ /* 0x000fe200078e001c */
[----:B------:R-:W-:-:S02]  /*1380*/  ISETP.GE.AND P6, PT, R7, c[0x0][0x1cc], PT ;  /* 0x0000730007007a0c */ /* 0x000fc40003fc6270 */
[----:B------:R-:W-:Y:S01]  /*1390*/  ISETP.GE.AND P0, PT, R214, c[0x0][0x1cc], PT ;  /* 0x00007300d6007a0c */ /* 0x000fe20003f06270 */
[----:B------:R-:W-:Y:S01]  /*13a0*/  IMAD R232, R223, c[0x0][0x28c], R232 ;  /* 0x0000a300dfe87a24 */ /* 0x000fe200078e02e8 */
[C---:B------:R-:W-:Y:S01]  /*13b0*/  ISETP.LT.OR P4, PT, R15.reuse, 0x1, P6 ;  /* 0x000000010f00780c */ /* 0x040fe20003781670 */
[----:B------:R-:W-:Y:S01]  /*13c0*/  IMAD.SHL.U32 R6, R6, 0x2, RZ ;  /* 0x0000000206067824 */ /* 0x000fe200078e00ff */
[C---:B------:R-:W-:Y:S01]  /*13d0*/  ISETP.LT.OR P3, PT, R15.reuse, 0x1, P0 ;  /* 0x000000010f00780c */ /* 0x040fe20000761670 */
        /* <DEDUP_REMOVED lines=8> */
[----:B------:R-:W-:Y:S01]  /*1460*/  LEA R28, P1, R10, R30, 0x7 ;  /* 0x0000001e0a1c7211 */ /* 0x000fe200078238ff */
[----:B------:R-:W-:Y:S01]  /*1470*/  IMAD.MOV.U32 R3, RZ, RZ, c[0x0][0x1dc] ;  /* 0x00007700ff037624 */ /* 0x000fe200078e00ff */
[----:B------:R-:W-:Y:S01]  /*1480*/  ISETP.GE.AND P2, PT, R7, c[0x0][0x19c], PT ;  /* 0x0000670007007a0c */ /* 0x000fe20003f46270 */
[----:B------:R-:W-:Y:S01]  /*1490*/  IMAD R224, R20, c[0x0][0x238], RZ ;  /* 0x00008e0014e07a24 */ /* 0x000fe200078e02ff */
[----:B------:R-:W-:Y:S01]  /*14a0*/  ISETP.LT.OR P0, PT, R15, 0x41, P0 ;  /* 0x000000410f00780c */ /* 0x000fe20000701670 */
[C---:B------:R-:W-:Y:S01]  /*14b0*/  IMAD.WIDE.U32 R38, R223.reuse, c[0x0][0x238], R38 ;  /* 0x00008e00df267a25 */ /* 0x040fe200078e0026 */
[----:B------:R-:W-:Y:S01]  /*14c0*/  LEA.HI.X R29, R10, R31, R3, 0x7, P1 ;  /* 0x0000001f0a1d7211 */ /* 0x000fe200008f3c03 */
[----:B------:R1:W-:Y:S01]  /*14d0*/  LDGSTS.E.BYPASS.LTC128B.128 [R6+0x8080], [R30.64+0x40], !P4 ;  /* 0x080800401e067fae */ /* 0x0003e2000e101d48 */
[----:B------:R-:W-:Y:S01]  /*14e0*/  LOP3.LUT R3, R8, 0xfffffff8, RZ, 0xc0, !PT ;  /* 0xfffffff808037812 */ /* 0x000fe200078ec0ff */
[----:B------:R-:W-:Y:S01]  /*14f0*/  IMAD R224, R223, c[0x0][0x23c], R224 ;  /* 0x00008f00dfe07a24 */ /* 0x000fe200078e02e0 */
[----:B------:R-:W-:Y:S01]  /*1500*/  ISETP.GE.AND P4, PT, R214, c[0x0][0x19c], PT ;  /* 0x00006700d6007a0c */ /* 0x000fe20003f86270 */
[----:B------:R-:W-:Y:S01]  /*1510*/  IMAD R24, R21, c[0x0][0x1b4], R24 ;  /* 0x00006d0015187a24 */ /* 0x000fe200078e0218 */
[----:B------:R1:W-:Y:S01]  /*1520*/  LDGSTS.E.BYPASS.LTC128B.128 [R6+0xa080], [R30.64+0x80], !P3 ;  /* 0x0a0800801e067fae */ /* 0x0003e2000d901d48 */
[----:B------:R-:W-:Y:S01]  /*1530*/  IMAD.IADD R225, R39, 0x1, R224 ;  /* 0x0000000127e17824 */ /* 0x000fe200078e02e0 */
[----:B------:R-:W-:Y:S01]  /*1540*/  ISETP.LT.OR P3, PT, R15, 0x41, P5 ;  /* 0x000000410f00780c */ /* 0x000fe20002f61670 */
[----:B------:R-:W-:Y:S01]  /*1550*/  IMAD.MOV.U32 R224, RZ, RZ, R38 ;  /* 0x000000ffffe07224 */ /* 0x000fe200078e0026 */
[----:B------:R-:W-:Y:S01]  /*1560*/  ISETP.GE.AND P5, PT, R12, c[0x0][0x19c], PT ;  /* 0x000067000c007a0c */ /* 0x000fe20003fa6270 */
[----:B------:R-:W-:Y:S01]  /*1570*/  IMAD.WIDE.U32 R38, R21, c[0x0][0x1b0], R12 ;  /* 0x00006c0015267a25 */ /* 0x000fe200078e000c */
[----:B------:R-:W-:-:S02]  /*1580*/  LOP3.LUT R21, R4, 0xfffffff0, RZ, 0xc0, !PT ;  /* 0xfffffff004157812 */ /* 0x000fc400078ec0ff */
[----:B------:R-:W-:Y:S01]  /*1590*/  ISETP.LT.OR P1, PT, R15, 0x1, P5 ;  /* 0x000000010f00780c */ /* 0x000fe20002f21670 */
[C---:B------:R-:W-:Y:S01]  /*15a0*/  IMAD.IADD R204, R2.reuse, 0x1, -R3 ;  /* 0x0000000102cc7824 */ /* 0x040fe200078e0a03 */
[----:B------:R-:W-:Y:S01]  /*15b0*/  LEA.HI R3, R23, R2, RZ, 0x6 ;  /* 0x0000000217037211 */ /* 0x000fe200078f30ff */
[----:B------:R-:W-:Y:S01]  /*15c0*/  IMAD.IADD R16, R2, 0x1, -R21 ;  /* 0x0000000102107824 */ /* 0x000fe200078e0a15 */
[----:B------:R-:W-:Y:S01]  /*15d0*/  ISETP.LT.OR P5, PT, R15, 0x41, P5 ;  /* 0x000000410f00780c */ /* 0x000fe20002fa1670 */
[----:B------:R-:W-:Y:S01]  /*15e0*/  IMAD.IADD R39, R39, 0x1, R24 ;  /* 0x0000000127277824 */ /* 0x000fe200078e0218 */
[----:B------:R-:W-:Y:S01]  /*15f0*/  LEA.HI R10, R204, R204, RZ, 0x1 ;  /* 0x000000cccc0a7211 */ /* 0x000fe200078f08ff */
[----:B------:R2:W-:Y:S01]  /*1600*/  LDGSTS.E.BYPASS.LTC128B.128 [R6+0x7080], [R28.64], !P3 ;  /* 0x070800001c067fae */ /* 0x0005e2000d901d48 */
[----:B------:R-:W-:Y:S01]  /*1610*/  SHF.R.S32.HI R4, RZ, 0x6, R3 ;  /* 0x00000006ff047819 */ /* 0x000fe20000011403 */
[----:B------:R-:W-:Y:S01]  /*1620*/  IMAD R22, R36, c[0x0][0x178], RZ ;  /* 0x00005e0024167a24 */ /* 0x000fe200078e02ff */
[----:B------:R-:W-:Y:S01]  /*1630*/  LOP3.LUT R3, R10, 0x7fffffe, RZ, 0xc0, !PT ;  /* 0x07fffffe0a037812 */ /* 0x000fe200078ec0ff */
[----:B------:R2:W-:Y:S01]  /*1640*/  LDGSTS.E.BYPASS.LTC128B.128 [R6+0x9080], [R28.64+0x40], !P6 ;  /* 0x090800401c067fae */ /* 0x0005e2000f101d48 */
[----:B------:R-:W-:Y:S01]  /*1650*/  SHF.R.S32.HI R21, RZ, 0x1f, R16 ;  /* 0x0000001fff157819 */ /* 0x000fe20000011410 */
[----:B------:R-:W-:Y:S01]  /*1660*/  IMAD R22, R33, c[0x0][0x17c], R22 ;  /* 0x00005f0021167a24 */ /* 0x000fe200078e0216 */
[----:B------:R-:W-:Y:S01]  /*1670*/  ISETP.LT.OR P3, PT, R15, 0x1, P2 ;  /* 0x000000010f00780c */ /* 0x000fe20001761670 */
[----:B------:R-:W-:Y:S01]  /*1680*/  IMAD.WIDE.U32 R26, R33, c[0x0][0x178], R12 ;  /* 0x00005e00211a7a25 */ /* 0x000fe200078e000c */
[-C--:B------:R-:W-:Y:S01]  /*1690*/  LEA.HI R21, R21, R16.reuse, RZ, 0x3 ;  /* 0x0000001015157211 */ /* 0x080fe200078f18ff */
[----:B------:R2:W-:Y:S01]  /*16a0*/  LDGSTS.E.BYPASS.LTC128B.128 [R6+0xb080], [R28.64+0x80], !P0 ;  /* 0x0b0800801c067fae */ /* 0x0005e2000c101d48 */
[----:B------:R-:W-:Y:S01]  /*16b0*/  ISETP.LT.OR P6, PT, R15, 0x1, P4 ;  /* 0x000000010f00780c */ /* 0x000fe200027c1670 */
[----:B-1----:R-:W-:Y:S01]  /*16c0*/  IMAD.IADD R30, R204, 0x1, -R3 ;  /* 0x00000001cc1e7824 */ /* 0x002fe200078e0a03 */
[----:B------:R-:W-:Y:S01]  /*16d0*/  LEA.HI R3, R16, R16, RZ, 0x1 ;  /* 0x0000001010037211 */ /* 0x000fe200078f08ff */
[----:B------:R-:W-:Y:S01]  /*16e0*/  IMAD.WIDE.U32 R38, R18, c[0x0][0x1b8], R38 ;  /* 0x00006e0012267a25 */ /* 0x000fe200078e0026 */
[----:B------:R-:W-:-:S02]  /*16f0*/  LEA.HI R31, R17, R0, RZ, 0x1 ;  /* 0x00000000111f7211 */ /* 0x000fc400078f08ff */
[----:B------:R-:W-:Y:S01]  /*1700*/  ISETP.LT.OR P2, PT, R15, 0x41, P2 ;  /* 0x000000410f00780c */ /* 0x000fe20001741670 */
[----:B------:R-:W-:Y:S01]  /*1710*/  IMAD.IADD R27, R27, 0x1, R22 ;  /* 0x000000011b1b7824 */ /* 0x000fe200078e0216 */
[----:B------:R-:W-:Y:S01]  /*1720*/  ISETP.LT.OR P4, PT, R15, 0x41, P4 ;  /* 0x000000410f00780c */ /* 0x000fe20002781670 */
[----:B------:R-:W-:Y:S01]  /*1730*/  IMAD R205, R9, 0x4, R4 ;  /* 0x0000000409cd7824 */ /* 0x000fe200078e0204 */
[----:B------:R-:W-:Y:S01]  /*1740*/  LOP3.LUT R25, R3, 0x7fffffe, RZ, 0xc0, !PT ;  /* 0x07fffffe03197812 */ /* 0x000fe200078ec0ff */
[----:B------:R-:W-:Y:S01]  /*1750*/  IMAD.WIDE.U32 R228, R223, c[0x0][0x180], R26 ;  /* 0x00006000dfe47a25 */ /* 0x000fe200078e001a */
[----:B------:R-:W-:Y:S02]  /*1760*/  LOP3.LUT R15, R21, 0xfffffff8, RZ, 0xc0, !PT ;  /* 0xfffffff8150f7812 */ /* 0x000fe400078ec0ff */
[----:B------:R-:W-:Y:S01]  /*1770*/  LOP3.LUT R31, R31, 0xfffffffe, RZ, 0xc0, !PT ;  /* 0xfffffffe1f1f7812 */ /* 0x000fe200078ec0ff */
[C---:B------:R-:W-:Y:S01]  /*1780*/  IMAD.IADD R24, R16.reuse, 0x1, -R25 ;  /* 0x0000000110187824 */ /* 0x040fe200078e0a19 */
[----:B------:R-:W-:Y:S01]  /*1790*/  SHF.R.S32.HI R21, RZ, 0x3, R21 ;  /* 0x00000003ff157819 */ /* 0x000fe20000011415 */
[----:B------:R-:W-:Y:S01]  /*17a0*/  IMAD.IADD R15, R16, 0x1, -R15 ;  /* 0x00000001100f7824 */ /* 0x000fe200078e0a0f */
[----:B------:R-:W-:Y:S01]  /*17b0*/  LOP3.LUT R17, R17, 0xffffffe0, RZ, 0xc0, !PT ;  /* 0xffffffe011117812 */ /* 0x000fe200078ec0ff */
[----:B------:R-:W-:Y:S01]  /*17c0*/  IMAD.IADD R16, R0, 0x1, -R31 ;  /* 0x0000000100107824 */ /* 0x000fe200078e0a1f */
[----:B------:R-:W-:Y:S01]  /*17d0*/  IADD3 R234, R6, 0xc080, RZ ;  /* 0x0000c08006ea7810 */ /* 0x000fe20007ffe0ff */
[----:B------:R-:W-:Y:S01]  /*17e0*/  IMAD R25, R14, c[0x0][0x1b8], RZ ;  /* 0x00006e000e197a24 */ /* 0x000fe200078e02ff */
[----:B------:R-:W-:Y:S01]  /*17f0*/  IADD3 R231, R6, 0x12080, RZ ;  /* 0x0001208006e77810 */ /* 0x000fe20007ffe0ff */
[----:B------:R-:W-:-:S02]  /*1800*/  IMAD.SHL.U32 R202, R16, 0x400, RZ ;  /* 0x0000040010ca7824 */ /* 0x000fc400078e00ff */
[----:B------:R-:W-:Y:S02]  /*1810*/  IMAD R14, R18, c[0x0][0x1bc], R25 ;  /* 0x00006f00120e7a24 */ /* 0x000fe400078e0219 */
[----:B------:R-:W-:Y:S02]  /*1820*/  IMAD R235, R235, 0x2, R202 ;  /* 0x00000002ebeb7824 */ /* 0x000fe400078e02ca */
[C---:B------:R-:W-:Y:S02]  /*1830*/  IMAD R203, R21.reuse, 0x8, R24 ;  /* 0x0000000815cb7824 */ /* 0x040fe400078e0218 */
[----:B------:R-:W-:Y:S02]  /*1840*/  IMAD R202, R21, 0x200, R202 ;  /* 0x0000020015ca7824 */ /* 0x000fe400078e02ca */
[----:B------:R-:W-:Y:S02]  /*1850*/  IMAD R18, R20, c[0x0][0x180], RZ ;  /* 0x0000600014127a24 */ /* 0x000fe400078e02ff */
[----:B------:R-:W-:-:S02]  /*1860*/  IMAD.IADD R39, R39, 0x1, R14 ;  /* 0x0000000127277824 */ /* 0x000fc400078e020e */
[----:B------:R-:W-:Y:S02]  /*1870*/  IMAD R21, R35, c[0x0][0x1a8], RZ ;  /* 0x00006a0023157a24 */ /* 0x000fe400078e02ff */
[----:B------:R-:W-:Y:S02]  /*1880*/  IMAD R18, R223, c[0x0][0x184], R18 ;  /* 0x00006100df127a24 */ /* 0x000fe400078e0212 */
[C---:B------:R-:W-:Y:S02]  /*1890*/  IMAD R14, R34.reuse, c[0x0][0x1ac], R21 ;  /* 0x00006b00220e7a24 */ /* 0x040fe400078e0215 */
[----:B------:R-:W-:-:S04]  /*18a0*/  IMAD.WIDE.U32 R38, R34, c[0x0][0x1a8], R38 ;  /* 0x00006a0022267a25 */ /* 0x000fc800078e0026 */
[----:B------:R-:W-:Y:S01]  /*18b0*/  IMAD.IADD R229, R229, 0x1, R18 ;  /* 0x00000001e5e57824 */ /* 0x000fe200078e0212 */
[C---:B------:R-:W-:Y:S01]  /*18c0*/  LEA R34, P0, R38.reuse, c[0x0][0x190], 0x1 ;  /* 0x0000640026227a11 */ /* 0x040fe200078008ff */
[----:B------:R-:W-:Y:S01]  /*18d0*/  IMAD.IADD R14, R39, 0x1, R14 ;  /* 0x00000001270e7824 */ /* 0x000fe200078e020e */
[----:B------:R-:W-:Y:S01]  /*18e0*/  SHF.R.S32.HI R18, RZ, 0x1f, R245 ;  /* 0x0000001fff127819 */ /* 0x000fe200000114f5 */
[----:B------:R-:W-:Y:S02]  /*18f0*/  IMAD.MOV.U32 R27, RZ, RZ, c[0x0][0x1a8] ;  /* 0x00006a00ff1b7624 */ /* 0x000fe400078e00ff */
[----:B--2---:R-:W-:Y:S01]  /*1900*/  IMAD R29, R245, UR5, RZ ;  /* 0x00000005f51d7c24 */ /* 0x004fe2000f8e02ff */
[----:B------:R-:W-:Y:S01]  /*1910*/  LEA.HI.X R35, R38, c[0x0][0x194], R14, 0x1, P0 ;  /* 0x0000650026237a11 */ /* 0x000fe200000f0c0e */
[----:B------:R-:W-:Y:S01]  /*1920*/  IMAD R205, R205, 0x8, R30 ;  /* 0x00000008cdcd7824 */ /* 0x000fe200078e021e */
[----:B------:R-:W-:Y:S01]  /*1930*/  LEA R30, P0, R27, R34, 0x7 ;  /* 0x000000221b1e7211 */ /* 0x000fe200078038ff */
[----:B------:R-:W-:-:S02]  /*1940*/  IMAD.MOV.U32 R21, RZ, RZ, c[0x0][0x1ac] ;  /* 0x00006b00ff157624 */ /* 0x000fc400078e00ff */
[C---:B------:R-:W-:Y:S01]  /*1950*/  IMAD R14, R18.reuse, UR4, R29 ;  /* 0x00000004120e7c24 */ /* 0x040fe2000f8e021d */
[----:B------:R1:W-:Y:S01]  /*1960*/  LDGSTS.E.BYPASS.LTC128B.128 [R6+0x80], [R34.64], !P1 ;  /* 0x0008000022067fae */ /* 0x0003e2000c901d48 */
[----:B------:R-:W-:Y:S01]  /*1970*/  IMAD R25, R11, c[0x0][0x188], RZ ;  /* 0x000062000b197a24 */ /* 0x000fe200078e02ff */
[----:B------:R-:W-:Y:S01]  /*1980*/  LEA.HI.X R31, R27, R35, R21, 0x7, P0 ;  /* 0x000000231b1f7211 */ /* 0x000fe200000f3c15 */
[----:B------:R-:W-:Y:S01]  /*1990*/  IMAD R18, R18, c[0x0][0x178], RZ ;  /* 0x00005e0012127a24 */ /* 0x000fe200078e02ff */
[----:B------:R-:W-:Y:S01]  /*19a0*/  ISETP.GE.AND P1, PT, R214, c[0x0][0x16c], PT ;  /* 0x00005b00d6007a0c */ /* 0x000fe20003f26270 */
[C---:B------:R-:W-:Y:S01]  /*19b0*/  IMAD.WIDE.U32 R26, R245.reuse, c[0x0][0x178], RZ ;  /* 0x00005e00f51a7a25 */ /* 0x040fe200078e00ff */
[----:B------:R-:W-:Y:S01]  /*19c0*/  ISETP.GE.AND P0, PT, R12, c[0x0][0x16c], PT ;  /* 0x00005b000c007a0c */ /* 0x000fe20003f06270 */
[----:B------:R1:W-:Y:S01]  /*19d0*/  LDGSTS.E.BYPASS.LTC128B.128 [R6+0x2080], [R34.64+0x40], !P3 ;  /* 0x0208004022067fae */ /* 0x0003e2000d901d48 */
[----:B------:R-:W-:Y:S01]  /*19e0*/  SEL R22, RZ, 0x4, P1 ;  /* 0x00000004ff167807 */ /* 0x000fe20000800000 */
[C---:B------:R-:W-:Y:S01]  /*19f0*/  IMAD R25, R226.reuse, c[0x0][0x18c], R25 ;  /* 0x00006300e2197a24 */ /* 0x040fe200078e0219 */
[----:B------:R-:W-:Y:S01]  /*1a00*/  SEL R215, RZ, 0x1, P0 ;  /* 0x00000001ffd77807 */ /* 0x000fe20000000000 */
[----:B------:R-:W-:Y:S01]  /*1a10*/  IMAD R21, R245, c[0x0][0x17c], R18 ;  /* 0x00005f00f5157a24 */ /* 0x000fe200078e0212 */
[----:B------:R-:W-:Y:S01]  /*1a20*/  ISETP.GE.AND P0, PT, R7, c[0x0][0x16c], PT ;  /* 0x00005b0007007a0c */ /* 0x000fe20003f06270 */
[----:B------:R-:W-:Y:S01]  /*1a30*/  IMAD.WIDE.U32 R228, R226, c[0x0][0x188], R228 ;  /* 0x00006200e2e47a25 */ /* 0x000fe200078e00e4 */
[----:B------:R1:W-:Y:S02]  /*1a40*/  LDGSTS.E.BYPASS.LTC128B.128 [R6+0x4080], [R34.64+0x80], !P6 ;  /* 0x0408008022067fae */ /* 0x0003e4000f101d48 */
[----:B------:R-:W-:Y:S01]  /*1a50*/  SEL R18, RZ, 0x2, P0 ;  /* 0x00000002ff127807 */ /* 0x000fe20000000000 */
[----:B------:R-:W-:Y:S01]  /*1a60*/  IMAD.IADD R21, R27, 0x1, R21 ;  /* 0x000000011b157824 */ /* 0x000fe200078e0215 */
[----:B------:R2:W-:Y:S01]  /*1a70*/  LDGSTS.E.BYPASS.LTC128B.128 [R6+0x1080], [R30.64], !P5 ;  /* 0x010800001e067fae */ /* 0x0005e2000e901d48 */
[----:B------:R-:W-:Y:S01]  /*1a80*/  IMAD.IADD R208, R229, 0x1, R25 ;  /* 0x00000001e5d07824 */ /* 0x000fe200078e0219 */
[----:B------:R-:W-:Y:S01]  /*1a90*/  LEA R25, P1, R26, R228, 0x6 ;  /* 0x000000e41a197211 */ /* 0x000fe200078230ff */
[----:B------:R-:W-:Y:S01]  /*1aa0*/  IMAD.SHL.U32 R27, R0, 0x10, RZ ;  /* 0x00000010001b7824 */ /* 0x000fe200078e00ff */
[----:B------:R-:W-:Y:S01]  /*1ab0*/  IADD3 R22, R22, R18, R215 ;  /* 0x0000001216167210 */ /* 0x000fe20007ffe0d7 */
[----:B------:R-:W-:Y:S01]  /*1ac0*/  IMAD.SHL.U32 R204, R204, 0x40, RZ ;  /* 0x00000040cccc7824 */ /* 0x000fe200078e00ff */
[----:B------:R-:W-:Y:S01]  /*1ad0*/  LEA.HI.X R0, R26, R208, R21, 0x6, P1 ;  /* 0x000000d01a007211 */ /* 0x000fe200008f3415 */
[----:B------:R-:W-:Y:S01]  /*1ae0*/  IMAD R211, R11, c[0x0][0x278], RZ ;  /* 0x00009e000bd37a24 */ /* 0x000fe200078e02ff */
[----:B------:R-:W-:Y:S01]  /*1af0*/  ISETP.GT.AND P1, PT, R2, 0xf, PT ;  /* 0x0000000f0200780c */ /* 0x000fe20003f24270 */
[----:B------:R-:W-:Y:S01]  /*1b00*/  IMAD.SHL.U32 R21, R245, 0x40, RZ ;  /* 0x00000040f5157824 */ /* 0x000fe200078e00ff */
[C---:B------:R-:W-:Y:S01]  /*1b10*/  LEA R28, P3, R25.reuse, c[0x0][0x160], 0x1 ;  /* 0x00005800191c7a11 */ /* 0x040fe200078608ff */
[----:B------:R-:W-:Y:S01]  /*1b20*/  IMAD.WIDE.U32 R236, R226, c[0x0][0x278], R236 ;  /* 0x00009e00e2ec7a25 */ /* 0x000fe200078e00ec */
[----:B------:R-:W-:Y:S01]  /*1b30*/  LOP3.LUT R204, R204, 0x1c0, RZ, 0xc0, !PT ;  /* 0x000001c0cccc7812 */ /* 0x000fe200078ec0ff */
[----:B------:R2:W-:Y:S01]  /*1b40*/  LDGSTS.E.BYPASS.LTC128B.128 [R6+0x3080], [R30.64+0x40], !P2 ;  /* 0x030800401e067fae */ /* 0x0005e2000d101d48 */
[----:B------:R-:W-:Y:S01]  /*1b50*/  LEA.HI.X R29, R25, c[0x0][0x164], R0, 0x1, P3 ;  /* 0x00005900191d7a11 */ /* 0x000fe200018f0c00 */
[----:B------:R-:W-:Y:S01]  /*1b60*/  IMAD R36, R36, c[0x0][0x208], RZ ;  /* 0x0000820024247a24 */ /* 0x000fe200078e02ff */
[----:B------:R-:W-:Y:S01]  /*1b70*/  SHF.R.S32.HI R18, RZ, 0x1f, R21 ;  /* 0x0000001fff127819 */ /* 0x000fe20000011415 */
[----:B------:R-:W-:Y:S01]  /*1b80*/  IMAD R211, R226, c[0x0][0x27c], R211 ;  /* 0x00009f00e2d37a24 */ /* 0x000fe200078e02d3 */
[----:B------:R-:W-:Y:S01]  /*1b90*/  LOP3.LUT R27, R204, 0x30, R27, 0xf8, !PT ;  /* 0x00000030cc1b7812 */ /* 0x000fe200078ef81b */
[----:B------:R-:W-:Y:S01]  /*1ba0*/  IMAD R36, R33, c[0x0][0x20c], R36 ;  /* 0x0000830021247a24 */ /* 0x000fe200078e0224 */
[----:B------:R-:W-:Y:S01]  /*1bb0*/  LEA.HI R0, R23, R2, RZ, 0x7 ;  /* 0x0000000217007211 */ /* 0x000fe200078f38ff */
[----:B------:R-:W-:Y:S01]  /*1bc0*/  IMAD.IADD R211, R237, 0x1, R211 ;  /* 0x00000001edd37824 */ /* 0x000fe200078e02d3 */
[----:B------:R-:W-:Y:S01]  /*1bd0*/  @!P1 IADD3 R24, P3, R21, R236, RZ ;  /* 0x000000ec15189210 */ /* 0x000fe20007f7e0ff */
[----:B------:R-:W-:Y:S01]  /*1be0*/  IMAD.WIDE.U32 R32, R33, c[0x0][0x208], R12 ;  /* 0x0000820021207a25 */ /* 0x000fe200078e000c */
[----:B------:R-:W-:Y:S01]  /*1bf0*/  SHF.R.U32.HI R204, RZ, 0x3, R204 ;  /* 0x00000003ffcc7819 */ /* 0x000fe200000116cc */
[----:B------:R2:W-:Y:S01]  /*1c00*/  LDGSTS.E.BYPASS.LTC128B.128 [R6+0x5080], [R30.64+0x80], !P4 ;  /* 0x050800801e067fae */ /* 0x0005e2000e101d48 */
[----:B------:R-:W-:Y:S01]  /*1c10*/  LOP3.LUT R27, R27, 0x8, R8, 0xf8, !PT ;  /* 0x000000081b1b7812 */ /* 0x000fe200078ef808 */
[----:B------:R-:W-:Y:S01]  /*1c20*/  @!P1 IMAD.X R23, R18, 0x1, R211, P3 ;  /* 0x0000000112179824 */ /* 0x000fe200018e06d3 */
[----:B------:R-:W-:Y:S01]  /*1c30*/  ISETP.GE.AND P3, PT, R12, c[0x0][0x1fc], PT ;  /* 0x00007f000c007a0c */ /* 0x000fe20003f66270 */
[----:B------:R-:W-:Y:S01]  /*1c40*/  IMAD.IADD R37, R33, 0x1, R36 ;  /* 0x0000000121257824 */ /* 0x000fe200078e0224 */
[----:B------:R-:W-:Y:S01]  /*1c50*/  LOP3.LUT R204, R27, R204, RZ, 0x3c, !PT ;  /* 0x000000cc1bcc7212 */ /* 0x000fe200078e3cff */
[----:B------:R-:W-:Y:S01]  /*1c60*/  IMAD.MOV.U32 R36, RZ, RZ, R32 ;  /* 0x000000ffff247224 */ /* 0x000fe200078e0020 */
[--C-:B------:R-:W-:Y:S01]  /*1c70*/  SHF.R.S32.HI R32, RZ, 0x1, R3.reuse ;  /* 0x00000001ff207819 */ /* 0x100fe20000011403 */
[----:B------:R-:W-:Y:S01]  /*1c80*/  IMAD R20, R20, c[0x0][0x210], RZ ;  /* 0x0000840014147a24 */ /* 0x000fe200078e02ff */
[----:B------:R-:W-:Y:S01]  /*1c90*/  SHF.R.S32.HI R3, RZ, 0x1f, R3 ;  /* 0x0000001fff037819 */ /* 0x000fe20000011403 */
[----:B------:R-:W-:Y:S01]  /*1ca0*/  IMAD.SHL.U32 R27, R9, 0x10, RZ ;  /* 0x00000010091b7824 */ /* 0x000fe200078e00ff */
[----:B------:R-:W-:Y:S01]  /*1cb0*/  SEL R25, RZ, 0x1, P3 ;  /* 0x00000001ff197807 */ /* 0x000fe20001800000 */
[----:B------:R-:W-:Y:S01]  /*1cc0*/  IMAD R33, R223, c[0x0][0x214], R20 ;  /* 0x00008500df217a24 */ /* 0x000fe200078e0214 */
[----:B------:R-:W-:Y:S01]  /*1cd0*/  ISETP.GE.AND P3, PT, R7, c[0x0][0x1fc], PT ;  /* 0x00007f0007007a0c */ /* 0x000fe20003f66270 */
[----:B------:R-:W-:Y:S01]  /*1ce0*/  IMAD.WIDE.U32 R36, R223, c[0x0][0x210], R36 ;  /* 0x00008400df247a25 */ /* 0x000fe200078e0024 */
[----:B------:R-:W-:Y:S01]  /*1cf0*/  LEA.HI R3, R3, R32, RZ, 0x2 ;  /* 0x0000002003037211 */ /* 0x000fe200078f10ff */
[----:B------:R-:W0:Y:S01]  /*1d00*/  LDGDEPBAR ;  /* 0x00000000000079af */ /* 0x000e220000000000 */
[----:B------:R-:W-:Y:S01]  /*1d10*/  SHF.R.U32.HI R0, RZ, 0x4, R0 ;  /* 0x00000004ff007819 */ /* 0x000fe20000011600 */
[----:B------:R-:W-:Y:S01]  /*1d20*/  IMAD R241, R11, c[0x0][0x218], RZ ;  /* 0x000086000bf17a24 */ /* 0x000fe200078e02ff */
[----:B------:R-:W-:Y:S01]  /*1d30*/  SEL R20, RZ, 0xffffffff, P3 ;  /* 0xffffffffff147807 */ /* 0x000fe20001800000 */
[----:B------:R-:W-:Y:S01]  /*1d40*/  IMAD.IADD R33, R37, 0x1, R33 ;  /* 0x0000000125217824 */ /* 0x000fe200078e0221 */
[----:B------:R-:W-:Y:S01]  /*1d50*/  LOP3.LUT R27, R27, 0x10, RZ, 0xc0, !PT ;  /* 0x000000101b1b7812 */ /* 0x000fe200078ec0ff */
[----:B------:R-:W-:Y:S01]  /*1d60*/  IMAD R241, R226, c[0x0][0x21c], R241 ;  /* 0x00008700e2f17a24 */ /* 0x000fe200078e02f1 */
[----:B------:R-:W-:Y:S01]  /*1d70*/  @!P1 LEA R26, P3, R24, c[0x0][0x258], 0x2 ;  /* 0x00009600181a9a11 */ /* 0x000fe200078610ff */
[----:B------:R-:W-:Y:S01]  /*1d80*/  IMAD.SHL.U32 R20, R20, 0x2, RZ ;  /* 0x0000000214147824 */ /* 0x000fe200078e00ff */
[----:B------:R-:W-:Y:S01]  /*1d90*/  LOP3.LUT R3, R3, 0xfffffffc, RZ, 0xc0, !PT ;  /* 0xfffffffc03037812 */ /* 0x000fe200078ec0ff */
[----:B------:R-:W-:Y:S01]  /*1da0*/  IMAD.WIDE.U32 R224, R226, c[0x0][0x240], R224 ;  /* 0x00009000e2e07a25 */ /* 0x000fe200078e00e0 */
[----:B------:R-:W-:-:S02]  /*1db0*/  LOP3.LUT R0, R27, 0x8, R0, 0xf8, !PT ;  /* 0x000000081b007812 */ /* 0x000fc400078ef800 */
[----:B------:R-:W-:Y:S01]  /*1dc0*/  @!P1 LEA.HI.X R27, R24, c[0x0][0x25c], R23, 0x2, P3 ;  /* 0x00009700181b9a11 */ /* 0x000fe200018f1417 */
[C---:B------:R-:W-:Y:S01]  /*1dd0*/  IMAD R23, R11.reuse, c[0x0][0x290], RZ ;  /* 0x0000a4000b177a24 */ /* 0x040fe200078e02ff */
[----:B------:R-:W-:Y:S01]  /*1de0*/  ISETP.GE.AND P3, PT, R214, c[0x0][0x1fc], PT ;  /* 0x00007f00d6007a0c */ /* 0x000fe20003f66270 */
[----:B------:R-:W-:Y:S01]  /*1df0*/  IMAD.IADD R3, R32, 0x1, -R3 ;  /* 0x0000000120037824 */ /* 0x000fe200078e0a03 */
[----:B------:R-:W-:Y:S01]  /*1e00*/  LOP3.LUT R20, R20, 0x2, R25, 0xe2, !PT ;  /* 0x0000000214147812 */ /* 0x000fe200078ee219 */
[----:B------:R-:W-:Y:S01]  /*1e10*/  IMAD R11, R11, c[0x0][0x240], RZ ;  /* 0x000090000b0b7a24 */ /* 0x000fe200078e02ff */
[C---:B------:R-:W-:Y:S01]  /*1e20*/  LOP3.LUT P5, RZ, R22.reuse, 0x2, RZ, 0xc0, !PT ;  /* 0x0000000216ff7812 */ /* 0x040fe200078ac0ff */
[----:B------:R-:W-:Y:S01]  /*1e30*/  IMAD.MOV.U32 R32, RZ, RZ, R36 ;  /* 0x000000ffff207224 */ /* 0x000fe200078e0024 */
[----:B------:R-:W-:Y:S01]  /*1e40*/  LOP3.LUT P6, RZ, R22, 0x4, RZ, 0xc0, !PT ;  /* 0x0000000416ff7812 */ /* 0x000fe200078cc0ff */
[C---:B------:R-:W-:Y:S02]  /*1e50*/  IMAD R23, R226.reuse, c[0x0][0x294], R23 ;  /* 0x0000a500e2177a24 */ /* 0x040fe400078e0217 */
[----:B------:R-:W-:-:S02]  /*1e60*/  IMAD R11, R226, c[0x0][0x244], R11 ;  /* 0x00009100e20b7a24 */ /* 0x000fc400078e020b */
        /* <DEDUP_REMOVED lines=120> */
.L_x_1289:
[----:B------:R-:W-:Y:S05]  /*25f0*/  BSYNC B0 ;  /* 0x0000000000007941 */ /* 0x000fea0003800000 */
.L_x_1288:
        /* <DEDUP_REMOVED lines=74> */
.L_x_1292:
        /* <DEDUP_REMOVED lines=131> */
.L_x_1290:
        /* <DEDUP_REMOVED lines=455> */
.L_x_1291:
        /* <DEDUP_REMOVED lines=237> */
.L_x_1287:
        /* <DEDUP_REMOVED lines=151> */
.L_x_1294:
        /* <DEDUP_REMOVED lines=10> */
[----:B------:R-:W-:Y:S01]  /*6820*/  LEA.HI.X.SX32 R63, R5, R47, 0x1, P0 ;  /* 0x0000002f053f7211 */ /* 0x000fe200000f0eff */
[----:B------:R-:W-:Y:S01]  /*6830*/  IMAD.WIDE.U32 R48, R223, c[0x0][0x338], R58 ;  /* 0x0000ce00df307a25 */ /* 0x000fe200078e003a */
[----:B------:R-:W-:Y:S02]  /*6840*/  LOP3.LUT R3, R9, 0x18, R58, 0xf8, !PT ;  /* 0x0000001809037812 */ /* 0x000fe400078ef83a */
[----:B------:R-:W-:Y:S01]  /*6850*/  SHF.R.U32.HI R0, RZ, 0x3, R9 ;  /* 0x00000003ff007819 */ /* 0x000fe20000011609 */
[----:B------:R-:W-:Y:S02]  /*6860*/  IMAD R2, R7, 0x8, R2 ;  /* 0x0000000807027824 */ /* 0x000fe400078e0202 */
[----:B------:R-:W-:Y:S01]  /*6870*/  IMAD.WIDE R62, R222, 0x80, R62 ;  /* 0x00000080de3e7825 */ /* 0x000fe200078e023e */
[----:B------:R-:W-:-:S02]  /*6880*/  LOP3.LUT R3, R3, R0, RZ, 0x3c, !PT ;  /* 0x0000000003037212 */ /* 0x000fc400078e3cff */
[----:B------:R-:W-:-:S03]  /*6890*/  SHF.R.S32.HI R0, RZ, 0x1f, R223 ;  /* 0x0000001fff007819 */ /* 0x000fc600000114df */
[----:B------:R-:W-:Y:S02]  /*68a0*/  IMAD.U32 R2, R2, 0x20, R3 ;  /* 0x0000002002027824 */ /* 0x000fe400078e0003 */
[----:B------:R-:W-:Y:S02]  /*68b0*/  IMAD R4, R0, c[0x0][0x338], RZ ;  /* 0x0000ce0000047a24 */ /* 0x000fe400078e02ff */
[----:B------:R-:W-:Y:S01]  /*68c0*/  IMAD.SHL.U32 R56, R2, 0x2, RZ ;  /* 0x0000000202387824 */ /* 0x000fe200078e00ff */
[----:B------:R-:W-:Y:S01]  /*68d0*/  SHF.R.S32.HI R2, RZ, 0x1f, R221 ;  /* 0x0000001fff027819 */ /* 0x000fe200000114dd */
[----:B------:R-:W-:Y:S01]  /*68e0*/  IMAD R3, R223, c[0x0][0x33c], R4 ;  /* 0x0000cf00df037a24 */ /* 0x000fe200078e0204 */
[----:B------:R-:W-:Y:S01]  /*68f0*/  SEL R221, R221, RZ, !P1 ;  /* 0x000000ffdddd7207 */ /* 0x000fe20004800000 */
[----:B-----5:R-:W-:Y:S01]  /*6900*/  IMAD.IADD R4, R45, 0x1, -R212 ;  /* 0x000000012d047824 */ /* 0x020fe200078e0ad4 */
[----:B------:R1:W2:Y:S01]  /*6910*/  LDS.128 R40, [R56+0x7080] ;  /* 0x0070800038287984 */ /* 0x0002a20000000c00 */
[----:B------:R-:W-:Y:S01]  /*6920*/  SEL R2, R2, RZ, !P1 ;  /* 0x000000ff02027207 */ /* 0x000fe20004800000 */
[----:B------:R-:W-:-:S02]  /*6930*/  IMAD.IADD R49, R49, 0x1, R3 ;  /* 0x0000000131317824 */ /* 0x000fc400078e0203 */
[----:B------:R1:W3:Y:S01]  /*6940*/  LDS.128 R36, [R56+0x9080] ;  /* 0x0090800038247984 */ /* 0x0002e20000000c00 */
[----:B------:R-:W-:Y:S01]  /*6950*/  IMNMX R4, R4, 0x80, PT ;  /* 0x0000008004047817 */ /* 0x000fe20003800200 */
[----:B------:R-:W-:Y:S02]  /*6960*/  IMAD R6, R2, c[0x0][0x340], RZ ;  /* 0x0000d00002067a24 */ /* 0x000fe400078e02ff */
[----:B------:R1:W4:Y:S01]  /*6970*/  LDS.128 R32, [R56+0xb080] ;  /* 0x00b0800038207984 */ /* 0x0003220000000c00 */
[----:B------:R-:W-:Y:S01]  /*6980*/  ISETP.GE.AND P4, PT, R5, R4, PT ;  /* 0x000000040500720c */ /* 0x000fe20003f86270 */
[C---:B------:R-:W-:Y:S01]  /*6990*/  IMAD R3, R221.reuse, c[0x0][0x344], R6 ;  /* 0x0000d100dd037a24 */ /* 0x040fe200078e0206 */
[----:B------:R-:W-:Y:S01]  /*69a0*/  IADD3 R6, R58, 0x20, RZ ;  /* 0x000000203a067810 */ /* 0x000fe20007ffe0ff */
        /* <DEDUP_REMOVED lines=26> */
.L_x_1296:
[----:B------:R-:W-:Y:S05]  /*6b50*/  BSYNC B0 ;  /* 0x0000000000007941 */ /* 0x000fea0003800000 */
.L_x_1295:
        /* <DEDUP_REMOVED lines=21> */
.L_x_1298:
[----:B------:R-:W-:Y:S05]  /*6cb0*/  BSYNC B0 ;  /* 0x0000000000007941 */ /* 0x000fea0003800000 */
.L_x_1297:
        /* <DEDUP_REMOVED lines=24> */
.L_x_1300:
[----:B------:R-:W-:Y:S05]  /*6e40*/  BSYNC B0 ;  /* 0x0000000000007941 */ /* 0x000fea0003800000 */
.L_x_1299:
        /* <DEDUP_REMOVED lines=19> */
.L_x_1293:
        /* <DEDUP_REMOVED lines=18> */
.L_x_1301:
        /* <DEDUP_REMOVED lines=43> */
.L_x_1303:
[----:B------:R-:W-:Y:S05]  /*7350*/  BSYNC B0 ;  /* 0x0000000000007941 */ /* 0x000fea0003800000 */
.L_x_1302:
        /* <DEDUP_REMOVED lines=19> */
.L_x_1305:
[----:B------:R-:W-:Y:S05]  /*7490*/  BSYNC B0 ;  /* 0x0000000000007941 */ /* 0x000fea0003800000 */
.L_x_1304:
        /* <DEDUP_REMOVED lines=23> */
.L_x_1307:
[----:B------:R-:W-:Y:S05]  /*7610*/  BSYNC B0 ;  /* 0x0000000000007941 */ /* 0x000fea0003800000 */
.L_x_1306:
        /* <DEDUP_REMOVED lines=18> */
.L_x_1308:
        /* <DEDUP_REMOVED lines=12> */
.L_x_1438:


//--------------------- .text._ZN7cutlass13device_kernelIN5flash19enable_sm80_to_sm89INS1_16FlashAttnBwdSm80INS1_25CollectiveMainloopBwdSm80ILi2ELi2EN4cute5tupleIJNS5_1CILi64EEENS7_ILi128EEENS7_ILi96EEEEEENS_6half_tEfNS_4arch4Sm80ELb1ELb0ELb0ELb1ELb0ELb0ELb0ELb0ELi2ELi2ELi4ELi2ELb0EEENS1_24CollectiveEpilogueBwdGQAISB_fSE_Li256ELb1ELb0EEENS1_25SingleTileBwdLPTSchedulerILb1ELi128ELb0EEEEEEEEEvNT_6ParamsE --------------------------
	.section	.text._ZN7cutlass13device_kernelIN5flash19enable_sm80_to_sm89INS1_16FlashAttnBwdSm80INS1_25CollectiveMainloopBwdSm80ILi2ELi2EN4cute5tupleIJNS5_1CILi64EEENS7_ILi128EEENS7_ILi96EEEEEENS_6half_tEfNS_4arch4Sm80ELb1ELb0ELb0ELb1ELb0ELb0ELb0ELb0ELi2ELi2ELi4ELi2ELb0EEENS1_24CollectiveEpilogueBwdGQAISB_fSE_Li256ELb1ELb0EEENS1_25SingleTileBwdLPTSchedulerILb1ELi128ELb0EEEEEEEEEvNT_6ParamsE,"ax",@progbits
	.sectioninfo	@"SHI_REGISTERS=255"
	.align	128
.text._ZN7cutlass13device_kernelIN5flash19enable_sm80_to_sm89INS1_16FlashAttnBwdSm80INS1_25CollectiveMainloopBwdSm80ILi2ELi2EN4cute5tupleIJNS5_1CILi64EEENS7_ILi128EEENS7_ILi96EEEEEENS_6half_tEfNS_4arch4Sm80ELb1ELb0ELb0ELb1ELb0ELb0ELb0ELb0ELi2ELi2ELi4ELi2ELb0EEENS1_24CollectiveEpilogueBwdGQAISB_fSE_Li256ELb1ELb0EEENS1_25SingleTileBwdLPTSchedulerILb1ELi128ELb0EEEEEEEEEvNT_6ParamsE:
        .type           _ZN7cutlass13device_kernelIN5flash19enable_sm80_to_sm89INS1_16FlashAttnBwdSm80INS1_25CollectiveMainloopBwdSm80ILi2ELi2EN4cute5tupleIJNS5_1CILi64EEENS7_ILi128EEENS7_ILi96EEEEEENS_6half_tEfNS_4arch4Sm80ELb1ELb0ELb0ELb1ELb0ELb0ELb0ELb0ELi2ELi2ELi4ELi2ELb0EEENS1_24CollectiveEpilogueBwdGQAISB_fSE_Li256ELb1ELb0EEENS1_25SingleTileBwdLPTSchedulerILb1ELi128ELb0EEEEEEEEEvNT_6ParamsE,@function
        .size           _ZN7cutlass13device_kernelIN5flash19enable_sm80_to_sm89INS1_16FlashAttnBwdSm80INS1_25CollectiveMainloopBwdSm80ILi2ELi2EN4cute5tupleIJNS5_1CILi64EEENS7_ILi128EEENS7_ILi96EEEEEENS_6half_tEfNS_4arch4Sm80ELb1ELb0ELb0ELb1ELb0ELb0ELb0ELb0ELi2ELi2ELi4ELi2ELb0EEENS1_24CollectiveEpilogueBwdGQAISB_fSE_Li256ELb1ELb0EEENS1_25SingleTileBwdLPTSchedulerILb1ELi128ELb0EEEEEEEEEvNT_6ParamsE,(.L_x_1439 - _ZN7cutlass13device_kernelIN5flash19enable_sm80_to_sm89INS1_16FlashAttnBwdSm80INS1_25CollectiveMainloopBwdSm80ILi2ELi2EN4cute5tupleIJNS5_1CILi64EEENS7_ILi128EEENS7_ILi96EEEEEENS_6half_tEfNS_4arch4Sm80ELb1ELb0ELb0ELb1ELb0ELb0ELb0ELb0ELi2ELi2ELi4ELi2ELb0EEENS1_24CollectiveEpilogueBwdGQAISB_fSE_Li256ELb1ELb0EEENS1_25SingleTileBwdLPTSchedulerILb1ELi128ELb0EEEEEEEEEvNT_6ParamsE)
        .other          _ZN7cutlass13device_kernelIN5flash19enable_sm80_to_sm89INS1_16FlashAttnBwdSm80INS1_25CollectiveMainloopBwdSm80ILi2ELi2EN4cute5tupleIJNS5_1CILi64EEENS7_ILi128EEENS7_ILi96EEEEEENS_6half_tEfNS_4arch4Sm80ELb1ELb0ELb0ELb1ELb0ELb0ELb0ELb0ELi2ELi2ELi4ELi2ELb0EEENS1_24CollectiveEpilogueBwdGQAISB_fSE_Li256ELb1ELb0EEENS1_25SingleTileBwdLPTSchedulerILb1ELi128ELb0EEEEEEEEEvNT_6ParamsE,@"STO_CUDA_ENTRY STV_DEFAULT"
_ZN7cutlass13device_kernelIN5flash19enable_sm80_to_sm89INS1_16FlashAttnBwdSm80INS1_25CollectiveMainloopBwdSm80ILi2ELi2EN4cute5tupleIJNS5_1CILi64EEENS7_ILi128EEENS7_ILi96EEEEEENS_6half_tEfNS_4arch4Sm80ELb1ELb0ELb0ELb1ELb0ELb0ELb0ELb0ELi2ELi2ELi4ELi2ELb0EEENS1_24CollectiveEpilogueBwdGQAISB_fSE_Li256ELb1ELb0EEENS1_25SingleTileBwdLPTSchedulerILb1ELi128ELb0EEEEEEEEEvNT_6ParamsE:
        /* <DEDUP_REMOVED lines=24> */
.L_x_1310:
[----:B------:R-:W-:Y:S02]  /*0180*/  MOV R3, c[0x0][0x3b4] ;  /* 0x0000ed0000037a02 */ /* 0x000fe40000000f00 */
[----:B------:R-:W-:Y:S02]  /*0190*/  MOV R223, R0 ;  /* 0x0000000000df7202 */ /* 0x000fe40000000f00 */
[----:B------:R-:W-:-:S13]  /*01a0*/  ISETP.NE.AND P0, PT, R3, 0x1, PT ;  /* 0x000000010300780c */ /* 0x000fda0003f05270 */
[----:B------:R-:W-:-:S05]  /*01b0*/  @P0 IMAD.HI.U32 R3, R0, c[0x0][0x3b8], RZ ;  /* 0x0000ee0000030a27 */ /* 0x000fca00078e00ff */
[----:B------:R-:W-:-:S05]  /*01c0*/  @P0 SHF.R.U32.HI R223, RZ, c[0x0][0x3bc], R3 ;  /* 0x0000ef00ffdf0a19 */ /* 0x000fca0000011603 */
[----:B------:R-:W-:Y:S02]  /*01d0*/  IMAD R5, R223, c[0x0][0x3b4], RZ ;  /* 0x0000ed00df057a24 */ /* 0x000fe400078e02ff */
.L_x_1311:
        /* <DEDUP_REMOVED lines=16> */
.L_x_1312:
        /* <DEDUP_REMOVED lines=9> */
.L_x_1314:
[----:B------:R-:W-:-:S04]  /*0370*/  MOV R3, c[0x0][0x3dc] ;  /* 0x0000f70000037a02 */ /* 0x000fc80000000f00 */
.L_x_1313:
[----:B-----5:R-:W-:-:S04]  /*0380*/  IADD3 R3, R3, 0x7f, RZ ;  /* 0x0000007f03037810 */ /* 0x020fc80007ffe0ff */
[----:B------:R-:W-:-:S04]  /*0390*/  SHF.R.S32.HI R0, RZ, 0x1f, R3 ;  /* 0x0000001fff007819 */ /* 0x000fc80000011403 */
[----:B------:R-:W-:-:S04]  /*03a0*/  LEA.HI R0, R0, R3, RZ, 0x7 ;  /* 0x0000000300007211 */ /* 0x000fc800078f38ff */
[----:B------:R-:W-:-:S04]  /*03b0*/  SHF.R.S32.HI R0, RZ, 0x7, R0 ;  /* 0x00000007ff007819 */ /* 0x000fc80000011400 */
[----:B------:R-:W-:-:S04]  /*03c0*/  ISETP.GE.AND P0, PT, R223, R0, PT ;  /* 0x00000000df00720c */ /* 0x000fc80003f06270 */
[----:B------:R-:W-:Y:S01]  /*03d0*/  SEL R221, R221, 0xffffffff, !P0 ;  /* 0xffffffffdddd7807 */ /* 0x000fe20004000000 */
[----:B------:R-:W-:Y:S05]  /*03e0*/  BRA `(.L_x_1315) ;  /* 0x0000036000007947 */ /* 0x000fea0003800000 */
.L_x_1309:
        /* <DEDUP_REMOVED lines=16> */
.L_x_1316:
[----:B------:R-:W-:Y:S02]  /*04f0*/  MOV R0, c[0x0][0x3b4] ;  /* 0x0000ed0000007a02 */ /* 0x000fe40000000f00 */
[----:B------:R-:W-:Y:S02]  /*0500*/  MOV R223, R3 ;  /* 0x0000000300df7202 */ /* 0x000fe40000000f00 */
[----:B------:R-:W-:-:S13]  /*0510*/  ISETP.NE.AND P0, PT, R0, 0x1, PT ;  /* 0x000000010000780c */ /* 0x000fda0003f05270 */
[----:B------:R-:W-:-:S05]  /*0520*/  @P0 IMAD.HI.U32 R0, R3, c[0x0][0x3b8], RZ ;  /* 0x0000ee0003000a27 */ /* 0x000fca00078e00ff */
[----:B------:R-:W-:-:S05]  /*0530*/  @P0 SHF.R.U32.HI R223, RZ, c[0x0][0x3bc], R0 ;  /* 0x0000ef00ffdf0a19 */ /* 0x000fca0000011600 */
[----:B------:R-:W-:Y:S02]  /*0540*/  IMAD R4, R223, c[0x0][0x3b4], RZ ;  /* 0x0000ed00df047a24 */ /* 0x000fe400078e02ff */
.L_x_1317:
        /* <DEDUP_REMOVED lines=16> */
.L_x_1318:
        /* <DEDUP_REMOVED lines=9> */
.L_x_1320:
[----:B------:R-:W-:-:S04]  /*06e0*/  MOV R3, c[0x0][0x3dc] ;  /* 0x0000f70000037a02 */ /* 0x000fc80000000f00 */
.L_x_1319:
[----:B-----5:R-:W-:-:S04]  /*06f0*/  IADD3 R3, R3, 0x7f, RZ ;  /* 0x0000007f03037810 */ /* 0x020fc80007ffe0ff */
[----:B------:R-:W-:-:S04]  /*0700*/  SHF.R.S32.HI R0, RZ, 0x1f, R3 ;  /* 0x0000001fff007819 */ /* 0x000fc80000011403 */
[----:B------:R-:W-:-:S04]  /*0710*/  LEA.HI R0, R0, R3, RZ, 0x7 ;  /* 0x0000000300007211 */ /* 0x000fc800078f38ff */
[----:B------:R-:W-:-:S04]  /*0720*/  SHF.R.S32.HI R0, RZ, 0x7, R0 ;  /* 0x00000007ff007819 */ /* 0x000fc80000011400 */
[----:B------:R-:W-:-:S04]  /*0730*/  ISETP.GE.AND P0, PT, R223, R0, PT ;  /* 0x00000000df00720c */ /* 0x000fc80003f06270 */
[----:B------:R-:W-:-:S04]  /*0740*/  SEL R221, R221, 0xffffffff, !P0 ;  /* 0xffffffffdddd7807 */ /* 0x000fc80004000000 */
.L_x_1315:
[----:B------:R-:W-:-:S13]  /*0750*/  ISETP.GE.AND P0, PT, R221, RZ, PT ;  /* 0x000000ffdd00720c */ /* 0x000fda0003f06270 */
[----:B------:R-:W-:Y:S05]  /*0760*/  @!P0 EXIT ;  /* 0x000000000000894d */ /* 0x000fea0003800000 */
[----:B------:R-:W-:Y:S01]  /*0770*/  ISETP.NE.U32.AND P1, PT, RZ, c[0x0][0x2c8], PT ;  /* 0x0000b200ff007a0c */ /* 0x000fe20003f25070 */
[----:B------:R-:W-:Y:S01]  /*0780*/  IMAD.MOV.U32 R0, RZ, RZ, 0x4 ;  /* 0x00000004ff007424 */ /* 0x000fe200078e00ff */
[----:B------:R-:W-:Y:S02]  /*0790*/  ISETP.NE.U32.AND P2, PT, RZ, c[0x0][0x2d0], PT ;  /* 0x0000b400ff007a0c */ /* 0x000fe40003f45070 */
[----:B------:R-:W-:Y:S01]  /*07a0*/  ISETP.NE.AND.EX P1, PT, RZ, c[0x0][0x2cc], PT, P1 ;  /* 0x0000b300ff007a0c */ /* 0x000fe20003f25310 */
[----:B------:R-:W-:Y:S01]  /*07b0*/  IMAD.WIDE R14, R221, R0, c[0x0][0x2c8] ;  /* 0x0000b200dd0e7625 */ /* 0x000fe200078e0200 */
[----:B------:R-:W-:Y:S02]  /*07c0*/  ISETP.NE.U32.AND P0, PT, RZ, c[0x0][0x2d8], PT ;  /* 0x0000b600ff007a0c */ /* 0x000fe40003f05070 */
[----:B------:R-:W-:Y:S02]  /*07d0*/  ISETP.NE.AND.EX P2, PT, RZ, c[0x0][0x2d4], PT, P2 ;  /* 0x0000b500ff007a0c */ /* 0x000fe40003f45320 */
[----:B------:R-:W-:-:S07]  /*07e0*/  ISETP.NE.AND.EX P0, PT, RZ, c[0x0][0x2dc], PT, P0 ;  /* 0x0000b700ff007a0c */ /* 0x000fce0003f05300 */
[----:B-1----:R-:W2:Y:S01]  /*07f0*/  @P1 LDG.E R4, [R14.64] ;  /* 0x000000080e041981 */ /* 0x002ea2000c1e1900 */
[----:B------:R-:W-:-:S03]  /*0800*/  IMAD.WIDE R12, R221, R0, c[0x0][0x2d0] ;  /* 0x0000b400dd0c7625 */ /* 0x000fc600078e0200 */
[----:B------:R-:W3:Y:S01]  /*0810*/  @P1 LDG.E R11, [R14.64] ;  /* 0x000000080e0b1981 */ /* 0x000ee2000c1e1900 */
[----:B------:R-:W-:Y:S02]  /*0820*/  IMAD.MOV.U32 R220, RZ, RZ, c[0x0][0x168] ;  /* 0x00005a00ffdc7624 */ /* 0x000fe400078e00ff */
[----:B------:R-:W-:Y:S01]  /*0830*/  @P0 IMAD.WIDE R16, R221, R0, c[0x0][0x2d8] ;  /* 0x0000b600dd100625 */ /* 0x000fe200078e0200 */
[----:B------:R-:W4:Y:S04]  /*0840*/  @P2 LDG.E R9, [R12.64] ;  /* 0x000000080c092981 */ /* 0x000f28000c1e1900 */
[----:B------:R1:W5:Y:S01]  /*0850*/  @P0 LDG.E R220, [R16.64] ;  /* 0x0000000810dc0981 */ /* 0x000362000c1e1900 */
[----:B------:R-:W-:Y:S01]  /*0860*/  CS2R R6, SRZ ;  /* 0x0000000000067805 */ /* 0x000fe2000001ff00 */
[----:B------:R-:W-:-:S02]  /*0870*/  IMAD.MOV.U32 R219, RZ, RZ, c[0x0][0x198] ;  /* 0x00006600ffdb7624 */ /* 0x000fc400078e00ff */
[----:B--2---:R-:W-:Y:S02]  /*0880*/  @P1 IMAD R3, R221, 0x40, R4 ;  /* 0x00000040dd031824 */ /* 0x004fe400078e0204 */
[----:B------:R-:W-:Y:S02]  /*0890*/  CS2R R4, SRZ ;  /* 0x0000000000047805 */ /* 0x000fe4000001ff00 */
[--C-:B---3--:R-:W-:Y:S01]  /*08a0*/  @P1 SHF.R.S32.HI R5, RZ, 0x1f, R11.reuse ;  /* 0x0000001fff051819 */ /* 0x108fe2000001140b */
[----:B------:R-:W-:Y:S01]  /*08b0*/  @P1 IMAD.MOV.U32 R4, RZ, RZ, R11 ;  /* 0x000000ffff041224 */ /* 0x000fe200078e000b */
[----:B------:R-:W-:Y:S02]  /*08c0*/  @P1 SHF.R.S32.HI R8, RZ, 0x1f, R3 ;  /* 0x0000001fff081819 */ /* 0x000fe40000011403 */
[--C-:B----4-:R-:W-:Y:S01]  /*08d0*/  @P2 SHF.R.S32.HI R7, RZ, 0x1f, R9.reuse ;  /* 0x0000001fff072819 */ /* 0x110fe20000011409 */
[----:B------:R-:W-:Y:S01]  /*08e0*/  @P2 IMAD.MOV.U32 R6, RZ, RZ, R9 ;  /* 0x000000ffff062224 */ /* 0x000fe200078e0009 */
        /* <DEDUP_REMOVED lines=8> */
.L_x_1321:
[----:B-1----:R-:W-:-:S04]  /*0970*/  ISETP.NE.U32.AND P0, PT, RZ, c[0x0][0x2e0], PT ;  /* 0x0000b800ff007a0c */ /* 0x002fc80003f05070 */
[----:B------:R-:W-:-:S13]  /*0980*/  ISETP.NE.AND.EX P0, PT, RZ, c[0x0][0x2e4], PT, P0 ;  /* 0x0000b900ff007a0c */ /* 0x000fda0003f05300 */
[----:B------:R-:W-:Y:S05]  /*0990*/  @!P0 BRA `(.L_x_1322) ;  /* 0x0000003000008947 */ /* 0x000fea0003800000 */
[----:B------:R-:W-:-:S05]  /*09a0*/  IMAD.WIDE R8, R221, R0, c[0x0][0x2e0] ;  /* 0x0000b800dd087625 */ /* 0x000fca00078e0200 */
[----:B------:R1:W5:Y:S01]  /*09b0*/  LDG.E R219, [R8.64] ;  /* 0x0000000808db7981 */ /* 0x000362000c1e1900 */
[----:B------:R-:W-:Y:S05]  /*09c0*/  BRA `(.L_x_1323) ;  /* 0x0000004000007947 */ /* 0x000fea0003800000 */
.L_x_1322:
[----:B------:R-:W-:Y:S05]  /*09d0*/  @!P2 BRA `(.L_x_1323) ;  /* 0x000000300000a947 */ /* 0x000fea0003800000 */
[----:B------:R-:W2:Y:S04]  /*09e0*/  LDG.E R219, [R12.64] ;  /* 0x000000080cdb7981 */ /* 0x000ea8000c1e1900 */
[----:B------:R-:W2:Y:S02]  /*09f0*/  LDG.E R0, [R12.64+0x4] ;  /* 0x000004080c007981 */ /* 0x000ea4000c1e1900 */
[----:B--2---:R-:W-:Y:S02]  /*0a00*/  IADD3 R219, -R219, R0, RZ ;  /* 0x00000000dbdb7210 */ /* 0x004fe40007ffe1ff */
.L_x_1323:
[----:B------:R-:W-:Y:S01]  /*0a10*/  IMAD.SHL.U32 R212, R223, 0x80, RZ ;  /* 0x00000080dfd47824 */ /* 0x000fe200078e00ff */
[----:B-1---5:R-:W-:Y:S01]  /*0a20*/  IADD3 R8, R220, 0x3f, RZ ;  /* 0x0000003fdc087810 */ /* 0x022fe20007ffe0ff */
        /* <DEDUP_REMOVED lines=64> */
[----:B------:R-:W-:Y:S01]  /*0e30*/  IMAD R21, R3, 0x60, RZ ;  /* 0x0000006003157824 */ /* 0x000fe200078e02ff */
[----:B------:R-:W-:Y:S01]  /*0e40*/  ISETP.NE.AND P0, PT, R0, 0x1, PT ;  /* 0x000000010000780c */ /* 0x000fe20003f05270 */
[C---:B------:R-:W-:Y:S01]  /*0e50*/  IMAD.SHL.U32 R216, R2.reuse, 0x4, RZ ;  /* 0x0000000402d87824 */ /* 0x040fe200078e00ff */
[CC--:B------:R-:W-:Y:S01]  /*0e60*/  LEA.HI R17, R23.reuse, R2.reuse, RZ, 0x2 ;  /* 0x0000000217117211 */ /* 0x0c0fe200078f10ff */
[----:B------:R-:W-:Y:S01]  /*0e70*/  UMOV UR6, 0x6 ;  /* 0x0000000600067882 */ /* 0x000fe20000000000 */
[----:B------:R-:W-:Y:S01]  /*0e80*/  LEA.HI R10, R23, R2, RZ, 0x4 ;  /* 0x00000002170a7211 */ /* 0x000fe200078f20ff */
[----:B------:R-:W-:Y:S01]  /*0e90*/  ULDC.64 UR4, c[0x0][0x208] ;  /* 0x0000820000047ab9 */ /* 0x000fe20000000a00 */
[----:B------:R-:W-:Y:S01]  /*0ea0*/  LOP3.LUT R235, R17, 0xfffffffc, RZ, 0xc0, !PT ;  /* 0xfffffffc11eb7812 */ /* 0x000fe200078ec0ff */
[----:B------:R-:W-:Y:S01]  /*0eb0*/  USHF.L.U64.HI UR5, UR4, UR6, UR5 ;  /* 0x0000000604057299 */ /* 0x000fe20008010205 */
[----:B------:R-:W-:Y:S01]  /*0ec0*/  SEL R14, R11, RZ, !P2 ;  /* 0x000000ff0b0e7207 */ /* 0x000fe20005000000 */
[----:B------:R-:W-:Y:S01]  /*0ed0*/  USHF.L.U32 UR4, UR4, 0x6, URZ ;  /* 0x0000000604047899 */ /* 0x000fe2000800063f */
[----:B------:R-:W-:Y:S01]  /*0ee0*/  SHF.R.S32.HI R218, RZ, 0x2, R17 ;  /* 0x00000002ffda7819 */ /* 0x000fe20000011411 */
[----:B------:R-:W-:Y:S01]  /*0ef0*/  IMAD.IADD R235, R2, 0x1, -R235 ;  /* 0x0000000102eb7824 */ /* 0x000fe200078e0aeb */
[----:B------:R-:W-:Y:S01]  /*0f00*/  SHF.R.S32.HI R19, RZ, 0x4, R10 ;  /* 0x00000004ff137819 */ /* 0x000fe2000001140a */
[----:B------:R-:W-:Y:S01]  /*0f10*/  @P0 IMAD.HI.U32 R0, R222, c[0x0][0x24c], RZ ;  /* 0x00009300de000a27 */ /* 0x000fe200078e00ff */
[----:B------:R-:W-:-:S02]  /*0f20*/  SHF.R.S32.HI R16, RZ, 0x1f, R2 ;  /* 0x0000001fff107819 */ /* 0x000fc40000011402 */
[----:B------:R-:W-:Y:S01]  /*0f30*/  SHF.R.S32.HI R33, RZ, 0x1f, R222 ;  /* 0x0000001fff217819 */ /* 0x000fe200000114de */
[----:B------:R-:W-:Y:S01]  /*0f40*/  IMAD.SHL.U32 R12, R235, 0x8, RZ ;  /* 0x00000008eb0c7824 */ /* 0x000fe200078e00ff */
[----:B------:R-:W-:Y:S01]  /*0f50*/  @P0 SHF.R.U32.HI R15, RZ, c[0x0][0x250], R0 ;  /* 0x00009400ff0f0a19 */ /* 0x000fe20000011600 */
[----:B------:R-:W-:Y:S01]  /*0f60*/  IMAD.MOV.U32 R207, RZ, RZ, 0x10 ;  /* 0x00000010ffcf7424 */ /* 0x000fe200078e00ff */
[----:B------:R-:W-:Y:S02]  /*0f70*/  SEL R0, R221, RZ, !P2 ;  /* 0x000000ffdd007207 */ /* 0x000fe40005000000 */
[----:B------:R-:W-:Y:S02]  /*0f80*/  SHF.R.S32.HI R20, RZ, 0x1f, R15 ;  /* 0x0000001fff147819 */ /* 0x000fe4000001140f */
[--C-:B------:R-:W-:Y:S02]  /*0f90*/  SHF.R.S32.HI R13, RZ, 0x1f, R12.reuse ;  /* 0x0000001fff0d7819 */ /* 0x100fe4000001140c */
[----:B------:R-:W-:Y:S01]  /*0fa0*/  IADD3 R28, P0, R21, R2, RZ ;  /* 0x00000002151c7210 */ /* 0x000fe20007f1e0ff */
[----:B------:R-:W-:Y:S01]  /*0fb0*/  IMAD R24, R20, c[0x0][0x1e0], RZ ;  /* 0x0000780014187a24 */ /* 0x000fe200078e02ff */
[----:B------:R-:W-:Y:S01]  /*0fc0*/  IADD3 R27, P2, R218, R4, RZ ;  /* 0x00000004da1b7210 */ /* 0x000fe20007f5e0ff */
[----:B------:R-:W-:Y:S01]  /*0fd0*/  IMAD.WIDE.U32 R8, R15, c[0x0][0x1e0], R12 ;  /* 0x000078000f087a25 */ /* 0x000fe200078e000c */
[----:B------:R-:W-:-:S02]  /*0fe0*/  LEA.HI R4, R10, R19, RZ, 0x1 ;  /* 0x000000130a047211 */ /* 0x000fc400078f08ff */
[----:B------:R-:W-:Y:S01]  /*0ff0*/  LEA.HI.X.SX32 R29, R21, R16, 0x1, P0 ;  /* 0x00000010151d7211 */ /* 0x000fe200000f0eff */
[----:B------:R-:W-:Y:S01]  /*1000*/  IMAD R24, R15, c[0x0][0x1e4], R24 ;  /* 0x000079000f187a24 */ /* 0x000fe200078e0218 */
[----:B------:R-:W-:Y:S01]  /*1010*/  IADD3 R34, P0, R218, R6, RZ ;  /* 0x00000006da227210 */ /* 0x000fe20007f1e0ff */
[----:B------:R-:W-:Y:S01]  /*1020*/  IMAD R20, R20, c[0x0][0x1b0], RZ ;  /* 0x00006c0014147a24 */ /* 0x000fe200078e02ff */
[----:B------:R-:W-:Y:S01]  /*1030*/  LOP3.LUT R4, R4, 0xfffffffe, RZ, 0xc0, !PT ;  /* 0xfffffffe04047812 */ /* 0x000fe200078ec0ff */
[----:B------:R-:W-:Y:S01]  /*1040*/  IMAD.IADD R25, R9, 0x1, R24 ;  /* 0x0000000109197824 */ /* 0x000fe200078e0218 */
[----:B------:R-:W-:Y:S01]  /*1050*/  LEA.HI R18, R23, R2, RZ, 0x3 ;  /* 0x0000000217127211 */ /* 0x000fe200078f18ff */
[----:B------:R-:W-:Y:S01]  /*1060*/  IMAD R9, R14, c[0x0][0x1e8], RZ ;  /* 0x00007a000e097a24 */ /* 0x000fe200078e02ff */
[C---:B------:R-:W-:Y:S01]  /*1070*/  ISETP.GE.AND P5, PT, R12.reuse, c[0x0][0x1cc], PT ;  /* 0x000073000c007a0c */ /* 0x040fe20003fa6270 */
[----:B------:R-:W-:Y:S01]  /*1080*/  IMAD.MOV.U32 R24, RZ, RZ, R8 ;  /* 0x000000ffff187224 */ /* 0x000fe200078e0008 */
[----:B------:R-:W-:Y:S01]  /*1090*/  IADD3 R214, R12, 0x40, RZ ;  /* 0x000000400cd67810 */ /* 0x000fe20007ffe0ff */
[C---:B------:R-:W-:Y:S01]  /*10a0*/  IMAD R8, R0.reuse, c[0x0][0x1ec], R9 ;  /* 0x00007b0000087a24 */ /* 0x040fe200078e0209 */
[----:B------:R-:W-:Y:S01]  /*10b0*/  SHF.R.S32.HI R9, RZ, 0x1f, R218 ;  /* 0x0000001fff097819 */ /* 0x000fe200000114da */
[----:B------:R-:W-:Y:S01]  /*10c0*/  IMAD.WIDE.U32 R24, R0, c[0x0][0x1e8], R24 ;  /* 0x00007a0000187a25 */ /* 0x000fe200078e0018 */
[----:B------:R-:W-:-:S02]  /*10d0*/  SEL R226, R221, RZ, !P1 ;  /* 0x000000ffdde27207 */ /* 0x000fc40004800000 */
[----:B------:R-:W-:Y:S01]  /*10e0*/  SEL R11, R11, RZ, !P1 ;  /* 0x000000ff0b0b7207 */ /* 0x000fe20004800000 */
[C---:B------:R-:W-:Y:S02]  /*10f0*/  IMAD.X R36, R9.reuse, 0x1, R5, P2 ;  /* 0x0000000109247824 */ /* 0x040fe400010e0605 */
[----:B------:R-:W-:Y:S01]  /*1100*/  IMAD.X R35, R9, 0x1, R7, P0 ;  /* 0x0000000109237824 */ /* 0x000fe200000e0607 */
[----:B------:R-:W-:Y:S01]  /*1110*/  SHF.R.S32.HI R7, RZ, 0x1f, R3 ;  /* 0x0000001fff077819 */ /* 0x000fe20000011403 */
[----:B------:R-:W-:Y:S02]  /*1120*/  IMAD.IADD R9, R19, 0x1, -R4 ;  /* 0x0000000113097824 */ /* 0x000fe400078e0a04 */
[----:B------:R-:W-:Y:S01]  /*1130*/  IMAD.MOV.U32 R4, RZ, RZ, R24 ;  /* 0x000000ffff047224 */ /* 0x000fe200078e0018 */
[C---:B------:R-:W-:Y:S01]  /*1140*/  IADD3 R24, P0, R216.reuse, R3, RZ ;  /* 0x00000003d8187210 */ /* 0x040fe20007f1e0ff */
[----:B------:R-:W-:Y:S01]  /*1150*/  IMAD.IADD R5, R25, 0x1, R8 ;  /* 0x0000000119057824 */ /* 0x000fe200078e0208 */
[----:B------:R-:W-:Y:S01]  /*1160*/  LEA.HI R8, R23, R2, RZ, 0x5 ;  /* 0x0000000217087211 */ /* 0x000fe200078f28ff */
[----:B------:R-:W-:Y:S01]  /*1170*/  IMAD R3, R33, c[0x0][0x238], RZ ;  /* 0x00008e0021037a24 */ /* 0x000fe200078e02ff */
[----:B------:R-:W-:Y:S01]  /*1180*/  LEA.HI.X.SX32 R25, R216, R7, 0x1, P0 ;  /* 0x00000007d8197211 */ /* 0x000fe200000f0eff */
[----:B------:R-:W-:-:S02]  /*1190*/  IMAD.SHL.U32 R7, R18, 0x8, RZ ;  /* 0x0000000812077824 */ /* 0x000fc400078e00ff */
[----:B------:R-:W-:-:S03]  /*11a0*/  IMAD.WIDE R34, R223, 0x80, R34 ;  /* 0x00000080df227825 */ /* 0x000fc600078e0222 */
[----:B------:R-:W-:Y:S01]  /*11b0*/  LOP3.LUT R7, R7, 0xc0, RZ, 0xc0, !PT ;  /* 0x000000c007077812 */ /* 0x000fe200078ec0ff */
[C---:B------:R-:W-:Y:S02]  /*11c0*/  IMAD R224, R222.reuse, c[0x0][0x23c], R3 ;  /* 0x00008f00dee07a24 */ /* 0x040fe400078e0203 */
[----:B------:R-:W-:Y:S01]  /*11d0*/  IMAD R3, R35, c[0x0][0x1d8], RZ ;  /* 0x0000760023037a24 */ /* 0x000fe200078e02ff */
[----:B------:R-:W-:Y:S01]  /*11e0*/  SHF.R.U32.HI R6, RZ, 0x3, R7 ;  /* 0x00000003ff067819 */ /* 0x000fe20000011607 */
[----:B------:R-:W-:Y:S01]  /*11f0*/  IMAD.WIDE.U32 R28, R222, c[0x0][0x238], R28 ;  /* 0x00008e00de1c7a25 */ /* 0x000fe200078e001c */
[----:B------:R-:W-:-:S03]  /*1200*/  LOP3.LUT R7, R7, 0x18, R12, 0xf8, !PT ;  /* 0x0000001807077812 */ /* 0x000fc600078ef80c */
[C---:B------:R-:W-:Y:S01]  /*1210*/  IMAD R3, R34.reuse, c[0x0][0x1dc], R3 ;  /* 0x0000770022037a24 */ /* 0x040fe200078e0203 */
[----:B------:R-:W-:Y:S01]  /*1220*/  LOP3.LUT R6, R7, R6, RZ, 0x3c, !PT ;  /* 0x0000000607067212 */ /* 0x000fe200078e3cff */
[----:B------:R-:W-:-:S04]  /*1230*/  IMAD.WIDE.U32 R4, R34, c[0x0][0x1d8], R4 ;  /* 0x0000760022047a25 */ /* 0x000fc800078e0004 */
[----:B------:R-:W-:Y:S02]  /*1240*/  IMAD.IADD R225, R29, 0x1, R224 ;  /* 0x000000011de17824 */ /* 0x000fe400078e02e0 */
[----:B------:R-:W-:Y:S01]  /*1250*/  IMAD.MOV.U32 R224, RZ, RZ, R28 ;  /* 0x000000ffffe07224 */ /* 0x000fe200078e001c */
[C---:B------:R-:W-:Y:S01]  /*1260*/  LEA R28, P0, R4.reuse, c[0x0][0x1c0], 0x1 ;  /* 0x00007000041c7a11 */ /* 0x040fe200078008ff */
[----:B------:R-:W-:Y:S02]  /*1270*/  IMAD.IADD R3, R5, 0x1, R3 ;  /* 0x0000000105037824 */ /* 0x000fe400078e0203 */
[----:B------:R-:W-:Y:S02]  /*1280*/  IMAD R19, R33, c[0x0][0x288], RZ ;  /* 0x0000a20021137a24 */ /* 0x000fe400078e02ff */
[----:B------:R-:W-:Y:S01]  /*1290*/  IMAD.MOV.U32 R7, RZ, RZ, c[0x0][0x1d8] ;  /* 0x00007600ff077624 */ /* 0x000fe200078e00ff */
[----:B------:R-:W-:Y:S01]  /*12a0*/  LEA.HI.X R29, R4, c[0x0][0x1c4], R3, 0x1, P0 ;  /* 0x00007100041d7a11 */ /* 0x000fe200000f0c03 */
[C---:B------:R-:W-:Y:S01]  /*12b0*/  IMAD R232, R222.reuse, c[0x0][0x28c], R19 ;  /* 0x0000a300dee87a24 */ /* 0x040fe200078e0213 */
[----:B------:R-:W-:Y:S01]  /*12c0*/  LEA.HI R19, R17, R218, RZ, 0x1 ;  /* 0x000000da11137211 */ /* 0x000fe200078f08ff */
[----:B------:R-:W-:Y:S01]  /*12d0*/  IMAD.MOV.U32 R3, RZ, RZ, c[0x0][0x1dc] ;  /* 0x00007700ff037624 */ /* 0x000fe200078e00ff */
[----:B------:R-:W-:Y:S01]  /*12e0*/  LEA R38, P0, R7, R28, 0x7 ;  /* 0x0000001c07267211 */ /* 0x000fe200078038ff */
[----:B------:R-:W-:Y:S01]  /*12f0*/  IMAD.WIDE.U32 R30, R222, c[0x0][0x270], R24 ;  /* 0x00009c00de1e7a25 */ /* 0x000fe200078e0018 */
[----:B------:R-:W-:-:S02]  /*1300*/  LOP3.LUT R19, R19, 0x7fffffe, RZ, 0xc0, !PT ;  /* 0x07fffffe13137812 */ /* 0x000fc400078ec0ff */
[----:B------:R-:W-:Y:S01]  /*1310*/  LEA.HI.X R39, R7, R29, R3, 0x7, P0 ;  /* 0x0000001d07277211 */ /* 0x000fe200000f3c03 */
[----:B------:R-:W-:Y:S01]  /*1320*/  IMAD.WIDE.U32 R24, R222, c[0x0][0x288], R24 ;  /* 0x0000a200de187a25 */ /* 0x000fe200078e0018 */
[----:B------:R-:W-:Y:S02]  /*1330*/  IADD3 R7, R12, 0x20, RZ ;  /* 0x000000200c077810 */ /* 0x000fe40007ffe0ff */
[----:B------:R-:W-:Y:S01]  /*1340*/  ISETP.GE.AND P0, PT, R214, c[0x0][0x1cc], PT ;  /* 0x00007300d6007a0c */ /* 0x000fe20003f06270 */
[----:B------:R-:W-:Y:S01]  /*1350*/  IMAD.IADD R5, R219, 0x1, -R212 ;  /* 0x00000001db057824 */ /* 0x000fe200078e0ad4 */
[----:B------:R-:W-:Y:S01]  /*1360*/  ISETP.GE.AND P6, PT, R7, c[0x0][0x1cc], PT ;  /* 0x0000730007007a0c */ /* 0x000fe20003fc6270 */
[----:B------:R-:W-:Y:S01]  /*1370*/  IMAD.IADD R233, R25, 0x1, R232 ;  /* 0x0000000119e97824 */ /* 0x000fe200078e02e8 */
[----:B------:R-:W-:Y:S01]  /*1380*/  SHF.R.S32.HI R25, RZ, 0x5, R8 ;  /* 0x00000005ff197819 */ /* 0x000fe20000011408 */
[----:B------:R-:W-:Y:S01]  /*1390*/  IMAD.IADD R3, R5, 0x1, -R218 ;  /* 0x0000000105037824 */ /* 0x000fe200078e0ada */
[----:B------:R-:W-:Y:S01]  /*13a0*/  SHF.R.S32.HI R17, RZ, 0x1f, R17 ;  /* 0x0000001fff117819 */ /* 0x000fe20000011411 */
[----:B------:R-:W-:-:S02]  /*13b0*/  IMAD.IADD R16, R218, 0x1, -R19 ;  /* 0x00000001da107824 */ /* 0x000fc400078e0a13 */
[----:B------:R-:W-:Y:S01]  /*13c0*/  IMAD R20, R15, c[0x0][0x1b4], R20 ;  /* 0x00006d000f147a24 */ /* 0x000fe200078e0214 */
[----:B------:R-:W-:Y:S01]  /*13d0*/  ISETP.LT.OR P4, PT, R3, 0x1, P5 ;  /* 0x000000010300780c */ /* 0x000fe20002f81670 */
[----:B------:R-:W-:Y:S01]  /*13e0*/  IMAD R19, R25, 0x8, R16 ;  /* 0x0000000819137824 */ /* 0x000fe200078e0210 */
[----:B------:R-:W-:Y:S01]  /*13f0*/  ISETP.LT.OR P3, PT, R3, 0x1, P6 ;  /* 0x000000010300780c */ /* 0x000fe20003761670 */
[----:B------:R-:W-:Y:S01]  /*1400*/  IMAD.WIDE.U32 R40, R15, c[0x0][0x1b0], R12 ;  /* 0x00006c000f287a25 */ /* 0x000fe200078e000c */
[----:B------:R-:W-:Y:S02]  /*1410*/  ISETP.LT.OR P2, PT, R3, 0x1, P0 ;  /* 0x000000010300780c */ /* 0x000fe40000741670 */
[----:B------:R-:W-:Y:S01]  /*1420*/  LOP3.LUT R15, R18, 0xfffffff8, RZ, 0xc0, !PT ;  /* 0xfffffff8120f7812 */ /* 0x000fe200078ec0ff */
[----:B------:R-:W-:Y:S01]  /*1430*/  IMAD.U32 R6, R19, 0x20, R6 ;  /* 0x0000002013067824 */ /* 0x000fe200078e0006 */
[----:B------:R-:W-:Y:S01]  /*1440*/  ISETP.LT.OR P6, PT, R3, 0x41, P6 ;  /* 0x000000410300780c */ /* 0x000fe200037c1670 */
[----:B------:R-:W-:Y:S01]  /*1450*/  IMAD R21, R33, c[0x0][0x270], RZ ;  /* 0x00009c0021157a24 */ /* 0x000fe200078e02ff */
[----:B------:R-:W-:Y:S01]  /*1460*/  ISETP.LT.OR P0, PT, R3, 0x41, P0 ;  /* 0x000000410300780c */ /* 0x000fe20000701670 */
[----:B------:R-:W-:Y:S01]  /*1470*/  IMAD.SHL.U32 R6, R6, 0x2, RZ ;  /* 0x0000000206067824 */ /* 0x000fe200078e00ff */
[----:B------:R-:W-:Y:S01]  /*1480*/  LEA.HI R16, R8, R25, RZ, 0x1 ;  /* 0x0000001908107211 */ /* 0x000fe200078f08ff */
[----:B------:R-:W-:Y:S01]  /*1490*/  IMAD.IADD R204, R2, 0x1, -R15 ;  /* 0x0000000102cc7824 */ /* 0x000fe200078e0a0f */
[----:B------:R-:W-:Y:S01]  /*14a0*/  LOP3.LUT R15, R10, 0xfffffff0, RZ, 0xc0, !PT ;  /* 0xfffffff00a0f7812 */ /* 0x000fe200078ec0ff */
[----:B------:R-:W-:Y:S01]  /*14b0*/  IMAD R236, R222, c[0x0][0x274], R21 ;  /* 0x00009d00deec7a24 */ /* 0x000fe200078e0215 */
[----:B------:R-:W-:Y:S01]  /*14c0*/  @!PT LDS RZ, [RZ] ;  /* 0x00000000fffff984 */ /* 0x000fe20000000800 */
[----:B------:R-:W-:Y:S01]  /*14d0*/  @!PT LDS RZ, [RZ] ;  /* 0x00000000fffff984 */ /* 0x000fe20000000800 */
[----:B------:R-:W-:Y:S01]  /*14e0*/  @!PT LDS RZ, [RZ] ;  /* 0x00000000fffff984 */ /* 0x000fe20000000800 */
[----:B------:R1:W-:Y:S01]  /*14f0*/  LDGSTS.E.BYPASS.LTC128B.128 [R6+0x6080], [R28.64], !P4 ;  /* 0x060800001c067fae */ /* 0x0003e2000e101d48 */
[----:B------:R-:W-:Y:S01]  /*1500*/  ISETP.GE.AND P4, PT, R214, c[0x0][0x19c], PT ;  /* 0x00006700d6007a0c */ /* 0x000fe20003f86270 */
[----:B------:R-:W-:Y:S01]  /*1510*/  IMAD.IADD R41, R41, 0x1, R20 ;  /* 0x0000000129297824 */ /* 0x000fe200078e0214 */
[----:B------:R-:W-:Y:S01]  /*1520*/  LEA.HI R10, R204, R204, RZ, 0x1 ;  /* 0x000000cccc0a7211 */ /* 0x000fe200078f08ff */
[----:B------:R1:W-:Y:S01]  /*1530*/  LDGSTS.E.BYPASS.LTC128B.128 [R6+0x8080], [R28.64+0x40], !P3 ;  /* 0x080800401c067fae */ /* 0x0003e2000d901d48 */
[----:B------:R-:W-:Y:S01]  /*1540*/  ISETP.LT.OR P3, PT, R3, 0x41, P5 ;  /* 0x000000410300780c */ /* 0x000fe20002f61670 */
[----:B------:R-:W-:Y:S01]  /*1550*/  IMAD.IADD R22, R2, 0x1, -R15 ;  /* 0x0000000102167824 */ /* 0x000fe200078e0a0f */
[----:B------:R-:W-:Y:S01]  /*1560*/  ISETP.GE.AND P5, PT, R12, c[0x0][0x19c], PT ;  /* 0x000067000c007a0c */ /* 0x000fe20003fa6270 */
[----:B------:R1:W-:Y:S01]  /*1570*/  LDGSTS.E.BYPASS.LTC128B.128 [R6+0xa080], [R28.64+0x80], !P2 ;  /* 0x0a0800801c067fae */ /* 0x0003e2000d101d48 */
[----:B------:R-:W-:Y:S01]  /*1580*/  ISETP.GE.AND P2, PT, R7, c[0x0][0x19c], PT ;  /* 0x0000670007007a0c */ /* 0x000fe20003f46270 */
[----:B------:R-:W-:Y:S01]  /*1590*/  IMAD.MOV.U32 R232, RZ, RZ, R24 ;  /* 0x000000ffffe87224 */ /* 0x000fe200078e0018 */
[C---:B------:R-:W-:Y:S01]  /*15a0*/  ISETP.LT.OR P1, PT, R3.reuse, 0x1, P5 ;  /* 0x000000010300780c */ /* 0x040fe20002f21670 */
[----:B------:R-:W-:Y:S01]  /*15b0*/  IMAD.WIDE.U32 R40, R0, c[0x0][0x1b8], R40 ;  /* 0x00006e0000287a25 */ /* 0x000fe200078e0028 */
[----:B------:R-:W-:-:S02]  /*15c0*/  ISETP.LT.OR P5, PT, R3, 0x41, P5 ;  /* 0x000000410300780c */ /* 0x000fc40002fa1670 */
[----:B------:R-:W-:Y:S01]  /*15d0*/  SHF.R.S32.HI R21, RZ, 0x1f, R22 ;  /* 0x0000001fff157819 */ /* 0x000fe20000011416 */
[----:B------:R-:W-:Y:S01]  /*15e0*/  IMAD R4, R36, c[0x0][0x178], RZ ;  /* 0x00005e0024047a24 */ /* 0x000fe200078e02ff */
[----:B------:R-:W-:Y:S01]  /*15f0*/  LOP3.LUT R16, R16, 0xfffffffe, RZ, 0xc0, !PT ;  /* 0xfffffffe10107812 */ /* 0x000fe200078ec0ff */
[----:B------:R2:W-:Y:S01]  /*1600*/  LDGSTS.E.BYPASS.LTC128B.128 [R6+0x7080], [R38.64], !P3 ;  /* 0x0708000026067fae */ /* 0x0005e2000d901d48 */
[----:B------:R-:W-:Y:S01]  /*1610*/  ISETP.LT.OR P3, PT, R3, 0x1, P2 ;  /* 0x000000010300780c */ /* 0x000fe20001761670 */
[----:B------:R-:W-:Y:S01]  /*1620*/  IMAD.IADD R237, R31, 0x1, R236 ;  /* 0x000000011fed7824 */ /* 0x000fe200078e02ec */
[C---:B------:R-:W-:Y:S01]  /*1630*/  ISETP.LT.OR P2, PT, R3.reuse, 0x41, P2 ;  /* 0x000000410300780c */ /* 0x040fe20001741670 */
[----:B------:R2:W-:Y:S01]  /*1640*/  LDGSTS.E.BYPASS.LTC128B.128 [R6+0x9080], [R38.64+0x40], !P6 ;  /* 0x0908004026067fae */ /* 0x0005e2000f101d48 */
[----:B------:R-:W-:Y:S01]  /*1650*/  ISETP.LT.OR P6, PT, R3, 0x1, P4 ;  /* 0x000000010300780c */ /* 0x000fe200027c1670 */
[----:B------:R-:W-:Y:S01]  /*1660*/  IMAD.IADD R16, R25, 0x1, -R16 ;  /* 0x0000000119107824 */ /* 0x000fe200078e0a10 */
[----:B------:R-:W-:Y:S01]  /*1670*/  ISETP.LT.OR P4, PT, R3, 0x41, P4 ;  /* 0x000000410300780c */ /* 0x000fe20002781670 */
[----:B------:R-:W-:Y:S01]  /*1680*/  IMAD.MOV.U32 R236, RZ, RZ, R30 ;  /* 0x000000ffffec7224 */ /* 0x000fe200078e001e */
[-C--:B------:R-:W-:Y:S01]  /*1690*/  LEA.HI R3, R22, R22.reuse, RZ, 0x1 ;  /* 0x0000001616037211 */ /* 0x080fe200078f08ff */
[----:B------:R-:W-:Y:S01]  /*16a0*/  IMAD.SHL.U32 R202, R16, 0x400, RZ ;  /* 0x0000040010ca7824 */ /* 0x000fe200078e00ff */
[----:B------:R-:W-:Y:S01]  /*16b0*/  LOP3.LUT R15, R10, 0x7fffffe, RZ, 0xc0, !PT ;  /* 0x07fffffe0a0f7812 */ /* 0x000fe200078ec0ff */
[----:B------:R-:W-:Y:S01]  /*16c0*/  IMAD R19, R27, c[0x0][0x17c], R4 ;  /* 0x00005f001b137a24 */ /* 0x000fe200078e0204 */
[----:B------:R-:W-:Y:S01]  /*16d0*/  LEA.HI R21, R21, R22, RZ, 0x3 ;  /* 0x0000001615157211 */ /* 0x000fe200078f18ff */
[----:B------:R-:W-:Y:S01]  /*16e0*/  IMAD R235, R235, 0x2, R202 ;  /* 0x00000002ebeb7824 */ /* 0x000fe200078e02ca */
[----:B------:R2:W-:Y:S01]  /*16f0*/  LDGSTS.E.BYPASS.LTC128B.128 [R6+0xb080], [R38.64+0x80], !P0 ;  /* 0x0b08008026067fae */ /* 0x0005e2000c101d48 */
[----:B------:R-:W-:Y:S01]  /*1700*/  IMAD.IADD R24, R204, 0x1, -R15 ;  /* 0x00000001cc187824 */ /* 0x000fe200078e0a0f */
[----:B-1----:R-:W-:Y:S01]  /*1710*/  LOP3.LUT R29, R3, 0x7fffffe, RZ, 0xc0, !PT ;  /* 0x07fffffe031d7812 */ /* 0x002fe200078ec0ff */
[----:B------:R-:W-:Y:S01]  /*1720*/  IMAD.WIDE.U32 R30, R27, c[0x0][0x178], R12 ;  /* 0x00005e001b1e7a25 */ /* 0x000fe200078e000c */
[----:B------:R-:W-:-:S02]  /*1730*/  LOP3.LUT R15, R21, 0xfffffff8, RZ, 0xc0, !PT ;  /* 0xfffffff8150f7812 */ /* 0x000fc400078ec0ff */
[----:B------:R-:W-:Y:S01]  /*1740*/  SHF.R.S32.HI R21, RZ, 0x3, R21 ;  /* 0x00000003ff157819 */ /* 0x000fe20000011415 */
[----:B------:R-:W-:Y:S01]  /*1750*/  IMAD.IADD R20, R22, 0x1, -R29 ;  /* 0x0000000116147824 */ /* 0x000fe200078e0a1d */
[----:B------:R-:W-:Y:S01]  /*1760*/  LEA.HI R4, R23, R2, RZ, 0x6 ;  /* 0x0000000217047211 */ /* 0x000fe200078f30ff */
[----:B------:R-:W-:Y:S01]  /*1770*/  IMAD R29, R14, c[0x0][0x1b8], RZ ;  /* 0x00006e000e1d7a24 */ /* 0x000fe200078e02ff */
[----:B------:R-:W-:Y:S01]  /*1780*/  SHF.R.S32.HI R32, RZ, 0x1, R3 ;  /* 0x00000001ff207819 */ /* 0x000fe20000011403 */
[C---:B------:R-:W-:Y:S01]  /*1790*/  IMAD R203, R21.reuse, 0x8, R20 ;  /* 0x0000000815cb7824 */ /* 0x040fe200078e0214 */
[----:B------:R-:W-:Y:S01]  /*17a0*/  SHF.R.S32.HI R4, RZ, 0x6, R4 ;  /* 0x00000006ff047819 */ /* 0x000fe20000011404 */
[----:B------:R-:W-:Y:S01]  /*17b0*/  IMAD R14, R0, c[0x0][0x1bc], R29 ;  /* 0x00006f00000e7a24 */ /* 0x000fe200078e021d */
[----:B------:R-:W-:Y:S01]  /*17c0*/  SHF.R.S32.HI R3, RZ, 0x1f, R3 ;  /* 0x0000001fff037819 */ /* 0x000fe20000011403 */
[----:B------:R-:W-:Y:S01]  /*17d0*/  IMAD R202, R21, 0x200, R202 ;  /* 0x0000020015ca7824 */ /* 0x000fe200078e02ca */
[----:B------:R-:W-:Y:S01]  /*17e0*/  LEA.HI R17, R17, R218, RZ, 0x3 ;  /* 0x000000da11117211 */ /* 0x000fe200078f18ff */
[----:B------:R-:W-:Y:S01]  /*17f0*/  IMAD.IADD R41, R41, 0x1, R14 ;  /* 0x0000000129297824 */ /* 0x000fe200078e020e */
[----:B------:R-:W-:Y:S01]  /*1800*/  LEA.HI R3, R3, R32, RZ, 0x2 ;  /* 0x0000002003037211 */ /* 0x000fe200078f10ff */
[----:B------:R-:W-:Y:S01]  /*1810*/  IMAD R21, R35, c[0x0][0x1a8], RZ ;  /* 0x00006a0023157a24 */ /* 0x000fe200078e02ff */
[----:B------:R-:W-:Y:S01]  /*1820*/  LOP3.LUT R17, R17, 0xfffffff8, RZ, 0xc0, !PT ;  /* 0xfffffff811117812 */ /* 0x000fe200078ec0ff */
[----:B------:R-:W-:Y:S01]  /*1830*/  IMAD.WIDE.U32 R40, R34, c[0x0][0x1a8], R40 ;  /* 0x00006a0022287a25 */ /* 0x000fe200078e0028 */
[----:B------:R-:W-:-:S02]  /*1840*/  LOP3.LUT R3, R3, 0xfffffffc, RZ, 0xc0, !PT ;  /* 0xfffffffc03037812 */ /* 0x000fc400078ec0ff */
[----:B------:R-:W-:Y:S01]  /*1850*/  IADD3 R234, R6, 0xc080, RZ ;  /* 0x0000c08006ea7810 */ /* 0x000fe20007ffe0ff */
[----:B------:R-:W-:Y:S01]  /*1860*/  IMAD R0, R34, c[0x0][0x1ac], R21 ;  /* 0x00006b0022007a24 */ /* 0x000fe200078e0215 */
[----:B------:R-:W-:Y:S01]  /*1870*/  LEA R34, P0, R40, c[0x0][0x190], 0x1 ;  /* 0x0000640028227a11 */ /* 0x000fe200078008ff */
[----:B------:R-:W-:Y:S01]  /*1880*/  IMAD.IADD R31, R31, 0x1, R19 ;  /* 0x000000011f1f7824 */ /* 0x000fe200078e0213 */
[----:B------:R-:W-:Y:S01]  /*1890*/  IADD3 R231, R6, 0x12080, RZ ;  /* 0x0001208006e77810 */ /* 0x000fe20007ffe0ff */
[----:B------:R-:W-:Y:S02]  /*18a0*/  IMAD.IADD R0, R41, 0x1, R0 ;  /* 0x0000000129007824 */ /* 0x000fe400078e0200 */
[----:B------:R-:W-:Y:S02]  /*18b0*/  IMAD.MOV.U32 R29, RZ, RZ, c[0x0][0x1a8] ;  /* 0x00006a00ff1d7624 */ /* 0x000fe400078e00ff */
[----:B------:R-:W-:Y:S01]  /*18c0*/  IMAD R19, R33, c[0x0][0x180], RZ ;  /* 0x0000600021137a24 */ /* 0x000fe200078e02ff */
[----:B------:R-:W-:Y:S01]  /*18d0*/  LEA.HI.X R35, R40, c[0x0][0x194], R0, 0x1, P0 ;  /* 0x0000650028237a11 */ /* 0x000fe200000f0c00 */
[----:B------:R-:W-:Y:S01]  /*18e0*/  IMAD.WIDE.U32 R228, R222, c[0x0][0x180], R30 ;  /* 0x00006000dee47a25 */ /* 0x000fe200078e001e */
[----:B------:R-:W-:-:S02]  /*18f0*/  SHF.R.S32.HI R0, RZ, 0x1f, R245 ;  /* 0x0000001fff007819 */ /* 0x000fc400000114f5 */
[----:B------:R-:W-:Y:S01]  /*1900*/  LEA R30, P0, R29, R34, 0x7 ;  /* 0x000000221d1e7211 */ /* 0x000fe200078038ff */
[----:B------:R-:W-:Y:S01]  /*1910*/  IMAD R31, R245, UR5, RZ ;  /* 0x00000005f51f7c24 */ /* 0x000fe2000f8e02ff */
[----:B------:R1:W-:Y:S01]  /*1920*/  LDGSTS.E.BYPASS.LTC128B.128 [R6+0x80], [R34.64], !P1 ;  /* 0x0008000022067fae */ /* 0x0003e2000c901d48 */
[----:B------:R-:W-:Y:S01]  /*1930*/  IMAD.MOV.U32 R21, RZ, RZ, c[0x0][0x1ac] ;  /* 0x00006b00ff157624 */ /* 0x000fe200078e00ff */
[----:B------:R-:W-:Y:S01]  /*1940*/  ISETP.GE.AND P1, PT, R214, c[0x0][0x16c], PT ;  /* 0x00005b00d6007a0c */ /* 0x000fe20003f26270 */
[----:B------:R-:W-:Y:S01]  /*1950*/  IMAD R19, R222, c[0x0][0x184], R19 ;  /* 0x00006100de137a24 */ /* 0x000fe200078e0213 */
[----:B------:R1:W-:Y:S01]  /*1960*/  LDGSTS.E.BYPASS.LTC128B.128 [R6+0x2080], [R34.64+0x40], !P3 ;  /* 0x0208004022067fae */ /* 0x0003e2000d901d48 */
[----:B------:R-:W-:Y:S01]  /*1970*/  IMAD R14, R0, UR4, R31 ;  /* 0x00000004000e7c24 */ /* 0x000fe2000f8e021f */
[----:B------:R-:W-:Y:S01]  /*1980*/  LEA.HI.X R31, R29, R35, R21, 0x7, P0 ;  /* 0x000000231d1f7211 */ /* 0x000fe200000f3c15 */
[----:B------:R-:W-:Y:S01]  /*1990*/  IMAD.IADD R229, R229, 0x1, R19 ;  /* 0x00000001e5e57824 */ /* 0x000fe200078e0213 */
[----:B------:R-:W-:Y:S01]  /*19a0*/  ISETP.GE.AND P0, PT, R12, c[0x0][0x16c], PT ;  /* 0x00005b000c007a0c */ /* 0x000fe20003f06270 */
[----:B------:R-:W-:Y:S01]  /*19b0*/  IMAD R19, R11, c[0x0][0x188], RZ ;  /* 0x000062000b137a24 */ /* 0x000fe200078e02ff */
[----:B------:R1:W-:Y:S01]  /*19c0*/  LDGSTS.E.BYPASS.LTC128B.128 [R6+0x4080], [R34.64+0x80], !P6 ;  /* 0x0408008022067fae */ /* 0x0003e2000f101d48 */
[----:B------:R-:W-:Y:S01]  /*19d0*/  IMAD R0, R0, c[0x0][0x178], RZ ;  /* 0x00005e0000007a24 */ /* 0x000fe200078e02ff */
[----:B------:R-:W-:Y:S01]  /*19e0*/  SEL R215, RZ, 0x1, P0 ;  /* 0x00000001ffd77807 */ /* 0x000fe20000000000 */
[----:B------:R-:W-:Y:S01]  /*19f0*/  IMAD.WIDE.U32 R28, R245, c[0x0][0x178], RZ ;  /* 0x00005e00f51c7a25 */ /* 0x000fe200078e00ff */
[----:B------:R-:W-:Y:S01]  /*1a00*/  ISETP.GE.AND P0, PT, R7, c[0x0][0x16c], PT ;  /* 0x00005b0007007a0c */ /* 0x000fe20003f06270 */
[----:B------:R3:W-:Y:S02]  /*1a10*/  LDGSTS.E.BYPASS.LTC128B.128 [R6+0x1080], [R30.64], !P5 ;  /* 0x010800001e067fae */ /* 0x0007e4000e901d48 */
[----:B------:R-:W-:-:S02]  /*1a20*/  IMAD R19, R226, c[0x0][0x18c], R19 ;  /* 0x00006300e2137a24 */ /* 0x000fc400078e0213 */
[----:B------:R-:W-:Y:S01]  /*1a30*/  IMAD R21, R245, c[0x0][0x17c], R0 ;  /* 0x00005f00f5157a24 */ /* 0x000fe200078e0200 */
[----:B------:R-:W-:Y:S01]  /*1a40*/  SEL R0, RZ, 0x2, P0 ;  /* 0x00000002ff007807 */ /* 0x000fe20000000000 */
[----:B------:R-:W-:Y:S01]  /*1a50*/  IMAD.WIDE.U32 R228, R226, c[0x0][0x188], R228 ;  /* 0x00006200e2e47a25 */ /* 0x000fe200078e00e4 */
[----:B------:R3:W-:Y:S03]  /*1a60*/  LDGSTS.E.BYPASS.LTC128B.128 [R6+0x3080], [R30.64+0x40], !P2 ;  /* 0x030800401e067fae */ /* 0x0007e6000d101d48 */
[----:B------:R-:W-:Y:S01]  /*1a70*/  IMAD.IADD R15, R22, 0x1, -R15 ;  /* 0x00000001160f7824 */ /* 0x000fe200078e0a0f */
[----:B------:R-:W-:Y:S01]  /*1a80*/  SEL R22, RZ, 0x4, P1 ;  /* 0x00000004ff167807 */ /* 0x000fe20000800000 */
[----:B------:R-:W-:Y:S01]  /*1a90*/  IMAD.IADD R21, R29, 0x1, R21 ;  /* 0x000000011d157824 */ /* 0x000fe200078e0215 */
[----:B------:R3:W-:Y:S01]  /*1aa0*/  LDGSTS.E.BYPASS.LTC128B.128 [R6+0x5080], [R30.64+0x80], !P4 ;  /* 0x050800801e067fae */ /* 0x0007e2000e101d48 */
[----:B------:R-:W-:Y:S01]  /*1ab0*/  IMAD.IADD R208, R229, 0x1, R19 ;  /* 0x00000001e5d07824 */ /* 0x000fe200078e0213 */
[----:B------:R-:W-:Y:S01]  /*1ac0*/  LEA R19, P1, R28, R228, 0x6 ;  /* 0x000000e41c137211 */ /* 0x000fe200078230ff */
[----:B------:R-:W-:Y:S01]  /*1ad0*/  IMAD.SHL.U32 R204, R204, 0x40, RZ ;  /* 0x00000040cccc7824 */ /* 0x000fe200078e00ff */
[----:B------:R-:W-:Y:S01]  /*1ae0*/  IADD3 R22, R22, R0, R215 ;  /* 0x0000000016167210 */ /* 0x000fe20007ffe0d7 */
[----:B------:R-:W-:Y:S01]  /*1af0*/  IMAD R211, R11, c[0x0][0x278], RZ ;  /* 0x00009e000bd37a24 */ /* 0x000fe200078e02ff */
[----:B------:R-:W-:Y:S01]  /*1b00*/  LEA.HI.X R0, R28, R208, R21, 0x6, P1 ;  /* 0x000000d01c007211 */ /* 0x000fe200008f3415 */
[----:B------:R-:W-:Y:S01]  /*1b10*/  IMAD R205, R9, 0x4, R4 ;  /* 0x0000000409cd7824 */ /* 0x000fe200078e0204 */
[----:B------:R-:W-:Y:S01]  /*1b20*/  ISETP.GT.AND P1, PT, R2, 0xf, PT ;  /* 0x0000000f0200780c */ /* 0x000fe20003f24270 */
[----:B------:R-:W-:Y:S01]  /*1b30*/  IMAD.SHL.U32 R21, R245, 0x40, RZ ;  /* 0x00000040f5157824 */ /* 0x000fe200078e00ff */
[C---:B------:R-:W-:Y:S01]  /*1b40*/  LEA R28, P3, R19.reuse, c[0x0][0x160], 0x1 ;  /* 0x00005800131c7a11 */ /* 0x040fe200078608ff */
[----:B------:R-:W-:Y:S01]  /*1b50*/  IMAD.WIDE.U32 R236, R226, c[0x0][0x278], R236 ;  /* 0x00009e00e2ec7a25 */ /* 0x000fe200078e00ec */
[----:B------:R-:W-:Y:S01]  /*1b60*/  LOP3.LUT R204, R204, 0x1c0, RZ, 0xc0, !PT ;  /* 0x000001c0cccc7812 */ /* 0x000fe200078ec0ff */
[----:B------:R-:W0:Y:S01]  /*1b70*/  LDGDEPBAR ;  /* 0x00000000000079af */ /* 0x000e220000000000 */
[----:B------:R-:W-:Y:S01]  /*1b80*/  LEA.HI.X R29, R19, c[0x0][0x164], R0, 0x1, P3 ;  /* 0x00005900131d7a11 */ /* 0x000fe200018f0c00 */
[----:B------:R-:W-:Y:S01]  /*1b90*/  IMAD.SHL.U32 R25, R25, 0x10, RZ ;  /* 0x0000001019197824 */ /* 0x000fe200078e00ff */
[----:B------:R-:W-:Y:S01]  /*1ba0*/  SHF.R.S32.HI R19, RZ, 0x1f, R21 ;  /* 0x0000001fff137819 */ /* 0x000fe20000011415 */
[----:B------:R-:W-:Y:S01]  /*1bb0*/  IMAD R211, R226, c[0x0][0x27c], R211 ;  /* 0x00009f00e2d37a24 */ /* 0x000fe200078e02d3 */
[----:B------:R-:W-:Y:S01]  /*1bc0*/  LEA.HI R0, R23, R2, RZ, 0x7 ;  /* 0x0000000217007211 */ /* 0x000fe200078f38ff */
[----:B------:R-:W-:Y:S01]  /*1bd0*/  IMAD R205, R205, 0x8, R24 ;  /* 0x00000008cdcd7824 */ /* 0x000fe200078e0218 */
[----:B------:R-:W-:Y:S01]  /*1be0*/  LOP3.LUT R25, R204, 0x30, R25, 0xf8, !PT ;  /* 0x00000030cc197812 */ /* 0x000fe200078ef819 */
[----:B------:R-:W-:Y:S01]  /*1bf0*/  IMAD R36, R36, c[0x0][0x208], RZ ;  /* 0x0000820024247a24 */ /* 0x000fe200078e02ff */
[----:B------:R-:W-:Y:S01]  /*1c00*/  @!P1 IADD3 R24, P3, R21, R236, RZ ;  /* 0x000000ec15189210 */ /* 0x000fe20007f7e0ff */
[----:B------:R-:W-:Y:S01]  /*1c10*/  IMAD.IADD R211, R237, 0x1, R211 ;  /* 0x00000001edd37824 */ /* 0x000fe200078e02d3 */
[----:B------:R-:W-:Y:S01]  /*1c20*/  SHF.R.U32.HI R204, RZ, 0x3, R204 ;  /* 0x00000003ffcc7819 */ /* 0x000fe200000116cc */
[----:B------:R-:W-:Y:S01]  /*1c30*/  IMAD R36, R27, c[0x0][0x20c], R36 ;  /* 0x000083001b247a24 */ /* 0x000fe200078e0224 */
[----:B------:R-:W-:Y:S01]  /*1c40*/  LOP3.LUT R25, R25, 0x8, R18, 0xf8, !PT ;  /* 0x0000000819197812 */ /* 0x000fe200078ef812 */
[----:B------:R-:W-:Y:S01]  /*1c50*/  IMAD.WIDE.U32 R26, R27, c[0x0][0x208], R12 ;  /* 0x000082001b1a7a25 */ /* 0x000fe200078e000c */
[----:B------:R-:W-:-:S02]  /*1c60*/  SHF.R.U32.HI R0, RZ, 0x4, R0 ;  /* 0x00000004ff007819 */ /* 0x000fc40000011600 */
[----:B------:R-:W-:Y:S01]  /*1c70*/  LOP3.LUT R204, R25, R204, RZ, 0x3c, !PT ;  /* 0x000000cc19cc7212 */ /* 0x000fe200078e3cff */
[----:B------:R-:W-:Y:S01]  /*1c80*/  @!P1 IMAD.X R23, R19, 0x1, R211, P3 ;  /* 0x0000000113179824 */ /* 0x000fe200018e06d3 */
[----:B------:R-:W-:Y:S01]  /*1c90*/  ISETP.GE.AND P3, PT, R12, c[0x0][0x1fc], PT ;  /* 0x00007f000c007a0c */ /* 0x000fe20003f66270 */
[----:B------:R-:W-:Y:S01]  /*1ca0*/  IMAD.IADD R37, R27, 0x1, R36 ;  /* 0x000000011b257824 */ /* 0x000fe200078e0224 */
[----:B------:R-:W-:Y:S01]  /*1cb0*/  LOP3.LUT P5, RZ, R22, 0x2, RZ, 0xc0, !PT ;  /* 0x0000000216ff7812 */ /* 0x000fe200078ac0ff */
[----:B------:R-:W-:Y:S01]  /*1cc0*/  IMAD.SHL.U32 R27, R9, 0x10, RZ ;  /* 0x00000010091b7824 */ /* 0x000fe200078e00ff */
[----:B------:R-:W-:Y:S01]  /*1cd0*/  SEL R25, RZ, 0x1, P3 ;  /* 0x00000001ff197807 */ /* 0x000fe20001800000 */
[----:B------:R-:W-:Y:S01]  /*1ce0*/  IMAD.MOV.U32 R36, RZ, RZ, R26 ;  /* 0x000000ffff247224 */ /* 0x000fe200078e001a */
[----:B------:R-:W-:Y:S01]  /*1cf0*/  ISETP.GE.AND P3, PT, R7, c[0x0][0x1fc], PT ;  /* 0x00007f0007007a0c */ /* 0x000fe20003f66270 */
[----:B------:R-:W-:Y:S01]  /*1d00*/  IMAD R33, R33, c[0x0][0x210], RZ ;  /* 0x0000840021217a24 */ /* 0x000fe200078e02ff */
[----:B------:R-:W-:Y:S01]  /*1d10*/  LOP3.LUT R27, R27, 0x10, RZ, 0xc0, !PT ;  /* 0x000000101b1b7812 */ /* 0x000fe200078ec0ff */
[----:B------:R-:W-:Y:S01]  /*1d20*/  IMAD.WIDE.U32 R36, R222, c[0x0][0x210], R36 ;  /* 0x00008400de247a25 */ /* 0x000fe200078e0024 */
[----:B------:R-:W-:-:S02]  /*1d30*/  SEL R20, RZ, 0xffffffff, P3 ;  /* 0xffffffffff147807 */ /* 0x000fc40001800000 */
[----:B------:R-:W-:Y:S01]  /*1d40*/  @!P1 LEA R26, P3, R24, c[0x0][0x258], 0x2 ;  /* 0x00009600181a9a11 */ /* 0x000fe200078610ff */
[----:B------:R-:W-:Y:S01]  /*1d50*/  IMAD R33, R222, c[0x0][0x214], R33 ;  /* 0x00008500de217a24 */ /* 0x000fe200078e0221 */
[----:B------:R-:W-:Y:S01]  /*1d60*/  LOP3.LUT R0, R27, 0x8, R0, 0xf8, !PT ;  /* 0x000000081b007812 */ /* 0x000fe200078ef800 */
[C---:B------:R-:W-:Y:S01]  /*1d70*/  IMAD R241, R11.reuse, c[0x0][0x218], RZ ;  /* 0x000086000bf17a24 */ /* 0x040fe200078e02ff */
[----:B------:R-:W-:Y:S01]  /*1d80*/  @!P1 LEA.HI.X R27, R24, c[0x0][0x25c], R23, 0x2, P3 ;  /* 0x00009700181b9a11 */ /* 0x000fe200018f1417 */
[C---:B------:R-:W-:Y:S01]  /*1d90*/  IMAD R23, R11.reuse, c[0x0][0x290], RZ ;  /* 0x0000a4000b177a24 */ /* 0x040fe200078e02ff */
[----:B------:R-:W-:Y:S01]  /*1da0*/  ISETP.GE.AND P3, PT, R214, c[0x0][0x1fc], PT ;  /* 0x00007f00d6007a0c */ /* 0x000fe20003f66270 */
[----:B------:R-:W-:Y:S01]  /*1db0*/  IMAD.SHL.U32 R20, R20, 0x2, RZ ;  /* 0x0000000214147824 */ /* 0x000fe200078e00ff */
[----:B------:R-:W-:Y:S01]  /*1dc0*/  LOP3.LUT P6, RZ, R22, 0x4, RZ, 0xc0, !PT ;  /* 0x0000000416ff7812 */ /* 0x000fe200078cc0ff */
[----:B------:R-:W-:Y:S02]  /*1dd0*/  IMAD.IADD R3, R32, 0x1, -R3 ;  /* 0x0000000120037824 */ /* 0x000fe400078e0a03 */
[----:B------:R-:W-:Y:S01]  /*1de0*/  IMAD R11, R11, c[0x0][0x240], RZ ;  /* 0x000090000b0b7a24 */ /* 0x000fe200078e02ff */
[----:B------:R-:W-:Y:S01]  /*1df0*/  LOP3.LUT R20, R20, 0x2, R25, 0xe2, !PT ;  /* 0x0000000214147812 */ /* 0x000fe200078ee219 */
[----:B------:R-:W-:-:S02]  /*1e00*/  IMAD.IADD R33, R37, 0x1, R33 ;  /* 0x0000000125217824 */ /* 0x000fc400078e0221 */
[----:B------:R-:W-:Y:S02]  /*1e10*/  IMAD.MOV.U32 R32, RZ, RZ, R36 ;  /* 0x000000ffff207224 */ /* 0x000fe400078e0024 */
[C---:B------:R-:W-:Y:S02]  /*1e20*/  IMAD R241, R226.reuse, c[0x0][0x21c], R241 ;  /* 0x00008700e2f17a24 */ /* 0x040fe400078e02f1 */
        /* <DEDUP_REMOVED lines=13> */
[----:B---3--:R-:W-:Y:S01]  /*1f00*/  @!P1 IMAD.SHL.U32 R31, R2, 0x10, RZ ;  /* 0x00000010021f9824 */ /* 0x008fe200078e00ff */
        /* <DEDUP_REMOVED lines=13> */
[----:B------:R-:W-:Y:S01]  /*1fe0*/  LOP3.LUT P2, RZ, R20, 0x4, RZ, 0xc0, !PT ;  /* 0x0000000414ff7812 */ /* 0x000fe2000784c0ff */
[----:B------:R-:W-:Y:S01]  /*1ff0*/  IMAD.SHL.U32 R14, R4, 0x8, RZ ;  /* 0x00000008040e7824 */ /* 0x000fe200078e00ff */
[----:B------:R-:W-:Y:S01]  /*2000*/  SEL R20, RZ, 0xffffffff, P0 ;  /* 0xffffffffff147807 */ /* 0x000fe20000000000 */
[----:B------:R2:W-:Y:S01]  /*2010*/  LDGSTS.E.BYPASS.LTC128B.128 [R6+0xe080], [R28.64+0x80], !P6 ;  /* 0x0e0800801c067fae */ /* 0x0005e2000f101d48 */
[-C--:B------:R-:W-:Y:S01]  /*2020*/  ISETP.LE.OR P6, PT, R25, R218.reuse, !P4 ;  /* 0x000000da1900720c */ /* 0x080fe200067c3670 */
[----:B------:R-:W-:Y:S01]  /*2030*/  IMAD.SHL.U32 R206, R9, 0x8, RZ ;  /* 0x0000000809ce7824 */ /* 0x000fe200078e00ff */
[C---:B------:R-:W-:Y:S01]  /*2040*/  LOP3.LUT P0, RZ, R22.reuse, 0x2, RZ, 0xc0, !PT ;  /* 0x0000000216ff7812 */ /* 0x040fe2000780c0ff */
[----:B------:R-:W-:Y:S01]  /*2050*/  IMAD.SHL.U32 R22, R22, 0x40, RZ ;  /* 0x0000004016167824 */ /* 0x000fe200078e00ff */
[----:B------:R1:W-:Y:S01]  /*2060*/  @!P1 LDGSTS.E.BYPASS.LTC128B.128 [R31+0x18080], [R26.64] ;  /* 0x180800001a1f9fae */ /* 0x0003e2000b901d48 */
[-C--:B------:R-:W-:Y:S01]  /*2070*/  ISETP.LE.OR P5, PT, R25, R218.reuse, !P3 ;  /* 0x000000da1900720c */ /* 0x080fe20005fa3670 */
[----:B------:R-:W-:Y:S01]  /*2080*/  IMAD.SHL.U32 R203, R203, 0x20, RZ ;  /* 0x00000020cbcb7824 */ /* 0x000fe200078e00ff */
[----:B------:R-:W-:Y:S01]  /*2090*/  LOP3.LUT R17, R17, 0x1c0, RZ, 0xc0, !PT ;  /* 0x000001c011117812 */ /* 0x000fe200078ec0ff */
[----:B------:R-:W0:Y:S01]  /*20a0*/  LDGDEPBAR ;  /* 0x00000000000079af */ /* 0x000e220000000000 */
[----:B------:R-:W-:Y:S01]  /*20b0*/  LOP3.LUT R14, R14, 0x18, RZ, 0xc0, !PT ;  /* 0x000000180e0e7812 */ /* 0x000fe200078ec0ff */
[----:B------:R-:W-:Y:S01]  /*20c0*/  IMAD R204, R9, 0x200, R204 ;  /* 0x0000020009cc7824 */ /* 0x000fe200078e02cc */
[----:B------:R-:W-:Y:S01]  /*20d0*/  LOP3.LUT R206, R206, 0x8, RZ, 0xc0, !PT ;  /* 0x00000008cece7812 */ /* 0x000fe200078ec0ff */
[----:B------:R-:W-:Y:S01]  /*20e0*/  IMAD.SHL.U32 R20, R20, 0x2, RZ ;  /* 0x0000000214147824 */ /* 0x000fe200078e00ff */
[----:B------:R2:W-:Y:S01]  /*20f0*/  LDGSTS.E.BYPASS.LTC128B.128 [R6+0x12080], [R32.64], !P6 ;  /* 0x1208000020067fae */ /* 0x0005e2000f101d48 */
[----:B------:R-:W-:Y:S01]  /*2100*/  ISETP.LE.OR P6, PT, R25, R218, !P2 ;  /* 0x000000da1900720c */ /* 0x000fe200057c3670 */
[----:B------:R-:W-:Y:S01]  /*2110*/  IMAD.IADD R230, R225, 0x1, R11 ;  /* 0x00000001e1e67824 */ /* 0x000fe200078e020b */
[----:B------:R-:W-:-:S02]  /*2120*/  LOP3.LUT R25, R22, 0xc0, RZ, 0xc0, !PT ;  /* 0x000000c016197812 */ /* 0x000fc400078ec0ff */
[----:B------:R2:W-:Y:S01]  /*2130*/  LDGSTS.E.BYPASS.LTC128B.128 [R6+0x13080], [R32.64+0x40], !P5 ;  /* 0x1308004020067fae */ /* 0x0005e2000e901d48 */
[----:B------:R-:W-:Y:S02]  /*2140*/  IADD3 R21, P5, R21, R232, RZ ;  /* 0x000000e815157210 */ /* 0x000fe40007fbe0ff */
[----:B------:R-:W-:Y:S02]  /*2150*/  LOP3.LUT R23, R25, 0x8, R18, 0xf8, !PT ;  /* 0x0000000819177812 */ /* 0x000fe400078ef812 */
[----:B------:R-:W-:Y:S01]  /*2160*/  SHF.R.U32.HI R18, RZ, 0x3, R17 ;  /* 0x00000003ff127819 */ /* 0x000fe20000011611 */
[----:B------:R-:W-:Y:S01]  /*2170*/  IMAD.X R24, R19, 0x1, R210, P5 ;  /* 0x0000000113187824 */ /* 0x000fe200028e06d2 */
[----:B------:R-:W-:Y:S01]  /*2180*/  SEL R196, R207, 0xfffffff0, !P0 ;  /* 0xfffffff0cfc47807 */ /* 0x000fe20004000000 */
[----:B------:R-:W-:Y:S01]  /*2190*/  @!P1 IMAD.SHL.U32 R19, R2, 0x10, RZ ;  /* 0x0000001002139824 */ /* 0x000fe200078e00ff */
[----:B------:R-:W-:Y:S01]  /*21a0*/  LOP3.LUT R18, R18, R17, R14, 0x1e, !PT ;  /* 0x0000001112127212 */ /* 0x000fe200078e1e0e */
[----:B------:R2:W-:Y:S01]  /*21b0*/  LDGSTS.E.BYPASS.LTC128B.128 [R6+0x14080], [R32.64+0x80], !P6 ;  /* 0x1408008020067fae */ /* 0x0005e2000f101d48 */
[----:B------:R-:W-:-:S02]  /*21c0*/  LOP3.LUT R17, R8, 0xffffffe0, RZ, 0xc0, !PT ;  /* 0xffffffe008117812 */ /* 0x000fc400078ec0ff */
[----:B-1----:R-:W-:Y:S01]  /*21d0*/  LEA R26, P5, R21, c[0x0][0x280], 0x2 ;  /* 0x0000a000151a7a11 */ /* 0x002fe200078a10ff */
[----:B------:R-:W-:Y:S01]  /*21e0*/  IMAD.IADD R235, R235, 0x1, R18 ;  /* 0x00000001ebeb7824 */ /* 0x000fe200078e0212 */
[C---:B------:R-:W-:Y:S01]  /*21f0*/  LOP3.LUT P6, RZ, R15.reuse, 0x4, RZ, 0xc0, !PT ;  /* 0x000000040fff7812 */ /* 0x040fe200078cc0ff */
[----:B------:R-:W-:Y:S01]  /*2200*/  IMAD.SHL.U32 R18, R15, 0x40, RZ ;  /* 0x000000400f127824 */ /* 0x000fe200078e00ff */
[----:B------:R-:W-:Y:S01]  /*2210*/  LEA.HI.X R27, R21, c[0x0][0x284], R24, 0x2, P5 ;  /* 0x0000a100151b7a11 */ /* 0x000fe200028f1418 */
[----:B------:R-:W-:Y:S01]  /*2220*/  IMAD.IADD R8, R2, 0x1, -R17 ;  /* 0x0000000102087824 */ /* 0x000fe200078e0a11 */
[----:B------:R-:W-:Y:S01]  /*2230*/  LOP3.LUT P5, RZ, R15, 0x2, RZ, 0xc0, !PT ;  /* 0x000000020fff7812 */ /* 0x000fe200078ac0ff */
[C---:B------:R-:W-:Y:S01]  /*2240*/  IMAD.SHL.U32 R17, R3.reuse, 0x40, RZ ;  /* 0x0000004003117824 */ /* 0x040fe200078e00ff */
[----:B------:R-:W-:Y:S01]  /*2250*/  LOP3.LUT R18, R18, 0x1c0, RZ, 0xc0, !PT ;  /* 0x000001c012127812 */ /* 0x000fe200078ec0ff */
[----:B------:R2:W-:Y:S01]  /*2260*/  @!P1 LDGSTS.E.BYPASS.LTC128B.128 [R19+0x18280], [R26.64] ;  /* 0x182800001a139fae */ /* 0x0005e2000b901d48 */
[----:B------:R-:W-:Y:S01]  /*2270*/  LOP3.LUT P0, RZ, R3, 0x2, RZ, 0xc0, !PT ;  /* 0x0000000203ff7812 */ /* 0x000fe2000780c0ff */
[----:B------:R-:W-:Y:S01]  /*2280*/  IMAD R3, R16, 0x200, R203 ;  /* 0x0000020010037824 */ /* 0x000fe200078e02cb */
[----:B------:R-:W-:Y:S01]  /*2290*/  SHF.R.U32.HI R15, RZ, 0x3, R18 ;  /* 0x00000003ff0f7819 */ /* 0x000fe20000011612 */
[----:B------:R-:W-:Y:S01]  /*22a0*/  IMAD.SHL.U32 R235, R235, 0x2, RZ ;  /* 0x00000002ebeb7824 */ /* 0x000fe200078e00ff */
[----:B------:R-:W-:Y:S01]  /*22b0*/  LOP3.LUT R17, R17, 0xc0, RZ, 0xc0, !PT ;  /* 0x000000c011117812 */ /* 0x000fe200078ec0ff */
[----:B------:R-:W0:Y:S01]  /*22c0*/  LDGDEPBAR ;  /* 0x00000000000079af */ /* 0x000e220000000000 */
[----:B------:R-:W-:-:S02]  /*22d0*/  LOP3.LUT R15, R15, R18, R206, 0x1e, !PT ;  /* 0x000000120f0f7212 */ /* 0x000fc400078e1ece */
[----:B------:R-:W-:Y:S01]  /*22e0*/  SHF.R.U32.HI R18, RZ, 0x3, R17 ;  /* 0x00000003ff127819 */ /* 0x000fe20000011611 */
[----:B------:R-:W0:Y:S01]  /*22f0*/  LDGDEPBAR ;  /* 0x00000000000079af */ /* 0x000e220000000000 */
[----:B------:R-:W-:Y:S01]  /*2300*/  SEL R199, R207, 0xfffffff0, !P5 ;  /* 0xfffffff0cfc77807 */ /* 0x000fe20006800000 */
[----:B------:R-:W-:Y:S01]  /*2310*/  IMAD.IADD R202, R202, 0x1, R15 ;  /* 0x00000001caca7824 */ /* 0x000fe200078e020f */
[C---:B------:R-:W-:Y:S02]  /*2320*/  LOP3.LUT R206, R18.reuse, R17, R206, 0x1e, !PT ;  /* 0x0000001112ce7212 */ /* 0x040fe400078e1ece */
[----:B------:R-:W-:Y:S02]  /*2330*/  SHF.R.S32.HI R9, RZ, 0x1f, R8 ;  /* 0x0000001fff097819 */ /* 0x000fe40000011408 */
[----:B------:R-:W-:Y:S01]  /*2340*/  LOP3.LUT R0, R18, R0, R17, 0x1e, !PT ;  /* 0x0000000012007212 */ /* 0x000fe200078e1e11 */
[----:B------:R-:W-:Y:S01]  /*2350*/  IMAD.IADD R206, R3, 0x1, R206 ;  /* 0x0000000103ce7824 */ /* 0x000fe200078e02ce */
[----:B------:R-:W-:-:S02]  /*2360*/  IADD3 R3, R245, 0x1, RZ ;  /* 0x00000001f5037810 */ /* 0x000fc40007ffe0ff */
[----:B------:R-:W-:Y:S01]  /*2370*/  SHF.R.U32.HI R22, RZ, 0x3, R25 ;  /* 0x00000003ff167819 */ /* 0x000fe20000011619 */
[----:B------:R-:W-:Y:S01]  /*2380*/  IMAD.IADD R209, R203, 0x1, R0 ;  /* 0x00000001cbd17824 */ /* 0x000fe200078e0200 */
[----:B------:R-:W-:Y:S01]  /*2390*/  ISETP.GE.AND P5, PT, R3, R213, PT ;  /* 0x000000d50300720c */ /* 0x000fe20003fa6270 */
[----:B------:R-:W-:Y:S01]  /*23a0*/  IMAD.MOV.U32 R0, RZ, RZ, 0x20 ;  /* 0x00000020ff007424 */ /* 0x000fe200078e00ff */
[----:B------:R-:W-:Y:S02]  /*23b0*/  LEA.HI R9, R9, R8, RZ, 0x2 ;  /* 0x0000000809097211 */ /* 0x000fe400078f10ff */
[----:B------:R-:W-:Y:S02]  /*23c0*/  LOP3.LUT R22, R23, R22, RZ, 0x3c, !PT ;  /* 0x0000001617167212 */ /* 0x000fe400078e3cff */
[----:B------:R-:W-:Y:S02]  /*23d0*/  SHF.R.S32.HI R217, RZ, 0x2, R9 ;  /* 0x00000002ffd97819 */ /* 0x000fe40000011409 */
[----:B------:R-:W-:Y:S01]  /*23e0*/  LOP3.LUT R14, R18, R17, R14, 0x1e, !PT ;  /* 0x00000011120e7212 */ /* 0x000fe200078e1e0e */
[----:B------:R-:W-:Y:S01]  /*23f0*/  IMAD.U32 R205, R205, 0x20, R22 ;  /* 0x00000020cdcd7824 */ /* 0x000fe200078e0016 */
[----:B------:R-:W-:Y:S01]  /*2400*/  LOP3.LUT R215, R20, 0x2, R215, 0xe2, !PT ;  /* 0x0000000214d77812 */ /* 0x000fe200078ee2d7 */
[----:B------:R-:W-:Y:S01]  /*2410*/  IMAD R217, R16, 0x10, R217 ;  /* 0x0000001010d97824 */ /* 0x000fe200078e02d9 */
[----:B------:R-:W-:Y:S01]  /*2420*/  SEL R0, R0, 0xffffffe0, !P6 ;  /* 0xffffffe000007807 */ /* 0x000fe20007000000 */
        /* <DEDUP_REMOVED lines=28> */
.L_x_1326:
[----:B------:R-:W-:Y:S05]  /*25f0*/  BSYNC B0 ;  /* 0x0000000000007941 */ /* 0x000fea0003800000 */
.L_x_1325:
[----:B--2---:R-:W-:Y:S01]  /*2600*/  SHF.R.S32.HI R3, RZ, 0x1f, R4 ;  /* 0x0000001fff037819 */ /* 0x004fe20000011404 */
        /* <DEDUP_REMOVED lines=73> */
.L_x_1329:
        /* <DEDUP_REMOVED lines=22> */
[-C--:B-12---:R-:W-:Y:S03]  /*2c00*/  HMMA.16816.F32 R4, R36, R40.reuse, RZ ;  /* 0x000000282404723c */ /* 0x086fe600000018ff */
[----:B------:R-:W-:Y:S04]  /*2c10*/  LDS R250, [R247+0x180a0] ;  /* 0x0180a000f7fa7984 */ /* 0x000fe80000000800 */
[----:B------:R-:W-:Y:S01]  /*2c20*/  LDS R249, [R247+0x18100] ;  /* 0x01810000f7f97984 */ /* 0x000fe20000000800 */
[C---:B---3--:R-:W-:Y:S03]  /*2c30*/  HMMA.16816.F32 R8, R44.reuse, R40, RZ ;  /* 0x000000282c08723c */ /* 0x048fe600000018ff */
[----:B------:R-:W-:Y:S05]  /*2c40*/  LDS R248, [R247+0x18120] ;  /* 0x01812000f7f87984 */ /* 0x000fea0000000800 */
[-C--:B------:R-:W-:Y:S08]  /*2c50*/  HMMA.16816.F32 R12, R44, R42.reuse, RZ ;  /* 0x0000002a2c0c723c */ /* 0x080ff000000018ff */
        /* <DEDUP_REMOVED lines=103> */
.L_x_1327:
        /* <DEDUP_REMOVED lines=25> */
[----:B------:R-:W-:Y:S01]  /*3460*/  IADD3 R177, R207, 0x800, R3 ;  /* 0x00000800cfb17810 */ /* 0x000fe20007ffe003 */
[-C--:B-1----:R-:W-:Y:S05]  /*3470*/  HMMA.16816.F32 R36, R168, R192.reuse, R36 ;  /* 0x000000c0a824723c */ /* 0x082fea0000001824 */
[----:B------:R-:W-:Y:S01]  /*3480*/  IMAD.IADD R177, R206, 0x1, R177 ;  /* 0x00000001ceb17824 */ /* 0x000fe200078e02b1 */
[----:B------:R-:W-:Y:S02]  /*3490*/  LEA R176, R245, 0x1, 0x6 ;  /* 0x00000001f5b07811 */ /* 0x000fe400078e30ff */
[C---:B--2---:R-:W-:Y:S04]  /*34a0*/  HMMA.16816.F32 R40, R164.reuse, R192, R40 ;  /* 0x000000c0a428723c */ /* 0x044fe80000001828 */
[----:B------:R-:W-:Y:S01]  /*34b0*/  IADD3 R176, R219, R176, -R212 ;  /* 0x000000b0dbb07210 */ /* 0x000fe20007ffe8d4 */
[----:B------:R-:W-:Y:S03]  /*34c0*/  IMAD.SHL.U32 R3, R177, 0x2, RZ ;  /* 0x00000002b1037824 */ /* 0x000fe600078e00ff */
[-C--:B------:R-:W-:Y:S02]  /*34d0*/  HMMA.16816.F32 R44, R164, R194.reuse, R44 ;  /* 0x000000c2a42c723c */ /* 0x080fe4000000182c */
[----:B------:R-:W-:Y:S02]  /*34e0*/  LDSM.16.M88.4 R184, [R3+0x12880] ;  /* 0x0128800003b8783b */ /* 0x000fe40000000200 */
[----:B------:R-:W-:Y:S04]  /*34f0*/  IADD3 R189, R217, R176, -R220 ;  /* 0x000000b0d9bd7210 */ /* 0x000fe80007ffe8dc */
[C---:B------:R-:W-:Y:S02]  /*3500*/  HMMA.16816.F32 R48, R168.reuse, R194, R48 ;  /* 0x000000c2a830723c */ /* 0x040fe40000001830 */
[----:B------:R-:W1:Y:S02]  /*3510*/  LDSM.16.M88.4 R176, [R3+0x12080] ;  /* 0x0120800003b0783b */ /* 0x000e640000000200 */
[----:B------:R-:W-:Y:S04]  /*3520*/  IMAD.IADD R189, R189, 0x1, -R242 ;  /* 0x00000001bdbd7824 */ /* 0x000fe800078e0af2 */
[-C--:B------:R-:W-:Y:S04]  /*3530*/  HMMA.16816.F32 R52, R168, R172.reuse, R52 ;  /* 0x000000aca834723c */ /* 0x080fe80000001834 */
[----:B------:R-:W-:Y:S04]  /*3540*/  IMNMX R252, R244, R189, PT ;  /* 0x000000bdf4fc7217 */ /* 0x000fe80003800200 */
[C---:B------:R-:W-:Y:S04]  /*3550*/  HMMA.16816.F32 R56, R164.reuse, R172, R56 ;  /* 0x000000aca438723c */ /* 0x040fe80000001838 */
[----:B------:R-:W-:Y:S04]  /*3560*/  ISETP.GT.AND P0, PT, R252, RZ, PT ;  /* 0x000000fffc00720c */ /* 0x000fe80003f04270 */
[-C--:B------:R-:W-:Y:S01]  /*3570*/  HMMA.16816.F32 R60, R164, R174.reuse, R60 ;  /* 0x000000aea43c723c */ /* 0x080fe2000000183c */
[----:B------:R-:W2:Y:S03]  /*3580*/  LDSM.16.M88.4 R164, [R196+0x9080] ;  /* 0x00908000c4a4783b */ /* 0x000ea60000000200 */
[----:B------:R-:W-:Y:S02]  /*3590*/  FSEL R4, R4, -INF , P0 ;  /* 0xff80000004047808 */ /* 0x000fe40000000000 */
[----:B------:R-:W-:Y:S02]  /*35a0*/  ISETP.GT.AND P0, PT, R252, 0x1, PT ;  /* 0x00000001fc00780c */ /* 0x000fe40003f04270 */
[----:B------:R-:W-:Y:S01]  /*35b0*/  HMMA.16816.F32 R64, R168, R174, R64 ;  /* 0x000000aea840723c */ /* 0x000fe20000001840 */
[----:B------:R-:W-:Y:S03]  /*35c0*/  LDSM.16.M88.4 R172, [R205+0xa080] ;  /* 0x00a08000cdac783b */ /* 0x000fe60000000200 */
[--C-:B------:R-:W-:Y:S01]  /*35d0*/  FFMA.FTZ R188, R4, c[0x0][0x29c], -R251.reuse ;  /* 0x0000a70004bc7a23 */ /* 0x100fe200000108fb */
[----:B------:R-:W-:Y:S02]  /*35e0*/  FSEL R4, R5, -INF , P0 ;  /* 0xff80000005047808 */ /* 0x000fe40000000000 */
[----:B------:R-:W-:Y:S02]  /*35f0*/  ISETP.GT.AND P0, PT, R252, 0x20, PT ;  /* 0x00000020fc00780c */ /* 0x000fe40003f04270 */
[----:B------:R-:W3:Y:S01]  /*3600*/  LDSM.16.M88.4 R168, [R2+0x13080] ;  /* 0x0130800002a8783b */ /* 0x000ee20000000200 */
[-C--:B-1----:R-:W-:Y:S01]  /*3610*/  HMMA.16816.F32 R36, R176, R180.reuse, R36 ;  /* 0x000000b4b024723c */ /* 0x082fe20000001824 */
[----:B------:R-:W-:Y:S04]  /*3620*/  MUFU.EX2 R188, R188 ;  /* 0x000000bc00bc7308 */ /* 0x000fe80000000800 */
[----:B------:R-:W-:Y:S01]  /*3630*/  FSEL R16, R16, -INF , P0 ;  /* 0xff80000010107808 */ /* 0x000fe20000000000 */
[--C-:B------:R-:W-:Y:S01]  /*3640*/  FFMA.FTZ R191, R4, c[0x0][0x29c], -R251.reuse ;  /* 0x0000a70004bf7a23 */ /* 0x100fe200000108fb */
[----:B------:R-:W-:Y:S01]  /*3650*/  ISETP.GT.AND P0, PT, R252, 0x21, PT ;  /* 0x00000021fc00780c */ /* 0x000fe20003f04270 */
[C---:B------:R-:W-:Y:S04]  /*3660*/  HMMA.16816.F32 R40, R184.reuse, R180, R40 ;  /* 0x000000b4b828723c */ /* 0x040fe80000001828 */
[----:B------:R-:W-:Y:S01]  /*3670*/  FSEL R4, R17, -INF , P0 ;  /* 0xff80000011047808 */ /* 0x000fe20000000000 */
[--C-:B------:R-:W-:Y:S01]  /*3680*/  FFMA.FTZ R190, R16, c[0x0][0x29c], -R251.reuse ;  /* 0x0000a70010be7a23 */ /* 0x100fe200000108fb */
[----:B------:R-:W-:Y:S01]  /*3690*/  ISETP.GT.AND P0, PT, R252, 0x40, PT ;  /* 0x00000040fc00780c */ /* 0x000fe20003f04270 */
[----:B------:R-:W-:Y:S01]  /*36a0*/  MUFU.EX2 R191, R191 ;  /* 0x000000bf00bf7308 */ /* 0x000fe20000000800 */
[-C--:B------:R-:W-:Y:S04]  /*36b0*/  HMMA.16816.F32 R44, R184, R182.reuse, R44 ;  /* 0x000000b6b82c723c */ /* 0x080fe8000000182c */
[----:B------:R-:W-:Y:S01]  /*36c0*/  FSEL R20, R20, -INF , P0 ;  /* 0xff80000014147808 */ /* 0x000fe20000000000 */
[--C-:B------:R-:W-:Y:S01]  /*36d0*/  FFMA.FTZ R193, R4, c[0x0][0x29c], -R251.reuse ;  /* 0x0000a70004c17a23 */ /* 0x100fe200000108fb */
[----:B------:R-:W-:Y:S02]  /*36e0*/  ISETP.GT.AND P0, PT, R252, 0x41, PT ;  /* 0x00000041fc00780c */ /* 0x000fe40003f04270 */
[C---:B------:R-:W-:Y:S01]  /*36f0*/  HMMA.16816.F32 R48, R176.reuse, R182, R48 ;  /* 0x000000b6b030723c */ /* 0x040fe20000001830 */
[----:B------:R-:W1:Y:S01]  /*3700*/  LDSM.16.M88.4 R180, [R2+0x13880] ;  /* 0x0138800002b4783b */ /* 0x000e620000000200 */
[----:B------:R-:W-:Y:S02]  /*3710*/  MUFU.EX2 R190, R190 ;  /* 0x000000be00be7308 */ /* 0x000fe40000000800 */
[----:B------:R-:W-:Y:S01]  /*3720*/  FSEL R4, R21, -INF , P0 ;  /* 0xff80000015047808 */ /* 0x000fe20000000000 */
[--C-:B------:R-:W-:Y:S01]  /*3730*/  FFMA.FTZ R192, R20, c[0x0][0x29c], -R251.reuse ;  /* 0x0000a70014c07a23 */ /* 0x100fe200000108fb */
[----:B------:R-:W-:Y:S02]  /*3740*/  ISETP.GT.AND P0, PT, R252, 0x60, PT ;  /* 0x00000060fc00780c */ /* 0x000fe40003f04270 */
[-C--:B--2---:R-:W-:Y:S04]  /*3750*/  HMMA.16816.F32 R52, R176, R164.reuse, R52 ;  /* 0x000000a4b034723c */ /* 0x084fe80000001834 */
[----:B------:R-:W-:Y:S01]  /*3760*/  IADD3 R5, R189, 0x8, RZ ;  /* 0x00000008bd057810 */ /* 0x000fe20007ffe0ff */
[--C-:B------:R-:W-:Y:S01]  /*3770*/  FFMA.FTZ R195, R4, c[0x0][0x29c], -R251.reuse ;  /* 0x0000a70004c37a23 */ /* 0x100fe200000108fb */
[----:B------:R-:W-:Y:S01]  /*3780*/  FSEL R32, R32, -INF , P0 ;  /* 0xff80000020207808 */ /* 0x000fe20000000000 */
[----:B------:R-:W-:Y:S01]  /*3790*/  MUFU.EX2 R193, R193 ;  /* 0x000000c100c17308 */ /* 0x000fe20000000800 */
[C---:B------:R-:W-:Y:S04]  /*37a0*/  HMMA.16816.F32 R56, R184.reuse, R164, R56 ;  /* 0x000000a4b838723c */ /* 0x040fe80000001838 */
[----:B------:R-:W-:Y:S01]  /*37b0*/  IMNMX R16, R244, R5, PT ;  /* 0x00000005f4107217 */ /* 0x000fe20003800200 */
[--C-:B------:R-:W-:Y:S01]  /*37c0*/  FFMA.FTZ R194, R32, c[0x0][0x29c], -R251.reuse ;  /* 0x0000a70020c27a23 */ /* 0x100fe200000108fb */
[----:B------:R-:W-:Y:S02]  /*37d0*/  ISETP.GT.AND P0, PT, R252, 0x61, PT ;  /* 0x00000061fc00780c */ /* 0x000fe40003f04270 */
[-C--:B------:R-:W-:Y:S01]  /*37e0*/  HMMA.16816.F32 R60, R184, R166.reuse, R60 ;  /* 0x000000a6b83c723c */ /* 0x080fe2000000183c */
[----:B------:R-:W-:Y:S03]  /*37f0*/  MUFU.EX2 R192, R192 ;  /* 0x000000c000c07308 */ /* 0x000fe60000000800 */
[----:B------:R-:W-:Y:S02]  /*3800*/  FSEL R4, R33, -INF , P0 ;  /* 0xff80000021047808 */ /* 0x000fe40000000000 */
[----:B------:R-:W-:Y:S02]  /*3810*/  ISETP.GT.AND P0, PT, R16, RZ, PT ;  /* 0x000000ff1000720c */ /* 0x000fe40003f04270 */
[----:B------:R-:W-:Y:S01]  /*3820*/  HMMA.16816.F32 R64, R176, R166, R64 ;  /* 0x000000a6b040723c */ /* 0x000fe20000001840 */
[----:B------:R-:W-:Y:S02]  /*3830*/  LDSM.16.M88.4 R164, [R3+0x13880] ;  /* 0x0138800003a4783b */ /* 0x000fe40000000200 */
[----:B------:R-:W-:Y:S01]  /*3840*/  MUFU.EX2 R194, R194 ;  /* 0x000000c200c27308 */ /* 0x000fe20000000800 */
[----:B------:R-:W-:Y:S01]  /*3850*/  FSEL R5, R6, -INF , P0 ;  /* 0xff80000006057808 */ /* 0x000fe20000000000 */
[----:B------:R-:W-:Y:S01]  /*3860*/  FFMA.FTZ R251, R4, c[0x0][0x29c], -R251 ;  /* 0x0000a70004fb7a23 */ /* 0x000fe200000108fb */
[C---:B------:R-:W-:Y:S02]  /*3870*/  ISETP.GT.AND P0, PT, R16.reuse, 0x1, PT ;  /* 0x000000011000780c */ /* 0x040fe40003f04270 */
[-C--:B---3--:R-:W-:Y:S05]  /*3880*/  HMMA.16816.F32 R36, R168, R172.reuse, R36 ;  /* 0x000000aca824723c */ /* 0x088fea0000001824 */
[----:B------:R-:W-:Y:S01]  /*3890*/  FSEL R7, R7, -INF , P0 ;  /* 0xff80000007077808 */ /* 0x000fe20000000000 */
[--C-:B------:R-:W-:Y:S01]  /*38a0*/  FFMA.FTZ R252, R5, c[0x0][0x29c], -R250.reuse ;  /* 0x0000a70005fc7a23 */ /* 0x100fe200000108fa */
[----:B------:R-:W-:Y:S01]  /*38b0*/  ISETP.GT.AND P0, PT, R16, 0x20, PT ;  /* 0x000000201000780c */ /* 0x000fe20003f04270 */
[C---:B-1----:R-:W-:Y:S01]  /*38c0*/  HMMA.16816.F32 R40, R180.reuse, R172, R40 ;  /* 0x000000acb428723c */ /* 0x042fe20000001828 */
[----:B------:R-:W-:Y:S03]  /*38d0*/  MUFU.EX2 R251, R251 ;  /* 0x000000fb00fb7308 */ /* 0x000fe60000000800 */
[--C-:B------:R-:W-:Y:S01]  /*38e0*/  FFMA.FTZ R20, R7, c[0x0][0x29c], -R250.reuse ;  /* 0x0000a70007147a23 */ /* 0x100fe200000108fa */
[----:B------:R-:W-:Y:S01]  /*38f0*/  FSEL R17, R18, -INF , P0 ;  /* 0xff80000012117808 */ /* 0x000fe20000000000 */
[----:B------:R-:W1:Y:S01]  /*3900*/  LDSM.16.M88.4 R4, [R205+0xb080] ;  /* 0x00b08000cd04783b */ /* 0x000e620000000200 */
[C---:B------:R-:W-:Y:S01]  /*3910*/  ISETP.GT.AND P0, PT, R16.reuse, 0x21, PT ;  /* 0x000000211000780c */ /* 0x040fe20003f04270 */
[-C--:B------:R-:W-:Y:S03]  /*3920*/  HMMA.16816.F32 R44, R180, R174.reuse, R44 ;  /* 0x000000aeb42c723c */ /* 0x080fe6000000182c */
[----:B------:R2:W-:Y:S01]  /*3930*/  MUFU.EX2 R2, R20 ;  /* 0x0000001400027308 */ /* 0x0005e20000000800 */
[----:B------:R-:W-:Y:S01]  /*3940*/  FSEL R19, R19, -INF , P0 ;  /* 0xff80000013137808 */ /* 0x000fe20000000000 */
[--C-:B------:R-:W-:Y:S01]  /*3950*/  FFMA.FTZ R184, R17, c[0x0][0x29c], -R250.reuse ;  /* 0x0000a70011b87a23 */ /* 0x100fe200000108fa */
[----:B------:R-:W-:Y:S02]  /*3960*/  ISETP.GT.AND P0, PT, R16, 0x40, PT ;  /* 0x000000401000780c */ /* 0x000fe40003f04270 */
[C---:B------:R-:W-:Y:S04]  /*3970*/  HMMA.16816.F32 R48, R168.reuse, R174, R48 ;  /* 0x000000aea830723c */ /* 0x040fe80000001830 */
[----:B------:R-:W-:Y:S01]  /*3980*/  FSEL R17, R22, -INF , P0 ;  /* 0xff80000016117808 */ /* 0x000fe20000000000 */
[--C-:B------:R-:W-:Y:S01]  /*3990*/  FFMA.FTZ R177, R19, c[0x0][0x29c], -R250.reuse ;  /* 0x0000a70013b17a23 */ /* 0x100fe200000108fa */
[C---:B------:R-:W-:Y:S01]  /*39a0*/  ISETP.GT.AND P0, PT, R16.reuse, 0x41, PT ;  /* 0x000000411000780c */ /* 0x040fe20003f04270 */
[----:B------:R-:W-:Y:S01]  /*39b0*/  MUFU.EX2 R252, R252 ;  /* 0x000000fc00fc7308 */ /* 0x000fe20000000800 */
[----:B------:R-:W-:Y:S01]  /*39c0*/  IADD3 R185, R189, 0x20, RZ ;  /* 0x00000020bdb97810 */ /* 0x000fe20007ffe0ff */
[--C-:B------:R-:W-:Y:S03]  /*39d0*/  FFMA.FTZ R176, R17, c[0x0][0x29c], -R250.reuse ;  /* 0x0000a70011b07a23 */ /* 0x100fe600000108fa */
[----:B------:R-:W-:Y:S02]  /*39e0*/  FSEL R23, R23, -INF , P0 ;  /* 0xff80000017177808 */ /* 0x000fe40000000000 */
[----:B------:R-:W-:Y:S02]  /*39f0*/  ISETP.GT.AND P0, PT, R16, 0x60, PT ;  /* 0x000000601000780c */ /* 0x000fe40003f04270 */
[----:B------:R-:W-:Y:S01]  /*3a00*/  IADD3 R189, R189, 0x28, RZ ;  /* 0x00000028bdbd7810 */ /* 0x000fe20007ffe0ff */
[--C-:B------:R-:W-:Y:S01]  /*3a10*/  FFMA.FTZ R179, R23, c[0x0][0x29c], -R250.reuse ;  /* 0x0000a70017b37a23 */ /* 0x100fe200000108fa */
[----:B------:R-:W-:Y:S01]  /*3a20*/  FSEL R33, R34, -INF , P0 ;  /* 0xff80000022217808 */ /* 0x000fe20000000000 */
[----:B--2---:R-:W-:Y:S01]  /*3a30*/  LDSM.16.M88.4 R20, [R196+0xa080] ;  /* 0x00a08000c414783b */ /* 0x004fe20000000200 */
[----:B------:R-:W-:Y:S01]  /*3a40*/  ISETP.GT.AND P0, PT, R16, 0x61, PT ;  /* 0x000000611000780c */ /* 0x000fe20003f04270 */
[----:B------:R-:W-:Y:S01]  /*3a50*/  MUFU.EX2 R184, R184 ;  /* 0x000000b800b87308 */ /* 0x000fe20000000800 */
[----:B------:R-:W-:Y:S01]  /*3a60*/  IMNMX R185, R244, R185, PT ;  /* 0x000000b9f4b97217 */ /* 0x000fe20003800200 */
[--C-:B------:R-:W-:Y:S01]  /*3a70*/  FFMA.FTZ R178, R33, c[0x0][0x29c], -R250.reuse ;  /* 0x0000a70021b27a23 */ /* 0x100fe200000108fa */
[----:B------:R-:W-:Y:S02]  /*3a80*/  FSEL R35, R35, -INF , P0 ;  /* 0xff80000023237808 */ /* 0x000fe40000000000 */
[C---:B------:R-:W-:Y:S01]  /*3a90*/  ISETP.GT.AND P5, PT, R185.reuse, 0x61, PT ;  /* 0x00000061b900780c */ /* 0x040fe20003fa4270 */
[----:B------:R2:W3:Y:S01]  /*3aa0*/  LDSM.16.M88.4 R16, [R3+0x13080] ;  /* 0x013080000310783b */ /* 0x0004e20000000200 */
[----:B------:R-:W-:Y:S01]  /*3ab0*/  ISETP.GT.AND P6, PT, R185, 0x60, PT ;  /* 0x00000060b900780c */ /* 0x000fe20003fc4270 */
[----:B------:R-:W-:Y:S01]  /*3ac0*/  FFMA.FTZ R250, R35, c[0x0][0x29c], -R250 ;  /* 0x0000a70023fa7a23 */ /* 0x000fe200000108fa */
[-C--:B-1----:R-:W-:Y:S01]  /*3ad0*/  HMMA.16816.F32 R52, R168, R4.reuse, R52 ;  /* 0x00000004a834723c */ /* 0x082fe20000001834 */
[----:B------:R-:W-:Y:S02]  /*3ae0*/  MUFU.EX2 R178, R178 ;  /* 0x000000b200b27308 */ /* 0x000fe40000000800 */
[----:B------:R-:W-:Y:S02]  /*3af0*/  FSEL R28, R28, -INF , P6 ;  /* 0xff8000001c1c7808 */ /* 0x000fe40003000000 */
[----:B------:R-:W1:Y:S01]  /*3b00*/  LDSM.16.M88.4 R32, [R196+0xb080] ;  /* 0x00b08000c420783b */ /* 0x000e620000000200 */
[C---:B------:R-:W-:Y:S02]  /*3b10*/  ISETP.GT.AND P0, PT, R185.reuse, RZ, PT ;  /* 0x000000ffb900720c */ /* 0x040fe40003f04270 */
[C---:B------:R-:W-:Y:S03]  /*3b20*/  HMMA.16816.F32 R56, R180.reuse, R4, R56 ;  /* 0x00000004b438723c */ /* 0x040fe60000001838 */
[----:B------:R-:W-:Y:S01]  /*3b30*/  MUFU.EX2 R5, R250 ;  /* 0x000000fa00057308 */ /* 0x000fe20000000800 */
[----:B------:R-:W-:Y:S02]  /*3b40*/  FSEL R8, R8, -INF , P0 ;  /* 0xff80000008087808 */ /* 0x000fe40000000000 */
[----:B------:R-:W-:Y:S02]  /*3b50*/  ISETP.GT.AND P0, PT, R185, 0x1, PT ;  /* 0x00000001b900780c */ /* 0x000fe40003f04270 */
[-C--:B------:R-:W-:Y:S04]  /*3b60*/  HMMA.16816.F32 R60, R180, R6.reuse, R60 ;  /* 0x00000006b43c723c */ /* 0x080fe8000000183c */
[----:B------:R-:W-:Y:S01]  /*3b70*/  FSEL R4, R9, -INF , P0 ;  /* 0xff80000009047808 */ /* 0x000fe20000000000 */
[----:B------:R-:W4:Y:S01]  /*3b80*/  MUFU.EX2 R177, R177 ;  /* 0x000000b100b17308 */ /* 0x000f220000000800 */
[C---:B------:R-:W-:Y:S01]  /*3b90*/  ISETP.GT.AND P0, PT, R185.reuse, 0x20, PT ;  /* 0x00000020b900780c */ /* 0x040fe20003f04270 */
[--C-:B------:R-:W-:Y:S01]  /*3ba0*/  FFMA.FTZ R180, R8, c[0x0][0x29c], -R249.reuse ;  /* 0x0000a70008b47a23 */ /* 0x100fe200000108f9 */
[----:B------:R-:W-:Y:S04]  /*3bb0*/  HMMA.16816.F32 R64, R168, R6, R64 ;  /* 0x00000006a840723c */ /* 0x000fe80000001840 */
[--C-:B------:R-:W-:Y:S01]  /*3bc0*/  FFMA.FTZ R9, R4, c[0x0][0x29c], -R249.reuse ;  /* 0x0000a70004097a23 */ /* 0x100fe200000108f9 */
[----:B------:R-:W-:Y:S02]  /*3bd0*/  FSEL R12, R12, -INF , P0 ;  /* 0xff8000000c0c7808 */ /* 0x000fe40000000000 */
[----:B--2---:R-:W-:Y:S01]  /*3be0*/  MUFU.EX2 R3, R180 ;  /* 0x000000b400037308 */ /* 0x004fe20000000800 */
[----:B------:R-:W-:Y:S04]  /*3bf0*/  ISETP.GT.AND P0, PT, R185, 0x21, PT ;  /* 0x00000021b900780c */ /* 0x000fe80003f04270 */
[----:B------:R-:W-:Y:S01]  /*3c00*/  FSEL R8, R13, -INF , P0 ;  /* 0xff8000000d087808 */ /* 0x000fe20000000000 */
[-C--:B---3--:R-:W-:Y:S04]  /*3c10*/  HMMA.16816.F32 R36, R16, R20.reuse, R36 ;  /* 0x000000141024723c */ /* 0x088fe80000001824 */
[----:B------:R2:W3:Y:S01]  /*3c20*/  MUFU.EX2 R4, R9 ;  /* 0x0000000900047308 */ /* 0x0004e20000000800 */
[--C-:B------:R-:W-:Y:S01]  /*3c30*/  FFMA.FTZ R7, R8, c[0x0][0x29c], -R249.reuse ;  /* 0x0000a70008077a23 */ /* 0x100fe200000108f9 */
[C---:B------:R-:W-:Y:S01]  /*3c40*/  ISETP.GT.AND P0, PT, R185.reuse, 0x40, PT ;  /* 0x00000040b900780c */ /* 0x040fe20003f04270 */
[--C-:B------:R-:W-:Y:S01]  /*3c50*/  FFMA.FTZ R6, R12, c[0x0][0x29c], -R249.reuse ;  /* 0x0000a7000c067a23 */ /* 0x100fe200000108f9 */
[C---:B------:R-:W-:Y:S04]  /*3c60*/  HMMA.16816.F32 R40, R164.reuse, R20, R40 ;  /* 0x00000014a428723c */ /* 0x040fe80000001828 */
[----:B------:R-:W-:Y:S02]  /*3c70*/  IMNMX R12, R244, R189, PT ;  /* 0x000000bdf40c7217 */ /* 0x000fe40003800200 */
[----:B------:R-:W-:Y:S01]  /*3c80*/  MUFU.EX2 R6, R6 ;  /* 0x0000000600067308 */ /* 0x000fe20000000800 */
[----:B------:R-:W-:Y:S01]  /*3c90*/  FSEL R24, R24, -INF , P0 ;  /* 0xff80000018187808 */ /* 0x000fe20000000000 */
[-C--:B------:R-:W-:Y:S03]  /*3ca0*/  HMMA.16816.F32 R44, R164, R22.reuse, R44 ;  /* 0x00000016a42c723c */ /* 0x080fe6000000182c */
[----:B------:R-:W-:Y:S01]  /*3cb0*/  ISETP.GT.AND P6, PT, R12, 0x1, PT ;  /* 0x000000010c00780c */ /* 0x000fe20003fc4270 */
[--C-:B------:R-:W-:Y:S01]  /*3cc0*/  FFMA.FTZ R21, R24, c[0x0][0x29c], -R249.reuse ;  /* 0x0000a70018157a23 */ /* 0x100fe200000108f9 */
[----:B------:R-:W-:Y:S02]  /*3cd0*/  ISETP.GT.AND P0, PT, R185, 0x41, PT ;  /* 0x00000041b900780c */ /* 0x000fe40003f04270 */
[----:B------:R-:W-:Y:S01]  /*3ce0*/  FSEL R11, R11, -INF , P6 ;  /* 0xff8000000b0b7808 */ /* 0x000fe20003000000 */
[C---:B------:R-:W-:Y:S01]  /*3cf0*/  HMMA.16816.F32 R48, R16.reuse, R22, R48 ;  /* 0x000000161030723c */ /* 0x040fe20000001830 */
[----:B------:R5:W-:Y:S01]  /*3d00*/  MUFU.EX2 R8, R21 ;  /* 0x0000001500087308 */ /* 0x000be20000000800 */
[----:B--2---:R-:W2:Y:S02]  /*3d10*/  LDS R9, [R247+0x18280] ;  /* 0x01828000f7097984 */ /* 0x004ea40000000800 */
[C---:B------:R-:W-:Y:S01]  /*3d20*/  ISETP.GT.AND P6, PT, R12.reuse, 0x41, PT ;  /* 0x000000410c00780c */ /* 0x040fe20003fc4270 */
[--C-:B------:R-:W-:Y:S01]  /*3d30*/  FFMA.FTZ R11, R11, c[0x0][0x29c], -R248.reuse ;  /* 0x0000a7000b0b7a23 */ /* 0x100fe200000108f8 */
[----:B------:R-:W-:Y:S02]  /*3d40*/  FSEL R20, R25, -INF , P0 ;  /* 0xff80000019147808 */ /* 0x000fe40000000000 */
[-C--:B-1----:R-:W-:Y:S03]  /*3d50*/  HMMA.16816.F32 R52, R16, R32.reuse, R52 ;  /* 0x000000201034723c */ /* 0x082fe60000001834 */
[----:B------:R-:W-:Y:S01]  /*3d60*/  ISETP.GT.AND P0, PT, R12, RZ, PT ;  /* 0x000000ff0c00720c */ /* 0x000fe20003f04270 */
[----:B------:R-:W1:Y:S01]  /*3d70*/  MUFU.EX2 R7, R7 ;  /* 0x0000000700077308 */ /* 0x000e620000000800 */
[----:B------:R-:W-:Y:S01]  /*3d80*/  FSEL R27, R27, -INF , P6 ;  /* 0xff8000001b1b7808 */ /* 0x000fe20003000000 */
[--C-:B------:R-:W-:Y:S01]  /*3d90*/  FFMA.FTZ R13, R20, c[0x0][0x29c], -R249.reuse ;  /* 0x0000a700140d7a23 */ /* 0x100fe200000108f9 */
[----:B------:R-:W-:Y:S01]  /*3da0*/  FSEL R20, R29, -INF , P5 ;  /* 0xff8000001d147808 */ /* 0x000fe20002800000 */
[C---:B------:R-:W-:Y:S04]  /*3db0*/  HMMA.16816.F32 R56, R164.reuse, R32, R56 ;  /* 0x00000020a438723c */ /* 0x040fe80000001838 */
[----:B------:R-:W-:Y:S01]  /*3dc0*/  ISETP.GT.AND P5, PT, R12, 0x20, PT ;  /* 0x000000200c00780c */ /* 0x000fe20003fa4270 */
[--C-:B------:R-:W-:Y:S01]  /*3dd0*/  FFMA.FTZ R27, R27, c[0x0][0x29c], -R248.reuse ;  /* 0x0000a7001b1b7a23 */ /* 0x100fe200000108f8 */
[----:B------:R-:W-:Y:S02]  /*3de0*/  MUFU.EX2 R13, R13 ;  /* 0x0000000d000d7308 */ /* 0x000fe40000000800 */
[-C--:B------:R-:W-:Y:S04]  /*3df0*/  HMMA.16816.F32 R60, R164, R34.reuse, R60 ;  /* 0x00000022a43c723c */ /* 0x080fe8000000183c */
[----:B------:R-:W-:Y:S02]  /*3e00*/  FSEL R23, R14, -INF , P5 ;  /* 0xff8000000e177808 */ /* 0x000fe40002800000 */
[----:B-----5:R-:W-:Y:S01]  /*3e10*/  FSEL R21, R10, -INF , P0 ;  /* 0xff8000000a157808 */ /* 0x020fe20000000000 */
[----:B------:R-:W5:Y:S01]  /*3e20*/  LDS R14, [R247+0x182a0] ;  /* 0x0182a000f70e7984 */ /* 0x000f620000000800 */
[----:B------:R-:W-:Y:S01]  /*3e30*/  HMMA.16816.F32 R64, R16, R34, R64 ;  /* 0x000000221040723c */ /* 0x000fe20000001840 */
[----:B------:R1:W-:Y:S03]  /*3e40*/  MUFU.EX2 R18, R11 ;  /* 0x0000000b00127308 */ /* 0x0003e60000000800 */
[----:B------:R-:W-:Y:S01]  /*3e50*/  ISETP.GT.AND P0, PT, R12, 0x21, PT ;  /* 0x000000210c00780c */ /* 0x000fe20003f04270 */
[--C-:B------:R-:W-:Y:S01]  /*3e60*/  FFMA.FTZ R10, R28, c[0x0][0x29c], -R249.reuse ;  /* 0x0000a7001c0a7a23 */ /* 0x100fe200000108f9 */
[----:B------:R-:W-:Y:S01]  /*3e70*/  ISETP.GT.AND P5, PT, R12, 0x60, PT ;  /* 0x000000600c00780c */ /* 0x000fe20003fa4270 */
[----:B------:R-:W-:Y:S01]  /*3e80*/  FFMA.FTZ R249, R20, c[0x0][0x29c], -R249 ;  /* 0x0000a70014f97a23 */ /* 0x000fe200000108f9 */
[----:B------:R-:W-:Y:S01]  /*3e90*/  FSEL R15, R15, -INF , P0 ;  /* 0xff8000000f0f7808 */ /* 0x000fe20000000000 */
[--C-:B------:R-:W-:Y:S01]  /*3ea0*/  FFMA.FTZ R21, R21, c[0x0][0x29c], -R248.reuse ;  /* 0x0000a70015157a23 */ /* 0x100fe200000108f8 */
[----:B------:R-:W-:Y:S01]  /*3eb0*/  ISETP.GT.AND P0, PT, R12, 0x40, PT ;  /* 0x000000400c00780c */ /* 0x000fe20003f04270 */
[----:B------:R-:W-:Y:S01]  /*3ec0*/  MUFU.EX2 R195, R195 ;  /* 0x000000c300c37308 */ /* 0x000fe20000000800 */
[--C-:B--2---:R-:W-:Y:S01]  /*3ed0*/  FADD.FTZ R17, R36, -R9.reuse ;  /* 0x8000000924117221 */ /* 0x104fe20000010000 */
[----:B------:R-:W-:Y:S01]  /*3ee0*/  FSEL R29, R30, -INF , P5 ;  /* 0xff8000001e1d7808 */ /* 0x000fe20002800000 */
[--C-:B------:R-:W-:Y:S01]  /*3ef0*/  FFMA.FTZ R15, R15, c[0x0][0x29c], -R248.reuse ;  /* 0x0000a7000f0f7a23 */ /* 0x100fe200000108f8 */
[----:B------:R-:W-:Y:S01]  /*3f00*/  FSEL R25, R26, -INF , P0 ;  /* 0xff8000001a197808 */ /* 0x000fe20000000000 */
[--C-:B------:R-:W-:Y:S01]  /*3f10*/  FADD.FTZ R19, R48, -R9.reuse ;  /* 0x8000000930137221 */ /* 0x100fe20000010000 */
[----:B------:R-:W-:Y:S01]  /*3f20*/  ISETP.GT.AND P0, PT, R12, 0x61, PT ;  /* 0x000000610c00780c */ /* 0x000fe20003f04270 */
[--C-:B------:R-:W-:Y:S01]  /*3f30*/  FADD.FTZ R12, R37, -R9.reuse ;  /* 0x80000009250c7221 */ /* 0x100fe20000010000 */
[----:B----4-:R-:W-:Y:S01]  /*3f40*/  F2FP.PACK_AB R35, R177, R184 ;  /* 0x000000b8b123723e */ /* 0x010fe200000000ff */
[--C-:B------:R-:W-:Y:S01]  /*3f50*/  FADD.FTZ R20, R49, -R9.reuse ;  /* 0x8000000931147221 */ /* 0x100fe20000010000 */
[----:B------:R2:W-:Y:S01]  /*3f60*/  MUFU.EX2 R26, R15 ;  /* 0x0000000f001a7308 */ /* 0x0005e20000000800 */
[----:B------:R-:W-:Y:S01]  /*3f70*/  FMUL.FTZ R16, R191, R12 ;  /* 0x0000000cbf107220 */ /* 0x000fe20000410000 */
[----:B------:R-:W-:Y:S01]  /*3f80*/  FSEL R31, R31, -INF , P0 ;  /* 0xff8000001f1f7808 */ /* 0x000fe20000000000 */
[----:B------:R-:W4:Y:S01]  /*3f90*/  LDS R12, [R247+0x18300] ;  /* 0x01830000f70c7984 */ /* 0x000f220000000800 */
[----:B------:R-:W-:Y:S01]  /*3fa0*/  FMUL.FTZ R17, R188, R17 ;  /* 0x00000011bc117220 */ /* 0x000fe20000410000 */
[----:B------:R-:W-:Y:S01]  /*3fb0*/  F2FP.PACK_AB R188, R191, R188 ;  /* 0x000000bcbfbc723e */ /* 0x000fe200000000ff */
[----:B------:R-:W-:Y:S01]  /*3fc0*/  FMUL.FTZ R19, R190, R19 ;  /* 0x00000013be137220 */ /* 0x000fe20000410000 */
[----:B------:R-:W3:Y:S01]  /*3fd0*/  LDS R247, [R247+0x18320] ;  /* 0x01832000f7f77984 */ /* 0x000ee20000000800 */
[----:B------:R-:W-:Y:S01]  /*3fe0*/  FMUL.FTZ R20, R193, R20 ;  /* 0x00000014c1147220 */ /* 0x000fe20000410000 */
[----:B------:R-:W-:Y:S01]  /*3ff0*/  F2FP.PACK_AB R16, R16, R17 ;  /* 0x000000111010723e */ /* 0x000fe200000000ff */
[--C-:B-1----:R-:W-:Y:S01]  /*4000*/  FADD.FTZ R11, R64, -R9.reuse ;  /* 0x80000009400b7221 */ /* 0x102fe20000010000 */
[----:B------:R-:W-:Y:S01]  /*4010*/  MUFU.EX2 R21, R21 ;  /* 0x0000001500157308 */ /* 0x000fe20000000800 */
[--C-:B------:R-:W-:Y:S01]  /*4020*/  FFMA.FTZ R23, R23, c[0x0][0x29c], -R248.reuse ;  /* 0x0000a70017177a23 */ /* 0x100fe200000108f8 */
[----:B------:R-:W-:Y:S01]  /*4030*/  F2FP.PACK_AB R19, R20, R19 ;  /* 0x000000131413723e */ /* 0x000fe200000000ff */
[--C-:B------:R-:W-:Y:S01]  /*4040*/  FADD.FTZ R20, R65, -R9.reuse ;  /* 0x8000000941147221 */ /* 0x100fe20000010000 */
[----:B------:R-:W-:Y:S01]  /*4050*/  F2FP.PACK_AB R193, R193, R190 ;  /* 0x000000bec1c1723e */ /* 0x000fe200000000ff */
[--C-:B------:R-:W-:Y:S01]  /*4060*/  FFMA.FTZ R25, R25, c[0x0][0x29c], -R248.reuse ;  /* 0x0000a70019197a23 */ /* 0x100fe200000108f8 */
[----:B------:R-:W-:Y:S01]  /*4070*/  STS [R235+0x18480], R188 ;  /* 0x018480bceb007388 */ /* 0x000fe20000000800 */
[--C-:B------:R-:W-:Y:S02]  /*4080*/  FFMA.FTZ R29, R29, c[0x0][0x29c], -R248.reuse ;  /* 0x0000a7001d1d7a23 */ /* 0x100fe400000108f8 */
[----:B------:R-:W-:Y:S01]  /*4090*/  FFMA.FTZ R248, R31, c[0x0][0x29c], -R248 ;  /* 0x0000a7001ff87a23 */ /* 0x000fe200000108f8 */
[----:B------:R-:W1:Y:S01]  /*40a0*/  MUFU.EX2 R23, R23 ;  /* 0x0000001700177308 */ /* 0x000e620000000800 */
[--C-:B------:R-:W-:Y:S02]  /*40b0*/  FADD.FTZ R31, R52, -R9.reuse ;  /* 0x80000009341f7221 */ /* 0x100fe40000010000 */
[----:B------:R-:W-:Y:S01]  /*40c0*/  FADD.FTZ R22, R53, -R9 ;  /* 0x8000000935167221 */ /* 0x000fe20000010000 */
[----:B--2---:R-:W-:Y:S01]  /*40d0*/  F2FP.PACK_AB R15, R5, R178 ;  /* 0x000000b2050f723e */ /* 0x004fe200000000ff */
[--C-:B-----5:R-:W-:Y:S02]  /*40e0*/  FADD.FTZ R9, R38, -R14.reuse ;  /* 0x8000000e26097221 */ /* 0x120fe40000010000 */
[--C-:B------:R-:W-:Y:S02]  /*40f0*/  FADD.FTZ R17, R39, -R14.reuse ;  /* 0x8000000e27117221 */ /* 0x100fe40000010000 */
[--C-:B------:R-:W-:Y:S01]  /*4100*/  FADD.FTZ R33, R54, -R14.reuse ;  /* 0x8000000e36217221 */ /* 0x100fe20000010000 */
[----:B------:R-:W2:Y:S01]  /*4110*/  MUFU.EX2 R176, R176 ;  /* 0x000000b000b07308 */ /* 0x000ea20000000800 */
[--C-:B------:R-:W-:Y:S02]  /*4120*/  FADD.FTZ R53, R66, -R14.reuse ;  /* 0x8000000e42357221 */ /* 0x100fe40000010000 */
[----:B------:R-:W-:Y:S01]  /*4130*/  FMUL.FTZ R9, R252, R9 ;  /* 0x00000009fc097220 */ /* 0x000fe20000410000 */
[C---:B------:R-:W-:Y:S01]  /*4140*/  F2FP.PACK_AB R252, R2.reuse, R252 ;  /* 0x000000fc02fc723e */ /* 0x040fe200000000ff */
[----:B------:R-:W-:Y:S02]  /*4150*/  FMUL.FTZ R2, R2, R17 ;  /* 0x0000001102027220 */ /* 0x000fe40000410000 */
[--C-:B------:R-:W-:Y:S02]  /*4160*/  FADD.FTZ R17, R50, -R14.reuse ;  /* 0x8000000e32117221 */ /* 0x100fe40000010000 */
[--C-:B------:R-:W-:Y:S01]  /*4170*/  FADD.FTZ R24, R51, -R14.reuse ;  /* 0x8000000e33187221 */ /* 0x100fe20000010000 */
[----:B------:R-:W-:Y:S01]  /*4180*/  F2FP.PACK_AB R2, R2, R9 ;  /* 0x000000090202723e */ /* 0x000fe200000000ff */
[--C-:B------:R-:W-:Y:S01]  /*4190*/  FADD.FTZ R28, R55, -R14.reuse ;  /* 0x8000000e371c7221 */ /* 0x100fe20000010000 */
[----:B------:R-:W-:Y:S01]  /*41a0*/  STS [R235+0x18880], R252 ;  /* 0x018880fceb007388 */ /* 0x000fe20000000800 */
[----:B------:R-:W-:Y:S01]  /*41b0*/  FADD.FTZ R14, R67, -R14 ;  /* 0x8000000e430e7221 */ /* 0x000fe20000010000 */
[----:B------:R-:W5:Y:S01]  /*41c0*/  MUFU.EX2 R179, R179 ;  /* 0x000000b300b37308 */ /* 0x000f620000000800 */
[----:B------:R-:W-:Y:S01]  /*41d0*/  FMUL.FTZ R53, R178, R53 ;  /* 0x00000035b2357220 */ /* 0x000fe20000410000 */
[----:B------:R-:W-:Y:S01]  /*41e0*/  STS [R238], R193 ;  /* 0x000000c1ee007388 */ /* 0x000fe20000000800 */
[----:B------:R-:W-:Y:S02]  /*41f0*/  FMUL.FTZ R14, R5, R14 ;  /* 0x0000000e050e7220 */ /* 0x000fe40000410000 */
[----:B------:R-:W-:Y:S01]  /*4200*/  FMUL.FTZ R17, R184, R17 ;  /* 0x00000011b8117220 */ /* 0x000fe20000410000 */
[----:B------:R-:W-:Y:S01]  /*4210*/  STS [R238+0x400], R35 ;  /* 0x00040023ee007388 */ /* 0x000fe20000000800 */
[----:B------:R-:W-:Y:S01]  /*4220*/  FMUL.FTZ R24, R177, R24 ;  /* 0x00000018b1187220 */ /* 0x000fe20000410000 */
[----:B------:R-:W-:Y:S01]  /*4230*/  F2FP.PACK_AB R53, R14, R53 ;  /* 0x000000350e35723e */ /* 0x000fe200000000ff */
[--C-:B----4-:R-:W-:Y:S01]  /*4240*/  FADD.FTZ R14, R40, -R12.reuse ;  /* 0x8000000c280e7221 */ /* 0x110fe20000010000 */
[----:B------:R-:W-:Y:S01]  /*4250*/  MUFU.EX2 R25, R25 ;  /* 0x0000001900197308 */ /* 0x000fe20000000800 */
[--C-:B------:R-:W-:Y:S01]  /*4260*/  FADD.FTZ R5, R41, -R12.reuse ;  /* 0x8000000c29057221 */ /* 0x100fe20000010000 */
[----:B------:R-:W-:Y:S01]  /*4270*/  F2FP.PACK_AB R17, R24, R17 ;  /* 0x000000111811723e */ /* 0x000fe200000000ff */
[--C-:B------:R-:W-:Y:S01]  /*4280*/  FADD.FTZ R30, R45, -R12.reuse ;  /* 0x8000000c2d1e7221 */ /* 0x100fe20000010000 */
[----:B---3--:R-:W-:Y:S01]  /*4290*/  F2FP.PACK_AB R24, R4, R3 ;  /* 0x000000030418723e */ /* 0x008fe200000000ff */
[--C-:B------:R-:W-:Y:S02]  /*42a0*/  FADD.FTZ R9, R44, -R12.reuse ;  /* 0x8000000c2c097221 */ /* 0x100fe40000010000 */
[----:B------:R-:W-:Y:S01]  /*42b0*/  FMUL.FTZ R14, R3, R14 ;  /* 0x0000000e030e7220 */ /* 0x000fe20000410000 */
[C---:B------:R-:W-:Y:S01]  /*42c0*/  F2FP.PACK_AB R3, R7.reuse, R6 ;  /* 0x000000060703723e */ /* 0x040fe200000000ff */
[----:B------:R-:W-:Y:S01]  /*42d0*/  FMUL.FTZ R5, R4, R5 ;  /* 0x0000000504057220 */ /* 0x000fe20000410000 */
[----:B------:R-:W-:Y:S01]  /*42e0*/  STS [R235+0x19480], R24 ;  /* 0x01948018eb007388 */ /* 0x000fe20000000800 */
[----:B------:R-:W-:Y:S01]  /*42f0*/  FMUL.FTZ R30, R7, R30 ;  /* 0x0000001e071e7220 */ /* 0x000fe20000410000 */
[----:B------:R-:W-:Y:S01]  /*4300*/  MUFU.EX2 R29, R29 ;  /* 0x0000001d001d7308 */ /* 0x000fe20000000800 */
[--C-:B------:R-:W-:Y:S01]  /*4310*/  FADD.FTZ R7, R56, -R12.reuse ;  /* 0x8000000c38077221 */ /* 0x100fe20000010000 */
[----:B------:R-:W-:Y:S01]  /*4320*/  F2FP.PACK_AB R14, R5, R14 ;  /* 0x0000000e050e723e */ /* 0x000fe200000000ff */
[--C-:B------:R-:W-:Y:S01]  /*4330*/  FADD.FTZ R4, R57, -R12.reuse ;  /* 0x8000000c39047221 */ /* 0x100fe20000010000 */
[----:B-1----:R-:W-:Y:S01]  /*4340*/  F2FP.PACK_AB R5, R26, R23 ;  /* 0x000000171a05723e */ /* 0x002fe200000000ff */
[----:B------:R-:W-:Y:S02]  /*4350*/  FMUL.FTZ R9, R6, R9 ;  /* 0x0000000906097220 */ /* 0x000fe40000410000 */
[----:B------:R-:W-:Y:S01]  /*4360*/  FMUL.FTZ R7, R8, R7 ;  /* 0x0000000708077220 */ /* 0x000fe20000410000 */
[C---:B------:R-:W-:Y:S01]  /*4370*/  F2FP.PACK_AB R8, R13.reuse, R8 ;  /* 0x000000080d08723e */ /* 0x040fe200000000ff */
[----:B------:R-:W-:Y:S01]  /*4380*/  FMUL.FTZ R4, R13, R4 ;  /* 0x000000040d047220 */ /* 0x000fe20000410000 */
[----:B------:R-:W-:Y:S01]  /*4390*/  F2FP.PACK_AB R9, R30, R9 ;  /* 0x000000091e09723e */ /* 0x000fe200000000ff */
[----:B------:R-:W-:Y:S01]  /*43a0*/  FMUL.FTZ R11, R194, R11 ;  /* 0x0000000bc20b7220 */ /* 0x000fe20000410000 */
[----:B------:R-:W1:Y:S01]  /*43b0*/  MUFU.EX2 R10, R10 ;  /* 0x0000000a000a7308 */ /* 0x000e620000000800 */
[----:B------:R-:W-:Y:S01]  /*43c0*/  FMUL.FTZ R20, R251, R20 ;  /* 0x00000014fb147220 */ /* 0x000fe20000410000 */
[----:B------:R-:W-:Y:S01]  /*43d0*/  F2FP.PACK_AB R30, R4, R7 ;  /* 0x00000007041e723e */ /* 0x000fe200000000ff */
[----:B------:R-:W-:Y:S01]  /*43e0*/  FMUL.FTZ R31, R192, R31 ;  /* 0x0000001fc01f7220 */ /* 0x000fe20000410000 */
[----:B------:R-:W-:Y:S01]  /*43f0*/  F2FP.PACK_AB R4, R18, R21 ;  /* 0x000000151204723e */ /* 0x000fe200000000ff */
[C---:B------:R-:W-:Y:S01]  /*4400*/  FMUL.FTZ R22, R195.reuse, R22 ;  /* 0x00000016c3167220 */ /* 0x040fe20000410000 */
[----:B------:R-:W-:Y:S01]  /*4410*/  F2FP.PACK_AB R55, R20, R11 ;  /* 0x0000000b1437723e */ /* 0x000fe200000000ff */
[----:B--2---:R-:W-:Y:S01]  /*4420*/  FMUL.FTZ R33, R176, R33 ;  /* 0x00000021b0217220 */ /* 0x004fe20000410000 */
[----:B------:R-:W-:Y:S01]  /*4430*/  F2FP.PACK_AB R192, R195, R192 ;  /* 0x000000c0c3c0723e */ /* 0x000fe200000000ff */
[----:B------:R2:W-:Y:S01]  /*4440*/  STS [R235+0x19880], R4 ;  /* 0x01988004eb007388 */ /* 0x0005e20000000800 */
[----:B------:R-:W3:Y:S01]  /*4450*/  MUFU.EX2 R20, R27 ;  /* 0x0000001b00147308 */ /* 0x000ee20000000800 */
[----:B-----5:R-:W-:Y:S01]  /*4460*/  F2FP.PACK_AB R176, R179, R176 ;  /* 0x000000b0b3b0723e */ /* 0x020fe200000000ff */
[--C-:B------:R-:W-:Y:S01]  /*4470*/  FADD.FTZ R11, R60, -R12.reuse ;  /* 0x8000000c3c0b7221 */ /* 0x100fe20000010000 */
[----:B------:R-:W-:Y:S01]  /*4480*/  STS [R238+0x1000], R3 ;  /* 0x00100003ee007388 */ /* 0x000fe20000000800 */
[----:B------:R-:W-:Y:S01]  /*4490*/  F2FP.PACK_AB R22, R22, R31 ;  /* 0x0000001f1616723e */ /* 0x000fe200000000ff */
[--C-:B------:R-:W-:Y:S01]  /*44a0*/  FADD.FTZ R7, R43, -R247.reuse ;  /* 0x800000f72b077221 */ /* 0x100fe20000010000 */
[----:B------:R-:W-:Y:S01]  /*44b0*/  F2FP.PACK_AB R31, R251, R194 ;  /* 0x000000c2fb1f723e */ /* 0x000fe200000000ff */
[----:B------:R4:W-:Y:S01]  /*44c0*/  STS [R238+0x1400], R5 ;  /* 0x00140005ee007388 */ /* 0x0009e20000000800 */
[----:B------:R-:W-:Y:S02]  /*44d0*/  FMUL.FTZ R28, R179, R28 ;  /* 0x0000001cb31c7220 */ /* 0x000fe40000410000 */
[----:B------:R-:W5:Y:S01]  /*44e0*/  MUFU.EX2 R249, R249 ;  /* 0x000000f900f97308 */ /* 0x000f620000000800 */
[----:B------:R-:W-:Y:S01]  /*44f0*/  STS [R235+0x1a480], R192 ;  /* 0x01a480c0eb007388 */ /* 0x000fe20000000800 */
[----:B------:R-:W-:Y:S01]  /*4500*/  FMUL.FTZ R7, R18, R7 ;  /* 0x0000000712077220 */ /* 0x000fe20000410000 */
[----:B------:R-:W-:Y:S01]  /*4510*/  F2FP.PACK_AB R28, R28, R33 ;  /* 0x000000211c1c723e */ /* 0x000fe200000000ff */
[----:B-1----:R-:W-:Y:S01]  /*4520*/  FMUL.FTZ R11, R10, R11 ;  /* 0x0000000b0a0b7220 */ /* 0x002fe20000410000 */
[----:B------:R-:W-:Y:S01]  /*4530*/  STS [R235+0x1a880], R176 ;  /* 0x01a880b0eb007388 */ /* 0x000fe20000000800 */
[--C-:B------:R-:W-:Y:S02]  /*4540*/  FADD.FTZ R58, R58, -R247.reuse ;  /* 0x800000f73a3a7221 */ /* 0x100fe40000010000 */
[--C-:B------:R-:W-:Y:S01]  /*4550*/  FADD.FTZ R59, R59, -R247.reuse ;  /* 0x800000f73b3b7221 */ /* 0x100fe20000010000 */
[----:B------:R-:W-:Y:S01]  /*4560*/  STS [R238+0x2000], R31 ;  /* 0x0020001fee007388 */ /* 0x000fe20000000800 */
[----:B------:R-:W1:Y:S01]  /*4570*/  MUFU.EX2 R248, R248 ;  /* 0x000000f800f87308 */ /* 0x000e620000000800 */
[----:B------:R-:W-:Y:S02]  /*4580*/  FADD.FTZ R12, R61, -R12 ;  /* 0x8000000c3d0c7221 */ /* 0x000fe40000010000 */
[----:B------:R-:W-:Y:S01]  /*4590*/  STS [R238+0x2400], R15 ;  /* 0x0024000fee007388 */ /* 0x000fe20000000800 */
[----:B---3--:R-:W-:Y:S01]  /*45a0*/  F2FP.PACK_AB R6, R20, R25 ;  /* 0x000000191406723e */ /* 0x008fe200000000ff */
[--C-:B--2---:R-:W-:Y:S02]  /*45b0*/  FADD.FTZ R4, R46, -R247.reuse ;  /* 0x800000f72e047221 */ /* 0x104fe40000010000 */
[----:B------:R-:W-:Y:S01]  /*45c0*/  STS [R235+0x1b480], R8 ;  /* 0x01b48008eb007388 */ /* 0x000fe20000000800 */
[----:B------:R-:W-:Y:S02]  /*45d0*/  FMUL.FTZ R58, R25, R58 ;  /* 0x0000003a193a7220 */ /* 0x000fe40000410000 */
[----:B------:R-:W-:Y:S01]  /*45e0*/  FMUL.FTZ R4, R23, R4 ;  /* 0x0000000417047220 */ /* 0x000fe20000410000 */
[----:B------:R-:W-:Y:S01]  /*45f0*/  STS [R235+0x1b880], R6 ;  /* 0x01b88006eb007388 */ /* 0x000fe20000000800 */
[--C-:B----4-:R-:W-:Y:S01]  /*4600*/  FADD.FTZ R5, R47, -R247.reuse ;  /* 0x800000f72f057221 */ /* 0x110fe20000010000 */
[----:B-----5:R-:W-:Y:S01]  /*4610*/  F2FP.PACK_AB R13, R249, R10 ;  /* 0x0000000af90d723e */ /* 0x020fe200000000ff */
[--C-:B------:R-:W-:Y:S02]  /*4620*/  FADD.FTZ R10, R42, -R247.reuse ;  /* 0x800000f72a0a7221 */ /* 0x100fe40000010000 */
[----:B------:R-:W-:Y:S02]  /*4630*/  FMUL.FTZ R5, R26, R5 ;  /* 0x000000051a057220 */ /* 0x000fe40000410000 */
[----:B------:R-:W-:Y:S01]  /*4640*/  STS [R238+0x3000], R13 ;  /* 0x0030000dee007388 */ /* 0x000fe20000000800 */
[----:B------:R-:W-:Y:S02]  /*4650*/  FMUL.FTZ R10, R21, R10 ;  /* 0x0000000a150a7220 */ /* 0x000fe40000410000 */
[----:B------:R-:W-:Y:S01]  /*4660*/  F2FP.PACK_AB R5, R5, R4 ;  /* 0x000000040505723e */ /* 0x000fe200000000ff */
[----:B------:R-:W-:Y:S01]  /*4670*/  FMUL.FTZ R59, R20, R59 ;  /* 0x0000003b143b7220 */ /* 0x000fe20000410000 */
[----:B-1----:R-:W-:Y:S01]  /*4680*/  F2FP.PACK_AB R3, R248, R29 ;  /* 0x0000001df803723e */ /* 0x002fe200000000ff */
[--C-:B------:R-:W-:Y:S01]  /*4690*/  FADD.FTZ R62, R62, -R247.reuse ;  /* 0x800000f73e3e7221 */ /* 0x100fe20000010000 */
[----:B------:R-:W-:Y:S01]  /*46a0*/  F2FP.PACK_AB R10, R7, R10 ;  /* 0x0000000a070a723e */ /* 0x000fe200000000ff */
[----:B------:R-:W-:Y:S01]  /*46b0*/  FADD.FTZ R63, R63, -R247 ;  /* 0x800000f73f3f7221 */ /* 0x000fe20000010000 */
[----:B------:R-:W-:Y:S01]  /*46c0*/  F2FP.PACK_AB R58, R59, R58 ;  /* 0x0000003a3b3a723e */ /* 0x000fe200000000ff */
[----:B------:R-:W-:Y:S01]  /*46d0*/  STS [R238+0x3400], R3 ;  /* 0x00340003ee007388 */ /* 0x000fe20000000800 */
[----:B------:R-:W-:Y:S02]  /*46e0*/  FMUL.FTZ R12, R249, R12 ;  /* 0x0000000cf90c7220 */ /* 0x000fe40000410000 */
[----:B------:R-:W-:Y:S01]  /*46f0*/  FMUL.FTZ R62, R29, R62 ;  /* 0x0000003e1d3e7220 */ /* 0x000fe20000410000 */
[----:B------:R-:W-:Y:S01]  /*4700*/  BAR.SYNC.DEFER_BLOCKING 0x0 ;  /* 0x0000000000007b1d */ /* 0x000fe20000010000 */
[----:B------:R-:W-:Y:S01]  /*4710*/  FMUL.FTZ R63, R248, R63 ;  /* 0x0000003ff83f7220 */ /* 0x000fe20000410000 */
[----:B------:R-:W-:Y:S04]  /*4720*/  F2FP.PACK_AB R57, R12, R11 ;  /* 0x0000000b0c39723e */ /* 0x000fe800000000ff */
[----:B------:R-:W-:Y:S02]  /*4730*/  F2FP.PACK_AB R63, R63, R62 ;  /* 0x0000003e3f3f723e */ /* 0x000fe400000000ff */
        /* <DEDUP_REMOVED lines=128> */
.L_x_1328:
        /* <DEDUP_REMOVED lines=237> */
.L_x_1324:
[----:B------:R-:W-:Y:S05]  /*5e10*/  @P3 EXIT ;  /* 0x000000000000394d */ /* 0x000fea0003800000 */
[----:B------:R-:W-:-:S04]  /*5e20*/  ISETP.NE.U32.AND P2, PT, RZ, c[0x0][0x360], PT ;  /* 0x0000d800ff007a0c */ /* 0x000fc80003f45070 */
[----:B------:R-:W-:-:S13]  /*5e30*/  ISETP.NE.AND.EX P2, PT, RZ, c[0x0][0x364], PT, P2 ;  /* 0x0000d900ff007a0c */ /* 0x000fda0003f45320 */
[----:B------:R-:W-:-:S04]  /*5e40*/  @P2 IMAD.MOV.U32 R0, RZ, RZ, 0x4 ;  /* 0x00000004ff002424 */ /* 0x000fc800078e00ff */
[----:B------:R-:W-:-:S05]  /*5e50*/  @P2 IMAD.WIDE R6, R221, R0, c[0x0][0x360] ;  /* 0x0000d800dd062625 */ /* 0x000fca00078e0200 */
[----:B------:R1:W2:Y:S01]  /*5e60*/  @P2 LDG.E R4, [R6.64] ;  /* 0x0000000806042981 */ /* 0x0002a2000c1e1900 */
[----:B------:R-:W-:Y:S01]  /*5e70*/  MOV R2, 0x1 ;  /* 0x0000000100027802 */ /* 0x000fe20000000f00 */
[----:B------:R-:W-:Y:S02]  /*5e80*/  IMAD R223, R223, 0x3000, RZ ;  /* 0x00003000dfdf7824 */ /* 0x000fe400078e02ff */
[----:B------:R-:W1:Y:S04]  /*5e90*/  S2R R0, SR_TID.X ;  /* 0x0000000000007919 */ /* 0x000e680000002100 */
[----:B------:R-:W-:Y:S01]  /*5ea0*/  BAR.SYNC.DEFER_BLOCKING 0x1, 0x100 ;  /* 0x0044000000007b1d */ /* 0x000fe20000010000 */
[----:B------:R-:W-:-:S13]  /*5eb0*/  ISETP.NE.AND P0, PT, R2, c[0x0][0x338], PT ;  /* 0x0000ce0002007a0c */ /* 0x000fda0003f05270 */
[----:B------:R-:W-:-:S05]  /*5ec0*/  @P0 IMAD.HI.U32 R2, R222, c[0x0][0x33c], RZ ;  /* 0x0000cf00de020a27 */ /* 0x000fca00078e00ff */
[----:B------:R-:W-:Y:S02]  /*5ed0*/  @P0 SHF.R.U32.HI R222, RZ, c[0x0][0x340], R2 ;  /* 0x0000d000ffde0a19 */ /* 0x000fe40000011602 */
[----:B------:R-:W-:Y:S02]  /*5ee0*/  SHF.R.S32.HI R2, RZ, 0x1f, R223 ;  /* 0x0000001fff027819 */ /* 0x000fe400000114df */
[----:B-1----:R-:W-:Y:S01]  /*5ef0*/  SHF.R.S32.HI R7, RZ, 0x1f, R0 ;  /* 0x0000001fff077819 */ /* 0x002fe20000011400 */
[----:B--2---:R-:W-:-:S05]  /*5f00*/  @P2 IMAD R4, R221, 0x80, R4 ;  /* 0x00000080dd042824 */ /* 0x004fca00078e0204 */
[----:B------:R-:W-:-:S04]  /*5f10*/  @P2 SHF.R.S32.HI R3, RZ, 0x1f, R4 ;  /* 0x0000001fff032819 */ /* 0x000fc80000011404 */
[----:B------:R-:W-:Y:S02]  /*5f20*/  @P2 LEA.HI R4, R3, R4, RZ, 0x7 ;  /* 0x0000000403042211 */ /* 0x000fe400078f38ff */
[----:B------:R-:W-:Y:S02]  /*5f30*/  SHF.R.S32.HI R3, RZ, 0x1f, R222 ;  /* 0x0000001fff037819 */ /* 0x000fe400000114de */
[----:B------:R-:W-:-:S03]  /*5f40*/  @P2 SHF.R.S32.HI R4, RZ, 0x7, R4 ;  /* 0x00000007ff042819 */ /* 0x000fc60000011404 */
[C---:B------:R-:W-:Y:S02]  /*5f50*/  IMAD R9, R3.reuse, c[0x0][0x328], RZ ;  /* 0x0000ca0003097a24 */ /* 0x040fe400078e02ff */
[----:B------:R-:W-:Y:S02]  /*5f60*/  @P2 IMAD R4, R4, 0x3000, RZ ;  /* 0x0000300004042824 */ /* 0x000fe400078e02ff */
[C---:B------:R-:W-:Y:S02]  /*5f70*/  IMAD R9, R222.reuse, c[0x0][0x32c], R9 ;  /* 0x0000cb00de097a24 */ /* 0x040fe400078e0209 */
[----:B------:R-:W-:Y:S01]  /*5f80*/  IMAD R3, R3, c[0x0][0x300], RZ ;  /* 0x0000c00003037a24 */ /* 0x000fe200078e02ff */
[----:B------:R-:W-:Y:S02]  /*5f90*/  @P2 SHF.R.S32.HI R5, RZ, 0x1f, R4 ;  /* 0x0000001fff052819 */ /* 0x000fe40000011404 */
[----:B------:R-:W-:Y:S01]  /*5fa0*/  @!P2 CS2R R4, SRZ ;  /* 0x000000000004a805 */ /* 0x000fe2000001ff00 */
[----:B------:R-:W-:-:S05]  /*5fb0*/  IMAD R3, R222, c[0x0][0x304], R3 ;  /* 0x0000c100de037a24 */ /* 0x000fca00078e0203 */
[----:B------:R-:W-:Y:S02]  /*5fc0*/  IADD3 R4, P1, P0, R4, R223, R0 ;  /* 0x000000df04047210 */ /* 0x000fe4000783e000 */
[----:B------:R-:W-:Y:S02]  /*5fd0*/  SHF.R.S32.HI R0, RZ, 0x1f, R221 ;  /* 0x0000001fff007819 */ /* 0x000fe400000114dd */
[----:B------:R-:W-:Y:S02]  /*5fe0*/  IADD3.X R5, R5, R2, R7, P1, P0 ;  /* 0x0000000205057210 */ /* 0x000fe40000fe0407 */
[----:B------:R-:W-:Y:S02]  /*5ff0*/  SEL R0, R0, RZ, !P2 ;  /* 0x000000ff00007207 */ /* 0x000fe40005000000 */
[----:B------:R-:W-:Y:S01]  /*6000*/  SEL R221, R221, RZ, !P2 ;  /* 0x000000ffdddd7207 */ /* 0x000fe20005000000 */
[----:B------:R-:W-:-:S04]  /*6010*/  IMAD.WIDE.U32 R6, R222, c[0x0][0x328], R4 ;  /* 0x0000ca00de067a25 */ /* 0x000fc800078e0004 */
[----:B------:R-:W-:Y:S02]  /*6020*/  IMAD.IADD R7, R7, 0x1, R9 ;  /* 0x0000000107077824 */ /* 0x000fe400078e0209 */
[----:B------:R-:W-:Y:S02]  /*6030*/  IMAD R2, R0, c[0x0][0x330], RZ ;  /* 0x0000cc0000027a24 */ /* 0x000fe400078e02ff */
[----:B------:R-:W-:-:S04]  /*6040*/  IMAD.WIDE.U32 R4, R222, c[0x0][0x300], R4 ;  /* 0x0000c000de047a25 */ /* 0x000fc800078e0004 */
[----:B------:R-:W-:Y:S01]  /*6050*/  IMAD R2, R221, c[0x0][0x334], R2 ;  /* 0x0000cd00dd027a24 */ /* 0x000fe200078e0202 */
[----:B------:R-:W-:Y:S01]  /*6060*/  IADD3 R5, R5, R3, RZ ;  /* 0x0000000305057210 */ /* 0x000fe20007ffe0ff */
[----:B------:R-:W-:-:S04]  /*6070*/  IMAD.WIDE.U32 R6, R221, c[0x0][0x330], R6 ;  /* 0x0000cc00dd067a25 */ /* 0x000fc800078e0006 */
[----:B------:R-:W-:Y:S01]  /*6080*/  IMAD.IADD R3, R7, 0x1, R2 ;  /* 0x0000000107037824 */ /* 0x000fe200078e0202 */
[----:B------:R-:W-:Y:S01]  /*6090*/  LEA R8, P1, R6, c[0x0][0x310], 0x2 ;  /* 0x0000c40006087a11 */ /* 0x000fe200078210ff */
[----:B------:R-:W-:Y:S02]  /*60a0*/  IMAD R0, R0, c[0x0][0x308], RZ ;  /* 0x0000c20000007a24 */ /* 0x000fe400078e02ff */
[----:B------:R-:W-:Y:S01]  /*60b0*/  IMAD.WIDE.U32 R4, R221, c[0x0][0x308], R4 ;  /* 0x0000c200dd047a25 */ /* 0x000fe200078e0004 */
[----:B------:R-:W-:-:S03]  /*60c0*/  LEA.HI.X R9, R6, c[0x0][0x314], R3, 0x2, P1 ;  /* 0x0000c50006097a11 */ /* 0x000fc600008f1403 */
[----:B------:R-:W-:Y:S01]  /*60d0*/  IMAD R0, R221, c[0x0][0x30c], R0 ;  /* 0x0000c300dd007a24 */ /* 0x000fe200078e0200 */
[C---:B------:R-:W-:Y:S01]  /*60e0*/  LEA R2, P0, R4.reuse, c[0x0][0x2e8], 0x2 ;  /* 0x0000ba0004027a11 */ /* 0x040fe200078010ff */
[----:B------:R-:W-:Y:S03]  /*60f0*/  RED.E.ADD.F32.FTZ.RN.STRONG.GPU [R8.64], R68 ;  /* 0x000000440800798e */ /* 0x000fe6000c10e788 */
[----:B------:R-:W-:Y:S01]  /*6100*/  IADD3 R5, R5, R0, RZ ;  /* 0x0000000005057210 */ /* 0x000fe20007ffe0ff */
[----:B------:R-:W-:Y:S03]  /*6110*/  RED.E.ADD.F32.FTZ.RN.STRONG.GPU [R8.64+0x400], R69 ;  /* 0x000400450800798e */ /* 0x000fe6000c10e788 */
        /* <DEDUP_REMOVED lines=96> */
.L_x_1330:
        /* <DEDUP_REMOVED lines=14> */
.L_x_1439:


//--------------------- .text._ZN7cutlass13device_kernelIN5flash32FlashAttnBwdPostprocessConvertdQIN4cute5tupleIJNS3_1CILi128EEENS5_ILi96EEEEEENS_6half_tEfNS_4arch4Sm80ELi256ENS3_8TiledMMAINS3_8MMA_AtomIJNS3_28SM80_16x8x16_F32F16F16F32_TNEEEENS3_6LayoutINS4_IJNS5_ILi4EEENS5_ILi2EEENS5_ILi1EEEEEENS4_IJSJ_SH_NS5_ILi0EEEEEEEENS4_IJNS5_ILi64EEENS5_ILi32EEENS5_ILi16EEEEEEEELb0EEEEEvNT_6ParamsE --------------------------
	.section	.text._ZN7cutlass13device_kernelIN5flash32FlashAttnBwdPostprocessConvertdQIN4cute5tupleIJNS3_1CILi128EEENS5_ILi96EEEEEENS_6half_tEfNS_4arch4Sm80ELi256ENS3_8TiledMMAINS3_8MMA_AtomIJNS3_28SM80_16x8x16_F32F16F16F32_TNEEEENS3_6LayoutINS4_IJNS5_ILi4EEENS5_ILi2EEENS5_ILi1EEEEEENS4_IJSJ_SH_NS5_ILi0EEEEEEEENS4_IJNS5_ILi64EEENS5_ILi32EEENS5_ILi16EEEEEEEELb0EEEEEvNT_6ParamsE,"ax",@progbits
	.sectioninfo	@"SHI_REGISTERS=71"
	.align	128
.text._ZN7cutlass13device_kernelIN5flash32FlashAttnBwdPostprocessConvertdQIN4cute5tupleIJNS3_1CILi128EEENS5_ILi96EEEEEENS_6half_tEfNS_4arch4Sm80ELi256ENS3_8TiledMMAINS3_8MMA_AtomIJNS3_28SM80_16x8x16_F32F16F16F32_TNEEEENS3_6LayoutINS4_IJNS5_ILi4EEENS5_ILi2EEENS5_ILi1EEEEEENS4_IJSJ_SH_NS5_ILi0EEEEEEEENS4_IJNS5_ILi64EEENS5_ILi32EEENS5_ILi16EEEEEEEELb0EEEEEvNT_6ParamsE:
        .type           _ZN7cutlass13device_kernelIN5flash32FlashAttnBwdPostprocessConvertdQIN4cute5tupleIJNS3_1CILi128EEENS5_ILi96EEEEEENS_6half_tEfNS_4arch4Sm80ELi256ENS3_8TiledMMAINS3_8MMA_AtomIJNS3_28SM80_16x8x16_F32F16F16F32_TNEEEENS3_6LayoutINS4_IJNS5_ILi4EEENS5_ILi2EEENS5_ILi1EEEEEENS4_IJSJ_SH_NS5_ILi0EEEEEEEENS4_IJNS5_ILi64EEENS5_ILi32EEENS5_ILi16EEEEEEEELb0EEEEEvNT_6ParamsE,@function
        .size           _ZN7cutlass13device_kernelIN5flash32FlashAttnBwdPostprocessConvertdQIN4cute5tupleIJNS3_1CILi128EEENS5_ILi96EEEEEENS_6half_tEfNS_4arch4Sm80ELi256ENS3_8TiledMMAINS3_8MMA_AtomIJNS3_28SM80_16x8x16_F32F16F16F32_TNEEEENS3_6LayoutINS4_IJNS5_ILi4EEENS5_ILi2EEENS5_ILi1EEEEEENS4_IJSJ_SH_NS5_ILi0EEEEEEEENS4_IJNS5_ILi64EEENS5_ILi32EEENS5_ILi16EEEEEEEELb0EEEEEvNT_6ParamsE,(.L_x_1440 - _ZN7cutlass13device_kernelIN5flash32FlashAttnBwdPostprocessConvertdQIN4cute5tupleIJNS3_1CILi128EEENS5_ILi96EEEEEENS_6half_tEfNS_4arch4Sm80ELi256ENS3_8TiledMMAINS3_8MMA_AtomIJNS3_28SM80_16x8x16_F32F16F16F32_TNEEEENS3_6LayoutINS4_IJNS5_ILi4EEENS5_ILi2EEENS5_ILi1EEEEEENS4_IJSJ_SH_NS5_ILi0EEEEEEEENS4_IJNS5_ILi64EEENS5_ILi32EEENS5_ILi16EEEEEEEELb0EEEEEvNT_6ParamsE)
        .other          _ZN7cutlass13device_kernelIN5flash32FlashAttnBwdPostprocessConvertdQIN4cute5tupleIJNS3_1CILi128EEENS5_ILi96EEEEEENS_6half_tEfNS_4arch4Sm80ELi256ENS3_8TiledMMAINS3_8MMA_AtomIJNS3_28SM80_16x8x16_F32F16F16F32_TNEEEENS3_6LayoutINS4_IJNS5_ILi4EEENS5_ILi2EEENS5_ILi1EEEEEENS4_IJSJ_SH_NS5_ILi0EEEEEEEENS4_IJNS5_ILi64EEENS5_ILi32EEENS5_ILi16EEEEEEEELb0EEEEEvNT_6ParamsE,@"STO_CUDA_ENTRY STV_DEFAULT"
_ZN7cutlass13device_kernelIN5flash32FlashAttnBwdPostprocessConvertdQIN4cute5tupleIJNS3_1CILi128EEENS5_ILi96EEEEEENS_6half_tEfNS_4arch4Sm80ELi256ENS3_8TiledMMAINS3_8MMA_AtomIJNS3_28SM80_16x8x16_F32F16F16F32_TNEEEENS3_6LayoutINS4_IJNS5_ILi4EEENS5_ILi2EEENS5_ILi1EEEEEENS4_IJSJ_SH_NS5_ILi0EEEEEEEENS4_IJNS5_ILi64EEENS5_ILi32EEENS5_ILi16EEEEEEEELb0EEEEEvNT_6ParamsE:
[----:B------:R-:W-:Y:S02]  /*0000*/  IMAD.MOV.U32 R1, RZ, RZ, c[0x0][0x28] ;  /* 0x00000a00ff017624 */ /* 0x000fe400078e00ff */
[----:B------:R-:W0:Y:S01]  /*0010*/  S2R R9, SR_CTAID.Z ;  /* 0x0000000000097919 */ /* 0x000e220000002700 */
[----:B------:R-:W-:Y:S01]  /*0020*/  ISETP.NE.U32.AND P1, PT, RZ, c[0x0][0x1c8], PT ;  /* 0x00007200ff007a0c */ /* 0x000fe20003f25070 */
[----:B------:R-:W-:Y:S01]  /*0030*/  IMAD.MOV.U32 R4, RZ, RZ, 0x4 ;  /* 0x00000004ff047424 */ /* 0x000fe200078e00ff */
[----:B------:R-:W-:Y:S01]  /*0040*/  ISETP.NE.U32.AND P0, PT, RZ, c[0x0][0x1c0], PT ;  /* 0x00007000ff007a0c */ /* 0x000fe20003f05070 */
[----:B------:R-:W-:Y:S01]  /*0050*/  ULDC.64 UR4, c[0x0][0x118] ;  /* 0x0000460000047ab9 */ /* 0x000fe20000000a00 */
[----:B------:R-:W-:Y:S02]  /*0060*/  ISETP.NE.AND.EX P1, PT, RZ, c[0x0][0x1cc], PT, P1 ;  /* 0x00007300ff007a0c */ /* 0x000fe40003f25310 */
[----:B------:R-:W-:Y:S01]  /*0070*/  ISETP.NE.AND.EX P0, PT, RZ, c[0x0][0x1c4], PT, P0 ;  /* 0x00007100ff007a0c */ /* 0x000fe20003f05300 */
[----:B------:R-:W-:Y:S02]  /*0080*/  IMAD.MOV.U32 R58, RZ, RZ, c[0x0][0x190] ;  /* 0x00006400ff3a7624 */ /* 0x000fe400078e00ff */
[----:B0-----:R-:W-:-:S08]  /*0090*/  IMAD.WIDE R2, R9, R4, c[0x0][0x1c0] ;  /* 0x0000700009027625 */ /* 0x001fd000078e0204 */
[----:B------:R-:W-:Y:S02]  /*00a0*/  @P1 IMAD.WIDE R4, R9, R4, c[0x0][0x1c8] ;  /* 0x0000720009041625 */ /* 0x000fe400078e0204 */
[----:B------:R0:W5:Y:S01]  /*00b0*/  @P0 LDG.E R56, [R2.64] ;  /* 0x0000000402380981 */ /* 0x000162000c1e1900 */
[----:B------:R-:W-:-:S03]  /*00c0*/  ISETP.NE.U32.AND P2, PT, RZ, c[0x0][0x1c0], PT ;  /* 0x00007000ff007a0c */ /* 0x000fc60003f45070 */
[----:B------:R0:W5:Y:S04]  /*00d0*/  @P1 LDG.E R58, [R4.64] ;  /* 0x00000004043a1981 */ /* 0x000168000c1e1900 */
[----:B------:R-:W1:Y:S02]  /*00e0*/  S2R R54, SR_CTAID.X ;  /* 0x0000000000367919 */ /* 0x000e640000002500 */
[----:B-1----:R-:W-:Y:S01]  /*00f0*/  IMAD.SHL.U32 R57, R54, 0x80, RZ ;  /* 0x0000008036397824 */ /* 0x002fe200078e00ff */
[----:B------:R-:W-:Y:S05]  /*0100*/  @P1 BRA `(.L_x_1331) ;  /* 0x0000004000001947 */ /* 0x000fea0003800000 */
[----:B0-----:R-:W-:Y:S05]  /*0110*/  @!P0 BRA `(.L_x_1331) ;  /* 0x0000003000008947 */ /* 0x001fea0003800000 */
[----:B------:R-:W2:Y:S04]  /*0120*/  LDG.E R5, [R2.64] ;  /* 0x0000000402057981 */ /* 0x000ea8000c1e1900 */
[----:B-----5:R-:W2:Y:S02]  /*0130*/  LDG.E R58, [R2.64+0x4] ;  /* 0x00000404023a7981 */ /* 0x020ea4000c1e1900 */
[----:B--2---:R-:W-:-:S02]  /*0140*/  IADD3 R58, -R5, R58, RZ ;  /* 0x0000003a053a7210 */ /* 0x004fc40007ffe1ff */
.L_x_1331:
[----:B0-----:R-:W-:Y:S01]  /*0150*/  ISETP.NE.AND.EX P1, PT, RZ, c[0x0][0x1c4], PT, P2 ;  /* 0x00007100ff007a0c */ /* 0x001fe20003f25320 */
[----:B-----5:R-:W-:Y:S01]  /*0160*/  @P0 IMAD R2, R9, 0x80, R56 ;  /* 0x0000008009020824 */ /* 0x020fe200078e0238 */
[----:B------:R-:W-:-:S13]  /*0170*/  ISETP.LE.AND P2, PT, R58, R57, PT ;  /* 0x000000393a00720c */ /* 0x000fda0003f43270 */
[----:B------:R-:W-:Y:S05]  /*0180*/  @P1 EXIT P2 ;  /* 0x000000000000194d */ /* 0x000fea0001000000 */
[----:B------:R-:W0:Y:S01]  /*0190*/  S2R R53, SR_TID.X ;  /* 0x0000000000357919 */ /* 0x000e220000002100 */
[----:B------:R-:W-:Y:S01]  /*01a0*/  @P0 SHF.R.S32.HI R3, RZ, 0x1f, R2 ;  /* 0x0000001fff030819 */ /* 0x000fe20000011402 */
[----:B------:R-:W-:Y:S01]  /*01b0*/  CS2R R4, SRZ ;  /* 0x0000000000047805 */ /* 0x000fe2000001ff00 */
[----:B------:R-:W-:Y:S01]  /*01c0*/  IMAD R7, R54, 0x3000, RZ ;  /* 0x0000300036077824 */ /* 0x000fe200078e02ff */
[----:B------:R-:W1:Y:S01]  /*01d0*/  S2R R0, SR_CTAID.Y ;  /* 0x0000000000007919 */ /* 0x000e620000002600 */
[----:B------:R-:W-:Y:S02]  /*01e0*/  @P0 LEA.HI R3, R3, R2, RZ, 0x7 ;  /* 0x0000000203030211 */ /* 0x000fe400078f38ff */
[----:B------:R-:W-:Y:S02]  /*01f0*/  SEL R52, R9, RZ, !P1 ;  /* 0x000000ff09347207 */ /* 0x000fe40004800000 */
[----:B------:R-:W-:Y:S02]  /*0200*/  @P0 SHF.R.S32.HI R3, RZ, 0x7, R3 ;  /* 0x00000007ff030819 */ /* 0x000fe40000011403 */
[----:B------:R-:W-:-:S03]  /*0210*/  SHF.R.S32.HI R11, RZ, 0x1f, R7 ;  /* 0x0000001fff0b7819 */ /* 0x000fc60000011407 */
[----:B------:R-:W-:-:S04]  /*0220*/  @P0 IMAD R3, R3, 0x3000, RZ ;  /* 0x0000300003030824 */ /* 0x000fc800078e02ff */
[--C-:B------:R-:W-:Y:S01]  /*0230*/  @P0 IMAD.MOV.U32 R4, RZ, RZ, R3.reuse ;  /* 0x000000ffff040224 */ /* 0x100fe200078e0003 */
[----:B------:R-:W-:Y:S02]  /*0240*/  @P0 SHF.R.S32.HI R5, RZ, 0x1f, R3 ;  /* 0x0000001fff050819 */ /* 0x000fe40000011403 */
[----:B------:R-:W-:Y:S01]  /*0250*/  SHF.R.S32.HI R3, RZ, 0x1f, R9 ;  /* 0x0000001fff037819 */ /* 0x000fe20000011409 */
[----:B0-----:R-:W-:-:S03]  /*0260*/  IMAD.SHL.U32 R6, R53, 0x4, RZ ;  /* 0x0000000435067824 */ /* 0x001fc600078e00ff */
[----:B------:R-:W-:Y:S02]  /*0270*/  SEL R3, R3, RZ, !P1 ;  /* 0x000000ff03037207 */ /* 0x000fe40004800000 */
[----:B-1----:R-:W-:Y:S02]  /*0280*/  SHF.R.S32.HI R2, RZ, 0x1f, R0 ;  /* 0x0000001fff027819 */ /* 0x002fe40000011400 */
[----:B------:R-:W-:Y:S01]  /*0290*/  IADD3 R4, P2, P3, R4, R6, R7 ;  /* 0x0000000604047210 */ /* 0x000fe20007b5e007 */
[----:B------:R-:W-:Y:S01]  /*02a0*/  IMAD R9, R3, c[0x0][0x180], RZ ;  /* 0x0000600003097a24 */ /* 0x000fe200078e02ff */
[----:B------:R-:W-:Y:S01]  /*02b0*/  SHF.R.S32.HI R6, RZ, 0x1f, R6 ;  /* 0x0000001fff067819 */ /* 0x000fe20000011406 */
[----:B------:R-:W-:Y:S02]  /*02c0*/  IMAD R7, R2, c[0x0][0x178], RZ ;  /* 0x00005e0002077a24 */ /* 0x000fe400078e02ff */
[----:B------:R-:W-:Y:S01]  /*02d0*/  IMAD R9, R52, c[0x0][0x184], R9 ;  /* 0x0000610034097a24 */ /* 0x000fe200078e0209 */
[----:B------:R-:W-:Y:S01]  /*02e0*/  IADD3.X R5, R5, R6, R11, P2, P3 ;  /* 0x0000000605057210 */ /* 0x000fe200017e640b */
[----:B------:R-:W-:-:S04]  /*02f0*/  IMAD R7, R0, c[0x0][0x17c], R7 ;  /* 0x00005f0000077a24 */ /* 0x000fc800078e0207 */
[----:B------:R-:W-:-:S05]  /*0300*/  IMAD.WIDE.U32 R4, R0, c[0x0][0x178], R4 ;  /* 0x00005e0000047a25 */ /* 0x000fca00078e0004 */
[----:B------:R-:W-:-:S05]  /*0310*/  IADD3 R5, R5, R7, RZ ;  /* 0x0000000705057210 */ /* 0x000fca0007ffe0ff */
[----:B------:R-:W-:-:S04]  /*0320*/  IMAD.WIDE.U32 R4, R52, c[0x0][0x180], R4 ;  /* 0x0000600034047a25 */ /* 0x000fc800078e0004 */
[----:B------:R-:W-:Y:S01]  /*0330*/  IMAD.IADD R5, R5, 0x1, R9 ;  /* 0x0000000105057824 */ /* 0x000fe200078e0209 */
[----:B------:R-:W-:-:S04]  /*0340*/  LEA R64, P1, R4, c[0x0][0x160], 0x2 ;  /* 0x0000580004407a11 */ /* 0x000fc800078210ff */
[----:B------:R-:W-:-:S05]  /*0350*/  LEA.HI.X R65, R4, c[0x0][0x164], R5, 0x2, P1 ;  /* 0x0000590004417a11 */ /* 0x000fca00008f1405 */
[----:B------:R-:W2:Y:S04]  /*0360*/  LDG.E.128 R4, [R64.64] ;  /* 0x0000000440047981 */ /* 0x000ea8000c1e1d00 */
[----:B------:R-:W3:Y:S04]  /*0370*/  LDG.E.128 R8, [R64.64+0x1000] ;  /* 0x0010000440087981 */ /* 0x000ee8000c1e1d00 */
[----:B------:R-:W4:Y:S04]  /*0380*/  LDG.E.128 R12, [R64.64+0x2000] ;  /* 0x00200004400c7981 */ /* 0x000f28000c1e1d00 */
[----:B------:R-:W5:Y:S04]  /*0390*/  LDG.E.128 R16, [R64.64+0x3000] ;  /* 0x0030000440107981 */ /* 0x000f68000c1e1d00 */
[----:B------:R-:W5:Y:S04]  /*03a0*/  LDG.E.128 R20, [R64.64+0x4000] ;  /* 0x0040000440147981 */ /* 0x000f68000c1e1d00 */
[----:B------:R-:W5:Y:S04]  /*03b0*/  LDG.E.128 R24, [R64.64+0x5000] ;  /* 0x0050000440187981 */ /* 0x000f68000c1e1d00 */
[----:B------:R-:W5:Y:S04]  /*03c0*/  LDG.E.128 R28, [R64.64+0x6000] ;  /* 0x00600004401c7981 */ /* 0x000f68000c1e1d00 */
[----:B------:R-:W5:Y:S04]  /*03d0*/  LDG.E.128 R32, [R64.64+0x7000] ;  /* 0x0070000440207981 */ /* 0x000f68000c1e1d00 */
[----:B------:R-:W5:Y:S04]  /*03e0*/  LDG.E.128 R36, [R64.64+0x8000] ;  /* 0x0080000440247981 */ /* 0x000f68000c1e1d00 */
[----:B------:R-:W5:Y:S04]  /*03f0*/  LDG.E.128 R40, [R64.64+0x9000] ;  /* 0x0090000440287981 */ /* 0x000f68000c1e1d00 */
[----:B------:R-:W5:Y:S04]  /*0400*/  LDG.E.128 R44, [R64.64+0xa000] ;  /* 0x00a00004402c7981 */ /* 0x000f68000c1e1d00 */
[----:B------:R-:W5:Y:S01]  /*0410*/  LDG.E.128 R48, [R64.64+0xb000] ;  /* 0x00b0000440307981 */ /* 0x000f62000c1e1d00 */
[----:B------:R-:W-:Y:S01]  /*0420*/  SHF.R.S32.HI R60, RZ, 0x1f, R53 ;  /* 0x0000001fff3c7819 */ /* 0x000fe20000011435 */
[----:B------:R-:W-:Y:S01]  /*0430*/  IMAD.IADD R57, R58, 0x1, -R57 ;  /* 0x000000013a397824 */ /* 0x000fe200078e0a39 */
[----:B------:R-:W-:Y:S02]  /*0440*/  BSSY B0, `(.L_x_1332) ;  /* 0x00000f2000007945 */ /* 0x000fe40003800000 */
[----:B------:R-:W-:-:S02]  /*0450*/  LEA.HI R59, R60, R53, RZ, 0x2 ;  /* 0x000000353c3b7211 */ /* 0x000fc400078f10ff */
[----:B------:R-:W-:Y:S02]  /*0460*/  LEA.HI R61, R60, R53, RZ, 0x5 ;  /* 0x000000353c3d7211 */ /* 0x000fe400078f28ff */
[--C-:B------:R-:W-:Y:S02]  /*0470*/  SHF.R.S32.HI R55, RZ, 0x2, R59.reuse ;  /* 0x00000002ff377819 */ /* 0x100fe4000001143b */
[----:B------:R-:W-:Y:S02]  /*0480*/  SHF.R.S32.HI R62, RZ, 0x1f, R59 ;  /* 0x0000001fff3e7819 */ /* 0x000fe4000001143b */
[--C-:B------:R-:W-:Y:S02]  /*0490*/  SHF.R.S32.HI R63, RZ, 0x5, R61.reuse ;  /* 0x00000005ff3f7819 */ /* 0x100fe4000001143d */
[----:B------:R-:W-:Y:S02]  /*04a0*/  SHF.R.S32.HI R66, RZ, 0x1f, R61 ;  /* 0x0000001fff427819 */ /* 0x000fe4000001143d */
[----:B------:R-:W-:-:S02]  /*04b0*/  LEA.HI R61, R62, R55, RZ, 0x2 ;  /* 0x000000373e3d7211 */ /* 0x000fc400078f10ff */
[----:B------:R-:W-:Y:S02]  /*04c0*/  LEA.HI R62, R62, R55, RZ, 0x3 ;  /* 0x000000373e3e7211 */ /* 0x000fe400078f18ff */
[----:B------:R-:W-:Y:S02]  /*04d0*/  LEA.HI R66, R66, R63, RZ, 0x2 ;  /* 0x0000003f42427211 */ /* 0x000fe400078f10ff */
[----:B------:R-:W-:Y:S02]  /*04e0*/  LOP3.LUT R62, R62, 0xfffffff8, RZ, 0xc0, !PT ;  /* 0xfffffff83e3e7812 */ /* 0x000fe400078ec0ff */
[----:B------:R-:W-:Y:S02]  /*04f0*/  LOP3.LUT R66, R66, 0xfffffc, RZ, 0xc0, !PT ;  /* 0x00fffffc42427812 */ /* 0x000fe400078ec0ff */
[----:B------:R-:W-:Y:S01]  /*0500*/  LOP3.LUT R68, R61, 0xffffffc, RZ, 0xc0, !PT ;  /* 0x0ffffffc3d447812 */ /* 0x000fe200078ec0ff */
[----:B------:R-:W-:Y:S01]  /*0510*/  IMAD.IADD R62, R55, 0x1, -R62 ;  /* 0x00000001373e7824 */ /* 0x000fe200078e0a3e */
[----:B------:R-:W-:-:S02]  /*0520*/  IADD3 R61, R63, -R66, RZ ;  /* 0x800000423f3d7210 */ /* 0x000fc40007ffe0ff */
[----:B------:R-:W-:Y:S01]  /*0530*/  IMNMX R57, R57, 0x80, PT ;  /* 0x0000008039397817 */ /* 0x000fe20003800200 */
[----:B------:R-:W-:-:S03]  /*0540*/  IMAD.IADD R68, R55, 0x1, -R68 ;  /* 0x0000000137447824 */ /* 0x000fc600078e0a44 */
[----:B------:R-:W-:Y:S01]  /*0550*/  ISETP.GE.AND P1, PT, R55, R57, PT ;  /* 0x000000393700720c */ /* 0x000fe20003f26270 */
[----:B------:R-:W-:Y:S01]  /*0560*/  IMAD R58, R63, 0x8, R68 ;  /* 0x000000083f3a7824 */ /* 0x000fe200078e0244 */
[----:B--2---:R0:W-:Y:S04]  /*0570*/  STS.128 [R53.X16], R4 ;  /* 0x0000000435007388 */ /* 0x0041e8000000cc00 */
[----:B---3--:R-:W-:Y:S04]  /*0580*/  STS.128 [R53.X16+0x1000], R8 ;  /* 0x0010000835007388 */ /* 0x008fe8000000cc00 */
[----:B----4-:R1:W-:Y:S04]  /*0590*/  STS.128 [R53.X16+0x2000], R12 ;  /* 0x0020000c35007388 */ /* 0x0103e8000000cc00 */
[----:B-----5:R-:W-:Y:S01]  /*05a0*/  STS.128 [R53.X16+0x3000], R16 ;  /* 0x0030001035007388 */ /* 0x020fe2000000cc00 */
[----:B0-----:R-:W-:-:S03]  /*05b0*/  LEA.HI R5, R60, R53, RZ, 0x4 ;  /* 0x000000353c057211 */ /* 0x001fc600078f20ff */
[----:B------:R-:W-:Y:S01]  /*05c0*/  STS.128 [R53.X16+0x4000], R20 ;  /* 0x0040001435007388 */ /* 0x000fe2000000cc00 */
[----:B------:R-:W-:Y:S02]  /*05d0*/  LOP3.LUT R4, R59, 0xfffffffc, RZ, 0xc0, !PT ;  /* 0xfffffffc3b047812 */ /* 0x000fe400078ec0ff */
[-C--:B------:R-:W-:Y:S01]  /*05e0*/  LEA.HI R60, R60, R53.reuse, RZ, 0x7 ;  /* 0x000000353c3c7211 */ /* 0x080fe200078f38ff */
[----:B------:R-:W-:Y:S01]  /*05f0*/  STS.128 [R53.X16+0x5000], R24 ;  /* 0x0050001835007388 */ /* 0x000fe2000000cc00 */
[----:B------:R-:W-:Y:S01]  /*0600*/  IMAD.SHL.U32 R5, R5, 0x4, RZ ;  /* 0x0000000405057824 */ /* 0x000fe200078e00ff */
[----:B------:R-:W-:Y:S02]  /*0610*/  IADD3 R4, -R4, R53, RZ ;  /* 0x0000003504047210 */ /* 0x000fe40007ffe1ff */
[----:B------:R-:W-:Y:S01]  /*0620*/  STS.128 [R53.X16+0x6000], R28 ;  /* 0x0060001c35007388 */ /* 0x000fe2000000cc00 */
[----:B-1----:R-:W-:Y:S02]  /*0630*/  IADD3 R14, R55, 0x40, RZ ;  /* 0x00000040370e7810 */ /* 0x002fe40007ffe0ff */
[C---:B------:R-:W-:Y:S01]  /*0640*/  LEA.HI R6, R4.reuse, R4, RZ, 0x1 ;  /* 0x0000000404067211 */ /* 0x040fe200078f08ff */
[----:B------:R-:W-:Y:S01]  /*0650*/  STS.128 [R53.X16+0x7000], R32 ;  /* 0x0070002035007388 */ /* 0x000fe2000000cc00 */
[----:B------:R-:W-:Y:S01]  /*0660*/  LOP3.LUT R7, R5, 0x40, RZ, 0xc0, !PT ;  /* 0x0000004005077812 */ /* 0x000fe200078ec0ff */
[----:B------:R-:W-:Y:S01]  /*0670*/  IMAD R61, R61, 0x80, R4 ;  /* 0x000000803d3d7824 */ /* 0x000fe200078e0204 */
[----:B------:R-:W-:Y:S01]  /*0680*/  SHF.R.S32.HI R5, RZ, 0x1f, R62 ;  /* 0x0000001fff057819 */ /* 0x000fe2000001143e */
[----:B------:R-:W-:Y:S01]  /*0690*/  STS.128 [R53.X16+0x8000], R36 ;  /* 0x0080002435007388 */ /* 0x000fe2000000cc00 */
[----:B------:R-:W-:Y:S01]  /*06a0*/  IMAD.SHL.U32 R4, R4, 0x8, RZ ;  /* 0x0000000804047824 */ /* 0x000fe200078e00ff */
[----:B------:R-:W-:Y:S01]  /*06b0*/  SHF.R.U32.HI R15, RZ, 0x3, R7 ;  /* 0x00000003ff0f7819 */ /* 0x000fe20000011607 */
[----:B------:R-:W-:Y:S01]  /*06c0*/  IMAD.SHL.U32 R9, R6, 0x400, RZ ;  /* 0x0000040006097824 */ /* 0x000fe200078e00ff */
[----:B------:R-:W-:Y:S01]  /*06d0*/  STS.128 [R53.X16+0x9000], R40 ;  /* 0x0090002835007388 */ /* 0x000fe2000000cc00 */
[----:B------:R-:W-:-:S02]  /*06e0*/  LEA.HI R8, R5, R62, RZ, 0x2 ;  /* 0x0000003e05087211 */ /* 0x000fc400078f10ff */
[----:B------:R-:W-:Y:S01]  /*06f0*/  LOP3.LUT R6, R7, 0x8, R4, 0xf8, !PT ;  /* 0x0000000807067812 */ /* 0x000fe200078ef804 */
[----:B------:R-:W-:Y:S01]  /*0700*/  STS.128 [R53.X16+0xa000], R44 ;  /* 0x00a0002c35007388 */ /* 0x000fe2000000cc00 */
[C---:B------:R-:W-:Y:S01]  /*0710*/  LOP3.LUT R7, R8.reuse, 0x7fffffc, RZ, 0xc0, !PT ;  /* 0x07fffffc08077812 */ /* 0x040fe200078ec0ff */
[----:B------:R-:W-:Y:S01]  /*0720*/  IMAD.SHL.U32 R8, R8, 0x10, RZ ;  /* 0x0000001008087824 */ /* 0x000fe200078e00ff */
[----:B------:R-:W-:Y:S01]  /*0730*/  LOP3.LUT R9, R9, 0x7ffff800, RZ, 0xc0, !PT ;  /* 0x7ffff80009097812 */ /* 0x000fe200078ec0ff */
[----:B------:R-:W-:Y:S01]  /*0740*/  STS.128 [R53.X16+0xb000], R48 ;  /* 0x00b0003035007388 */ /* 0x000fe2000000cc00 */
[----:B------:R-:W-:Y:S02]  /*0750*/  LOP3.LUT R15, R6, R15, RZ, 0x3c, !PT ;  /* 0x0000000f060f7212 */ /* 0x000fe400078e3cff */
[----:B------:R-:W-:Y:S01]  /*0760*/  IADD3 R62, R62, -R7, RZ ;  /* 0x800000073e3e7210 */ /* 0x000fe20007ffe0ff */
[----:B------:R-:W-:Y:S01]  /*0770*/  BAR.SYNC.DEFER_BLOCKING 0x0 ;  /* 0x0000000000007b1d */ /* 0x000fe20000010000 */
[----:B------:R-:W-:Y:S01]  /*0780*/  CS2R R6, SRZ ;  /* 0x0000000000067805 */ /* 0x000fe2000001ff00 */
[----:B------:R-:W-:Y:S01]  /*0790*/  IMAD.U32 R58, R58, 0x10, R9 ;  /* 0x000000103a3a7824 */ /* 0x000fe200078e0009 */
[----:B------:R-:W-:Y:S01]  /*07a0*/  SHF.R.U32.HI R9, RZ, 0x4, R60 ;  /* 0x00000004ff097819 */ /* 0x000fe2000001163c */
[----:B------:R-:W-:Y:S01]  /*07b0*/  IMAD R62, R62, 0x8, R61 ;  /* 0x000000083e3e7824 */ /* 0x000fe200078e023d */
[----:B------:R-:W-:-:S02]  /*07c0*/  LOP3.LUT R8, R8, 0x40, RZ, 0xc0, !PT ;  /* 0x0000004008087812 */ /* 0x000fc400078ec0ff */
[----:B------:R-:W-:Y:S02]  /*07d0*/  @P0 MOV R6, R56 ;  /* 0x0000003800060202 */ /* 0x000fe40000000f00 */
[----:B------:R-:W-:Y:S02]  /*07e0*/  @P0 SHF.R.S32.HI R7, RZ, 0x1f, R56 ;  /* 0x0000001fff070819 */ /* 0x000fe40000011438 */
[----:B------:R-:W-:Y:S02]  /*07f0*/  LOP3.LUT R9, R8, 0x8, R9, 0xf8, !PT ;  /* 0x0000000808097812 */ /* 0x000fe400078ef809 */
[C---:B------:R-:W-:Y:S02]  /*0800*/  IADD3 R6, P0, R55.reuse, R6, RZ ;  /* 0x0000000637067210 */ /* 0x040fe40007f1e0ff */
[----:B------:R-:W-:Y:S02]  /*0810*/  SHF.R.U32.HI R8, RZ, 0x3, R8 ;  /* 0x00000003ff087819 */ /* 0x000fe40000011608 */
[----:B------:R-:W-:-:S02]  /*0820*/  LEA.HI.X.SX32 R7, R55, R7, 0x1, P0 ;  /* 0x0000000737077211 */ /* 0x000fc400000f0eff */
[----:B------:R-:W-:Y:S01]  /*0830*/  LOP3.LUT R9, R9, R8, RZ, 0x3c, !PT ;  /* 0x0000000809097212 */ /* 0x000fe200078e3cff */
[----:B------:R-:W-:Y:S01]  /*0840*/  IMAD.IADD R8, R58, 0x1, R15 ;  /* 0x000000013a087824 */ /* 0x000fe200078e020f */
[----:B------:R-:W-:Y:S01]  /*0850*/  ISETP.GE.AND P0, PT, R14, R57, PT ;  /* 0x000000390e00720c */ /* 0x000fe20003f06270 */
[----:B------:R-:W-:Y:S01]  /*0860*/  IMAD.WIDE R6, R54, 0x80, R6 ;  /* 0x0000008036067825 */ /* 0x000fe200078e0206 */
[----:B------:R-:W0:Y:S03]  /*0870*/  LDS R10, [R53.X4] ;  /* 0x00000000350a7984 */ /* 0x000e260000004800 */
[----:B------:R-:W-:Y:S01]  /*0880*/  IMAD.U32 R9, R62, 0x2, R9 ;  /* 0x000000023e097824 */ /* 0x000fe200078e0009 */
[----:B------:R-:W1:Y:S04]  /*0890*/  LDS R11, [R53.X4+0x400] ;  /* 0x00040000350b7984 */ /* 0x000e680000004800 */
[----:B------:R-:W2:Y:S04]  /*08a0*/  LDS R12, [R53.X4+0x800] ;  /* 0x00080000350c7984 */ /* 0x000ea80000004800 */
[----:B------:R-:W3:Y:S04]  /*08b0*/  LDS R13, [R53.X4+0xc00] ;  /* 0x000c0000350d7984 */ /* 0x000ee80000004800 */
[----:B------:R-:W4:Y:S04]  /*08c0*/  LDS R16, [R53.X4+0x1000] ;  /* 0x0010000035107984 */ /* 0x000f280000004800 */
[----:B------:R-:W5:Y:S04]  /*08d0*/  LDS R17, [R53.X4+0x1400] ;  /* 0x0014000035117984 */ /* 0x000f680000004800 */
[----:B------:R-:W5:Y:S04]  /*08e0*/  LDS R18, [R53.X4+0x1800] ;  /* 0x0018000035127984 */ /* 0x000f680000004800 */
[----:B------:R-:W5:Y:S04]  /*08f0*/  LDS R19, [R53.X4+0x1c00] ;  /* 0x001c000035137984 */ /* 0x000f680000004800 */
[----:B------:R-:W5:Y:S04]  /*0900*/  LDS R25, [R53.X4+0x2000] ;  /* 0x0020000035197984 */ /* 0x000f680000004800 */
[----:B------:R-:W5:Y:S04]  /*0910*/  LDS R26, [R53.X4+0x2400] ;  /* 0x00240000351a7984 */ /* 0x000f680000004800 */
[----:B------:R-:W5:Y:S01]  /*0920*/  LDS R15, [R53.X4+0x3800] ;  /* 0x00380000350f7984 */ /* 0x000f620000004800 */
[----:B0-----:R-:W-:-:S03]  /*0930*/  FMUL.FTZ R10, R10, c[0x0][0x1b8] ;  /* 0x00006e000a0a7a20 */ /* 0x001fc60000410000 */
[----:B------:R-:W0:Y:S01]  /*0940*/  LDS R14, [R53.X4+0x3c00] ;  /* 0x003c0000350e7984 */ /* 0x000e220000004800 */
[----:B-1----:R-:W-:-:S03]  /*0950*/  FMUL.FTZ R11, R11, c[0x0][0x1b8] ;  /* 0x00006e000b0b7a20 */ /* 0x002fc60000410000 */
[----:B------:R-:W1:Y:S01]  /*0960*/  LDS R27, [R53.X4+0x2800] ;  /* 0x00280000351b7984 */ /* 0x000e620000004800 */
[----:B--2---:R-:W-:Y:S01]  /*0970*/  FMUL.FTZ R12, R12, c[0x0][0x1b8] ;  /* 0x00006e000c0c7a20 */ /* 0x004fe20000410000 */
[----:B------:R-:W-:Y:S02]  /*0980*/  F2FP.PACK_AB R10, R11, R10 ;  /* 0x0000000a0b0a723e */ /* 0x000fe400000000ff */
[----:B------:R-:W2:Y:S01]  /*0990*/  LDS R30, [R53.X4+0x2c00] ;  /* 0x002c0000351e7984 */ /* 0x000ea20000004800 */
[----:B---3--:R-:W-:-:S03]  /*09a0*/  FMUL.FTZ R13, R13, c[0x0][0x1b8] ;  /* 0x00006e000d0d7a20 */ /* 0x008fc60000410000 */
[----:B------:R-:W3:Y:S01]  /*09b0*/  LDS R31, [R53.X4+0x3000] ;  /* 0x00300000351f7984 */ /* 0x000ee20000004800 */
[----:B----4-:R-:W-:Y:S01]  /*09c0*/  FMUL.FTZ R16, R16, c[0x0][0x1b8] ;  /* 0x00006e0010107a20 */ /* 0x010fe20000410000 */
[----:B------:R-:W-:Y:S02]  /*09d0*/  F2FP.PACK_AB R11, R13, R12 ;  /* 0x0000000c0d0b723e */ /* 0x000fe400000000ff */
[----:B------:R-:W4:Y:S01]  /*09e0*/  LDS R24, [R53.X4+0x3400] ;  /* 0x0034000035187984 */ /* 0x000f220000004800 */
[----:B-----5:R-:W-:-:S03]  /*09f0*/  FMUL.FTZ R17, R17, c[0x0][0x1b8] ;  /* 0x00006e0011117a20 */ /* 0x020fc60000410000 */
[----:B------:R-:W5:Y:S01]  /*0a00*/  LDS R43, [R53.X4+0x4000] ;  /* 0x00400000352b7984 */ /* 0x000f620000004800 */
[----:B------:R-:W-:Y:S01]  /*0a10*/  FMUL.FTZ R18, R18, c[0x0][0x1b8] ;  /* 0x00006e0012127a20 */ /* 0x000fe20000410000 */
[----:B------:R-:W-:Y:S02]  /*0a20*/  F2FP.PACK_AB R12, R17, R16 ;  /* 0x00000010110c723e */ /* 0x000fe400000000ff */
[----:B------:R-:W5:Y:S01]  /*0a30*/  LDS R44, [R53.X4+0x4400] ;  /* 0x00440000352c7984 */ /* 0x000f620000004800 */
[----:B------:R-:W-:-:S03]  /*0a40*/  FMUL.FTZ R19, R19, c[0x0][0x1b8] ;  /* 0x00006e0013137a20 */ /* 0x000fc60000410000 */
[----:B------:R-:W5:Y:S01]  /*0a50*/  LDS R45, [R53.X4+0x4800] ;  /* 0x00480000352d7984 */ /* 0x000f620000004800 */
[----:B------:R-:W-:Y:S01]  /*0a60*/  FMUL.FTZ R25, R25, c[0x0][0x1b8] ;  /* 0x00006e0019197a20 */ /* 0x000fe20000410000 */
[----:B------:R-:W-:Y:S02]  /*0a70*/  F2FP.PACK_AB R13, R19, R18 ;  /* 0x00000012130d723e */ /* 0x000fe400000000ff */
[----:B------:R-:W5:Y:S01]  /*0a80*/  LDS R16, [R53.X4+0x5000] ;  /* 0x0050000035107984 */ /* 0x000f620000004800 */
[----:B------:R-:W-:-:S03]  /*0a90*/  FMUL.FTZ R28, R26, c[0x0][0x1b8] ;  /* 0x00006e001a1c7a20 */ /* 0x000fc60000410000 */
[----:B------:R-:W5:Y:S01]  /*0aa0*/  LDS R17, [R53.X4+0x5400] ;  /* 0x0054000035117984 */ /* 0x000f620000004800 */
[----:B------:R-:W-:-:S03]  /*0ab0*/  FMUL.FTZ R40, R15, c[0x0][0x1b8] ;  /* 0x00006e000f287a20 */ /* 0x000fc60000410000 */
[----:B------:R-:W5:Y:S01]  /*0ac0*/  LDS R18, [R53.X4+0x5800] ;  /* 0x0058000035127984 */ /* 0x000f620000004800 */
[----:B0-----:R-:W-:-:S03]  /*0ad0*/  FMUL.FTZ R37, R14, c[0x0][0x1b8] ;  /* 0x00006e000e257a20 */ /* 0x001fc60000410000 */
[----:B------:R-:W0:Y:S01]  /*0ae0*/  LDS R19, [R53.X4+0x5c00] ;  /* 0x005c000035137984 */ /* 0x000e220000004800 */
[----:B-1----:R-:W-:Y:S01]  /*0af0*/  FMUL.FTZ R29, R27, c[0x0][0x1b8] ;  /* 0x00006e001b1d7a20 */ /* 0x002fe20000410000 */
[----:B------:R-:W-:Y:S02]  /*0b00*/  F2FP.PACK_AB R40, R37, R40 ;  /* 0x000000282528723e */ /* 0x000fe400000000ff */
[----:B------:R-:W1:Y:S01]  /*0b10*/  LDS R20, [R53.X4+0x6000] ;  /* 0x0060000035147984 */ /* 0x000e620000004800 */
[----:B--2---:R-:W-:-:S03]  /*0b20*/  FMUL.FTZ R30, R30, c[0x0][0x1b8] ;  /* 0x00006e001e1e7a20 */ /* 0x004fc60000410000 */
[----:B------:R-:W2:Y:S01]  /*0b30*/  LDS R21, [R53.X4+0x6400] ;  /* 0x0064000035157984 */ /* 0x000ea20000004800 */
[----:B---3--:R-:W-:-:S03]  /*0b40*/  FMUL.FTZ R31, R31, c[0x0][0x1b8] ;  /* 0x00006e001f1f7a20 */ /* 0x008fc60000410000 */
[----:B------:R-:W3:Y:S01]  /*0b50*/  LDS R22, [R53.X4+0x6800] ;  /* 0x0068000035167984 */ /* 0x000ee20000004800 */
[----:B----4-:R-:W-:Y:S01]  /*0b60*/  FMUL.FTZ R32, R24, c[0x0][0x1b8] ;  /* 0x00006e0018207a20 */ /* 0x010fe20000410000 */
[----:B------:R-:W-:Y:S02]  /*0b70*/  F2FP.PACK_AB R24, R28, R25 ;  /* 0x000000191c18723e */ /* 0x000fe400000000ff */
[----:B------:R-:W4:Y:S01]  /*0b80*/  LDS R23, [R53.X4+0x6c00] ;  /* 0x006c000035177984 */ /* 0x000f220000004800 */
[----:B------:R-:W-:Y:S01]  /*0b90*/  F2FP.PACK_AB R25, R30, R29 ;  /* 0x0000001d1e19723e */ /* 0x000fe200000000ff */
[----:B-----5:R-:W-:Y:S01]  /*0ba0*/  FMUL.FTZ R46, R43, c[0x0][0x1b8] ;  /* 0x00006e002b2e7a20 */ /* 0x020fe20000410000 */
[----:B------:R-:W-:Y:S01]  /*0bb0*/  F2FP.PACK_AB R31, R32, R31 ;  /* 0x0000001f201f723e */ /* 0x000fe200000000ff */
        /* <DEDUP_REMOVED lines=10> */
[----:B------:R-:W-:Y:S01]  /*0c60*/  FMUL.FTZ R18, R18, c[0x0][0x1b8] ;  /* 0x00006e0012127a20 */ /* 0x000fe20000410000 */
[----:B------:R-:W-:Y:S02]  /*0c70*/  F2FP.PACK_AB R16, R17, R16 ;  /* 0x000000101110723e */ /* 0x000fe400000000ff */
        /* <DEDUP_REMOVED lines=8> */
[----:B---3--:R-:W-:Y:S01]  /*0d00*/  FMUL.FTZ R22, R22, c[0x0][0x1b8] ;  /* 0x00006e0016167a20 */ /* 0x008fe20000410000 */
[----:B------:R-:W-:Y:S02]  /*0d10*/  F2FP.PACK_AB R18, R21, R20 ;  /* 0x000000141512723e */ /* 0x000fe400000000ff */
[----:B------:R-:W3:Y:S01]  /*0d20*/  LDS R28, [R53.X4+0x8000] ;  /* 0x00800000351c7984 */ /* 0x000ee20000004800 */
[----:B----4-:R-:W-:-:S03]  /*0d30*/  FMUL.FTZ R23, R23, c[0x0][0x1b8] ;  /* 0x00006e0017177a20 */ /* 0x010fc60000410000 */
[----:B------:R-:W4:Y:S01]  /*0d40*/  LDS R33, [R53.X4+0x8400] ;  /* 0x0084000035217984 */ /* 0x000f220000004800 */
[----:B-----5:R-:W-:Y:S01]  /*0d50*/  FMUL.FTZ R15, R15, c[0x0][0x1b8] ;  /* 0x00006e000f0f7a20 */ /* 0x020fe20000410000 */
[----:B------:R-:W-:Y:S01]  /*0d60*/  F2FP.PACK_AB R19, R23, R22 ;  /* 0x000000161713723e */ /* 0x000fe200000000ff */
[----:B------:R-:W-:Y:S01]  /*0d70*/  IMAD.SHL.U32 R23, R9, 0x2, RZ ;  /* 0x0000000209177824 */ /* 0x000fe200078e00ff */
[----:B------:R-:W5:Y:S01]  /*0d80*/  LDS R29, [R53.X4+0x8800] ;  /* 0x00880000351d7984 */ /* 0x000f620000004800 */
[----:B------:R-:W-:Y:S01]  /*0d90*/  FMUL.FTZ R36, R36, c[0x0][0x1b8] ;  /* 0x00006e0024247a20 */ /* 0x000fe20000410000 */
[----:B------:R-:W-:Y:S02]  /*0da0*/  LEA R9, R8, 0xc000, 0x1 ;  /* 0x0000c00008097811 */ /* 0x000fe400078e08ff */
[----:B------:R-:W5:Y:S01]  /*0db0*/  LDS R32, [R53.X4+0x8c00] ;  /* 0x008c000035207984 */ /* 0x000f620000004800 */
[----:B------:R-:W-:Y:S01]  /*0dc0*/  FMUL.FTZ R14, R14, c[0x0][0x1b8] ;  /* 0x00006e000e0e7a20 */ /* 0x000fe20000410000 */
[----:B------:R-:W-:-:S02]  /*0dd0*/  F2FP.PACK_AB R36, R36, R15 ;  /* 0x0000000f2424723e */ /* 0x000fc400000000ff */
[----:B------:R-:W5:Y:S01]  /*0de0*/  LDS R38, [R53.X4+0xa000] ;  /* 0x00a0000035267984 */ /* 0x000f620000004800 */
[----:B------:R-:W-:-:S03]  /*0df0*/  FMUL.FTZ R35, R35, c[0x0][0x1b8] ;  /* 0x00006e0023237a20 */ /* 0x000fc60000410000 */
[----:B------:R-:W5:Y:S01]  /*0e00*/  LDS R42, [R53.X4+0xa400] ;  /* 0x00a40000352a7984 */ /* 0x000f620000004800 */
[----:B------:R-:W-:Y:S01]  /*0e10*/  FMUL.FTZ R49, R49, c[0x0][0x1b8] ;  /* 0x00006e0031317a20 */ /* 0x000fe20000410000 */
[----:B------:R-:W-:Y:S02]  /*0e20*/  F2FP.PACK_AB R35, R35, R14 ;  /* 0x0000000e2323723e */ /* 0x000fe400000000ff */
        /* <DEDUP_REMOVED lines=14> */
[----:B----4-:R-:W-:Y:S02]  /*0f10*/  FMUL.FTZ R33, R33, c[0x0][0x1b8] ;  /* 0x00006e0021217a20 */ /* 0x010fe40000410000 */
[----:B-----5:R-:W-:Y:S01]  /*0f20*/  FMUL.FTZ R29, R29, c[0x0][0x1b8] ;  /* 0x00006e001d1d7a20 */ /* 0x020fe20000410000 */
[----:B------:R-:W-:Y:S02]  /*0f30*/  STS [R23+0xc000], R10 ;  /* 0x00c0000a17007388 */ /* 0x000fe40000000800 */
[----:B------:R-:W-:Y:S01]  /*0f40*/  F2FP.PACK_AB R28, R33, R28 ;  /* 0x0000001c211c723e */ /* 0x000fe200000000ff */
[----:B------:R-:W-:Y:S01]  /*0f50*/  FMUL.FTZ R32, R32, c[0x0][0x1b8] ;  /* 0x00006e0020207a20 */ /* 0x000fe20000410000 */
[----:B------:R-:W-:Y:S01]  /*0f60*/  STS [R23+0xc100], R11 ;  /* 0x00c1000b17007388 */ /* 0x000fe20000000800 */
[----:B------:R-:W-:-:S03]  /*0f70*/  FMUL.FTZ R38, R38, c[0x0][0x1b8] ;  /* 0x00006e0026267a20 */ /* 0x000fc60000410000 */
[----:B------:R-:W-:Y:S01]  /*0f80*/  F2FP.PACK_AB R29, R32, R29 ;  /* 0x0000001d201d723e */ /* 0x000fe200000000ff */
[----:B------:R4:W-:Y:S01]  /*0f90*/  STS [R23+0xd000], R24 ;  /* 0x00d0001817007388 */ /* 0x0009e20000000800 */
[----:B------:R-:W-:-:S03]  /*0fa0*/  FMUL.FTZ R15, R42, c[0x0][0x1b8] ;  /* 0x00006e002a0f7a20 */ /* 0x000fc60000410000 */
[----:B------:R5:W-:Y:S01]  /*0fb0*/  STS [R23+0xd100], R25 ;  /* 0x00d1001917007388 */ /* 0x000be20000000800 */
[----:B------:R-:W-:Y:S01]  /*0fc0*/  FMUL.FTZ R37, R37, c[0x0][0x1b8] ;  /* 0x00006e0025257a20 */ /* 0x000fe20000410000 */
[----:B------:R-:W-:Y:S02]  /*0fd0*/  F2FP.PACK_AB R15, R15, R38 ;  /* 0x000000260f0f723e */ /* 0x000fe400000000ff */
[----:B------:R1:W-:Y:S01]  /*0fe0*/  STS [R23+0xc800], R12 ;  /* 0x00c8000c17007388 */ /* 0x0003e20000000800 */
[----:B------:R-:W-:Y:S01]  /*0ff0*/  FMUL.FTZ R14, R41, c[0x0][0x1b8] ;  /* 0x00006e00290e7a20 */ /* 0x000fe20000410000 */
[----:B----4-:R-:W-:Y:S02]  /*1000*/  IADD3 R24, R4, 0x40, RZ ;  /* 0x0000004004187810 */ /* 0x010fe40007ffe0ff */
[----:B------:R4:W-:Y:S01]  /*1010*/  STS [R23+0xc900], R13 ;  /* 0x00c9000d17007388 */ /* 0x0009e20000000800 */
[----:B0-----:R-:W-:Y:S01]  /*1020*/  FMUL.FTZ R39, R39, c[0x0][0x1b8] ;  /* 0x00006e0027277a20 */ /* 0x001fe20000410000 */
[----:B------:R-:W-:-:S02]  /*1030*/  F2FP.PACK_AB R14, R14, R37 ;  /* 0x000000250e0e723e */ /* 0x000fc400000000ff */
[----:B------:R4:W-:Y:S01]  /*1040*/  STS [R23+0xd800], R31 ;  /* 0x00d8001f17007388 */ /* 0x0009e20000000800 */
[----:B-----5:R-:W-:Y:S01]  /*1050*/  IADD3 R25, R4, 0x20, RZ ;  /* 0x0000002004197810 */ /* 0x020fe20007ffe0ff */
[----:B-1----:R-:W-:Y:S02]  /*1060*/  FMUL.FTZ R44, R44, c[0x0][0x1b8] ;  /* 0x00006e002c2c7a20 */ /* 0x002fe40000410000 */
[----:B------:R4:W-:Y:S01]  /*1070*/  STS [R23+0xd900], R40 ;  /* 0x00d9002817007388 */ /* 0x0009e20000000800 */
[----:B--2---:R-:W-:Y:S02]  /*1080*/  FMUL.FTZ R43, R43, c[0x0][0x1b8] ;  /* 0x00006e002b2b7a20 */ /* 0x004fe40000410000 */
[----:B------:R-:W-:Y:S01]  /*1090*/  F2FP.PACK_AB R39, R44, R39 ;  /* 0x000000272c27723e */ /* 0x000fe200000000ff */
[----:B------:R4:W-:Y:S01]  /*10a0*/  STS [R23+0xe000], R46 ;  /* 0x00e0002e17007388 */ /* 0x0009e20000000800 */
[----:B---3--:R-:W-:-:S03]  /*10b0*/  FMUL.FTZ R22, R45, c[0x0][0x1b8] ;  /* 0x00006e002d167a20 */ /* 0x008fc60000410000 */
[----:B------:R4:W-:Y:S02]  /*10c0*/  STS [R23+0xe100], R47 ;  /* 0x00e1002f17007388 */ /* 0x0009e40000000800 */
[----:B------:R-:W-:Y:S02]  /*10d0*/  F2FP.PACK_AB R22, R22, R43 ;  /* 0x0000002b1616723e */ /* 0x000fe400000000ff */
        /* <DEDUP_REMOVED lines=14> */
[----:B------:R-:W-:Y:S06]  /*11c0*/  BAR.SYNC.DEFER_BLOCKING 0x0 ;  /* 0x0000000000007b1d */ /* 0x000fec0000010000 */
[----:B------:R-:W-:Y:S05]  /*11d0*/  @P1 BRA `(.L_x_1333) ;  /* 0x0000018000001947 */ /* 0x000fea0003800000 */
[----:B----4-:R-:W-:Y:S01]  /*11e0*/  ISETP.GE.AND P1, PT, R4, c[0x0][0x194], PT ;  /* 0x0000650004007a0c */ /* 0x010fe20003f26270 */
[----:B------:R-:W0:Y:S01]  /*11f0*/  LDS.128 R20, [R9+0x2000] ;  /* 0x0020000009147984 */ /* 0x000e220000000c00 */
[----:B------:R-:W-:Y:S01]  /*1200*/  SHF.R.S32.HI R5, RZ, 0x1f, R4 ;  /* 0x0000001fff057819 */ /* 0x000fe20000011404 */
[----:B------:R-:W-:Y:S01]  /*1210*/  IMAD R11, R2, c[0x0][0x1a8], RZ ;  /* 0x00006a00020b7a24 */ /* 0x000fe200078e02ff */
[----:B------:R-:W-:Y:S01]  /*1220*/  ISETP.GE.AND P2, PT, R25, c[0x0][0x194], PT ;  /* 0x0000650019007a0c */ /* 0x000fe20003f46270 */
[----:B------:R-:W1:Y:S01]  /*1230*/  LDS.128 R12, [R9+0x4000] ;  /* 0x00400000090c7984 */ /* 0x000e620000000c00 */
[----:B------:R-:W-:Y:S01]  /*1240*/  ISETP.GE.AND P3, PT, R24, c[0x0][0x194], PT ;  /* 0x0000650018007a0c */ /* 0x000fe20003f66270 */
[----:B------:R-:W-:-:S02]  /*1250*/  IMAD R27, R0, c[0x0][0x1ac], R11 ;  /* 0x00006b00001b7a24 */ /* 0x000fc400078e020b */
[----:B------:R-:W-:-:S04]  /*1260*/  IMAD.WIDE.U32 R10, R0, c[0x0][0x1a8], R4 ;  /* 0x00006a00000a7a25 */ /* 0x000fc800078e0004 */
[----:B------:R2:W3:Y:S01]  /*1270*/  @!P1 LDS.128 R16, [R9] ;  /* 0x0000000009109984 */ /* 0x0004e20000000c00 */
[----:B------:R-:W-:Y:S01]  /*1280*/  IADD3 R11, R11, R27, RZ ;  /* 0x0000001b0b0b7210 */ /* 0x000fe20007ffe0ff */
[----:B------:R-:W-:-:S04]  /*1290*/  IMAD R27, R3, c[0x0][0x1b0], RZ ;  /* 0x00006c00031b7a24 */ /* 0x000fc800078e02ff */
[C---:B------:R-:W-:Y:S02]  /*12a0*/  IMAD R27, R52.reuse, c[0x0][0x1b4], R27 ;  /* 0x00006d00341b7a24 */ /* 0x040fe400078e021b */
[----:B------:R-:W-:-:S04]  /*12b0*/  IMAD.WIDE.U32 R10, R52, c[0x0][0x1b0], R10 ;  /* 0x00006c00340a7a25 */ /* 0x000fc800078e000a */
[----:B------:R-:W-:Y:S02]  /*12c0*/  IMAD.IADD R11, R11, 0x1, R27 ;  /* 0x000000010b0b7824 */ /* 0x000fe400078e021b */
[----:B------:R-:W-:Y:S02]  /*12d0*/  IMAD R27, R7, c[0x0][0x1a0], RZ ;  /* 0x00006800071b7a24 */ /* 0x000fe400078e02ff */
[----:B------:R-:W-:-:S04]  /*12e0*/  IMAD.WIDE.U32 R10, R6, c[0x0][0x1a0], R10 ;  /* 0x00006800060a7a25 */ /* 0x000fc800078e000a */
[----:B------:R-:W-:Y:S01]  /*12f0*/  IMAD R27, R6, c[0x0][0x1a4], R27 ;  /* 0x00006900061b7a24 */ /* 0x000fe200078e021b */
[----:B------:R-:W-:-:S03]  /*1300*/  LEA R26, P4, R10, c[0x0][0x188], 0x1 ;  /* 0x000062000a1a7a11 */ /* 0x000fc600078808ff */
[----:B--2---:R-:W-:-:S05]  /*1310*/  IMAD.IADD R9, R11, 0x1, R27 ;  /* 0x000000010b097824 */ /* 0x004fca00078e021b */
[----:B------:R-:W-:-:S05]  /*1320*/  LEA.HI.X R27, R10, c[0x0][0x18c], R9, 0x1, P4 ;  /* 0x000063000a1b7a11 */ /* 0x000fca00020f0c09 */
[----:B0-----:R0:W-:Y:S04]  /*1330*/  @!P2 STG.E.128 [R26.64+0x40], R20 ;  /* 0x000040141a00a986 */ /* 0x0011e8000c101d04 */
[----:B-1----:R0:W-:Y:S04]  /*1340*/  @!P3 STG.E.128 [R26.64+0x80], R12 ;  /* 0x0000800c1a00b986 */ /* 0x0021e8000c101d04 */
[----:B---3--:R0:W-:Y:S02]  /*1350*/  @!P1 STG.E.128 [R26.64], R16 ;  /* 0x000000101a009986 */ /* 0x0081e4000c101d04 */
.L_x_1333:
[----:B----4-:R-:W-:Y:S05]  /*1360*/  BSYNC B0 ;  /* 0x0000000000007941 */ /* 0x010fea0003800000 */
.L_x_1332:
[----:B------:R-:W-:Y:S05]  /*1370*/  @P0 EXIT ;  /* 0x000000000000094d */ /* 0x000fea0003800000 */
[----:B------:R-:W-:Y:S01]  /*1380*/  IMAD R9, R2, c[0x0][0x1a8], RZ ;  /* 0x00006a0002097a24 */ /* 0x000fe200078e02ff */
[--C-:B------:R-:W-:Y:S01]  /*1390*/  SHF.R.S32.HI R5, RZ, 0x1f, R4.reuse ;  /* 0x0000001fff057819 */ /* 0x100fe20000011404 */
[----:B0-----:R-:W-:Y:S01]  /*13a0*/  IMAD.SHL.U32 R22, R8, 0x2, RZ ;  /* 0x0000000208167824 */ /* 0x001fe200078e00ff */
[----:B------:R-:W-:Y:S01]  /*13b0*/  ISETP.GE.AND P1, PT, R4, c[0x0][0x194], PT ;  /* 0x0000650004007a0c */ /* 0x000fe20003f26270 */
[C---:B------:R-:W-:Y:S01]  /*13c0*/  IMAD R21, R0.reuse, c[0x0][0x1ac], R9 ;  /* 0x00006b0000157a24 */ /* 0x040fe200078e0209 */
[----:B------:R-:W-:Y:S01]  /*13d0*/  ISETP.GE.AND P2, PT, R25, c[0x0][0x194], PT ;  /* 0x0000650019007a0c */ /* 0x000fe20003f46270 */
[----:B------:R-:W-:Y:S01]  /*13e0*/  IMAD.WIDE.U32 R16, R0, c[0x0][0x1a8], R4 ;  /* 0x00006a0000107a25 */ /* 0x000fe200078e0004 */
[----:B------:R-:W0:Y:S01]  /*13f0*/  LDS.128 R12, [R22+0xc800] ;  /* 0x00c80000160c7984 */ /* 0x000e220000000c00 */
[----:B------:R-:W-:-:S02]  /*1400*/  ISETP.GE.AND P3, PT, R24, c[0x0][0x194], PT ;  /* 0x0000650018007a0c */ /* 0x000fc40003f66270 */
[----:B------:R-:W-:Y:S01]  /*1410*/  IMAD.MOV.U32 R20, RZ, RZ, R16 ;  /* 0x000000ffff147224 */ /* 0x000fe200078e0010 */
[----:B------:R-:W1:Y:S01]  /*1420*/  LDS.128 R8, [R22+0xe800] ;  /* 0x00e8000016087984 */ /* 0x000e620000000c00 */
[----:B------:R-:W-:Y:S01]  /*1430*/  IADD3 R21, R17, R21, RZ ;  /* 0x0000001511157210 */ /* 0x000fe20007ffe0ff */
[----:B------:R-:W-:Y:S01]  /*1440*/  IMAD R5, R3, c[0x0][0x1b0], RZ ;  /* 0x00006c0003057a24 */ /* 0x000fe200078e02ff */
[----:B------:R-:W-:Y:S01]  /*1450*/  IADD3 R3, P0, R6, 0x40, RZ ;  /* 0x0000004006037810 */ /* 0x000fe20007f1e0ff */
[----:B------:R2:W3:Y:S02]  /*1460*/  LDS.128 R16, [R22+0x10800] ;  /* 0x0108000016107984 */ /* 0x0004e40000000c00 */
[C---:B------:R-:W-:Y:S02]  /*1470*/  IMAD R5, R52.reuse, c[0x0][0x1b4], R5 ;  /* 0x00006d0034057a24 */ /* 0x040fe400078e0205 */
[----:B------:R-:W-:-:S04]  /*1480*/  IMAD.WIDE.U32 R20, R52, c[0x0][0x1b0], R20 ;  /* 0x00006c0034147a25 */ /* 0x000fc800078e0014 */
[----:B------:R-:W-:Y:S01]  /*1490*/  IMAD.X R6, RZ, RZ, R7, P0 ;  /* 0x000000ffff067224 */ /* 0x000fe200000e0607 */
[----:B------:R-:W-:-:S03]  /*14a0*/  IADD3 R21, R21, R5, RZ ;  /* 0x0000000515157210 */ /* 0x000fc60007ffe0ff */
[----:B------:R-:W-:-:S04]  /*14b0*/  IMAD R6, R6, c[0x0][0x1a0], RZ ;  /* 0x0000680006067a24 */ /* 0x000fc800078e02ff */
[C---:B------:R-:W-:Y:S02]  /*14c0*/  IMAD R5, R3.reuse, c[0x0][0x1a4], R6 ;  /* 0x0000690003057a24 */ /* 0x040fe400078e0206 */
[----:B------:R-:W-:-:S04]  /*14d0*/  IMAD.WIDE.U32 R2, R3, c[0x0][0x1a0], R20 ;  /* 0x0000680003027a25 */ /* 0x000fc800078e0014 */
[----:B------:R-:W-:Y:S01]  /*14e0*/  IMAD.IADD R3, R3, 0x1, R5 ;  /* 0x0000000103037824 */ /* 0x000fe200078e0205 */
[----:B------:R-:W-:-:S04]  /*14f0*/  LEA R4, P0, R2, c[0x0][0x188], 0x1 ;  /* 0x0000620002047a11 */ /* 0x000fc800078008ff */
[----:B------:R-:W-:-:S05]  /*1500*/  LEA.HI.X R5, R2, c[0x0][0x18c], R3, 0x1, P0 ;  /* 0x0000630002057a11 */ /* 0x000fca00000f0c03 */
[----:B0-----:R2:W-:Y:S04]  /*1510*/  @!P1 STG.E.128 [R4.64], R12 ;  /* 0x0000000c04009986 */ /* 0x0015e8000c101d04 */
[----:B-1----:R2:W-:Y:S01]  /*1520*/  @!P2 STG.E.128 [R4.64+0x40], R8 ;  /* 0x000040080400a986 */ /* 0x0025e2000c101d04 */
[----:B------:R-:W-:Y:S05]  /*1530*/  @P3 EXIT ;  /* 0x000000000000394d */ /* 0x000fea0003800000 */
[----:B---3--:R-:W-:Y:S01]  /*1540*/  STG.E.128 [R4.64+0x80], R16 ;  /* 0x0000801004007986 */ /* 0x008fe2000c101d04 */
[----:B------:R-:W-:Y:S05]  /*1550*/  EXIT ;  /* 0x000000000000794d */ /* 0x000fea0003800000 */
.L_x_1334:
        /* <DEDUP_REMOVED lines=10> */
.L_x_1440:


//--------------------- .text._ZN7cutlass13device_kernelIN5flash32FlashAttnBwdPostprocessConvertdQIN4cute5tupleIJNS3_1CILi64EEENS5_ILi96EEEEEENS_6half_tEfNS_4arch4Sm80ELi256ENS3_8TiledMMAINS3_8MMA_AtomIJNS3_28SM80_16x8x16_F32F16F16F32_TNEEEENS3_6LayoutINS4_IJNS5_ILi2EEENS5_ILi4EEENS5_ILi1EEEEEENS4_IJSJ_SH_NS5_ILi0EEEEEEEENS4_IJNS5_ILi32EEESO_NS5_ILi16EEEEEEEELb0EEEEEvNT_6ParamsE --------------------------
	.section	.text._ZN7cutlass13device_kernelIN5flash32FlashAttnBwdPostprocessConvertdQIN4cute5tupleIJNS3_1CILi64EEENS5_ILi96EEEEEENS_6half_tEfNS_4arch4Sm80ELi256ENS3_8TiledMMAINS3_8MMA_AtomIJNS3_28SM80_16x8x16_F32F16F16F32_TNEEEENS3_6LayoutINS4_IJNS5_ILi2EEENS5_ILi4EEENS5_ILi1EEEEEENS4_IJSJ_SH_NS5_ILi0EEEEEEEENS4_IJNS5_ILi32EEESO_NS5_ILi16EEEEEEEELb0EEEEEvNT_6ParamsE,"ax",@progbits
	.sectioninfo	@"SHI_REGISTERS=47"
	.align	128
.text._ZN7cutlass13device_kernelIN5flash32FlashAttnBwdPostprocessConvertdQIN4cute5tupleIJNS3_1CILi64EEENS5_ILi96EEEEEENS_6half_tEfNS_4arch4Sm80ELi256ENS3_8TiledMMAINS3_8MMA_AtomIJNS3_28SM80_16x8x16_F32F16F16F32_TNEEEENS3_6LayoutINS4_IJNS5_ILi2EEENS5_ILi4EEENS5_ILi1EEEEEENS4_IJSJ_SH_NS5_ILi0EEEEEEEENS4_IJNS5_ILi32EEESO_NS5_ILi16EEEEEEEELb0EEEEEvNT_6ParamsE:
        .type           _ZN7cutlass13device_kernelIN5flash32FlashAttnBwdPostprocessConvertdQIN4cute5tupleIJNS3_1CILi64EEENS5_ILi96EEEEEENS_6half_tEfNS_4arch4Sm80ELi256ENS3_8TiledMMAINS3_8MMA_AtomIJNS3_28SM80_16x8x16_F32F16F16F32_TNEEEENS3_6LayoutINS4_IJNS5_ILi2EEENS5_ILi4EEENS5_ILi1EEEEEENS4_IJSJ_SH_NS5_ILi0EEEEEEEENS4_IJNS5_ILi32EEESO_NS5_ILi16EEEEEEEELb0EEEEEvNT_6ParamsE,@function
        .size           _ZN7cutlass13device_kernelIN5flash32FlashAttnBwdPostprocessConvertdQIN4cute5tupleIJNS3_1CILi64EEENS5_ILi96EEEEEENS_6half_tEfNS_4arch4Sm80ELi256ENS3_8TiledMMAINS3_8MMA_AtomIJNS3_28SM80_16x8x16_F32F16F16F32_TNEEEENS3_6LayoutINS4_IJNS5_ILi2EEENS5_ILi4EEENS5_ILi1EEEEEENS4_IJSJ_SH_NS5_ILi0EEEEEEEENS4_IJNS5_ILi32EEESO_NS5_ILi16EEEEEEEELb0EEEEEvNT_6ParamsE,(.L_x_1441 - _ZN7cutlass13device_kernelIN5flash32FlashAttnBwdPostprocessConvertdQIN4cute5tupleIJNS3_1CILi64EEENS5_ILi96EEEEEENS_6half_tEfNS_4arch4Sm80ELi256ENS3_8TiledMMAINS3_8MMA_AtomIJNS3_28SM80_16x8x16_F32F16F16F32_TNEEEENS3_6LayoutINS4_IJNS5_ILi2EEENS5_ILi4EEENS5_ILi1EEEEEENS4_IJSJ_SH_NS5_ILi0EEEEEEEENS4_IJNS5_ILi32EEESO_NS5_ILi16EEEEEEEELb0EEEEEvNT_6ParamsE)
        .other          _ZN7cutlass13device_kernelIN5flash32FlashAttnBwdPostprocessConvertdQIN4cute5tupleIJNS3_1CILi64EEENS5_ILi96EEEEEENS_6half_tEfNS_4arch4Sm80ELi256ENS3_8TiledMMAINS3_8MMA_AtomIJNS3_28SM80_16x8x16_F32F16F16F32_TNEEEENS3_6LayoutINS4_IJNS5_ILi2EEENS5_ILi4EEENS5_ILi1EEEEEENS4_IJSJ_SH_NS5_ILi0EEEEEEEENS4_IJNS5_ILi32EEESO_NS5_ILi16EEEEEEEELb0EEEEEvNT_6ParamsE,@"STO_CUDA_ENTRY STV_DEFAULT"
_ZN7cutlass13device_kernelIN5flash32FlashAttnBwdPostprocessConvertdQIN4cute5tupleIJNS3_1CILi64EEENS5_ILi96EEEEEENS_6half_tEfNS_4arch4Sm80ELi256ENS3_8TiledMMAINS3_8MMA_AtomIJNS3_28SM80_16x8x16_F32F16F16F32_TNEEEENS3_6LayoutINS4_IJNS5_ILi2EEENS5_ILi4EEENS5_ILi1EEEEEENS4_IJSJ_SH_NS5_ILi0EEEEEEEENS4_IJNS5_ILi32EEESO_NS5_ILi16EEEEEEEELb0EEEEEvNT_6ParamsE:
        /* <DEDUP_REMOVED lines=20> */
[----:B--2---:R-:W-:-:S03]  /*0140*/  IMAD.IADD R32, R32, 0x1, -R3 ;  /* 0x0000000120207824 */ /* 0x004fc600078e0a03 */
.L_x_1335:
[----:B0-----:R-:W-:Y:S01]  /*0150*/  ISETP.NE.AND.EX P1, PT, RZ, c[0x0][0x1c4], PT, P2 ;  /* 0x00007100ff007a0c */ /* 0x001fe20003f25320 */
[----:B-----5:R-:W-:Y:S01]  /*0160*/  @P0 IMAD R4, R11, 0x40, R0 ;  /* 0x000000400b040824 */ /* 0x020fe200078e0200 */
[----:B------:R-:W-:-:S13]  /*0170*/  ISETP.LE.AND P2, PT, R32, R31, PT ;  /* 0x0000001f2000720c */ /* 0x000fda0003f43270 */
[----:B------:R-:W-:Y:S05]  /*0180*/  @P1 EXIT P2 ;  /* 0x000000000000194d */ /* 0x000fea0001000000 */
[----:B------:R-:W0:Y:S01]  /*0190*/  S2R R35, SR_TID.X ;  /* 0x0000000000237919 */ /* 0x000e220000002100 */
[----:B------:R-:W-:Y:S01]  /*01a0*/  @P0 SHF.R.S32.HI R5, RZ, 0x1f, R4 ;  /* 0x0000001fff050819 */ /* 0x000fe20000011404 */
[----:B------:R-:W-:Y:S01]  /*01b0*/  IMAD R9, R2, 0x1800, RZ ;  /* 0x0000180002097824 */ /* 0x000fe200078e02ff */
[----:B------:R-:W-:Y:S01]  /*01c0*/  SHF.R.S32.HI R29, RZ, 0x1f, R11 ;  /* 0x0000001fff1d7819 */ /* 0x000fe2000001140b */
[----:B------:R-:W1:Y:S01]  /*01d0*/  S2R R3, SR_CTAID.Y ;  /* 0x0000000000037919 */ /* 0x000e620000002600 */
[----:B------:R-:W-:Y:S02]  /*01e0*/  @P0 LEA.HI R5, R5, R4, RZ, 0x6 ;  /* 0x0000000405050211 */ /* 0x000fe400078f30ff */
[----:B------:R-:W-:Y:S02]  /*01f0*/  SEL R29, R29, RZ, !P1 ;  /* 0x000000ff1d1d7207 */ /* 0x000fe40004800000 */
[----:B------:R-:W-:Y:S02]  /*0200*/  @P0 SHF.R.S32.HI R5, RZ, 0x6, R5 ;  /* 0x00000006ff050819 */ /* 0x000fe40000011405 */
[----:B------:R-:W-:-:S03]  /*0210*/  SEL R30, R11, RZ, !P1 ;  /* 0x000000ff0b1e7207 */ /* 0x000fc60004800000 */
[----:B------:R-:W-:Y:S02]  /*0220*/  @P0 IMAD R7, R5, 0x1800, RZ ;  /* 0x0000180005070824 */ /* 0x000fe400078e02ff */
[----:B------:R-:W-:Y:S02]  /*0230*/  CS2R R4, SRZ ;  /* 0x0000000000047805 */ /* 0x000fe4000001ff00 */
[--C-:B------:R-:W-:Y:S01]  /*0240*/  @P0 IMAD.MOV.U32 R4, RZ, RZ, R7.reuse ;  /* 0x000000ffff040224 */ /* 0x100fe200078e0007 */
[----:B------:R-:W-:Y:S02]  /*0250*/  @P0 SHF.R.S32.HI R5, RZ, 0x1f, R7 ;  /* 0x0000001fff050819 */ /* 0x000fe40000011407 */
[----:B------:R-:W-:Y:S01]  /*0260*/  SHF.R.S32.HI R7, RZ, 0x1f, R9 ;  /* 0x0000001fff077819 */ /* 0x000fe20000011409 */
[----:B0-----:R-:W-:Y:S01]  /*0270*/  IMAD.SHL.U32 R6, R35, 0x4, RZ ;  /* 0x0000000423067824 */ /* 0x001fe200078e00ff */
[----:B-1----:R-:W-:-:S04]  /*0280*/  SHF.R.S32.HI R28, RZ, 0x1f, R3 ;  /* 0x0000001fff1c7819 */ /* 0x002fc80000011403 */
[----:B------:R-:W-:Y:S01]  /*0290*/  IADD3 R4, P2, P3, R4, R6, R9 ;  /* 0x0000000604047210 */ /* 0x000fe20007b5e009 */
[----:B------:R-:W-:Y:S01]  /*02a0*/  IMAD R9, R29, c[0x0][0x180], RZ ;  /* 0x000060001d097a24 */ /* 0x000fe200078e02ff */
[----:B------:R-:W-:Y:S01]  /*02b0*/  SHF.R.S32.HI R6, RZ, 0x1f, R6 ;  /* 0x0000001fff067819 */ /* 0x000fe20000011406 */
[----:B------:R-:W-:Y:S02]  /*02c0*/  IMAD R8, R28, c[0x0][0x178], RZ ;  /* 0x00005e001c087a24 */ /* 0x000fe400078e02ff */
[----:B------:R-:W-:Y:S01]  /*02d0*/  IMAD R9, R30, c[0x0][0x184], R9 ;  /* 0x000061001e097a24 */ /* 0x000fe200078e0209 */
[----:B------:R-:W-:Y:S01]  /*02e0*/  IADD3.X R5, R5, R6, R7, P2, P3 ;  /* 0x0000000605057210 */ /* 0x000fe200017e6407 */
[----:B------:R-:W-:-:S04]  /*02f0*/  IMAD R7, R3, c[0x0][0x17c], R8 ;  /* 0x00005f0003077a24 */ /* 0x000fc800078e0208 */
[----:B------:R-:W-:-:S04]  /*0300*/  IMAD.WIDE.U32 R4, R3, c[0x0][0x178], R4 ;  /* 0x00005e0003047a25 */ /* 0x000fc800078e0004 */
[----:B------:R-:W-:-:S04]  /*0310*/  IMAD.IADD R5, R5, 0x1, R7 ;  /* 0x0000000105057824 */ /* 0x000fc800078e0207 */
[----:B------:R-:W-:-:S04]  /*0320*/  IMAD.WIDE.U32 R4, R30, c[0x0][0x180], R4 ;  /* 0x000060001e047a25 */ /* 0x000fc800078e0004 */
[----:B------:R-:W-:Y:S01]  /*0330*/  IMAD.IADD R5, R5, 0x1, R9 ;  /* 0x0000000105057824 */ /* 0x000fe200078e0209 */
[----:B------:R-:W-:-:S04]  /*0340*/  LEA R40, P1, R4, c[0x0][0x160], 0x2 ;  /* 0x0000580004287a11 */ /* 0x000fc800078210ff */
[----:B------:R-:W-:-:S05]  /*0350*/  LEA.HI.X R41, R4, c[0x0][0x164], R5, 0x2, P1 ;  /* 0x0000590004297a11 */ /* 0x000fca00008f1405 */
[----:B------:R0:W2:Y:S04]  /*0360*/  LDG.E.128 R4, [R40.64] ;  /* 0x0000000428047981 */ /* 0x0000a8000c1e1d00 */
[----:B------:R0:W3:Y:S04]  /*0370*/  LDG.E.128 R8, [R40.64+0x1000] ;  /* 0x0010000428087981 */ /* 0x0000e8000c1e1d00 */
[----:B------:R0:W4:Y:S04]  /*0380*/  LDG.E.128 R12, [R40.64+0x2000] ;  /* 0x00200004280c7981 */ /* 0x000128000c1e1d00 */
[----:B------:R0:W5:Y:S04]  /*0390*/  LDG.E.128 R16, [R40.64+0x3000] ;  /* 0x0030000428107981 */ /* 0x000168000c1e1d00 */
[----:B------:R0:W5:Y:S04]  /*03a0*/  LDG.E.128 R20, [R40.64+0x4000] ;  /* 0x0040000428147981 */ /* 0x000168000c1e1d00 */
[----:B------:R0:W5:Y:S01]  /*03b0*/  LDG.E.128 R24, [R40.64+0x5000] ;  /* 0x0050000428187981 */ /* 0x000162000c1e1d00 */
[----:B------:R-:W-:Y:S01]  /*03c0*/  SHF.R.S32.HI R36, RZ, 0x1f, R35 ;  /* 0x0000001fff247819 */ /* 0x000fe20000011423 */
[----:B------:R-:W-:-:S03]  /*03d0*/  IMAD.IADD R32, R32, 0x1, -R31 ;  /* 0x0000000120207824 */ /* 0x000fc600078e0a1f */
[CC--:B------:R-:W-:Y:S02]  /*03e0*/  LEA.HI R34, R36.reuse, R35.reuse, RZ, 0x2 ;  /* 0x0000002324227211 */ /* 0x0c0fe400078f10ff */
[CC--:B------:R-:W-:Y:S02]  /*03f0*/  LEA.HI R42, R36.reuse, R35.reuse, RZ, 0x5 ;  /* 0x00000023242a7211 */ /* 0x0c0fe400078f28ff */
[--C-:B------:R-:W-:Y:S02]  /*0400*/  SHF.R.S32.HI R31, RZ, 0x2, R34.reuse ;  /* 0x00000002ff1f7819 */ /* 0x100fe40000011422 */
[----:B------:R-:W-:Y:S02]  /*0410*/  SHF.R.S32.HI R38, RZ, 0x1f, R34 ;  /* 0x0000001fff267819 */ /* 0x000fe40000011422 */
[----:B------:R-:W-:Y:S02]  /*0420*/  LEA.HI R37, R36, R35, RZ, 0x7 ;  /* 0x0000002324257211 */ /* 0x000fe400078f38ff */
[----:B------:R-:W-:-:S02]  /*0430*/  SHF.R.S32.HI R33, RZ, 0x5, R42 ;  /* 0x00000005ff217819 */ /* 0x000fc4000001142a */
[----:B------:R-:W-:Y:S01]  /*0440*/  LEA.HI R39, R38, R31, RZ, 0x2 ;  /* 0x0000001f26277211 */ /* 0x000fe200078f10ff */
[----:B------:R-:W-:Y:S01]  /*0450*/  IMAD.SHL.U32 R37, R37, 0x8, RZ ;  /* 0x0000000825257824 */ /* 0x000fe200078e00ff */
[----:B------:R-:W-:Y:S02]  /*0460*/  LEA.HI R42, R42, R33, RZ, 0x1 ;  /* 0x000000212a2a7211 */ /* 0x000fe400078f08ff */
[----:B0-----:R-:W-:Y:S02]  /*0470*/  LOP3.LUT R40, R39, 0xffffffc, RZ, 0xc0, !PT ;  /* 0x0ffffffc27287812 */ /* 0x001fe400078ec0ff */
[----:B------:R-:W-:Y:S02]  /*0480*/  LOP3.LUT R34, R34, 0xfffffffc, RZ, 0xc0, !PT ;  /* 0xfffffffc22227812 */ /* 0x000fe400078ec0ff */
[----:B------:R-:W-:Y:S01]  /*0490*/  LEA.HI R38, R38, R31, RZ, 0x3 ;  /* 0x0000001f26267211 */ /* 0x000fe200078f18ff */
[----:B------:R-:W-:Y:S01]  /*04a0*/  IMAD.IADD R40, R31, 0x1, -R40 ;  /* 0x000000011f287824 */ /* 0x000fe200078e0a28 */
[----:B------:R-:W-:Y:S01]  /*04b0*/  LOP3.LUT R42, R42, 0xfffffe, RZ, 0xc0, !PT ;  /* 0x00fffffe2a2a7812 */ /* 0x000fe200078ec0ff */
[----:B------:R-:W-:Y:S01]  /*04c0*/  IMAD.IADD R34, R35, 0x1, -R34 ;  /* 0x0000000123227824 */ /* 0x000fe200078e0a22 */
[----:B------:R-:W-:-:S02]  /*04d0*/  LOP3.LUT R37, R37, 0x7ffffc00, RZ, 0xc0, !PT ;  /* 0x7ffffc0025257812 */ /* 0x000fc400078ec0ff */
[----:B------:R-:W-:Y:S01]  /*04e0*/  LOP3.LUT R38, R38, 0xfffffff8, RZ, 0xc0, !PT ;  /* 0xfffffff826267812 */ /* 0x000fe200078ec0ff */
[C---:B------:R-:W-:Y:S01]  /*04f0*/  IMAD.IADD R42, R33.reuse, 0x1, -R42 ;  /* 0x00000001212a7824 */ /* 0x040fe200078e0a2a */
[----:B------:R-:W-:Y:S01]  /*0500*/  IMNMX R32, R32, 0x40, PT ;  /* 0x0000004020207817 */ /* 0x000fe20003800200 */
[----:B------:R-:W-:Y:S01]  /*0510*/  IMAD R37, R34, 0x2, R37 ;  /* 0x0000000222257824 */ /* 0x000fe200078e0225 */
[----:B------:R-:W-:Y:S01]  /*0520*/  LEA R33, R33, R40, 0x3 ;  /* 0x0000002821217211 */ /* 0x000fe200078e18ff */
[C---:B------:R-:W-:Y:S01]  /*0530*/  IMAD.IADD R40, R31.reuse, 0x1, -R38 ;  /* 0x000000011f287824 */ /* 0x040fe200078e0a26 */
[----:B------:R-:W-:Y:S01]  /*0540*/  ISETP.GE.AND P1, PT, R31, R32, PT ;  /* 0x000000201f00720c */ /* 0x000fe20003f26270 */
[----:B------:R-:W-:Y:S01]  /*0550*/  IMAD R32, R42, 0x100, R37 ;  /* 0x000001002a207824 */ /* 0x000fe200078e0225 */
[----:B------:R-:W-:Y:S02]  /*0560*/  LEA.HI R38, R36, R35, RZ, 0x4 ;  /* 0x0000002324267211 */ /* 0x000fe400078f20ff */
[----:B------:R-:W-:-:S02]  /*0570*/  SHF.R.S32.HI R37, RZ, 0x1f, R40 ;  /* 0x0000001fff257819 */ /* 0x000fc40000011428 */
[----:B------:R-:W-:Y:S01]  /*0580*/  LEA.HI R42, R36, R35, RZ, 0x6 ;  /* 0x00000023242a7211 */ /* 0x000fe200078f30ff */
[----:B------:R-:W-:Y:S01]  /*0590*/  IMAD.SHL.U32 R44, R38, 0x4, RZ ;  /* 0x00000004262c7824 */ /* 0x000fe200078e00ff */
[----:B------:R-:W-:Y:S01]  /*05a0*/  LEA.HI R43, R37, R40, RZ, 0x2 ;  /* 0x00000028252b7211 */ /* 0x000fe200078f10ff */
[----:B--2---:R0:W-:Y:S04]  /*05b0*/  STS.128 [R35.X16], R4 ;  /* 0x0000000423007388 */ /* 0x0041e8000000cc00 */
[----:B---3--:R-:W-:Y:S04]  /*05c0*/  STS.128 [R35.X16+0x1000], R8 ;  /* 0x0010000823007388 */ /* 0x008fe8000000cc00 */
[----:B----4-:R-:W-:Y:S04]  /*05d0*/  STS.128 [R35.X16+0x2000], R12 ;  /* 0x0020000c23007388 */ /* 0x010fe8000000cc00 */
[----:B-----5:R-:W-:Y:S04]  /*05e0*/  STS.128 [R35.X16+0x3000], R16 ;  /* 0x0030001023007388 */ /* 0x020fe8000000cc00 */
[----:B------:R-:W-:Y:S01]  /*05f0*/  STS.128 [R35.X16+0x4000], R20 ;  /* 0x0040001423007388 */ /* 0x000fe2000000cc00 */
[C---:B0-----:R-:W-:Y:S01]  /*0600*/  LOP3.LUT R7, R43.reuse, 0x7fffffc, RZ, 0xc0, !PT ;  /* 0x07fffffc2b077812 */ /* 0x041fe200078ec0ff */
[C---:B------:R-:W-:Y:S01]  /*0610*/  IMAD.SHL.U32 R4, R34.reuse, 0x8, RZ ;  /* 0x0000000822047824 */ /* 0x040fe200078e00ff */
[----:B------:R-:W-:Y:S01]  /*0620*/  LEA.HI R34, R34, R34, RZ, 0x1 ;  /* 0x0000002222227211 */ /* 0x000fe200078f08ff */
[----:B------:R0:W-:Y:S01]  /*0630*/  STS.128 [R35.X16+0x5000], R24 ;  /* 0x0050001823007388 */ /* 0x0001e2000000cc00 */
[----:B------:R-:W-:-:S03]  /*0640*/  IMAD.SHL.U32 R43, R43, 0x10, RZ ;  /* 0x000000102b2b7824 */ /* 0x000fc600078e00ff */
[----:B------:R-:W-:Y:S01]  /*0650*/  BAR.SYNC.DEFER_BLOCKING 0x0 ;  /* 0x0000000000007b1d */ /* 0x000fe20000010000 */
[----:B------:R-:W-:Y:S01]  /*0660*/  IMAD.SHL.U32 R34, R34, 0x200, RZ ;  /* 0x0000020022227824 */ /* 0x000fe200078e00ff */
[----:B------:R-:W-:Y:S01]  /*0670*/  LOP3.LUT R43, R43, 0x40, RZ, 0xc0, !PT ;  /* 0x000000402b2b7812 */ /* 0x000fe200078ec0ff */
[----:B0-----:R-:W-:Y:S01]  /*0680*/  IMAD.IADD R25, R40, 0x1, -R7 ;  /* 0x0000000128197824 */ /* 0x001fe200078e0a07 */
[----:B------:R-:W-:Y:S02]  /*0690*/  LOP3.LUT R7, R44, 0x40, RZ, 0xc0, !PT ;  /* 0x000000402c077812 */ /* 0x000fe400078ec0ff */
[----:B------:R-:W-:Y:S01]  /*06a0*/  SHF.R.U32.HI R26, RZ, 0x3, R42 ;  /* 0x00000003ff1a7819 */ /* 0x000fe2000001162a */
[----:B------:R-:W-:Y:S01]  /*06b0*/  IMAD R25, R25, 0x10, R32 ;  /* 0x0000001019197824 */ /* 0x000fe200078e0220 */
[----:B------:R-:W-:Y:S02]  /*06c0*/  SHF.R.U32.HI R13, RZ, 0x3, R7 ;  /* 0x00000003ff0d7819 */ /* 0x000fe40000011607 */
[----:B------:R-:W-:-:S02]  /*06d0*/  LOP3.LUT R40, R7, 0x8, R4, 0xf8, !PT ;  /* 0x0000000807287812 */ /* 0x000fc400078ef804 */
[----:B------:R-:W-:Y:S02]  /*06e0*/  LOP3.LUT R26, R43, 0x8, R26, 0xf8, !PT ;  /* 0x000000082b1a7812 */ /* 0x000fe400078ef81a */
[----:B------:R-:W-:Y:S01]  /*06f0*/  SHF.R.U32.HI R43, RZ, 0x3, R43 ;  /* 0x00000003ff2b7819 */ /* 0x000fe2000001162b */
[----:B------:R-:W-:Y:S01]  /*0700*/  LDS R5, [R35.X4+0x1000] ;  /* 0x0010000023057984 */ /* 0x000fe20000004800 */
[----:B------:R-:W-:Y:S02]  /*0710*/  LOP3.LUT R13, R40, R13, RZ, 0x3c, !PT ;  /* 0x0000000d280d7212 */ /* 0x000fe400078e3cff */
[----:B------:R-:W-:Y:S01]  /*0720*/  LOP3.LUT R32, R26, R43, RZ, 0x3c, !PT ;  /* 0x0000002b1a207212 */ /* 0x000fe200078e3cff */
[----:B------:R-:W0:Y:S01]  /*0730*/  LDS R36, [R35.X4+0x1400] ;  /* 0x0014000023247984 */ /* 0x000e220000004800 */
[----:B------:R-:W-:Y:S02]  /*0740*/  LOP3.LUT R26, R34, 0xfffffc00, RZ, 0xc0, !PT ;  /* 0xfffffc00221a7812 */ /* 0x000fe400078ec0ff */
[----:B------:R-:W-:Y:S01]  /*0750*/  IADD3 R25, R32, R25, RZ ;  /* 0x0000001920197210 */ /* 0x000fe20007ffe0ff */
[----:B------:R-:W-:Y:S02]  /*0760*/  LDS R22, [R35.X4+0x2400] ;  /* 0x0024000023167984 */ /* 0x000fe40000004800 */
[----:B------:R-:W-:-:S02]  /*0770*/  IMAD.U32 R26, R33, 0x10, R26 ;  /* 0x00000010211a7824 */ /* 0x000fc400078e001a */
[----:B------:R-:W1:Y:S01]  /*0780*/  LDS R41, [R35.X4] ;  /* 0x0000000023297984 */ /* 0x000e620000004800 */
[----:B------:R-:W-:-:S03]  /*0790*/  IMAD.SHL.U32 R25, R25, 0x2, RZ ;  /* 0x0000000219197824 */ /* 0x000fc600078e00ff */
[----:B------:R-:W2:Y:S04]  /*07a0*/  LDS R39, [R35.X4+0x400] ;  /* 0x0004000023277984 */ /* 0x000ea80000004800 */
[----:B------:R-:W3:Y:S04]  /*07b0*/  LDS R17, [R35.X4+0x2800] ;  /* 0x0028000023117984 */ /* 0x000ee80000004800 */
[----:B------:R-:W-:Y:S04]  /*07c0*/  LDS R21, [R35.X4+0x2c00] ;  /* 0x002c000023157984 */ /* 0x000fe80000004800 */
[----:B------:R-:W-:Y:S04]  /*07d0*/  LDS R20, [R35.X4+0x3400] ;  /* 0x0034000023147984 */ /* 0x000fe80000004800 */
[----:B------:R-:W4:Y:S04]  /*07e0*/  LDS R38, [R35.X4+0x800] ;  /* 0x0008000023267984 */ /* 0x000f280000004800 */
[----:B------:R-:W5:Y:S04]  /*07f0*/  LDS R37, [R35.X4+0xc00] ;  /* 0x000c000023257984 */ /* 0x000f680000004800 */
[----:B------:R-:W5:Y:S04]  /*0800*/  LDS R18, [R35.X4+0x1800] ;  /* 0x0018000023127984 */ /* 0x000f680000004800 */
[----:B------:R-:W5:Y:S01]  /*0810*/  LDS R23, [R35.X4+0x1c00] ;  /* 0x001c000023177984 */ /* 0x000f620000004800 */
[----:B0-----:R-:W-:-:S03]  /*0820*/  FMUL.FTZ R36, R36, c[0x0][0x1b8] ;  /* 0x00006e0024247a20 */ /* 0x001fc60000410000 */
[----:B------:R-:W0:Y:S04]  /*0830*/  LDS R14, [R35.X4+0x2000] ;  /* 0x00200000230e7984 */ /* 0x000e280000004800 */
[----:B------:R-:W0:Y:S01]  /*0840*/  LDS R16, [R35.X4+0x3000] ;  /* 0x0030000023107984 */ /* 0x000e220000004800 */
[----:B-1----:R-:W-:-:S03]  /*0850*/  FMUL.FTZ R27, R41, c[0x0][0x1b8] ;  /* 0x00006e00291b7a20 */ /* 0x002fc60000410000 */
[----:B------:R-:W-:Y:S01]  /*0860*/  LDS R15, [R35.X4+0x3800] ;  /* 0x00380000230f7984 */ /* 0x000fe20000004800 */
[----:B--2---:R-:W-:-:S03]  /*0870*/  FMUL.FTZ R34, R39, c[0x0][0x1b8] ;  /* 0x00006e0027227a20 */ /* 0x004fc60000410000 */
[----:B------:R-:W1:Y:S01]  /*0880*/  LDS R19, [R35.X4+0x3c00] ;  /* 0x003c000023137984 */ /* 0x000e620000004800 */
[----:B---3--:R-:W-:Y:S01]  /*0890*/  FMUL.FTZ R17, R17, c[0x0][0x1b8] ;  /* 0x00006e0011117a20 */ /* 0x008fe20000410000 */
[----:B------:R-:W-:Y:S02]  /*08a0*/  F2FP.PACK_AB R27, R34, R27 ;  /* 0x0000001b221b723e */ /* 0x000fe400000000ff */
[----:B------:R-:W2:Y:S04]  /*08b0*/  LDS R9, [R35.X4+0x4000] ;  /* 0x0040000023097984 */ /* 0x000ea80000004800 */
[----:B------:R-:W3:Y:S04]  /*08c0*/  LDS R12, [R35.X4+0x4400] ;  /* 0x00440000230c7984 */ /* 0x000ee80000004800 */
[----:B------:R-:W3:Y:S01]  /*08d0*/  LDS R6, [R35.X4+0x4800] ;  /* 0x0048000023067984 */ /* 0x000ee20000004800 */
[----:B----4-:R-:W-:-:S03]  /*08e0*/  FMUL.FTZ R38, R38, c[0x0][0x1b8] ;  /* 0x00006e0026267a20 */ /* 0x010fc60000410000 */
        /* <DEDUP_REMOVED lines=8> */
[----:B0-----:R-:W-:Y:S01]  /*0970*/  FMUL.FTZ R34, R14, c[0x0][0x1b8] ;  /* 0x00006e000e227a20 */ /* 0x001fe20000410000 */
[----:B------:R-:W-:Y:S02]  /*0980*/  F2FP.PACK_AB R14, R23, R18 ;  /* 0x00000012170e723e */ /* 0x000fe400000000ff */
[----:B------:R0:W5:Y:S01]  /*0990*/  LDS R24, [R35.X4+0x5c00] ;  /* 0x005c000023187984 */ /* 0x0001620000004800 */
[----:B------:R-:W-:-:S03]  /*09a0*/  FMUL.FTZ R16, R16, c[0x0][0x1b8] ;  /* 0x00006e0010107a20 */ /* 0x000fc60000410000 */
[----:B------:R3:W-:Y:S01]  /*09b0*/  STS [R25+0x6000], R27 ;  /* 0x0060001b19007388 */ /* 0x0007e20000000800 */
[----:B0-----:R-:W-:-:S03]  /*09c0*/  FMUL.FTZ R35, R5, c[0x0][0x1b8] ;  /* 0x00006e0005237a20 */ /* 0x001fc60000410000 */
[----:B------:R0:W-:Y:S01]  /*09d0*/  STS [R25+0x6100], R32 ;  /* 0x0061002019007388 */ /* 0x0001e20000000800 */
[----:B-1----:R-:W-:Y:S02]  /*09e0*/  FMUL.FTZ R19, R19, c[0x0][0x1b8] ;  /* 0x00006e0013137a20 */ /* 0x002fe40000410000 */
[----:B--2---:R-:W-:Y:S01]  /*09f0*/  FMUL.FTZ R9, R9, c[0x0][0x1b8] ;  /* 0x00006e0009097a20 */ /* 0x004fe20000410000 */
[----:B------:R-:W-:Y:S01]  /*0a00*/  F2FP.PACK_AB R33, R36, R35 ;  /* 0x000000232421723e */ /* 0x000fe200000000ff */
[----:B------:R-:W-:Y:S01]  /*0a10*/  FMUL.FTZ R35, R22, c[0x0][0x1b8] ;  /* 0x00006e0016237a20 */ /* 0x000fe20000410000 */
[----:B------:R0:W-:Y:S01]  /*0a20*/  STS [R25+0x6500], R14 ;  /* 0x0065000e19007388 */ /* 0x0001e20000000800 */
[----:B------:R-:W-:Y:S02]  /*0a30*/  FMUL.FTZ R22, R21, c[0x0][0x1b8] ;  /* 0x00006e0015167a20 */ /* 0x000fe40000410000 */
[----:B------:R-:W-:Y:S01]  /*0a40*/  FMUL.FTZ R21, R20, c[0x0][0x1b8] ;  /* 0x00006e0014157a20 */ /* 0x000fe20000410000 */
[----:B------:R0:W-:Y:S01]  /*0a50*/  STS [R25+0x6400], R33 ;  /* 0x0064002119007388 */ /* 0x0001e20000000800 */
[----:B------:R-:W-:Y:S01]  /*0a60*/  FMUL.FTZ R20, R15, c[0x0][0x1b8] ;  /* 0x00006e000f147a20 */ /* 0x000fe20000410000 */
[----:B------:R-:W-:Y:S01]  /*0a70*/  F2FP.PACK_AB R22, R22, R17 ;  /* 0x000000111616723e */ /* 0x000fe200000000ff */
[----:B---3--:R-:W-:Y:S01]  /*0a80*/  FMUL.FTZ R12, R12, c[0x0][0x1b8] ;  /* 0x00006e000c0c7a20 */ /* 0x008fe20000410000 */
[----:B------:R-:W-:Y:S01]  /*0a90*/  F2FP.PACK_AB R15, R35, R34 ;  /* 0x00000022230f723e */ /* 0x000fe200000000ff */
[----:B------:R-:W-:Y:S01]  /*0aa0*/  FMUL.FTZ R6, R6, c[0x0][0x1b8] ;  /* 0x00006e0006067a20 */ /* 0x000fe20000410000 */
[----:B------:R-:W-:Y:S01]  /*0ab0*/  F2FP.PACK_AB R16, R21, R16 ;  /* 0x000000101510723e */ /* 0x000fe200000000ff */
[----:B----4-:R-:W-:Y:S01]  /*0ac0*/  FMUL.FTZ R11, R11, c[0x0][0x1b8] ;  /* 0x00006e000b0b7a20 */ /* 0x010fe20000410000 */
[----:B------:R-:W-:Y:S01]  /*0ad0*/  F2FP.PACK_AB R19, R19, R20 ;  /* 0x000000141313723e */ /* 0x000fe200000000ff */
[----:B-----5:R-:W-:Y:S01]  /*0ae0*/  FMUL.FTZ R8, R8, c[0x0][0x1b8] ;  /* 0x00006e0008087a20 */ /* 0x020fe20000410000 */
[----:B------:R-:W-:Y:S01]  /*0af0*/  F2FP.PACK_AB R9, R12, R9 ;  /* 0x000000090c09723e */ /* 0x000fe200000000ff */
[----:B------:R0:W-:Y:S01]  /*0b00*/  STS [R25+0x7000], R15 ;  /* 0x0070000f19007388 */ /* 0x0001e20000000800 */
[----:B------:R-:W-:Y:S01]  /*0b10*/  F2FP.PACK_AB R6, R11, R6 ;  /* 0x000000060b06723e */ /* 0x000fe200000000ff */
[----:B------:R-:W-:-:S02]  /*0b20*/  FMUL.FTZ R17, R10, c[0x0][0x1b8] ;  /* 0x00006e000a117a20 */ /* 0x000fc40000410000 */
[----:B------:R0:W-:Y:S01]  /*0b30*/  STS [R25+0x7100], R22 ;  /* 0x0071001619007388 */ /* 0x0001e20000000800 */
[----:B------:R-:W-:Y:S02]  /*0b40*/  FMUL.FTZ R7, R7, c[0x0][0x1b8] ;  /* 0x00006e0007077a20 */ /* 0x000fe40000410000 */
[----:B------:R-:W-:Y:S01]  /*0b50*/  F2FP.PACK_AB R8, R17, R8 ;  /* 0x000000081108723e */ /* 0x000fe200000000ff */
[----:B------:R0:W-:Y:S01]  /*0b60*/  STS [R25+0x7400], R16 ;  /* 0x0074001019007388 */ /* 0x0001e20000000800 */
[----:B------:R-:W-:-:S03]  /*0b70*/  FMUL.FTZ R24, R24, c[0x0][0x1b8] ;  /* 0x00006e0018187a20 */ /* 0x000fc60000410000 */
[----:B------:R0:W-:Y:S02]  /*0b80*/  STS [R25+0x7500], R19 ;  /* 0x0075001319007388 */ /* 0x0001e40000000800 */
[----:B------:R-:W-:Y:S02]  /*0b90*/  F2FP.PACK_AB R7, R24, R7 ;  /* 0x000000071807723e */ /* 0x000fe400000000ff */
[----:B------:R0:W-:Y:S04]  /*0ba0*/  STS [R25+0x8000], R9 ;  /* 0x0080000919007388 */ /* 0x0001e80000000800 */
[----:B------:R0:W-:Y:S04]  /*0bb0*/  STS [R25+0x8100], R6 ;  /* 0x0081000619007388 */ /* 0x0001e80000000800 */
[----:B------:R0:W-:Y:S04]  /*0bc0*/  STS [R25+0x8400], R8 ;  /* 0x0084000819007388 */ /* 0x0001e80000000800 */
[----:B------:R0:W-:Y:S04]  /*0bd0*/  STS [R25+0x8500], R7 ;  /* 0x0085000719007388 */ /* 0x0001e80000000800 */
[----:B------:R-:W-:Y:S06]  /*0be0*/  BAR.SYNC.DEFER_BLOCKING 0x0 ;  /* 0x0000000000007b1d */ /* 0x000fec0000010000 */
[----:B------:R-:W-:Y:S05]  /*0bf0*/  @P1 EXIT ;  /* 0x000000000000194d */ /* 0x000fea0003800000 */
[----:B0-----:R-:W-:Y:S01]  /*0c00*/  ISETP.GE.AND P1, PT, R4, c[0x0][0x194], PT ;  /* 0x0000650004007a0c */ /* 0x001fe20003f26270 */
[----:B------:R-:W-:Y:S01]  /*0c10*/  IMAD.IADD R13, R26, 0x1, R13 ;  /* 0x000000011a0d7824 */ /* 0x000fe200078e020d */
[----:B------:R-:W-:Y:S01]  /*0c20*/  CS2R R6, SRZ ;  /* 0x0000000000067805 */ /* 0x000fe2000001ff00 */
[----:B------:R-:W-:Y:S01]  /*0c30*/  SHF.R.S32.HI R5, RZ, 0x1f, R4 ;  /* 0x0000001fff057819 */ /* 0x000fe20000011404 */
[--C-:B------:R-:W-:Y:S01]  /*0c40*/  @P0 IMAD.MOV.U32 R6, RZ, RZ, R0.reuse ;  /* 0x000000ffff060224 */ /* 0x100fe200078e0000 */
[----:B------:R-:W-:Y:S01]  /*0c50*/  @P0 SHF.R.S32.HI R7, RZ, 0x1f, R0 ;  /* 0x0000001fff070819 */ /* 0x000fe20000011400 */
[----:B------:R-:W-:Y:S01]  /*0c60*/  IMAD.SHL.U32 R18, R13, 0x2, RZ ;  /* 0x000000020d127824 */ /* 0x000fe200078e00ff */
[----:B------:R-:W-:Y:S01]  /*0c70*/  IADD3 R0, R4, 0x20, RZ ;  /* 0x0000002004007810 */ /* 0x000fe20007ffe0ff */
[----:B------:R-:W-:Y:S01]  /*0c80*/  IMAD R28, R28, c[0x0][0x1a8], RZ ;  /* 0x00006a001c1c7a24 */ /* 0x000fe200078e02ff */
[----:B------:R-:W-:Y:S01]  /*0c90*/  IADD3 R6, P0, R31, R6, RZ ;  /* 0x000000061f067210 */ /* 0x000fe20007f1e0ff */
[----:B------:R-:W-:Y:S01]  /*0ca0*/  IMAD.WIDE.U32 R16, R3, c[0x0][0x1a8], R4 ;  /* 0x00006a0003107a25 */ /* 0x000fe200078e0004 */
[----:B------:R-:W0:Y:S01]  /*0cb0*/  LDS.128 R12, [R18+0x7000] ;  /* 0x00700000120c7984 */ /* 0x000e220000000c00 */
[----:B------:R-:W-:-:S02]  /*0cc0*/  IADD3 R4, R4, 0x40, RZ ;  /* 0x0000004004047810 */ /* 0x000fc40007ffe0ff */
[----:B------:R-:W-:Y:S01]  /*0cd0*/  IMAD R19, R3, c[0x0][0x1ac], R28 ;  /* 0x00006b0003137a24 */ /* 0x000fe200078e021c */
[----:B------:R-:W1:Y:S01]  /*0ce0*/  @!P1 LDS.128 R8, [R18+0x6000] ;  /* 0x0060000012089984 */ /* 0x000e620000000c00 */
[----:B------:R-:W-:Y:S01]  /*0cf0*/  LEA.HI.X.SX32 R7, R31, R7, 0x1, P0 ;  /* 0x000000071f077211 */ /* 0x000fe200000f0eff */
[----:B------:R-:W-:Y:S01]  /*0d00*/  IMAD R29, R29, c[0x0][0x1b0], RZ ;  /* 0x00006c001d1d7a24 */ /* 0x000fe200078e02ff */
[----:B------:R-:W-:Y:S01]  /*0d10*/  ISETP.GE.AND P0, PT, R0, c[0x0][0x194], PT ;  /* 0x0000650000007a0c */ /* 0x000fe20003f06270 */
[----:B------:R-:W-:Y:S01]  /*0d20*/  IMAD.IADD R17, R17, 0x1, R19 ;  /* 0x0000000111117824 */ /* 0x000fe200078e0213 */
[----:B------:R-:W-:Y:S01]  /*0d30*/  ISETP.GE.AND P2, PT, R4, c[0x0][0x194], PT ;  /* 0x0000650004007a0c */ /* 0x000fe20003f46270 */
[----:B------:R-:W-:Y:S02]  /*0d40*/  IMAD R29, R30, c[0x0][0x1b4], R29 ;  /* 0x00006d001e1d7a24 */ /* 0x000fe400078e021d */
[----:B------:R-:W-:-:S04]  /*0d50*/  IMAD.WIDE R2, R2, 0x40, R6 ;  /* 0x0000004002027825 */ /* 0x000fc800078e0206 */
[----:B------:R-:W-:-:S04]  /*0d60*/  IMAD.WIDE.U32 R30, R30, c[0x0][0x1b0], R16 ;  /* 0x00006c001e1e7a25 */ /* 0x000fc800078e0010 */
[----:B------:R-:W-:Y:S02]  /*0d70*/  IMAD R3, R3, c[0x0][0x1a0], RZ ;  /* 0x0000680003037a24 */ /* 0x000fe400078e02ff */
[----:B------:R-:W-:Y:S02]  /*0d80*/  IMAD.IADD R31, R31, 0x1, R29 ;  /* 0x000000011f1f7824 */ /* 0x000fe400078e021d */
[C---:B------:R-:W-:Y:S02]  /*0d90*/  IMAD R5, R2.reuse, c[0x0][0x1a4], R3 ;  /* 0x0000690002057a24 */ /* 0x040fe400078e0203 */
[----:B------:R-:W-:-:S04]  /*0da0*/  IMAD.WIDE.U32 R2, R2, c[0x0][0x1a0], R30 ;  /* 0x0000680002027a25 */ /* 0x000fc800078e001e */
[----:B------:R-:W-:Y:S01]  /*0db0*/  IMAD.IADD R3, R3, 0x1, R5 ;  /* 0x0000000103037824 */ /* 0x000fe200078e0205 */
[----:B------:R-:W-:-:S04]  /*0dc0*/  LEA R16, P3, R2, c[0x0][0x188], 0x1 ;  /* 0x0000620002107a11 */ /* 0x000fc800078608ff */
[----:B------:R-:W-:-:S05]  /*0dd0*/  LEA.HI.X R17, R2, c[0x0][0x18c], R3, 0x1, P3 ;  /* 0x0000630002117a11 */ /* 0x000fca00018f0c03 */
[----:B0-----:R0:W-:Y:S04]  /*0de0*/  @!P0 STG.E.128 [R16.64+0x40], R12 ;  /* 0x0000400c10008986 */ /* 0x0011e8000c101d04 */
[----:B-1----:R0:W-:Y:S01]  /*0df0*/  @!P1 STG.E.128 [R16.64], R8 ;  /* 0x0000000810009986 */ /* 0x0021e2000c101d04 */
[----:B------:R-:W-:Y:S05]  /*0e00*/  @P2 EXIT ;  /* 0x000000000000294d */ /* 0x000fea0003800000 */
[----:B------:R-:W1:Y:S04]  /*0e10*/  LDS.128 R4, [R18+0x8000] ;  /* 0x0080000012047984 */ /* 0x000e680000000c00 */
[----:B-1----:R-:W-:Y:S01]  /*0e20*/  STG.E.128 [R16.64+0x80], R4 ;  /* 0x0000800410007986 */ /* 0x002fe2000c101d04 */
[----:B------:R-:W-:Y:S05]  /*0e30*/  EXIT ;  /* 0x000000000000794d */ /* 0x000fea0003800000 */
.L_x_1336:
        /* <DEDUP_REMOVED lines=12> */
.L_x_1441:


//--------------------- .text._ZN7cutlass13device_kernelIN5flash19enable_sm80_to_sm89INS1_16FlashAttnBwdSm80INS1_25CollectiveMainloopBwdSm80ILi2ELi2EN4cute5tupleIJNS5_1CILi64EEENS7_ILi128EEENS7_ILi96EEEEEENS_6half_tEfNS_4arch4Sm80ELb1ELb0ELb0ELb1ELb1ELb0ELb0ELb0ELi2ELi2ELi4ELi2ELb0EEENS1_24CollectiveEpilogueBwdGQAISB_fSE_Li256ELb1ELb1EEENS1_25SingleTileBwdLPTSchedulerILb1ELi128ELb1EEEEEEEEEvNT_6ParamsE --------------------------
	.section	.text._ZN7cutlass13device_kernelIN5flash19enable_sm80_to_sm89INS1_16FlashAttnBwdSm80INS1_25CollectiveMainloopBwdSm80ILi2ELi2EN4cute5tupleIJNS5_1CILi64EEENS7_ILi128EEENS7_ILi96EEEEEENS_6half_tEfNS_4arch4Sm80ELb1ELb0ELb0ELb1ELb1ELb0ELb0ELb0ELi2ELi2ELi4ELi2ELb0EEENS1_24CollectiveEpilogueBwdGQAISB_fSE_Li256ELb1ELb1EEENS1_25SingleTileBwdLPTSchedulerILb1ELi128ELb1EEEEEEEEEvNT_6ParamsE,"ax",@progbits
	.sectioninfo	@"SHI_REGISTERS=255"
	.align	128
.text._ZN7cutlass13device_kernelIN5flash19enable_sm80_to_sm89INS1_16FlashAttnBwdSm80INS1_25CollectiveMainloopBwdSm80ILi2ELi2EN4cute5tupleIJNS5_1CILi64EEENS7_ILi128EEENS7_ILi96EEEEEENS_6half_tEfNS_4arch4Sm80ELb1ELb0ELb0ELb1ELb1ELb0ELb0ELb0ELi2ELi2ELi4ELi2ELb0EEENS1_24CollectiveEpilogueBwdGQAISB_fSE_Li256ELb1ELb1EEENS1_25SingleTileBwdLPTSchedulerILb1ELi128ELb1EEEEEEEEEvNT_6ParamsE:
        .type           _ZN7cutlass13device_kernelIN5flash19enable_sm80_to_sm89INS1_16FlashAttnBwdSm80INS1_25CollectiveMainloopBwdSm80ILi2ELi2EN4cute5tupleIJNS5_1CILi64EEENS7_ILi128EEENS7_ILi96EEEEEENS_6half_tEfNS_4arch4Sm80ELb1ELb0ELb0ELb1ELb1ELb0ELb0ELb0ELi2ELi2ELi4ELi2ELb0EEENS1_24CollectiveEpilogueBwdGQAISB_fSE_Li256ELb1ELb1EEENS1_25SingleTileBwdLPTSchedulerILb1ELi128ELb1EEEEEEEEEvNT_6ParamsE,@function
        .size           _ZN7cutlass13device_kernelIN5flash19enable_sm80_to_sm89INS1_16FlashAttnBwdSm80INS1_25CollectiveMainloopBwdSm80ILi2ELi2EN4cute5tupleIJNS5_1CILi64EEENS7_ILi128EEENS7_ILi96EEEEEENS_6half_tEfNS_4arch4Sm80ELb1ELb0ELb0ELb1ELb1ELb0ELb0ELb0ELi2ELi2ELi4ELi2ELb0EEENS1_24CollectiveEpilogueBwdGQAISB_fSE_Li256ELb1ELb1EEENS1_25SingleTileBwdLPTSchedulerILb1ELi128ELb1EEEEEEEEEvNT_6ParamsE,(.L_x_1442 - _ZN7cutlass13device_kernelIN5flash19enable_sm80_to_sm89INS1_16FlashAttnBwdSm80INS1_25CollectiveMainloopBwdSm80ILi2ELi2EN4cute5tupleIJNS5_1CILi64EEENS7_ILi128EEENS7_ILi96EEEEEENS_6half_tEfNS_4arch4Sm80ELb1ELb0ELb0ELb1ELb1ELb0ELb0ELb0ELi2ELi2ELi4ELi2ELb0EEENS1_24CollectiveEpilogueBwdGQAISB_fSE_Li256ELb1ELb1EEENS1_25SingleTileBwdLPTSchedulerILb1ELi128ELb1EEEEEEEEEvNT_6ParamsE)
        .other          _ZN7cutlass13device_kernelIN5flash19enable_sm80_to_sm89INS1_16FlashAttnBwdSm80INS1_25CollectiveMainloopBwdSm80ILi2ELi2EN4cute5tupleIJNS5_1CILi64EEENS7_ILi128EEENS7_ILi96EEEEEENS_6half_tEfNS_4arch4Sm80ELb1ELb0ELb0ELb1ELb1ELb0ELb0ELb0ELi2ELi2ELi4ELi2ELb0EEENS1_24CollectiveEpilogueBwdGQAISB_fSE_Li256ELb1ELb1EEENS1_25SingleTileBwdLPTSchedulerILb1ELi128ELb1EEEEEEEEEvNT_6ParamsE,@"STO_CUDA_ENTRY STV_DEFAULT"
_ZN7cutlass13device_kernelIN5flash19enable_sm80_to_sm89INS1_16FlashAttnBwdSm80INS1_25CollectiveMainloopBwdSm80ILi2ELi2EN4cute5tupleIJNS5_1CILi64EEENS7_ILi128EEENS7_ILi96EEEEEENS_6half_tEfNS_4arch4Sm80ELb1ELb0ELb0ELb1ELb1ELb0ELb0ELb0ELi2ELi2ELi4ELi2ELb0EEENS1_24CollectiveEpilogueBwdGQAISB_fSE_Li256ELb1ELb1EEENS1_25SingleTileBwdLPTSchedulerILb1ELi128ELb1EEEEEEEEEvNT_6ParamsE:
        /* <DEDUP_REMOVED lines=24> */
.L_x_1338:
[----:B------:R-:W-:Y:S02]  /*0180*/  MOV R3, c[0x0][0x3b4] ;  /* 0x0000ed0000037a02 */ /* 0x000fe40000000f00 */
[----:B------:R-:W-:Y:S02]  /*0190*/  MOV R4, R0 ;  /* 0x0000000000047202 */ /* 0x000fe40000000f00 */
[----:B------:R-:W-:-:S13]  /*01a0*/  ISETP.NE.AND P0, PT, R3, 0x1, PT ;  /* 0x000000010300780c */ /* 0x000fda0003f05270 */
[----:B------:R-:W-:-:S05]  /*01b0*/  @P0 IMAD.HI.U32 R3, R0, c[0x0][0x3b8], RZ ;  /* 0x0000ee0000030a27 */ /* 0x000fca00078e00ff */
[----:B------:R-:W-:-:S05]  /*01c0*/  @P0 SHF.R.U32.HI R4, RZ, c[0x0][0x3bc], R3 ;  /* 0x0000ef00ff040a19 */ /* 0x000fca0000011603 */
[----:B------:R-:W-:Y:S02]  /*01d0*/  IMAD R5, R4, c[0x0][0x3b4], RZ ;  /* 0x0000ed0004057a24 */ /* 0x000fe400078e02ff */
.L_x_1339:
        /* <DEDUP_REMOVED lines=16> */
.L_x_1340:
        /* <DEDUP_REMOVED lines=9> */
.L_x_1342:
[----:B------:R-:W-:-:S04]  /*0370*/  MOV R3, c[0x0][0x3dc] ;  /* 0x0000f70000037a02 */ /* 0x000fc80000000f00 */
.L_x_1341:
        /* <DEDUP_REMOVED lines=9> */
.L_x_1337:
        /* <DEDUP_REMOVED lines=16> */
.L_x_1344:
[----:B------:R-:W-:Y:S02]  /*0510*/  MOV R0, c[0x0][0x3b4] ;  /* 0x0000ed0000007a02 */ /* 0x000fe40000000f00 */
[----:B------:R-:W-:Y:S02]  /*0520*/  MOV R4, R3 ;  /* 0x0000000300047202 */ /* 0x000fe40000000f00 */
[----:B------:R-:W-:-:S13]  /*0530*/  ISETP.NE.AND P0, PT, R0, 0x1, PT ;  /* 0x000000010000780c */ /* 0x000fda0003f05270 */
[----:B------:R-:W-:-:S05]  /*0540*/  @P0 IMAD.HI.U32 R0, R3, c[0x0][0x3b8], RZ ;  /* 0x0000ee0003000a27 */ /* 0x000fca00078e00ff */
[----:B------:R-:W-:-:S05]  /*0550*/  @P0 SHF.R.U32.HI R4, RZ, c[0x0][0x3bc], R0 ;  /* 0x0000ef00ff040a19 */ /* 0x000fca0000011600 */
[----:B------:R-:W-:Y:S02]  /*0560*/  IMAD R6, R4, c[0x0][0x3b4], RZ ;  /* 0x0000ed0004067a24 */ /* 0x000fe400078e02ff */
.L_x_1345:
        /* <DEDUP_REMOVED lines=16> */
.L_x_1346:
        /* <DEDUP_REMOVED lines=9> */
.L_x_1348:
[----:B------:R-:W-:-:S04]  /*0700*/  MOV R3, c[0x0][0x3dc] ;  /* 0x0000f70000037a02 */ /* 0x000fc80000000f00 */
.L_x_1347:
        /* <DEDUP_REMOVED lines=8> */
.L_x_1343:
        /* <DEDUP_REMOVED lines=10> */
[----:B------:R-:W2:Y:S01]  /*0830*/  @P1 LDG.E R4, [R14.64] ;  /* 0x000000080e041981 */ /* 0x000ea2000c1e1900 */
[----:B------:R-:W-:-:S03]  /*0840*/  IMAD.WIDE R12, R221, R0, c[0x0][0x2d0] ;  /* 0x0000b400dd0c7625 */ /* 0x000fc600078e0200 */
[----:B------:R-:W3:Y:S01]  /*0850*/  @P1 LDG.E R11, [R14.64] ;  /* 0x000000080e0b1981 */ /* 0x000ee2000c1e1900 */
[----:B------:R-:W-:Y:S02]  /*0860*/  IMAD.MOV.U32 R220, RZ, RZ, c[0x0][0x168] ;  /* 0x00005a00ffdc7624 */ /* 0x000fe400078e00ff */
[----:B------:R-:W-:Y:S01]  /*0870*/  @P0 IMAD.WIDE R16, R221, R0, c[0x0][0x2d8] ;  /* 0x0000b600dd100625 */ /* 0x000fe200078e0200 */
[----:B------:R-:W4:Y:S04]  /*0880*/  @P2 LDG.E R9, [R12.64] ;  /* 0x000000080c092981 */ /* 0x000f28000c1e1900 */
[----:B------:R1:W5:Y:S02]  /*0890*/  @P0 LDG.E R220, [R16.64] ;  /* 0x0000000810dc0981 */ /* 0x000364000c1e1900 */
[----:B-1----:R-:W-:Y:S01]  /*08a0*/  CS2R R6, SRZ ;  /* 0x0000000000067805 */ /* 0x002fe2000001ff00 */
        /* <DEDUP_REMOVED lines=12> */
[----:B------:R-:W-:Y:S05]  /*0970*/  @!P1 BRA `(.L_x_1349) ;  /* 0x0000003000009947 */ /* 0x000fea0003800000 */
[----:B-----5:R-:W2:Y:S04]  /*0980*/  LDG.E R220, [R14.64] ;  /* 0x000000080edc7981 */ /* 0x020ea8000c1e1900 */
[----:B------:R-:W2:Y:S02]  /*0990*/  LDG.E R9, [R14.64+0x4] ;  /* 0x000004080e097981 */ /* 0x000ea4000c1e1900 */
[----:B--2---:R-:W-:Y:S02]  /*09a0*/  IADD3 R220, -R220, R9, RZ ;  /* 0x00000009dcdc7210 */ /* 0x004fe40007ffe1ff */
.L_x_1349:
[----:B------:R-:W-:-:S04]  /*09b0*/  ISETP.NE.U32.AND P0, PT, RZ, c[0x0][0x2e0], PT ;  /* 0x0000b800ff007a0c */ /* 0x000fc80003f05070 */
[----:B------:R-:W-:-:S13]  /*09c0*/  ISETP.NE.AND.EX P0, PT, RZ, c[0x0][0x2e4], PT, P0 ;  /* 0x0000b900ff007a0c */ /* 0x000fda0003f05300 */
[----:B------:R-:W-:Y:S05]  /*09d0*/  @!P0 BRA `(.L_x_1350) ;  /* 0x0000003000008947 */ /* 0x000fea0003800000 */
[----:B------:R-:W-:-:S05]  /*09e0*/  IMAD.WIDE R8, R221, R0, c[0x0][0x2e0] ;  /* 0x0000b800dd087625 */ /* 0x000fca00078e0200 */
[----:B------:R1:W5:Y:S01]  /*09f0*/  LDG.E R219, [R8.64] ;  /* 0x0000000808db7981 */ /* 0x000362000c1e1900 */
[----:B------:R-:W-:Y:S05]  /*0a00*/  BRA `(.L_x_1351) ;  /* 0x0000004000007947 */ /* 0x000fea0003800000 */
.L_x_1350:
[----:B------:R-:W-:Y:S05]  /*0a10*/  @!P2 BRA `(.L_x_1351) ;  /* 0x000000300000a947 */ /* 0x000fea0003800000 */
[----:B------:R-:W2:Y:S04]  /*0a20*/  LDG.E R219, [R12.64] ;  /* 0x000000080cdb7981 */ /* 0x000ea8000c1e1900 */
[----:B------:R-:W2:Y:S02]  /*0a30*/  LDG.E R0, [R12.64+0x4] ;  /* 0x000004080c007981 */ /* 0x000ea4000c1e1900 */
[----:B--2---:R-:W-:Y:S02]  /*0a40*/  IADD3 R219, -R219, R0, RZ ;  /* 0x00000000dbdb7210 */ /* 0x004fe40007ffe1ff */
.L_x_1351:
        /* <DEDUP_REMOVED lines=82> */
[-C--:B------:R-:W-:Y:S01]  /*0f70*/  LEA.HI R18, R23, R2.reuse, RZ, 0x3 ;  /* 0x0000000217127211 */ /* 0x080fe200078f18ff */
        /* <DEDUP_REMOVED lines=17> */
[----:B------:R-:W-:Y:S01]  /*1090*/  SHF.R.S32.HI R20, RZ, 0x1f, R223 ;  /* 0x0000001fff147819 */ /* 0x000fe200000114df */
        /* <DEDUP_REMOVED lines=12> */
[----:B------:R-:W-:Y:S01]  /*1160*/  IMAD.IADD R9, R19, 0x1, -R4 ;  /* 0x0000000113097824 */ /* 0x000fe200078e0a04 */
[----:B------:R-:W-:Y:S01]  /*1170*/  LEA.HI R19, R17, R218, RZ, 0x1 ;  /* 0x000000da11137211 */ /* 0x000fe200078f08ff */
[----:B------:R-:W-:Y:S01]  /*1180*/  IMAD.MOV.U32 R4, RZ, RZ, R24 ;  /* 0x000000ffff047224 */ /* 0x000fe200078e0018 */
[----:B------:R-:W-:Y:S01]  /*1190*/  IADD3 R24, P0, R216, R3, RZ ;  /* 0x00000003d8187210 */ /* 0x000fe20007f1e0ff */
[----:B------:R-:W-:Y:S01]  /*11a0*/  IMAD.IADD R5, R25, 0x1, R8 ;  /* 0x0000000119057824 */ /* 0x000fe200078e0208 */
[----:B------:R-:W-:Y:S01]  /*11b0*/  LEA.HI R8, R23, R2, RZ, 0x5 ;  /* 0x0000000217087211 */ /* 0x000fe200078f28ff */
[----:B------:R-:W-:Y:S01]  /*11c0*/  IMAD.WIDE R34, R222, 0x80, R34 ;  /* 0x00000080de227825 */ /* 0x000fe200078e0222 */
[----:B------:R-:W-:-:S02]  /*11d0*/  LEA.HI.X.SX32 R25, R216, R7, 0x1, P0 ;  /* 0x00000007d8197211 */ /* 0x000fc400000f0eff */
[----:B------:R-:W-:Y:S01]  /*11e0*/  LOP3.LUT R19, R19, 0x7fffffe, RZ, 0xc0, !PT ;  /* 0x07fffffe13137812 */ /* 0x000fe200078ec0ff */
[----:B------:R-:W-:Y:S01]  /*11f0*/  IMAD.SHL.U32 R7, R18, 0x8, RZ ;  /* 0x0000000812077824 */ /* 0x000fe200078e00ff */
[----:B------:R-:W-:Y:S01]  /*1200*/  SHF.R.S32.HI R17, RZ, 0x1f, R17 ;  /* 0x0000001fff117819 */ /* 0x000fe20000011411 */
[----:B------:R-:W-:Y:S02]  /*1210*/  IMAD R224, R20, c[0x0][0x238], RZ ;  /* 0x00008e0014e07a24 */ /* 0x000fe400078e02ff */
[----:B------:R-:W-:Y:S01]  /*1220*/  IMAD R3, R35, c[0x0][0x1d8], RZ ;  /* 0x0000760023037a24 */ /* 0x000fe200078e02ff */
[----:B------:R-:W-:Y:S01]  /*1230*/  LOP3.LUT R7, R7, 0xc0, RZ, 0xc0, !PT ;  /* 0x000000c007077812 */ /* 0x000fe200078ec0ff */
[----:B------:R-:W-:Y:S01]  /*1240*/  IMAD R224, R223, c[0x0][0x23c], R224 ;  /* 0x00008f00dfe07a24 */ /* 0x000fe200078e02e0 */
[----:B------:R-:W-:Y:S01]  /*1250*/  LEA.HI R17, R17, R218, RZ, 0x3 ;  /* 0x000000da11117211 */ /* 0x000fe200078f18ff */
[----:B------:R-:W-:Y:S01]  /*1260*/  IMAD.WIDE.U32 R28, R223, c[0x0][0x238], R28 ;  /* 0x00008e00df1c7a25 */ /* 0x000fe200078e001c */
[----:B------:R-:W-:-:S02]  /*1270*/  SHF.R.U32.HI R6, RZ, 0x3, R7 ;  /* 0x00000003ff067819 */ /* 0x000fc40000011607 */
[----:B------:R-:W-:Y:S01]  /*1280*/  LOP3.LUT R7, R7, 0x18, R12, 0xf8, !PT ;  /* 0x0000001807077812 */ /* 0x000fe200078ef80c */
[C---:B------:R-:W-:Y:S01]  /*1290*/  IMAD R3, R34.reuse, c[0x0][0x1dc], R3 ;  /* 0x0000770022037a24 */ /* 0x040fe200078e0203 */
[----:B------:R-:W-:Y:S01]  /*12a0*/  LOP3.LUT R17, R17, 0xfffffff8, RZ, 0xc0, !PT ;  /* 0xfffffff811117812 */ /* 0x000fe200078ec0ff */
[----:B------:R-:W-:Y:S01]  /*12b0*/  IMAD.WIDE.U32 R4, R34, c[0x0][0x1d8], R4 ;  /* 0x0000760022047a25 */ /* 0x000fe200078e0004 */
[----:B------:R-:W-:-:S03]  /*12c0*/  LOP3.LUT R6, R7, R6, RZ, 0x3c, !PT ;  /* 0x0000000607067212 */ /* 0x000fc600078e3cff */
[----:B------:R-:W-:Y:S02]  /*12d0*/  IMAD.IADD R225, R29, 0x1, R224 ;  /* 0x000000011de17824 */ /* 0x000fe400078e02e0 */
[----:B------:R-:W-:Y:S01]  /*12e0*/  IMAD.MOV.U32 R224, RZ, RZ, R28 ;  /* 0x000000ffffe07224 */ /* 0x000fe200078e001c */
[----:B------:R-:W-:Y:S01]  /*12f0*/  LEA R28, P0, R4, c[0x0][0x1c0], 0x1 ;  /* 0x00007000041c7a11 */ /* 0x000fe200078008ff */
[----:B------:R-:W-:Y:S02]  /*1300*/  IMAD.IADD R3, R5, 0x1, R3 ;  /* 0x0000000105037824 */ /* 0x000fe400078e0203 */
[----:B------:R-:W-:Y:S02]  /*1310*/  IMAD.MOV.U32 R7, RZ, RZ, c[0x0][0x1d8] ;  /* 0x00007600ff077624 */ /* 0x000fe400078e00ff */
[----:B------:R-:W-:Y:S01]  /*1320*/  IMAD R232, R20, c[0x0][0x288], RZ ;  /* 0x0000a20014e87a24 */ /* 0x000fe200078e02ff */
[----:B------:R-:W-:Y:S01]  /*1330*/  LEA.HI.X R29, R4, c[0x0][0x1c4], R3, 0x1, P0 ;  /* 0x00007100041d7a11 */ /* 0x000fe200000f0c03 */
[----:B------:R-:W-:Y:S01]  /*1340*/  IMAD.MOV.U32 R3, RZ, RZ, c[0x0][0x1dc] ;  /* 0x00007700ff037624 */ /* 0x000fe200078e00ff */
[----:B------:R-:W-:Y:S01]  /*1350*/  LEA R32, P0, R7, R28, 0x7 ;  /* 0x0000001c07207211 */ /* 0x000fe200078038ff */
[----:B------:R-:W-:-:S03]  /*1360*/  IMAD.WIDE.U32 R30, R223, c[0x0][0x270], R24 ;  /* 0x00009c00df1e7a25 */ /* 0x000fc600078e0018 */
[----:B------:R-:W-:Y:S01]  /*1370*/  LEA.HI.X R33, R7, R29, R3, 0x7, P0 ;  /* 0x0000001d07217211 */ /* 0x000fe200000f3c03 */
[C---:B------:R-:W-:Y:S01]  /*1380*/  IMAD R232, R223.reuse, c[0x0][0x28c], R232 ;  /* 0x0000a300dfe87a24 */ /* 0x040fe200078e02e8 */
[----:B------:R-:W-:Y:S01]  /*1390*/  IADD3 R7, R12, 0x20, RZ ;  /* 0x000000200c077810 */ /* 0x000fe20007ffe0ff */
[----:B------:R-:W-:Y:S01]  /*13a0*/  IMAD.WIDE.U32 R24, R223, c[0x0][0x288], R24 ;  /* 0x0000a200df187a25 */ /* 0x000fe200078e0018 */
[----:B------:R-:W-:Y:S02]  /*13b0*/  ISETP.GE.AND P0, PT, R214, c[0x0][0x1cc], PT ;  /* 0x00007300d6007a0c */ /* 0x000fe40003f06270 */
[----:B------:R-:W-:Y:S01]  /*13c0*/  ISETP.GE.AND P6, PT, R7, c[0x0][0x1cc], PT ;  /* 0x0000730007007a0c */ /* 0x000fe20003fc6270 */
[----:B------:R-:W-:Y:S02]  /*13d0*/  IMAD.IADD R5, R219, 0x1, -R212 ;  /* 0x00000001db057824 */ /* 0x000fe400078e0ad4 */
[----:B------:R-:W-:Y:S01]  /*13e0*/  IMAD.IADD R233, R25, 0x1, R232 ;  /* 0x0000000119e97824 */ /* 0x000fe200078e02e8 */
[----:B------:R-:W-:Y:S01]  /*13f0*/  SHF.R.S32.HI R25, RZ, 0x5, R8 ;  /* 0x00000005ff197819 */ /* 0x000fe20000011408 */
[----:B------:R-:W-:-:S02]  /*1400*/  IMAD.IADD R3, R5, 0x1, -R218 ;  /* 0x0000000105037824 */ /* 0x000fc400078e0ada */
[----:B------:R-:W-:Y:S02]  /*1410*/  IMAD.IADD R16, R218, 0x1, -R19 ;  /* 0x00000001da107824 */ /* 0x000fe400078e0a13 */
        /* <DEDUP_REMOVED lines=8> */
[C---:B------:R-:W-:Y:S01]  /*14a0*/  ISETP.LT.OR P6, PT, R3.reuse, 0x41, P6 ;  /* 0x000000410300780c */ /* 0x040fe200037c1670 */
[----:B------:R-:W-:Y:S01]  /*14b0*/  IMAD.MOV.U32 R232, RZ, RZ, R24 ;  /* 0x000000ffffe87224 */ /* 0x000fe200078e0018 */
[----:B------:R-:W-:Y:S01]  /*14c0*/  ISETP.LT.OR P0, PT, R3, 0x41, P0 ;  /* 0x000000410300780c */ /* 0x000fe20000701670 */
[----:B------:R-:W-:Y:S01]  /*14d0*/  IMAD.SHL.U32 R6, R6, 0x2, RZ ;  /* 0x0000000206067824 */ /* 0x000fe200078e00ff */
[----:B------:R-:W-:Y:S01]  /*14e0*/  LEA.HI R16, R8, R25, RZ, 0x1 ;  /* 0x0000001908107211 */ /* 0x000fe200078f08ff */
[----:B------:R-:W-:Y:S01]  /*14f0*/  IMAD.IADD R204, R2, 0x1, -R15 ;  /* 0x0000000102cc7824 */ /* 0x000fe200078e0a0f */
[----:B------:R-:W-:Y:S01]  /*1500*/  LOP3.LUT R15, R10, 0xfffffff0, RZ, 0xc0, !PT ;  /* 0xfffffff00a0f7812 */ /* 0x000fe200078ec0ff */
[----:B------:R-:W-:Y:S01]  /*1510*/  IMAD R236, R20, c[0x0][0x270], RZ ;  /* 0x00009c0014ec7a24 */ /* 0x000fe200078e02ff */
        /* <DEDUP_REMOVED lines=13> */
[----:B------:R-:W-:Y:S01]  /*15f0*/  IMAD R236, R223, c[0x0][0x274], R236 ;  /* 0x00009d00dfec7a24 */ /* 0x000fe200078e02ec */
[C---:B------:R-:W-:Y:S01]  /*1600*/  ISETP.LT.OR P1, PT, R3.reuse, 0x1, P5 ;  /* 0x000000010300780c */ /* 0x040fe20002f21670 */
[----:B------:R-:W-:Y:S01]  /*1610*/  IMAD R4, R36, c[0x0][0x178], RZ ;  /* 0x00005e0024047a24 */ /* 0x000fe200078e02ff */
[----:B------:R-:W-:Y:S01]  /*1620*/  ISETP.LT.OR P5, PT, R3, 0x41, P5 ;  /* 0x000000410300780c */ /* 0x000fe20002fa1670 */
[----:B------:R-:W-:Y:S01]  /*1630*/  IMAD.IADD R237, R31, 0x1, R236 ;  /* 0x000000011fed7824 */ /* 0x000fe200078e02ec */
[----:B------:R-:W-:Y:S01]  /*1640*/  SHF.R.S32.HI R21, RZ, 0x1f, R24 ;  /* 0x0000001fff157819 */ /* 0x000fe20000011418 */
[----:B------:R-:W-:Y:S01]  /*1650*/  IMAD.MOV.U32 R236, RZ, RZ, R30 ;  /* 0x000000ffffec7224 */ /* 0x000fe200078e001e */
[----:B------:R-:W-:Y:S01]  /*1660*/  LOP3.LUT R16, R16, 0xfffffffe, RZ, 0xc0, !PT ;  /* 0xfffffffe10107812 */ /* 0x000fe200078ec0ff */
[----:B------:R2:W-:Y:S01]  /*1670*/  LDGSTS.E.BYPASS.LTC128B.128 [R6+0x7080], [R32.64], !P3 ;  /* 0x0708000020067fae */ /* 0x0005e2000d901d48 */
[----:B------:R-:W-:Y:S01]  /*1680*/  ISETP.LT.OR P3, PT, R3, 0x1, P2 ;  /* 0x000000010300780c */ /* 0x000fe20001761670 */
[----:B------:R-:W-:Y:S01]  /*1690*/  IMAD R19, R27, c[0x0][0x17c], R4 ;  /* 0x00005f001b137a24 */ /* 0x000fe200078e0204 */
[C---:B------:R-:W-:Y:S01]  /*16a0*/  ISETP.LT.OR P2, PT, R3.reuse, 0x41, P2 ;  /* 0x000000410300780c */ /* 0x040fe20001741670 */
[----:B------:R2:W-:Y:S01]  /*16b0*/  LDGSTS.E.BYPASS.LTC128B.128 [R6+0x9080], [R32.64+0x40], !P6 ;  /* 0x0908004020067fae */ /* 0x0005e2000f101d48 */
[----:B------:R-:W-:Y:S01]  /*16c0*/  ISETP.LT.OR P6, PT, R3, 0x1, P4 ;  /* 0x000000010300780c */ /* 0x000fe200027c1670 */
[----:B------:R-:W-:Y:S01]  /*16d0*/  IMAD.WIDE.U32 R30, R27, c[0x0][0x178], R12 ;  /* 0x00005e001b1e7a25 */ /* 0x000fe200078e000c */
[----:B------:R-:W-:Y:S01]  /*16e0*/  ISETP.LT.OR P4, PT, R3, 0x41, P4 ;  /* 0x000000410300780c */ /* 0x000fe20002781670 */
[----:B------:R2:W-:Y:S01]  /*16f0*/  LDGSTS.E.BYPASS.LTC128B.128 [R6+0xb080], [R32.64+0x80], !P0 ;  /* 0x0b08008020067fae */ /* 0x0005e2000c101d48 */
[----:B------:R-:W-:Y:S01]  /*1700*/  LEA.HI R3, R24, R24, RZ, 0x1 ;  /* 0x0000001818037211 */ /* 0x000fe200078f08ff */
[----:B------:R-:W-:Y:S01]  /*1710*/  IMAD.WIDE.U32 R38, R0, c[0x0][0x1b8], R38 ;  /* 0x00006e0000267a25 */ /* 0x000fe200078e0026 */
[----:B------:R-:W-:-:S02]  /*1720*/  LOP3.LUT R15, R10, 0x7fffffe, RZ, 0xc0, !PT ;  /* 0x07fffffe0a0f7812 */ /* 0x000fc400078ec0ff */
[----:B------:R-:W-:Y:S01]  /*1730*/  LEA.HI R21, R21, R24, RZ, 0x3 ;  /* 0x0000001815157211 */ /* 0x000fe200078f18ff */
[----:B------:R-:W-:Y:S01]  /*1740*/  IMAD.IADD R31, R31, 0x1, R19 ;  /* 0x000000011f1f7824 */ /* 0x000fe200078e0213 */
[----:B------:R-:W-:Y:S01]  /*1750*/  LEA.HI R4, R23, R2, RZ, 0x6 ;  /* 0x0000000217047211 */ /* 0x000fe200078f30ff */
[----:B------:R-:W-:Y:S01]  /*1760*/  IMAD R19, R35, c[0x0][0x1a8], RZ ;  /* 0x00006a0023137a24 */ /* 0x000fe200078e02ff */
[----:B-1----:R-:W-:Y:S01]  /*1770*/  LOP3.LUT R29, R3, 0x7fffffe, RZ, 0xc0, !PT ;  /* 0x07fffffe031d7812 */ /* 0x002fe200078ec0ff */
[----:B------:R-:W-:Y:S01]  /*1780*/  IMAD.IADD R16, R25, 0x1, -R16 ;  /* 0x0000000119107824 */ /* 0x000fe200078e0a10 */
[----:B------:R-:W-:Y:S01]  /*1790*/  SHF.R.S32.HI R4, RZ, 0x6, R4 ;  /* 0x00000006ff047819 */ /* 0x000fe20000011404 */
[----:B------:R-:W-:Y:S01]  /*17a0*/  IMAD.IADD R28, R204, 0x1, -R15 ;  /* 0x00000001cc1c7824 */ /* 0x000fe200078e0a0f */
[----:B------:R-:W-:Y:S01]  /*17b0*/  LOP3.LUT R15, R21, 0xfffffff8, RZ, 0xc0, !PT ;  /* 0xfffffff8150f7812 */ /* 0x000fe200078ec0ff */
[----:B------:R-:W-:Y:S01]  /*17c0*/  IMAD.IADD R22, R24, 0x1, -R29 ;  /* 0x0000000118167824 */ /* 0x000fe200078e0a1d */
[----:B------:R-:W-:Y:S01]  /*17d0*/  SHF.R.S32.HI R21, RZ, 0x3, R21 ;  /* 0x00000003ff157819 */ /* 0x000fe20000011415 */
[----:B------:R-:W-:Y:S01]  /*17e0*/  IMAD R29, R14, c[0x0][0x1b8], RZ ;  /* 0x00006e000e1d7a24 */ /* 0x000fe200078e02ff */
[----:B------:R-:W-:Y:S01]  /*17f0*/  IADD3 R234, R6, 0xc080, RZ ;  /* 0x0000c08006ea7810 */ /* 0x000fe20007ffe0ff */
[----:B------:R-:W-:Y:S01]  /*1800*/  IMAD.SHL.U32 R202, R16, 0x400, RZ ;  /* 0x0000040010ca7824 */ /* 0x000fe200078e00ff */
[----:B------:R-:W-:Y:S01]  /*1810*/  IADD3 R231, R6, 0x12080, RZ ;  /* 0x0001208006e77810 */ /* 0x000fe20007ffe0ff */
[----:B------:R-:W-:-:S02]  /*1820*/  IMAD R14, R0, c[0x0][0x1bc], R29 ;  /* 0x00006f00000e7a24 */ /* 0x000fc400078e021d */
[----:B------:R-:W-:Y:S02]  /*1830*/  IMAD R0, R20, c[0x0][0x180], RZ ;  /* 0x0000600014007a24 */ /* 0x000fe400078e02ff */
[----:B------:R-:W-:Y:S02]  /*1840*/  IMAD.IADD R39, R39, 0x1, R14 ;  /* 0x0000000127277824 */ /* 0x000fe400078e020e */
[----:B------:R-:W-:Y:S01]  /*1850*/  IMAD R228, R223, c[0x0][0x184], R0 ;  /* 0x00006100dfe47a24 */ /* 0x000fe200078e0200 */
[----:B--2---:R-:W-:Y:S01]  /*1860*/  SHF.R.S32.HI R32, RZ, 0x1, R3 ;  /* 0x00000001ff207819 */ /* 0x004fe20000011403 */
[C---:B------:R-:W-:Y:S01]  /*1870*/  IMAD R0, R34.reuse, c[0x0][0x1ac], R19 ;  /* 0x00006b0022007a24 */ /* 0x040fe200078e0213 */
[----:B------:R-:W-:Y:S01]  /*1880*/  SHF.R.S32.HI R3, RZ, 0x1f, R3 ;  /* 0x0000001fff037819 */ /* 0x000fe20000011403 */
[----:B------:R-:W-:-:S03]  /*1890*/  IMAD.WIDE.U32 R38, R34, c[0x0][0x1a8], R38 ;  /* 0x00006a0022267a25 */ /* 0x000fc600078e0026 */
[----:B------:R-:W-:Y:S01]  /*18a0*/  LEA.HI R3, R3, R32, RZ, 0x2 ;  /* 0x0000002003037211 */ /* 0x000fe200078f10ff */
[----:B------:R-:W-:Y:S01]  /*18b0*/  IMAD.IADD R0, R39, 0x1, R0 ;  /* 0x0000000127007824 */ /* 0x000fe200078e0200 */
[C---:B------:R-:W-:Y:S01]  /*18c0*/  LEA R34, P0, R38.reuse, c[0x0][0x190], 0x1 ;  /* 0x0000640026227a11 */ /* 0x040fe200078008ff */
[----:B------:R-:W-:Y:S01]  /*18d0*/  IMAD.WIDE.U32 R30, R223, c[0x0][0x180], R30 ;  /* 0x00006000df1e7a25 */ /* 0x000fe200078e001e */
[----:B------:R-:W-:Y:S02]  /*18e0*/  LOP3.LUT R3, R3, 0xfffffffc, RZ, 0xc0, !PT ;  /* 0xfffffffc03037812 */ /* 0x000fe400078ec0ff */
[----:B------:R-:W-:Y:S01]  /*18f0*/  LEA.HI.X R35, R38, c[0x0][0x194], R0, 0x1, P0 ;  /* 0x0000650026237a11 */ /* 0x000fe200000f0c00 */
[----:B------:R-:W-:Y:S01]  /*1900*/  IMAD.MOV.U32 R29, RZ, RZ, c[0x0][0x1a8] ;  /* 0x00006a00ff1d7624 */ /* 0x000fe200078e00ff */
[----:B------:R-:W-:Y:S01]  /*1910*/  SHF.R.S32.HI R0, RZ, 0x1f, R245 ;  /* 0x0000001fff007819 */ /* 0x000fe200000114f5 */
[----:B------:R-:W-:Y:S02]  /*1920*/  IMAD R235, R235, 0x2, R202 ;  /* 0x00000002ebeb7824 */ /* 0x000fe400078e02ca */
[C---:B------:R-:W-:Y:S01]  /*1930*/  IMAD R203, R21.reuse, 0x8, R22 ;  /* 0x0000000815cb7824 */ /* 0x040fe200078e0216 */
[----:B------:R1:W-:Y:S01]  /*1940*/  LDGSTS.E.BYPASS.LTC128B.128 [R6+0x80], [R34.64], !P1 ;  /* 0x0008000022067fae */ /* 0x0003e2000c901d48 */
[----:B------:R-:W-:Y:S01]  /*1950*/  IMAD R202, R21, 0x200, R202 ;  /* 0x0000020015ca7824 */ /* 0x000fe200078e02ca */
[----:B------:R-:W-:Y:S01]  /*1960*/  ISETP.GE.AND P1, PT, R214, c[0x0][0x16c], PT ;  /* 0x00005b00d6007a0c */ /* 0x000fe20003f26270 */
[----:B------:R-:W-:Y:S01]  /*1970*/  IMAD.IADD R229, R31, 0x1, R228 ;  /* 0x000000011fe57824 */ /* 0x000fe200078e02e4 */
[----:B------:R1:W-:Y:S01]  /*1980*/  LDGSTS.E.BYPASS.LTC128B.128 [R6+0x2080], [R34.64+0x40], !P3 ;  /* 0x0208004022067fae */ /* 0x0003e2000d901d48 */
[----:B------:R-:W-:Y:S01]  /*1990*/  IMAD.MOV.U32 R228, RZ, RZ, R30 ;  /* 0x000000ffffe47224 */ /* 0x000fe200078e001e */
[----:B------:R-:W-:Y:S01]  /*19a0*/  LEA R30, P0, R29, R34, 0x7 ;  /* 0x000000221d1e7211 */ /* 0x000fe200078038ff */
[----:B------:R-:W-:Y:S01]  /*19b0*/  IMAD R31, R245, UR5, RZ ;  /* 0x00000005f51f7c24 */ /* 0x000fe2000f8e02ff */
[----:B------:R-:W-:Y:S01]  /*19c0*/  SEL R22, RZ, 0x4, P1 ;  /* 0x00000004ff167807 */ /* 0x000fe20000800000 */
[----:B------:R-:W-:Y:S01]  /*19d0*/  IMAD.MOV.U32 R21, RZ, RZ, c[0x0][0x1ac] ;  /* 0x00006b00ff157624 */ /* 0x000fe200078e00ff */
[----:B------:R1:W-:Y:S01]  /*19e0*/  LDGSTS.E.BYPASS.LTC128B.128 [R6+0x4080], [R34.64+0x80], !P6 ;  /* 0x0408008022067fae */ /* 0x0003e2000f101d48 */
[----:B------:R-:W-:-:S02]  /*19f0*/  IMAD R14, R0, UR4, R31 ;  /* 0x00000004000e7c24 */ /* 0x000fc4000f8e021f */
[----:B------:R-:W-:Y:S01]  /*1a00*/  IMAD R205, R9, 0x4, R4 ;  /* 0x0000000409cd7824 */ /* 0x000fe200078e0204 */
[----:B------:R-:W-:Y:S01]  /*1a10*/  LEA.HI.X R31, R29, R35, R21, 0x7, P0 ;  /* 0x000000231d1f7211 */ /* 0x000fe200000f3c15 */
[----:B------:R-:W-:Y:S01]  /*1a20*/  IMAD R19, R11, c[0x0][0x188], RZ ;  /* 0x000062000b137a24 */ /* 0x000fe200078e02ff */
[----:B------:R-:W-:Y:S01]  /*1a30*/  ISETP.GE.AND P0, PT, R12, c[0x0][0x16c], PT ;  /* 0x00005b000c007a0c */ /* 0x000fe20003f06270 */
[----:B------:R-:W-:Y:S02]  /*1a40*/  IMAD R0, R0, c[0x0][0x178], RZ ;  /* 0x00005e0000007a24 */ /* 0x000fe400078e02ff */
[----:B------:R-:W-:Y:S01]  /*1a50*/  IMAD R205, R205, 0x8, R28 ;  /* 0x00000008cdcd7824 */ /* 0x000fe200078e021c */
        /* <DEDUP_REMOVED lines=8> */
[----:B------:R2:W-:Y:S02]  /*1ae0*/  LDGSTS.E.BYPASS.LTC128B.128 [R6+0x3080], [R30.64+0x40], !P2 ;  /* 0x030800401e067fae */ /* 0x0005e4000d101d48 */
[----:B------:R-:W-:Y:S01]  /*1af0*/  IADD3 R22, R22, R0, R215 ;  /* 0x0000000016167210 */ /* 0x000fe20007ffe0d7 */
[----:B------:R-:W-:Y:S01]  /*1b00*/  IMAD.IADD R21, R29, 0x1, R21 ;  /* 0x000000011d157824 */ /* 0x000fe200078e0215 */
[----:B------:R2:W-:Y:S01]  /*1b10*/  LDGSTS.E.BYPASS.LTC128B.128 [R6+0x5080], [R30.64+0x80], !P4 ;  /* 0x050800801e067fae */ /* 0x0005e2000e101d48 */
[----:B------:R-:W-:Y:S01]  /*1b20*/  IMAD.IADD R208, R229, 0x1, R19 ;  /* 0x00000001e5d07824 */ /* 0x000fe200078e0213 */
[----:B------:R-:W-:Y:S01]  /*1b30*/  LEA R19, P1, R28, R228, 0x6 ;  /* 0x000000e41c137211 */ /* 0x000fe200078230ff */
[----:B------:R-:W-:Y:S01]  /*1b40*/  IMAD.SHL.U32 R204, R204, 0x40, RZ ;  /* 0x00000040cccc7824 */ /* 0x000fe200078e00ff */
[----:B------:R-:W-:Y:S01]  /*1b50*/  LOP3.LUT P5, RZ, R22, 0x2, RZ, 0xc0, !PT ;  /* 0x0000000216ff7812 */ /* 0x000fe200078ac0ff */
[----:B------:R-:W-:Y:S01]  /*1b60*/  IMAD R211, R11, c[0x0][0x278], RZ ;  /* 0x00009e000bd37a24 */ /* 0x000fe200078e02ff */
[----:B------:R-:W-:Y:S01]  /*1b70*/  LEA.HI.X R0, R28, R208, R21, 0x6, P1 ;  /* 0x000000d01c007211 */ /* 0x000fe200008f3415 */
[----:B------:R-:W-:Y:S01]  /*1b80*/  IMAD.SHL.U32 R21, R245, 0x40, RZ ;  /* 0x00000040f5157824 */ /* 0x000fe200078e00ff */
[----:B------:R-:W-:Y:S01]  /*1b90*/  ISETP.GT.AND P1, PT, R2, 0xf, PT ;  /* 0x0000000f0200780c */ /* 0x000fe20003f24270 */
[----:B------:R-:W-:Y:S01]  /*1ba0*/  IMAD.WIDE.U32 R236, R226, c[0x0][0x278], R236 ;  /* 0x00009e00e2ec7a25 */ /* 0x000fe200078e00ec */
[----:B------:R-:W-:Y:S01]  /*1bb0*/  LEA R28, P3, R19, c[0x0][0x160], 0x1 ;  /* 0x00005800131c7a11 */ /* 0x000fe200078608ff */
[----:B------:R-:W0:Y:S01]  /*1bc0*/  LDGDEPBAR ;  /* 0x00000000000079af */ /* 0x000e220000000000 */
[----:B------:R-:W-:Y:S01]  /*1bd0*/  LOP3.LUT R204, R204, 0x1c0, RZ, 0xc0, !PT ;  /* 0x000001c0cccc7812 */ /* 0x000fe200078ec0ff */
[----:B------:R-:W-:Y:S01]  /*1be0*/  IMAD.SHL.U32 R25, R25, 0x10, RZ ;  /* 0x0000001019197824 */ /* 0x000fe200078e00ff */
[----:B------:R-:W-:Y:S01]  /*1bf0*/  LEA.HI.X R29, R19, c[0x0][0x164], R0, 0x1, P3 ;  /* 0x00005900131d7a11 */ /* 0x000fe200018f0c00 */
[----:B------:R-:W-:Y:S01]  /*1c00*/  IMAD R211, R226, c[0x0][0x27c], R211 ;  /* 0x00009f00e2d37a24 */ /* 0x000fe200078e02d3 */
[----:B------:R-:W-:Y:S01]  /*1c10*/  SHF.R.S32.HI R19, RZ, 0x1f, R21 ;  /* 0x0000001fff137819 */ /* 0x000fe20000011415 */
[----:B------:R-:W-:Y:S01]  /*1c20*/  IMAD.IADD R15, R24, 0x1, -R15 ;  /* 0x00000001180f7824 */ /* 0x000fe200078e0a0f */
[----:B------:R-:W-:Y:S01]  /*1c30*/  LOP3.LUT R25, R204, 0x30, R25, 0xf8, !PT ;  /* 0x00000030cc197812 */ /* 0x000fe200078ef819 */
[----:B------:R-:W-:Y:S01]  /*1c40*/  IMAD R36, R36, c[0x0][0x208], RZ ;  /* 0x0000820024247a24 */ /* 0x000fe200078e02ff */
[----:B------:R-:W-:Y:S01]  /*1c50*/  LEA.HI R0, R23, R2, RZ, 0x7 ;  /* 0x0000000217007211 */ /* 0x000fe200078f38ff */
[----:B------:R-:W-:Y:S01]  /*1c60*/  IMAD.IADD R211, R237, 0x1, R211 ;  /* 0x00000001edd37824 */ /* 0x000fe200078e02d3 */
[----:B------:R-:W-:Y:S01]  /*1c70*/  @!P1 IADD3 R24, P3, R21, R236, RZ ;  /* 0x000000ec15189210 */ /* 0x000fe20007f7e0ff */
[C---:B------:R-:W-:Y:S01]  /*1c80*/  IMAD R36, R27.reuse, c[0x0][0x20c], R36 ;  /* 0x000083001b247a24 */ /* 0x040fe200078e0224 */
[----:B------:R-:W-:Y:S01]  /*1c90*/  SHF.R.U32.HI R204, RZ, 0x3, R204 ;  /* 0x00000003ffcc7819 */ /* 0x000fe200000116cc */
[----:B------:R-:W-:Y:S01]  /*1ca0*/  IMAD.WIDE.U32 R26, R27, c[0x0][0x208], R12 ;  /* 0x000082001b1a7a25 */ /* 0x000fe200078e000c */
[----:B------:R-:W-:-:S02]  /*1cb0*/  LOP3.LUT R25, R25, 0x8, R18, 0xf8, !PT ;  /* 0x0000000819197812 */ /* 0x000fc400078ef812 */
[----:B------:R-:W-:Y:S01]  /*1cc0*/  SHF.R.U32.HI R0, RZ, 0x4, R0 ;  /* 0x00000004ff007819 */ /* 0x000fe20000011600 */
[----:B------:R-:W-:Y:S01]  /*1cd0*/  @!P1 IMAD.X R23, R19, 0x1, R211, P3 ;  /* 0x0000000113179824 */ /* 0x000fe200018e06d3 */
[----:B------:R-:W-:Y:S01]  /*1ce0*/  ISETP.GE.AND P3, PT, R12, c[0x0][0x1fc], PT ;  /* 0x00007f000c007a0c */ /* 0x000fe20003f66270 */
[----:B------:R-:W-:Y:S01]  /*1cf0*/  IMAD.IADD R37, R27, 0x1, R36 ;  /* 0x000000011b257824 */ /* 0x000fe200078e0224 */
[----:B------:R-:W-:Y:S01]  /*1d00*/  LOP3.LUT R204, R25, R204, RZ, 0x3c, !PT ;  /* 0x000000cc19cc7212 */ /* 0x000fe200078e3cff */
[----:B------:R-:W-:Y:S01]  /*1d10*/  IMAD R20, R20, c[0x0][0x210], RZ ;  /* 0x0000840014147a24 */ /* 0x000fe200078e02ff */
[----:B------:R-:W-:Y:S01]  /*1d20*/  SEL R25, RZ, 0x1, P3 ;  /* 0x00000001ff197807 */ /* 0x000fe20001800000 */
[----:B------:R-:W-:Y:S01]  /*1d30*/  IMAD.SHL.U32 R27, R9, 0x10, RZ ;  /* 0x00000010091b7824 */ /* 0x000fe200078e00ff */
[----:B------:R-:W-:Y:S01]  /*1d40*/  ISETP.GE.AND P3, PT, R7, c[0x0][0x1fc], PT ;  /* 0x00007f0007007a0c */ /* 0x000fe20003f66270 */
[----:B------:R-:W-:Y:S01]  /*1d50*/  IMAD R33, R223, c[0x0][0x214], R20 ;  /* 0x00008500df217a24 */ /* 0x000fe200078e0214 */
[----:B------:R-:W-:Y:S01]  /*1d60*/  LOP3.LUT P6, RZ, R22, 0x4, RZ, 0xc0, !PT ;  /* 0x0000000416ff7812 */ /* 0x000fe200078cc0ff */
[----:B------:R-:W-:Y:S01]  /*1d70*/  IMAD.MOV.U32 R36, RZ, RZ, R26 ;  /* 0x000000ffff247224 */ /* 0x000fe200078e001a */
[----:B------:R-:W-:Y:S01]  /*1d80*/  SEL R20, RZ, 0xffffffff, P3 ;  /* 0xffffffffff147807 */ /* 0x000fe20001800000 */
[----:B------:R-:W-:Y:S01]  /*1d90*/  IMAD R241, R11, c[0x0][0x218], RZ ;  /* 0x000086000bf17a24 */ /* 0x000fe200078e02ff */
[----:B------:R-:W-:Y:S01]  /*1da0*/  LOP3.LUT R27, R27, 0x10, RZ, 0xc0, !PT ;  /* 0x000000101b1b7812 */ /* 0x000fe200078ec0ff */
[----:B------:R-:W-:Y:S01]  /*1db0*/  IMAD.WIDE.U32 R36, R223, c[0x0][0x210], R36 ;  /* 0x00008400df247a25 */ /* 0x000fe200078e0024 */
[----:B------:R-:W-:-:S02]  /*1dc0*/  @!P1 LEA R26, P3, R24, c[0x0][0x258], 0x2 ;  /* 0x00009600181a9a11 */ /* 0x000fc400078610ff */
[----:B------:R-:W-:Y:S01]  /*1dd0*/  LOP3.LUT R0, R27, 0x8, R0, 0xf8, !PT ;  /* 0x000000081b007812 */ /* 0x000fe200078ef800 */
[----:B------:R-:W-:Y:S01]  /*1de0*/  IMAD.SHL.U32 R20, R20, 0x2, RZ ;  /* 0x0000000214147824 */ /* 0x000fe200078e00ff */
[----:B------:R-:W-:Y:S01]  /*1df0*/  @!P1 LEA.HI.X R27, R24, c[0x0][0x25c], R23, 0x2, P3 ;  /* 0x00009700181b9a11 */ /* 0x000fe200018f1417 */
[C---:B------:R-:W-:Y:S01]  /*1e00*/  IMAD R23, R11.reuse, c[0x0][0x290], RZ ;  /* 0x0000a4000b177a24 */ /* 0x040fe200078e02ff */
[----:B------:R-:W-:Y:S01]  /*1e10*/  ISETP.GE.AND P3, PT, R214, c[0x0][0x1fc], PT ;  /* 0x00007f00d6007a0c */ /* 0x000fe20003f66270 */
[----:B------:R-:W-:Y:S01]  /*1e20*/  IMAD.IADD R3, R32, 0x1, -R3 ;  /* 0x0000000120037824 */ /* 0x000fe200078e0a03 */
[----:B------:R-:W-:Y:S01]  /*1e30*/  LOP3.LUT R20, R20, 0x2, R25, 0xe2, !PT ;  /* 0x0000000214147812 */ /* 0x000fe200078ee219 */
[----:B------:R-:W-:Y:S02]  /*1e40*/  IMAD R11, R11, c[0x0][0x240], RZ ;  /* 0x000090000b0b7a24 */ /* 0x000fe400078e02ff */
[----:B------:R-:W-:Y:S02]  /*1e50*/  IMAD.IADD R33, R37, 0x1, R33 ;  /* 0x0000000125217824 */ /* 0x000fe400078e0221 */
[----:B------:R-:W-:-:S02]  /*1e60*/  IMAD.MOV.U32 R32, RZ, RZ, R36 ;  /* 0x000000ffff207224 */ /* 0x000fc400078e0024 */
        /* <DEDUP_REMOVED lines=59> */
[----:B--2---:R-:W-:Y:S01]  /*2220*/  LEA R26, P5, R21, c[0x0][0x280], 0x2 ;  /* 0x0000a000151a7a11 */ /* 0x004fe200078a10ff */
        /* <DEDUP_REMOVED lines=41> */
[----:B-1----:R-:W-:Y:S01]  /*24c0*/  SHF.R.S32.HI R14, RZ, 0x1f, R3 ;  /* 0x0000001fff0e7819 */ /* 0x002fe20000011403 */
        /* <DEDUP_REMOVED lines=23> */
.L_x_1354:
[----:B------:R-:W-:Y:S05]  /*2640*/  BSYNC B0 ;  /* 0x0000000000007941 */ /* 0x000fea0003800000 */
.L_x_1353:
        /* <DEDUP_REMOVED lines=74> */
.L_x_1357:
        /* <DEDUP_REMOVED lines=131> */
.L_x_1355:
        /* <DEDUP_REMOVED lines=455> */
.L_x_1356:
        /* <DEDUP_REMOVED lines=237> */
.L_x_1352:
[----:B------:R-:W-:Y:S05]  /*5e60*/  @P3 EXIT ;  /* 0x000000000000394d */ /* 0x000fea0003800000 */
[----:B------:R-:W-:-:S04]  /*5e70*/  ISETP.NE.U32.AND P1, PT, RZ, c[0x0][0x360], PT ;  /* 0x0000d800ff007a0c */ /* 0x000fc80003f25070 */
[----:B------:R-:W-:-:S13]  /*5e80*/  ISETP.NE.AND.EX P1, PT, RZ, c[0x0][0x364], PT, P1 ;  /* 0x0000d900ff007a0c */ /* 0x000fda0003f25310 */
[----:B------:R-:W-:-:S04]  /*5e90*/  @P1 IMAD.MOV.U32 R0, RZ, RZ, 0x4 ;  /* 0x00000004ff001424 */ /* 0x000fc800078e00ff */
[----:B------:R-:W-:-:S05]  /*5ea0*/  @P1 IMAD.WIDE R10, R221, R0, c[0x0][0x360] ;  /* 0x0000d800dd0a1625 */ /* 0x000fca00078e0200 */
[----:B------:R-:W2:Y:S01]  /*5eb0*/  @P1 LDG.E R4, [R10.64] ;  /* 0x000000080a041981 */ /* 0x000ea2000c1e1900 */
[----:B------:R-:W-:Y:S01]  /*5ec0*/  IMAD.MOV.U32 R0, RZ, RZ, 0x1 ;  /* 0x00000001ff007424 */ /* 0x000fe200078e00ff */
[----:B------:R-:W-:Y:S01]  /*5ed0*/  BSSY B0, `(.L_x_1358) ;  /* 0x0000026000007945 */ /* 0x000fe20003800000 */
[----:B------:R-:W-:Y:S01]  /*5ee0*/  IMAD R3, R221, c[0x0][0x2f4], RZ ;  /* 0x0000bd00dd037a24 */ /* 0x000fe200078e02ff */
[----:B------:R-:W1:Y:S01]  /*5ef0*/  S2R R2, SR_TID.X ;  /* 0x0000000000027919 */ /* 0x000e620000002100 */
[----:B------:R-:W-:-:S03]  /*5f00*/  IMAD.MOV.U32 R7, RZ, RZ, R223 ;  /* 0x000000ffff077224 */ /* 0x000fc600078e00df */
[----:B------:R-:W-:Y:S01]  /*5f10*/  BAR.SYNC.DEFER_BLOCKING 0x1, 0x100 ;  /* 0x0044000000007b1d */ /* 0x000fe20000010000 */
[----:B------:R-:W-:Y:S01]  /*5f20*/  ISETP.NE.AND P0, PT, R0, c[0x0][0x338], PT ;  /* 0x0000ce0000007a0c */ /* 0x000fe20003f05270 */
[----:B------:R-:W-:-:S04]  /*5f30*/  IMAD R0, R222, c[0x0][0x358], RZ ;  /* 0x0000d600de007a24 */ /* 0x000fc800078e02ff */
[----:B------:R-:W-:-:S08]  /*5f40*/  IMAD R0, R0, c[0x0][0x2f4], RZ ;  /* 0x0000bd0000007a24 */ /* 0x000fd000078e02ff */
[----:B------:R-:W-:-:S05]  /*5f50*/  @P0 IMAD.HI.U32 R5, R223, c[0x0][0x33c], RZ ;  /* 0x0000cf00df050a27 */ /* 0x000fca00078e00ff */
[----:B------:R-:W-:-:S04]  /*5f60*/  @P0 SHF.R.U32.HI R7, RZ, c[0x0][0x340], R5 ;  /* 0x0000d000ff070a19 */ /* 0x000fc80000011605 */
[----:B------:R-:W-:Y:S01]  /*5f70*/  SHF.R.S32.HI R5, RZ, 0x1f, R7 ;  /* 0x0000001fff057819 */ /* 0x000fe20000011407 */
[----:B--2---:R-:W-:Y:S01]  /*5f80*/  @P1 IMAD R9, R221, 0x80, R4 ;  /* 0x00000080dd091824 */ /* 0x004fe200078e0204 */
[----:B------:R-:W-:Y:S02]  /*5f90*/  SHF.R.S32.HI R4, RZ, 0x1f, R3 ;  /* 0x0000001fff047819 */ /* 0x000fe40000011403 */
[----:B------:R-:W-:Y:S02]  /*5fa0*/  IADD3 R3, P2, P0, R0, R3, R7 ;  /* 0x0000000300037210 */ /* 0x000fe4000785e007 */
[----:B------:R-:W-:Y:S02]  /*5fb0*/  SHF.R.S32.HI R0, RZ, 0x1f, R0 ;  /* 0x0000001fff007819 */ /* 0x000fe40000011400 */
[----:B------:R-:W-:Y:S02]  /*5fc0*/  @P1 SHF.R.S32.HI R6, RZ, 0x1f, R9 ;  /* 0x0000001fff061819 */ /* 0x000fe40000011409 */
[----:B------:R-:W-:-:S02]  /*5fd0*/  IADD3.X R4, R0, R4, R5, P2, P0 ;  /* 0x0000000400047210 */ /* 0x000fc400017e0405 */
[----:B------:R-:W-:Y:S02]  /*5fe0*/  @P1 LEA.HI R6, R6, R9, RZ, 0x7 ;  /* 0x0000000906061211 */ /* 0x000fe400078f38ff */
[----:B-1----:R-:W-:Y:S02]  /*5ff0*/  ISETP.NE.AND P2, PT, R2, RZ, PT ;  /* 0x000000ff0200720c */ /* 0x002fe40003f45270 */
[----:B------:R-:W-:Y:S01]  /*6000*/  @P1 SHF.R.S32.HI R8, RZ, 0x7, R6 ;  /* 0x00000007ff081819 */ /* 0x000fe20000011406 */
[----:B------:R-:W-:Y:S01]  /*6010*/  IMAD.MOV R6, RZ, RZ, -R7 ;  /* 0x000000ffff067224 */ /* 0x000fe200078e0a07 */
[C---:B------:R-:W-:Y:S01]  /*6020*/  SHF.L.U64.HI R4, R3.reuse, 0x2, R4 ;  /* 0x0000000203047819 */ /* 0x040fe20000010204 */
[----:B------:R-:W-:Y:S01]  /*6030*/  IMAD.SHL.U32 R3, R3, 0x4, RZ ;  /* 0x0000000403037824 */ /* 0x000fe200078e00ff */
[----:B------:R-:W-:Y:S01]  /*6040*/  SHF.R.S32.HI R0, RZ, 0x1f, R221 ;  /* 0x0000001fff007819 */ /* 0x000fe200000114dd */
[----:B------:R-:W-:Y:S01]  /*6050*/  @P1 IMAD R8, R8, 0x3000, RZ ;  /* 0x0000300008081824 */ /* 0x000fe200078e02ff */
[----:B------:R-:W-:Y:S01]  /*6060*/  SEL R221, R221, RZ, !P1 ;  /* 0x000000ffdddd7207 */ /* 0x000fe20004800000 */
[----:B------:R-:W-:Y:S01]  /*6070*/  IMAD R6, R6, c[0x0][0x338], R223 ;  /* 0x0000ce0006067a24 */ /* 0x000fe200078e02df */
[----:B------:R-:W-:-:S02]  /*6080*/  IADD3 R10, P0, R3, c[0x0][0x350], RZ ;  /* 0x0000d400030a7a10 */ /* 0x000fc40007f1e0ff */
[----:B------:R-:W-:Y:S02]  /*6090*/  @P1 SHF.R.S32.HI R9, RZ, 0x1f, R8 ;  /* 0x0000001fff091819 */ /* 0x000fe40000011408 */
[----:B------:R-:W-:Y:S01]  /*60a0*/  SEL R0, R0, RZ, !P1 ;  /* 0x000000ff00007207 */ /* 0x000fe20004800000 */
[----:B------:R-:W-:Y:S01]  /*60b0*/  @!P1 CS2R R8, SRZ ;  /* 0x0000000000089805 */ /* 0x000fe2000001ff00 */
[----:B------:R-:W-:Y:S01]  /*60c0*/  IADD3.X R11, R4, c[0x0][0x354], RZ, P0, !PT ;  /* 0x0000d500040b7a10 */ /* 0x000fe200007fe4ff */
[----:B------:R-:W-:Y:S05]  /*60d0*/  @P2 BRA `(.L_x_1359) ;  /* 0x0000005000002947 */ /* 0x000fea0003800000 */
.L_x_1360:
[----:B------:R-:W2:Y:S01]  /*60e0*/  LDG.E.STRONG.GPU R13, [R10.64] ;  /* 0x000000080a0d7981 */ /* 0x000ea2000c1ef900 */
[----:B------:R-:W-:Y:S01]  /*60f0*/  YIELD ;  /* 0x0000000000007946 */ /* 0x000fe20003800000 */
[----:B--2---:R-:W-:Y:S01]  /*6100*/  ISETP.NE.AND P0, PT, R13, R6, PT ;  /* 0x000000060d00720c */ /* 0x004fe20003f05270 */
[----:B------:R-:W-:-:S12]  /*6110*/  CCTL.IVALL ;  /* 0x00000000ff00798f */ /* 0x000fd80002000000 */
[----:B------:R-:W-:Y:S05]  /*6120*/  @P0 BRA `(.L_x_1360) ;  /* 0xffffffb000000947 */ /* 0x000fea000383ffff */
.L_x_1359:
[----:B------:R-:W-:Y:S05]  /*6130*/  BSYNC B0 ;  /* 0x0000000000007941 */ /* 0x000fea0003800000 */
.L_x_1358:
[----:B------:R-:W-:Y:S01]  /*6140*/  MOV R12, 0xffffffff ;  /* 0xffffffff000c7802 */ /* 0x000fe20000000f00 */
[----:B------:R-:W-:Y:S05]  /*6150*/  BRA.CONV ~URZ, `(.L_x_1361) ;  /* 0x000000237f007947 */ /* 0x000fea000b800000 */
[----:B------:R-:W-:Y:S02]  /*6160*/  MOV R14, 0x6180 ;  /* 0x00006180000e7802 */ /* 0x000fe40000000f00 */
[----:B------:R-:W-:Y:S05]  /*6170*/  CALL.REL.NOINC `($__internal_11_$__cuda_sm70_warpsync) ;  /* 0x00000a9000007944 */ /* 0x000fea0003c00000 */
.L_x_1361:
[----:B------:R-:W-:Y:S01]  /*6180*/  IMAD R15, R222, 0x3000, RZ ;  /* 0x00003000de0f7824 */ /* 0x000fe200078e02ff */
[----:B------:R-:W-:Y:S01]  /*6190*/  SHF.R.S32.HI R13, RZ, 0x1f, R2 ;  /* 0x0000001fff0d7819 */ /* 0x000fe20000011402 */
[----:B------:R-:W-:-:S06]  /*61a0*/  NOP ;  /* 0x0000000000007918 */ /* 0x000fcc0000000000 */
[----:B------:R-:W-:Y:S01]  /*61b0*/  IADD3 R16, P1, P0, R8, R15, R2 ;  /* 0x0000000f08107210 */ /* 0x000fe2000783e002 */
[----:B------:R-:W-:Y:S01]  /*61c0*/  IMAD R2, R5, c[0x0][0x328], RZ ;  /* 0x0000ca0005027a24 */ /* 0x000fe200078e02ff */
[----:B------:R-:W-:-:S04]  /*61d0*/  SHF.R.S32.HI R8, RZ, 0x1f, R15 ;  /* 0x0000001fff087819 */ /* 0x000fc8000001140f */
[----:B------:R-:W-:Y:S01]  /*61e0*/  IADD3.X R17, R9, R8, R13, P1, P0 ;  /* 0x0000000809117210 */ /* 0x000fe20000fe040d */
        /* <DEDUP_REMOVED lines=59> */
[----:B-1----:R-:W-:Y:S05]  /*65a0*/  CALL.REL.NOINC `($__internal_11_$__cuda_sm70_warpsync) ;  /* 0x0000066000007944 */ /* 0x002fea0003c00000 */
.L_x_1362:
        /* <DEDUP_REMOVED lines=8> */
[----:B-1----:R-:W-:Y:S01]  /*6630*/  MOV R9, 0x1 ;  /* 0x0000000100097802 */ /* 0x002fe20000000f00 */
[----:B------:R-:W-:-:S00]  /*6640*/  ERRBAR ;  /* 0x00000000000079ab */ /* 0x000fc00000000000 */
[----:B012345:R-:W-:-:S05]  /*6650*/  CCTL.IVALL ;  /* 0x00000000ff00798f */ /* 0x03ffca0002000000 */
[----:B------:R1:W-:Y:S02]  /*6660*/  RED.E.ADD.S32.STRONG.GPU [R10.64], R9 ;  /* 0x000000090a00798e */ /* 0x0003e4000c10e388 */
.L_x_1364:
[----:B------:R-:W-:Y:S05]  /*6670*/  BSYNC B0 ;  /* 0x0000000000007941 */ /* 0x000fea0003800000 */
.L_x_1363:
[----:B------:R-:W-:Y:S01]  /*6680*/  IADD3 R2, P0, R3, c[0x0][0x348], RZ ;  /* 0x0000d20003027a10 */ /* 0x000fe20007f1e0ff */
[----:B------:R-:W-:Y:S03]  /*6690*/  BSSY B0, `(.L_x_1365) ;  /* 0x0000008000007945 */ /* 0x000fe60003800000 */
[----:B------:R-:W-:Y:S01]  /*66a0*/  IADD3.X R3, R4, c[0x0][0x34c], RZ, P0, !PT ;  /* 0x0000d30004037a10 */ /* 0x000fe200007fe4ff */
[----:B------:R-:W-:Y:S05]  /*66b0*/  @P2 BRA `(.L_x_1366) ;  /* 0x0000005000002947 */ /* 0x000fea0003800000 */
.L_x_1367:
[----:B-1----:R-:W2:Y:S01]  /*66c0*/  LDG.E.STRONG.GPU R9, [R2.64] ;  /* 0x0000000802097981 */ /* 0x002ea2000c1ef900 */
[----:B------:R-:W-:Y:S01]  /*66d0*/  YIELD ;  /* 0x0000000000007946 */ /* 0x000fe20003800000 */
[----:B--2---:R-:W-:Y:S01]  /*66e0*/  ISETP.NE.AND P0, PT, R9, R6, PT ;  /* 0x000000060900720c */ /* 0x004fe20003f05270 */
[----:B------:R-:W-:-:S12]  /*66f0*/  CCTL.IVALL ;  /* 0x00000000ff00798f */ /* 0x000fd80002000000 */
[----:B------:R-:W-:Y:S05]  /*6700*/  @P0 BRA `(.L_x_1367) ;  /* 0xffffffb000000947 */ /* 0x000fea000383ffff */
.L_x_1366:
[----:B------:R-:W-:Y:S05]  /*6710*/  BSYNC B0 ;  /* 0x0000000000007941 */ /* 0x000fea0003800000 */
.L_x_1365:
[----:B------:R-:W-:Y:S05]  /*6720*/  BRA.CONV ~URZ, `(.L_x_1368) ;  /* 0x000000237f007947 */ /* 0x000fea000b800000 */
[----:B------:R-:W-:Y:S02]  /*6730*/  MOV R14, 0x6750 ;  /* 0x00006750000e7802 */ /* 0x000fe40000000f00 */
[----:B-1----:R-:W-:Y:S05]  /*6740*/  CALL.REL.NOINC `($__internal_11_$__cuda_sm70_warpsync) ;  /* 0x000004c000007944 */ /* 0x002fea0003c00000 */
.L_x_1368:
[----:B-1----:R-:W-:Y:S01]  /*6750*/  MOV R8, R16 ;  /* 0x0000001000087202 */ /* 0x002fe20000000f00 */
        /* <DEDUP_REMOVED lines=63> */
.L_x_1369:
[----:B------:R-:W-:-:S06]  /*6b50*/  NOP ;  /* 0x0000000000007918 */ /* 0x000fcc0000000000 */
[----:B------:R-:W-:Y:S05]  /*6b60*/  @P2 EXIT ;  /* 0x000000000000294d */ /* 0x000fea0003800000 */
        /* <DEDUP_REMOVED lines=8> */
[----:B------:R-:W-:Y:S01]  /*6bf0*/  RED.E.ADD.S32.STRONG.GPU [R2.64], R5 ;  /* 0x000000050200798e */ /* 0x000fe2000c10e388 */
[----:B------:R-:W-:Y:S05]  /*6c00*/  EXIT ;  /* 0x000000000000794d */ /* 0x000fea0003800000 */
        .weak           $__internal_11_$__cuda_sm70_warpsync
        .type           $__internal_11_$__cuda_sm70_warpsync,@function
        .size           $__internal_11_$__cuda_sm70_warpsync,(.L_x_1442 - $__internal_11_$__cuda_sm70_warpsync)
$__internal_11_$__cuda_sm70_warpsync:
[----:B------:R-:W-:Y:S01]  /*6c10*/  MOV R15, 0x0 ;  /* 0x00000000000f7802 */ /* 0x000fe20000000f00 */
[----:B------:R-:W-:Y:S04]  /*6c20*/  WARPSYNC R12 ;  /* 0x0000000c00007348 */ /* 0x000fe80003800000 */
[----:B------:R-:W-:Y:S05]  /*6c30*/  RET.REL.NODEC R14 `(_ZN7cutlass13device_kernelIN5flash19enable_sm80_to_sm89INS1_16FlashAttnBwdSm80INS1_25CollectiveMainloopBwdSm80ILi2ELi2EN4cute5tupleIJNS5_1CILi64EEENS7_ILi128EEENS7_ILi96EEEEEENS_6half_tEfNS_4arch4Sm80ELb1ELb0ELb0ELb1ELb1ELb0ELb0ELb0ELi2ELi2ELi4ELi2ELb0EEENS1_24CollectiveEpilogueBwdGQAISB_fSE_Li256ELb1ELb1EEENS1_25SingleTileBwdLPTSchedulerILb1ELi128ELb1EEEEEEEEEvNT_6ParamsE) ;  /* 0xffff93c00e007950 */ /* 0x000fea0003c3ffff */
.L_x_1370:
        /* <DEDUP_REMOVED lines=12> */
.L_x_1442:


//--------------------- .text._ZN7cutlass13device_kernelIN5flash22FlashAttnBwdPreprocessIN4cute5tupleIJNS3_1CILi64EEENS5_ILi96EEEEEENS_6half_tEfNS_4arch4Sm80ELb1ELb1EEEEEvNT_6ParamsE --------------------------
	.section	.text._ZN7cutlass13device_kernelIN5flash22FlashAttnBwdPreprocessIN4cute5tupleIJNS3_1CILi64EEENS5_ILi96EEEEEENS_6half_tEfNS_4arch4Sm80ELb1ELb1EEEEEvNT_6ParamsE,"ax",@progbits
	.sectioninfo	@"SHI_REGISTERS=51"
	.align	128
.text._ZN7cutlass13device_kernelIN5flash22FlashAttnBwdPreprocessIN4cute5tupleIJNS3_1CILi64EEENS5_ILi96EEEEEENS_6half_tEfNS_4arch4Sm80ELb1ELb1EEEEEvNT_6ParamsE:
        .type           _ZN7cutlass13device_kernelIN5flash22FlashAttnBwdPreprocessIN4cute5tupleIJNS3_1CILi64EEENS5_ILi96EEEEEENS_6half_tEfNS_4arch4Sm80ELb1ELb1EEEEEvNT_6ParamsE,@function
        .size           _ZN7cutlass13device_kernelIN5flash22FlashAttnBwdPreprocessIN4cute5tupleIJNS3_1CILi64EEENS5_ILi96EEEEEENS_6half_tEfNS_4arch4Sm80ELb1ELb1EEEEEvNT_6ParamsE,(.L_x_1444 - _ZN7cutlass13device_kernelIN5flash22FlashAttnBwdPreprocessIN4cute5tupleIJNS3_1CILi64EEENS5_ILi96EEEEEENS_6half_tEfNS_4arch4Sm80ELb1ELb1EEEEEvNT_6ParamsE)
        .other          _ZN7cutlass13device_kernelIN5flash22FlashAttnBwdPreprocessIN4cute5tupleIJNS3_1CILi64EEENS5_ILi96EEEEEENS_6half_tEfNS_4arch4Sm80ELb1ELb1EEEEEvNT_6ParamsE,@"STO_CUDA_ENTRY STV_DEFAULT"
_ZN7cutlass13device_kernelIN5flash22FlashAttnBwdPreprocessIN4cute5tupleIJNS3_1CILi64EEENS5_ILi96EEEEEENS_6half_tEfNS_4arch4Sm80ELb1ELb1EEEEEvNT_6ParamsE:
[----:B------:R-:W-:Y:S02]  /*0000*/  IMAD.MOV.U32 R1, RZ, RZ, c[0x0][0x28] ;  /* 0x00000a00ff017624 */ /* 0x000fe400078e00ff */
[----:B------:R-:W0:Y:S01]  /*0010*/  S2R R0, SR_CTAID.Z ;  /* 0x0000000000007919 */ /* 0x000e220000002700 */
[----:B------:R-:W-:Y:S01]  /*0020*/  ISETP.NE.U32.AND P1, PT, RZ, c[0x0][0x248], PT ;  /* 0x00009200ff007a0c */ /* 0x000fe20003f25070 */
[----:B------:R-:W-:Y:S01]  /*0030*/  IMAD.MOV.U32 R3, RZ, RZ, 0x4 ;  /* 0x00000004ff037424 */ /* 0x000fe200078e00ff */
[----:B------:R-:W-:Y:S01]  /*0040*/  ISETP.NE.U32.AND P0, PT, RZ, c[0x0][0x240], PT ;  /* 0x00009000ff007a0c */ /* 0x000fe20003f05070 */
[----:B------:R-:W-:Y:S01]  /*0050*/  ULDC.64 UR4, c[0x0][0x118] ;  /* 0x0000460000047ab9 */ /* 0x000fe20000000a00 */
[----:B------:R-:W-:Y:S02]  /*0060*/  ISETP.NE.AND.EX P1, PT, RZ, c[0x0][0x24c], PT, P1 ;  /* 0x00009300ff007a0c */ /* 0x000fe40003f25310 */
[----:B------:R-:W-:Y:S02]  /*0070*/  ISETP.NE.AND.EX P0, PT, RZ, c[0x0][0x244], PT, P0 ;  /* 0x00009100ff007a0c */ /* 0x000fe40003f05300 */
[----:B------:R-:W-:Y:S01]  /*0080*/  MOV R2, c[0x0][0x168] ;  /* 0x00005a0000027a02 */ /* 0x000fe20000000f00 */
[----:B0-----:R-:W-:-:S08]  /*0090*/  IMAD.WIDE R10, R0, R3, c[0x0][0x240] ;  /* 0x00009000000a7625 */ /* 0x001fd000078e0203 */
[----:B------:R-:W-:Y:S02]  /*00a0*/  @P1 IMAD.WIDE R12, R0, R3, c[0x0][0x248] ;  /* 0x00009200000c1625 */ /* 0x000fe400078e0203 */
[----:B------:R0:W5:Y:S01]  /*00b0*/  @P0 LDG.E R5, [R10.64] ;  /* 0x000000040a050981 */ /* 0x000162000c1e1900 */
[----:B------:R-:W-:-:S03]  /*00c0*/  ISETP.NE.U32.AND P2, PT, RZ, c[0x0][0x240], PT ;  /* 0x00009000ff007a0c */ /* 0x000fc60003f45070 */
[----:B------:R0:W5:Y:S04]  /*00d0*/  @P1 LDG.E R2, [R12.64] ;  /* 0x000000040c021981 */ /* 0x000168000c1e1900 */
[----:B------:R-:W1:Y:S04]  /*00e0*/  S2R R7, SR_CTAID.X ;  /* 0x0000000000077919 */ /* 0x000e680000002500 */
[----:B------:R-:W2:Y:S01]  /*00f0*/  S2R R4, SR_CTAID.Y ;  /* 0x0000000000047919 */ /* 0x000ea20000002600 */
[----:B-1----:R-:W-:Y:S01]  /*0100*/  IMAD.SHL.U32 R9, R7, 0x40, RZ ;  /* 0x0000004007097824 */ /* 0x002fe200078e00ff */
[----:B------:R-:W-:Y:S05]  /*0110*/  @P1 BRA `(.L_x_1371) ;  /* 0x0000004000001947 */ /* 0x000fea0003800000 */
[----:B0-----:R-:W-:Y:S05]  /*0120*/  @!P0 BRA `(.L_x_1371) ;  /* 0x0000003000008947 */ /* 0x001fea0003800000 */
[----:B------:R-:W3:Y:S04]  /*0130*/  LDG.E R13, [R10.64] ;  /* 0x000000040a0d7981 */ /* 0x000ee8000c1e1900 */
[----:B-----5:R-:W3:Y:S02]  /*0140*/  LDG.E R2, [R10.64+0x4] ;  /* 0x000004040a027981 */ /* 0x020ee4000c1e1900 */
[----:B---3--:R-:W-:-:S03]  /*0150*/  IMAD.IADD R2, R2, 0x1, -R13 ;  /* 0x0000000102027824 */ /* 0x008fc600078e0a0d */
.L_x_1371:
[----:B0-----:R-:W-:Y:S02]  /*0160*/  ISETP.NE.AND.EX P2, PT, RZ, c[0x0][0x244], PT, P2 ;  /* 0x00009100ff007a0c */ /* 0x001fe40003f45320 */
[----:B-----5:R-:W-:-:S13]  /*0170*/  ISETP.LE.AND P1, PT, R2, R9, PT ;  /* 0x000000090200720c */ /* 0x020fda0003f23270 */
[----:B------:R-:W-:Y:S05]  /*0180*/  @P2 EXIT P1 ;  /* 0x000000000000294d */ /* 0x000fea0000800000 */
[----:B------:R-:W0:Y:S01]  /*0190*/  S2R R6, SR_TID.X ;  /* 0x0000000000067919 */ /* 0x000e220000002100 */
[----:B------:R-:W-:Y:S01]  /*01a0*/  IADD3 R11, -R9, R2, RZ ;  /* 0x00000002090b7210 */ /* 0x000fe20007ffe1ff */
[----:B------:R-:W-:Y:S01]  /*01b0*/  CS2R R36, SRZ ;  /* 0x0000000000247805 */ /* 0x000fe2000001ff00 */
[----:B--2---:R-:W-:Y:S01]  /*01c0*/  SHF.R.S32.HI R8, RZ, 0x1f, R4 ;  /* 0x0000001fff087819 */ /* 0x004fe20000011404 */
[--C-:B------:R-:W-:Y:S01]  /*01d0*/  @P0 IMAD.MOV.U32 R36, RZ, RZ, R5.reuse ;  /* 0x000000ffff240224 */ /* 0x100fe200078e0005 */
[----:B------:R-:W-:Y:S02]  /*01e0*/  @P0 SHF.R.S32.HI R37, RZ, 0x1f, R5 ;  /* 0x0000001fff250819 */ /* 0x000fe40000011405 */
[----:B------:R-:W-:Y:S02]  /*01f0*/  SHF.R.S32.HI R10, RZ, 0x1f, R0 ;  /* 0x0000001fff0a7819 */ /* 0x000fe40000011400 */
[----:B------:R-:W-:Y:S02]  /*0200*/  SEL R45, R0, RZ, !P2 ;  /* 0x000000ff002d7207 */ /* 0x000fe40005000000 */
[----:B------:R-:W-:-:S02]  /*0210*/  SEL R10, R10, RZ, !P2 ;  /* 0x000000ff0a0a7207 */ /* 0x000fc40005000000 */
[----:B------:R-:W-:Y:S02]  /*0220*/  MOV R44, 0x7f800000 ;  /* 0x7f800000002c7802 */ /* 0x000fe40000000f00 */
[----:B0-----:R-:W-:-:S04]  /*0230*/  ISETP.GT.AND P1, PT, R6, 0x3f, PT ;  /* 0x0000003f0600780c */ /* 0x001fc80003f24270 */
[----:B------:R-:W-:-:S13]  /*0240*/  ISETP.GE.OR P3, PT, R6, R11, P1 ;  /* 0x0000000b0600720c */ /* 0x000fda0000f66670 */
[----:B------:R-:W-:Y:S01]  /*0250*/  @!P3 SHF.R.S32.HI R13, RZ, 0x1f, R9 ;  /* 0x0000001fff0db819 */ /* 0x000fe20000011409 */
[----:B------:R-:W-:Y:S01]  /*0260*/  @!P3 IMAD R15, R8, c[0x0][0x1e0], RZ ;  /* 0x00007800080fba24 */ /* 0x000fe200078e02ff */
[--C-:B------:R-:W-:Y:S02]  /*0270*/  @!P3 SHF.R.S32.HI R14, RZ, 0x1f, R6.reuse ;  /* 0x0000001fff0eb819 */ /* 0x100fe40000011406 */
[----:B------:R-:W-:Y:S01]  /*0280*/  @!P3 IADD3 R12, P4, P5, R36, R9, R6 ;  /* 0x00000009240cb210 */ /* 0x000fe20007d9e006 */
[----:B------:R-:W-:-:S03]  /*0290*/  @!P3 IMAD R15, R4, c[0x0][0x1e4], R15 ;  /* 0x00007900040fba24 */ /* 0x000fc600078e020f */
[----:B------:R-:W-:Y:S01]  /*02a0*/  @!P3 IADD3.X R13, R37, R13, R14, P4, P5 ;  /* 0x0000000d250db210 */ /* 0x000fe200027ea40e */
[----:B------:R-:W-:-:S04]  /*02b0*/  @!P3 IMAD R14, R10, c[0x0][0x1e8], RZ ;  /* 0x00007a000a0eba24 */ /* 0x000fc800078e02ff */
[----:B------:R-:W-:Y:S01]  /*02c0*/  @!P3 IMAD.WIDE.U32 R12, R4, c[0x0][0x1e0], R12 ;  /* 0x00007800040cba25 */ /* 0x000fe200078e000c */
[----:B------:R-:W-:-:S04]  /*02d0*/  SHF.R.S32.HI R17, RZ, 0x1f, R6 ;  /* 0x0000001fff117819 */ /* 0x000fc80000011406 */
[----:B------:R-:W-:Y:S01]  /*02e0*/  @!P3 IADD3 R13, R13, R15, RZ ;  /* 0x0000000f0d0db210 */ /* 0x000fe20007ffe0ff */
[----:B------:R-:W-:Y:S01]  /*02f0*/  @!P3 IMAD R15, R45, c[0x0][0x1ec], R14 ;  /* 0x00007b002d0fba24 */ /* 0x000fe200078e020e */
[----:B------:R-:W-:-:S03]  /*0300*/  LEA.HI R31, R17, R6, RZ, 0x2 ;  /* 0x00000006111f7211 */ /* 0x000fc600078f10ff */
[----:B------:R-:W-:Y:S01]  /*0310*/  @!P3 IMAD.WIDE.U32 R12, R45, c[0x0][0x1e8], R12 ;  /* 0x00007a002d0cba25 */ /* 0x000fe200078e000c */
[----:B------:R-:W-:-:S03]  /*0320*/  SHF.R.S32.HI R47, RZ, 0x2, R31 ;  /* 0x00000002ff2f7819 */ /* 0x000fc6000001141f */
[----:B------:R-:W-:Y:S01]  /*0330*/  @!P3 IMAD.IADD R13, R13, 0x1, R15 ;  /* 0x000000010d0db824 */ /* 0x000fe200078e020f */
[----:B------:R-:W-:-:S04]  /*0340*/  @!P3 LEA R26, P2, R12, c[0x0][0x1d8], 0x2 ;  /* 0x000076000c1aba11 */ /* 0x000fc800078410ff */
[----:B------:R-:W-:Y:S02]  /*0350*/  @!P3 LEA.HI.X R27, R12, c[0x0][0x1dc], R13, 0x2, P2 ;  /* 0x000077000c1bba11 */ /* 0x000fe400010f140d */
[----:B------:R-:W-:Y:S01]  /*0360*/  ISETP.GE.AND P2, PT, R47, R11, PT ;  /* 0x0000000b2f00720c */ /* 0x000fe20003f46270 */
[----:B------:R-:W-:Y:S01]  /*0370*/  BSSY B0, `(.L_x_1372) ;  /* 0x000002c000007945 */ /* 0x000fe20003800000 */
[----:B------:R-:W-:Y:S01]  /*0380*/  LOP3.LUT R35, R31, 0xfffffffc, RZ, 0xc0, !PT ;  /* 0xfffffffc1f237812 */ /* 0x000fe200078ec0ff */
[----:B------:R0:W5:Y:S01]  /*0390*/  @!P3 LDG.E R44, [R26.64] ;  /* 0x000000041a2cb981 */ /* 0x000162000c1e1900 */
        /* <DEDUP_REMOVED lines=10> */
[----:B------:R-:W-:Y:S01]  /*0440*/  CS2R R30, SRZ ;  /* 0x00000000001e7805 */ /* 0x000fe2000001ff00 */
[----:B------:R-:W-:Y:S01]  /*0450*/  IMAD.MOV.U32 R34, RZ, RZ, RZ ;  /* 0x000000ffff227224 */ /* 0x000fe200078e00ff */
[----:B------:R-:W-:Y:S01]  /*0460*/  IADD3 R46, -R35, R6, RZ ;  /* 0x00000006232e7210 */ /* 0x000fe20007ffe1ff */
[----:B------:R-:W-:Y:S05]  /*0470*/  @P2 BRA `(.L_x_1373) ;  /* 0x000001b000002947 */ /* 0x000fea0003800000 */
[----:B------:R-:W-:Y:S01]  /*0480*/  IMAD.SHL.U32 R38, R46, 0x8, RZ ;  /* 0x000000082e267824 */ /* 0x000fe200078e00ff */
[----:B------:R-:W-:Y:S01]  /*0490*/  IADD3 R40, P3, R47, R36, RZ ;  /* 0x000000242f287210 */ /* 0x000fe20007f7e0ff */
[----:B------:R-:W-:-:S02]  /*04a0*/  IMAD R35, R8, c[0x0][0x180], RZ ;  /* 0x0000600008237a24 */ /* 0x000fc400078e02ff */
[----:B------:R-:W-:Y:S01]  /*04b0*/  IMAD R48, R10, c[0x0][0x188], RZ ;  /* 0x000062000a307a24 */ /* 0x000fe200078e02ff */
[--C-:B------:R-:W-:Y:S01]  /*04c0*/  SHF.R.S32.HI R39, RZ, 0x1f, R38.reuse ;  /* 0x0000001fff277819 */ /* 0x100fe20000011426 */
[----:B------:R-:W-:Y:S01]  /*04d0*/  IMAD R35, R4, c[0x0][0x184], R35 ;  /* 0x0000610004237a24 */ /* 0x000fe200078e0223 */
[----:B------:R-:W-:Y:S02]  /*04e0*/  LEA.HI.X.SX32 R41, R47, R37, 0x1, P3 ;  /* 0x000000252f297211 */ /* 0x000fe400018f0eff */
[----:B------:R-:W-:Y:S01]  /*04f0*/  ISETP.GE.AND P3, PT, R38, c[0x0][0x16c], PT ;  /* 0x00005b0026007a0c */ /* 0x000fe20003f66270 */
[----:B------:R-:W-:-:S04]  /*0500*/  IMAD.WIDE.U32 R42, R4, c[0x0][0x180], R38 ;  /* 0x00006000042a7a25 */ /* 0x000fc800078e0026 */
[----:B------:R-:W-:Y:S01]  /*0510*/  IMAD.WIDE R40, R7, 0x40, R40 ;  /* 0x0000004007287825 */ /* 0x000fe200078e0228 */
[----:B------:R-:W-:-:S03]  /*0520*/  IADD3 R43, R43, R35, RZ ;  /* 0x000000232b2b7210 */ /* 0x000fc60007ffe0ff */
[C---:B------:R-:W-:Y:S01]  /*0530*/  IMAD R35, R45.reuse, c[0x0][0x18c], R48 ;  /* 0x000063002d237a24 */ /* 0x040fe200078e0230 */
[----:B------:R-:W-:Y:S01]  /*0540*/  IADD3 R48, R38, 0x20, RZ ;  /* 0x0000002026307810 */ /* 0x000fe20007ffe0ff */
[----:B------:R-:W-:-:S03]  /*0550*/  IMAD.WIDE.U32 R42, R45, c[0x0][0x188], R42 ;  /* 0x000062002d2a7a25 */ /* 0x000fc600078e002a */
[----:B------:R-:W-:Y:S01]  /*0560*/  ISETP.GE.AND P4, PT, R48, c[0x0][0x16c], PT ;  /* 0x00005b0030007a0c */ /* 0x000fe20003f86270 */
[----:B------:R-:W-:Y:S02]  /*0570*/  IMAD R39, R41, c[0x0][0x178], RZ ;  /* 0x00005e0029277a24 */ /* 0x000fe400078e02ff */
[----:B------:R-:W-:Y:S02]  /*0580*/  IMAD.IADD R43, R43, 0x1, R35 ;  /* 0x000000012b2b7824 */ /* 0x000fe400078e0223 */
[----:B------:R-:W-:Y:S01]  /*0590*/  IMAD R35, R40, c[0x0][0x17c], R39 ;  /* 0x00005f0028237a24 */ /* 0x000fe200078e0227 */
[----:B------:R-:W-:Y:S01]  /*05a0*/  IADD3 R39, R38, 0x40, RZ ;  /* 0x0000004026277810 */ /* 0x000fe20007ffe0ff */
[----:B------:R-:W-:-:S03]  /*05b0*/  IMAD.WIDE.U32 R40, R40, c[0x0][0x178], R42 ;  /* 0x00005e0028287a25 */ /* 0x000fc600078e002a */
[----:B------:R-:W-:Y:S02]  /*05c0*/  ISETP.GE.AND P5, PT, R39, c[0x0][0x16c], PT ;  /* 0x00005b0027007a0c */ /* 0x000fe40003fa6270 */
[----:B------:R-:W-:Y:S02]  /*05d0*/  IADD3 R35, R41, R35, RZ ;  /* 0x0000002329237210 */ /* 0x000fe40007ffe0ff */
[----:B------:R-:W-:-:S04]  /*05e0*/  LEA R38, P6, R40, c[0x0][0x160], 0x1 ;  /* 0x0000580028267a11 */ /* 0x000fc800078c08ff */
[----:B------:R-:W-:-:S05]  /*05f0*/  LEA.HI.X R39, R40, c[0x0][0x164], R35, 0x1, P6 ;  /* 0x0000590028277a11 */ /* 0x000fca00030f0c23 */
[----:B------:R0:W5:Y:S04]  /*0600*/  @!P3 LDG.E.128 R12, [R38.64] ;  /* 0x00000004260cb981 */ /* 0x000168000c1e1d00 */
[----:B------:R0:W5:Y:S04]  /*0610*/  @!P4 LDG.E.128 R16, [R38.64+0x40] ;  /* 0x000040042610c981 */ /* 0x000168000c1e1d00 */
[----:B------:R0:W5:Y:S02]  /*0620*/  @!P5 LDG.E.128 R28, [R38.64+0x80] ;  /* 0x00008004261cd981 */ /* 0x000164000c1e1d00 */
.L_x_1373:
[----:B------:R-:W-:Y:S05]  /*0630*/  BSYNC B0 ;  /* 0x0000000000007941 */ /* 0x000fea0003800000 */
.L_x_1372:
[----:B------:R-:W-:Y:S01]  /*0640*/  BSSY B0, `(.L_x_1374) ;  /* 0x000001f000007945 */ /* 0x000fe20003800000 */
[----:B------:R-:W-:Y:S01]  /*0650*/  HFMA2.MMA R35, -RZ, RZ, 0, 0 ;  /* 0x00000000ff237435 */ /* 0x000fe200000001ff */
[----:B-----5:R-:W-:Y:S01]  /*0660*/  IMAD.MOV.U32 R42, RZ, RZ, R12 ;  /* 0x000000ffff2a7224 */ /* 0x020fe200078e000c */
[----:B------:R-:W-:Y:S05]  /*0670*/  @P2 BRA `(.L_x_1375) ;  /* 0x000001b000002947 */ /* 0x000fea0003800000 */
[----:B0-----:R-:W-:Y:S01]  /*0680*/  IMAD.SHL.U32 R38, R46, 0x8, RZ ;  /* 0x000000082e267824 */ /* 0x001fe200078e00ff */
        /* <DEDUP_REMOVED lines=9> */
[----:B------:R-:W-:Y:S02]  /*0720*/  IADD3 R41, R41, R43, RZ ;  /* 0x0000002b29297210 */ /* 0x000fe40007ffe0ff */
[----:B------:R-:W-:Y:S01]  /*0730*/  IADD3 R43, R38, 0x20, RZ ;  /* 0x00000020262b7810 */ /* 0x000fe20007ffe0ff */
[C---:B------:R-:W-:Y:S02]  /*0740*/  IMAD R39, R45.reuse, c[0x0][0x1ac], R48 ;  /* 0x00006b002d277a24 */ /* 0x040fe400078e0230 */
[----:B------:R-:W-:Y:S01]  /*0750*/  IMAD.WIDE.U32 R40, R45, c[0x0][0x1a8], R40 ;  /* 0x00006a002d287a25 */ /* 0x000fe200078e0028 */
[----:B------:R-:W-:-:S03]  /*0760*/  ISETP.GE.AND P4, PT, R43, c[0x0][0x16c], PT ;  /* 0x00005b002b007a0c */ /* 0x000fc60003f86270 */
[----:B------:R-:W-:Y:S02]  /*0770*/  IMAD R37, R37, c[0x0][0x198], RZ ;  /* 0x0000660025257a24 */ /* 0x000fe400078e02ff */
        /* <DEDUP_REMOVED lines=11> */
.L_x_1375:
[----:B------:R-:W-:Y:S05]  /*0830*/  BSYNC B0 ;  /* 0x0000000000007941 */ /* 0x000fea0003800000 */
.L_x_1374:
[----:B------:R-:W-:Y:S01]  /*0840*/  HADD2.F32 R12, -RZ, R42.H1_H1 ;  /* 0x3000002aff0c7230 */ /* 0x000fe20000004100 */
[----:B0-----:R-:W-:Y:S01]  /*0850*/  IMAD.MOV.U32 R38, RZ, RZ, R13 ;  /* 0x000000ffff267224 */ /* 0x001fe200078e000d */
[----:B-----5:R-:W-:Y:S01]  /*0860*/  HADD2.F32 R37, -RZ, R20.H1_H1 ;  /* 0x30000014ff257230 */ /* 0x020fe20000004100 */
[----:B------:R-:W-:Y:S01]  /*0870*/  MOV R36, R21 ;  /* 0x0000001500247202 */ /* 0x000fe20000000f00 */
[----:B------:R-:W-:Y:S01]  /*0880*/  HADD2.F32 R42, -RZ, R42.H0_H0 ;  /* 0x2000002aff2a7230 */ /* 0x000fe20000004100 */
[----:B------:R-:W-:Y:S01]  /*0890*/  @P0 IMAD R5, R0, 0x40, R5 ;  /* 0x0000004000050824 */ /* 0x000fe200078e0205 */
[----:B------:R-:W-:Y:S01]  /*08a0*/  HADD2.F32 R13, -RZ, R20.H0_H0 ;  /* 0x20000014ff0d7230 */ /* 0x000fe20000004100 */
[----:B------:R-:W-:Y:S01]  /*08b0*/  FMUL.FTZ R12, R12, R37 ;  /* 0x000000250c0c7220 */ /* 0x000fe20000410000 */
[--C-:B------:R-:W-:Y:S01]  /*08c0*/  HADD2.F32 R21, -RZ, R36.reuse.H0_H0 ;  /* 0x20000024ff157230 */ /* 0x100fe20000004100 */
[----:B------:R-:W-:Y:S01]  /*08d0*/  IMAD.MOV.U32 R20, RZ, RZ, R14 ;  /* 0x000000ffff147224 */ /* 0x000fe200078e000e */
[----:B------:R-:W-:Y:S01]  /*08e0*/  HADD2.F32 R14, -RZ, R36.H1_H1 ;  /* 0x30000024ff0e7230 */ /* 0x000fe20000004100 */
[----:B------:R-:W-:Y:S01]  /*08f0*/  FFMA.FTZ R42, R42, R13, R12 ;  /* 0x0000000d2a2a7223 */ /* 0x000fe2000001000c */
[--C-:B------:R-:W-:Y:S01]  /*0900*/  HADD2.F32 R12, -RZ, R38.reuse.H0_H0 ;  /* 0x20000026ff0c7230 */ /* 0x100fe20000004100 */
[----:B------:R-:W-:Y:S01]  /*0910*/  MOV R36, R15 ;  /* 0x0000000f00247202 */ /* 0x000fe20000000f00 */
[----:B------:R-:W-:Y:S01]  /*0920*/  HADD2.F32 R13, -RZ, R38.H1_H1 ;  /* 0x30000026ff0d7230 */ /* 0x000fe20000004100 */
[----:B------:R-:W-:Y:S01]  /*0930*/  BSSY B0, `(.L_x_1376) ;  /* 0x0000066000007945 */ /* 0x000fe20003800000 */
[----:B------:R-:W-:Y:S01]  /*0940*/  HADD2.F32 R15, -RZ, R23.H0_H0 ;  /* 0x20000017ff0f7230 */ /* 0x000fe20000004100 */
[----:B------:R-:W-:Y:S01]  /*0950*/  FFMA.FTZ R42, R12, R21, R42 ;  /* 0x000000150c2a7223 */ /* 0x000fe2000001002a */
[----:B------:R-:W-:-:S02]  /*0960*/  HADD2.F32 R12, -RZ, R20.H0_H0 ;  /* 0x20000014ff0c7230 */ /* 0x000fc40000004100 */
[----:B------:R-:W-:Y:S01]  /*0970*/  HADD2.F32 R21, -RZ, R22.H0_H0 ;  /* 0x20000016ff157230 */ /* 0x000fe20000004100 */
        /* <DEDUP_REMOVED lines=58> */
[----:B------:R-:W-:Y:S01]  /*0d20*/  FFMA.FTZ R31, R31, R14, R12 ;  /* 0x0000000e1f1f7223 */ /* 0x000fe2000001000c */
[----:B------:R-:W-:Y:S01]  /*0d30*/  @P0 SHF.R.S32.HI R12, RZ, 0x1f, R5 ;  /* 0x0000001fff0c0819 */ /* 0x000fe20000011405 */
[----:B------:R-:W-:Y:S01]  /*0d40*/  HFMA2.MMA R14, -RZ, RZ, 0, 0 ;  /* 0x00000000ff0e7435 */ /* 0x000fe200000001ff */
[----:B------:R-:W-:Y:S01]  /*0d50*/  IMAD.SHL.U32 R15, R6, 0x4, RZ ;  /* 0x00000004060f7824 */ /* 0x000fe200078e00ff */
[----:B------:R-:W-:Y:S01]  /*0d60*/  SHF.R.S32.HI R18, RZ, 0x1f, R13 ;  /* 0x0000001fff127819 */ /* 0x000fe2000001140d */
[----:B------:R-:W0:Y:S01]  /*0d70*/  SHFL.BFLY PT, R16, R31, 0x2, 0x1f ;  /* 0x0c401f001f107f89 */ /* 0x000e2200000e0000 */
[----:B------:R-:W-:-:S04]  /*0d80*/  @P0 LEA.HI R12, R12, R5, RZ, 0x6 ;  /* 0x000000050c0c0211 */ /* 0x000fc800078f30ff */
[----:B------:R-:W-:-:S05]  /*0d90*/  @P0 LOP3.LUT R14, R12, 0xffffffc0, RZ, 0xc0, !PT ;  /* 0xffffffc00c0e0812 */ /* 0x000fca00078ec0ff */
[----:B------:R-:W-:-:S05]  /*0da0*/  IMAD R12, R14, 0x60, RZ ;  /* 0x000000600e0c7824 */ /* 0x000fca00078e02ff */
[----:B------:R-:W-:Y:S02]  /*0db0*/  SHF.R.S32.HI R17, RZ, 0x1f, R12 ;  /* 0x0000001fff117819 */ /* 0x000fe4000001140c */
[----:B------:R-:W-:Y:S02]  /*0dc0*/  IADD3 R12, P0, P2, R12, R15, R13 ;  /* 0x0000000f0c0c7210 */ /* 0x000fe40007a1e00d */
[----:B------:R-:W-:-:S04]  /*0dd0*/  SHF.R.S32.HI R15, RZ, 0x1f, R15 ;  /* 0x0000001fff0f7819 */ /* 0x000fc8000001140f */
[----:B------:R-:W-:Y:S01]  /*0de0*/  IADD3.X R13, R17, R15, R18, P0, P2 ;  /* 0x0000000f110d7210 */ /* 0x000fe200007e4412 */
[----:B0-----:R-:W-:Y:S01]  /*0df0*/  FADD.FTZ R16, R31, R16 ;  /* 0x000000101f107221 */ /* 0x001fe20000010000 */
[----:B------:R-:W-:Y:S01]  /*0e00*/  ISETP.NE.AND P0, PT, R46, RZ, PT ;  /* 0x000000ff2e00720c */ /* 0x000fe20003f05270 */
[----:B------:R-:W-:Y:S02]  /*0e10*/  IMAD R15, R8, c[0x0][0x220], RZ ;  /* 0x00008800080f7a24 */ /* 0x000fe400078e02ff */
[C---:B------:R-:W-:Y:S01]  /*0e20*/  IMAD.WIDE.U32 R12, R4.reuse, c[0x0][0x220], R12 ;  /* 0x00008800040c7a25 */ /* 0x040fe200078e000c */
[----:B------:R-:W0:Y:S03]  /*0e30*/  SHFL.BFLY PT, R5, R16, 0x1, 0x1f ;  /* 0x0c201f0010057f89 */ /* 0x000e2600000e0000 */
[----:B------:R-:W-:Y:S02]  /*0e40*/  IMAD R21, R4, c[0x0][0x224], R15 ;  /* 0x0000890004157a24 */ /* 0x000fe400078e020f */
[----:B0-----:R-:W-:-:S04]  /*0e50*/  FADD.FTZ R20, R16, R5 ;  /* 0x0000000510147221 */ /* 0x001fc80000010000 */
[----:B------:R-:W-:Y:S05]  /*0e60*/  @P0 BRA `(.L_x_1377) ;  /* 0x0000012000000947 */ /* 0x000fea0003800000 */
[----:B------:R-:W-:Y:S01]  /*0e70*/  SHF.R.S32.HI R18, RZ, 0x1f, R47 ;  /* 0x0000001fff127819 */ /* 0x000fe2000001142f */
[----:B------:R-:W-:Y:S01]  /*0e80*/  IMAD R15, R8, c[0x0][0x1c8], RZ ;  /* 0x00007200080f7a24 */ /* 0x000fe200078e02ff */
[--C-:B------:R-:W-:Y:S02]  /*0e90*/  IADD3 R16, P0, P2, R14, R47, R9.reuse ;  /* 0x0000002f0e107210 */ /* 0x100fe40007a1e009 */
[----:B------:R-:W-:Y:S01]  /*0ea0*/  SHF.R.S32.HI R17, RZ, 0x1f, R9 ;  /* 0x0000001fff117819 */ /* 0x000fe20000011409 */
[----:B------:R-:W-:Y:S01]  /*0eb0*/  IMAD R15, R4, c[0x0][0x1cc], R15 ;  /* 0x00007300040f7a24 */ /* 0x000fe200078e020f */
[----:B------:R-:W-:-:S04]  /*0ec0*/  SHF.R.S32.HI R5, RZ, 0x1f, R14 ;  /* 0x0000001fff057819 */ /* 0x000fc8000001140e */
[----:B------:R-:W-:Y:S01]  /*0ed0*/  IADD3.X R17, R5, R18, R17, P0, P2 ;  /* 0x0000001205117210 */ /* 0x000fe200007e4411 */
[----:B------:R-:W-:Y:S01]  /*0ee0*/  IMAD R18, R10, c[0x0][0x1d0], RZ ;  /* 0x000074000a127a24 */ /* 0x000fe200078e02ff */
[----:B------:R-:W-:-:S03]  /*0ef0*/  ISETP.GE.AND P0, PT, R47, R11, PT ;  /* 0x0000000b2f00720c */ /* 0x000fc60003f06270 */
[----:B------:R-:W-:-:S04]  /*0f00*/  IMAD.WIDE.U32 R16, R4, c[0x0][0x1c8], R16 ;  /* 0x0000720004107a25 */ /* 0x000fc800078e0010 */
[----:B------:R-:W-:Y:S01]  /*0f10*/  IMAD R5, R45, c[0x0][0x1d4], R18 ;  /* 0x000075002d057a24 */ /* 0x000fe200078e0212 */
[----:B------:R-:W-:-:S05]  /*0f20*/  IADD3 R17, R17, R15, RZ ;  /* 0x0000000f11117210 */ /* 0x000fca0007ffe0ff */
[----:B------:R-:W-:-:S04]  /*0f30*/  IMAD.WIDE.U32 R16, R45, c[0x0][0x1d0], R16 ;  /* 0x000074002d107a25 */ /* 0x000fc800078e0010 */
[----:B------:R-:W-:Y:S01]  /*0f40*/  IMAD.IADD R5, R17, 0x1, R5 ;  /* 0x0000000111057824 */ /* 0x000fe200078e0205 */
[----:B------:R-:W-:-:S04]  /*0f50*/  LEA R18, P2, R16, c[0x0][0x1b0], 0x2 ;  /* 0x00006c0010127a11 */ /* 0x000fc800078410ff */
[----:B------:R-:W-:Y:S02]  /*0f60*/  LEA.HI.X R19, R16, c[0x0][0x1b4], R5, 0x2, P2 ;  /* 0x00006d0010137a11 */ /* 0x000fe400010f1405 */
[----:B------:R-:W-:-:S05]  /*0f70*/  FSEL R5, R20, RZ, !P0 ;  /* 0x000000ff14057208 */ /* 0x000fca0004000000 */
[----:B------:R0:W-:Y:S02]  /*0f80*/  STG.E [R18.64], R5 ;  /* 0x0000000512007986 */ /* 0x0001e4000c101904 */
.L_x_1377:
[----:B------:R-:W-:Y:S05]  /*0f90*/  BSYNC B0 ;  /* 0x0000000000007941 */ /* 0x000fea0003800000 */
.L_x_1376:
[----:B------:R-:W-:Y:S01]  /*0fa0*/  IADD3 R2, R2, 0x3f, RZ ;  /* 0x0000003f02027810 */ /* 0x000fe20007ffe0ff */
[----:B------:R-:W-:Y:S01]  /*0fb0*/  IMAD R16, R10, c[0x0][0x228], RZ ;  /* 0x00008a000a107a24 */ /* 0x000fe200078e02ff */
[----:B------:R-:W-:Y:S01]  /*0fc0*/  IADD3 R13, R13, R21, RZ ;  /* 0x000000150d0d7210 */ /* 0x000fe20007ffe0ff */
[----:B------:R-:W-:Y:S01]  /*0fd0*/  BSSY B0, `(.L_x_1378) ;  /* 0x0000022000007945 */ /* 0x000fe20003800000 */
[----:B0-----:R-:W-:Y:S01]  /*0fe0*/  SHF.R.S32.HI R5, RZ, 0x1f, R2 ;  /* 0x0000001fff057819 */ /* 0x001fe20000011402 */
[C---:B------:R-:W-:Y:S01]  /*0ff0*/  IMAD R11, R45.reuse, c[0x0][0x22c], R16 ;  /* 0x00008b002d0b7a24 */ /* 0x040fe200078e0210 */
[----:B------:R-:W-:Y:S01]  /*1000*/  ISETP.NE.U32.AND P0, PT, RZ, c[0x0][0x238], PT ;  /* 0x00008e00ff007a0c */ /* 0x000fe20003f05070 */
[----:B------:R-:W-:Y:S01]  /*1010*/  IMAD.WIDE.U32 R12, R45, c[0x0][0x228], R12 ;  /* 0x00008a002d0c7a25 */ /* 0x000fe200078e000c */
[----:B------:R-:W-:Y:S02]  /*1020*/  LEA.HI R5, R5, R2, RZ, 0x6 ;  /* 0x0000000205057211 */ /* 0x000fe400078f30ff */
[----:B------:R-:W-:-:S02]  /*1030*/  ISETP.NE.AND.EX P0, PT, RZ, c[0x0][0x23c], PT, P0 ;  /* 0x00008f00ff007a0c */ /* 0x000fc40003f05300 */
[----:B------:R-:W-:Y:S02]  /*1040*/  LOP3.LUT R2, R5, 0xffffffc0, RZ, 0xc0, !PT ;  /* 0xffffffc005027812 */ /* 0x000fe400078ec0ff */
[----:B------:R-:W-:Y:S02]  /*1050*/  IADD3 R11, R13, R11, RZ ;  /* 0x0000000b0d0b7210 */ /* 0x000fe40007ffe0ff */
[----:B------:R-:W-:Y:S01]  /*1060*/  LEA R16, P2, R12, c[0x0][0x208], 0x2 ;  /* 0x000082000c107a11 */ /* 0x000fe200078410ff */
[----:B------:R-:W-:Y:S01]  /*1070*/  IMAD.IADD R5, R2, 0x1, -R9 ;  /* 0x0000000102057824 */ /* 0x000fe200078e0a09 */
[----:B------:R-:W-:Y:S02]  /*1080*/  ISETP.NE.OR P0, PT, R6, RZ, !P0 ;  /* 0x000000ff0600720c */ /* 0x000fe40004705670 */
[----:B------:R-:W-:Y:S02]  /*1090*/  LEA.HI.X R17, R12, c[0x0][0x20c], R11, 0x2, P2 ;  /* 0x000083000c117a11 */ /* 0x000fe400010f140b */
[----:B------:R-:W-:-:S13]  /*10a0*/  ISETP.GE.OR P1, PT, R6, R5, P1 ;  /* 0x000000050600720c */ /* 0x000fda0000f26670 */
[----:B------:R-:W-:Y:S05]  /*10b0*/  @P1 BRA `(.L_x_1379) ;  /* 0x0000013000001947 */ /* 0x000fea0003800000 */
[----:B------:R-:W-:Y:S01]  /*10c0*/  SHF.R.S32.HI R2, RZ, 0x1f, R9 ;  /* 0x0000001fff027819 */ /* 0x000fe20000011409 */
[----:B------:R-:W-:Y:S01]  /*10d0*/  IMAD R5, R8, c[0x0][0x1f8], RZ ;  /* 0x00007e0008057a24 */ /* 0x000fe200078e02ff */
[--C-:B------:R-:W-:Y:S01]  /*10e0*/  IADD3 R12, P1, P2, R14, R9, R6.reuse ;  /* 0x000000090e0c7210 */ /* 0x100fe20007a3e006 */
[----:B------:R-:W-:Y:S01]  /*10f0*/  IMAD R10, R10, c[0x0][0x200], RZ ;  /* 0x000080000a0a7a24 */ /* 0x000fe200078e02ff */
[----:B------:R-:W-:Y:S01]  /*1100*/  SHF.R.S32.HI R9, RZ, 0x1f, R6 ;  /* 0x0000001fff097819 */ /* 0x000fe20000011406 */
[----:B------:R-:W-:Y:S01]  /*1110*/  IMAD R5, R4, c[0x0][0x1fc], R5 ;  /* 0x00007f0004057a24 */ /* 0x000fe200078e0205 */
[----:B------:R-:W-:-:S04]  /*1120*/  SHF.R.S32.HI R14, RZ, 0x1f, R14 ;  /* 0x0000001fff0e7819 */ /* 0x000fc8000001140e */
[----:B------:R-:W-:Y:S01]  /*1130*/  IADD3.X R13, R14, R2, R9, P1, P2 ;  /* 0x000000020e0d7210 */ /* 0x000fe20000fe4409 */
[C---:B------:R-:W-:Y:S01]  /*1140*/  FMUL.FTZ R2, R44.reuse, 1.4426950216293334961 ;  /* 0x3fb8aa3b2c027820 */ /* 0x040fe20000410000 */
[----:B------:R-:W-:-:S03]  /*1150*/  FSETP.NEU.FTZ.AND P1, PT, R44, -INF , PT ;  /* 0xff8000002c00780b */ /* 0x000fc60003f3d000 */
[----:B------:R-:W-:-:S04]  /*1160*/  IMAD.WIDE.U32 R8, R4, c[0x0][0x1f8], R12 ;  /* 0x00007e0004087a25 */ /* 0x000fc800078e000c */
[----:B------:R-:W-:Y:S02]  /*1170*/  IMAD.IADD R9, R9, 0x1, R5 ;  /* 0x0000000109097824 */ /* 0x000fe400078e0205 */
[C---:B------:R-:W-:Y:S02]  /*1180*/  IMAD R5, R45.reuse, c[0x0][0x204], R10 ;  /* 0x000081002d057a24 */ /* 0x040fe400078e020a */
[----:B------:R-:W-:-:S05]  /*1190*/  IMAD.WIDE.U32 R8, R45, c[0x0][0x200], R8 ;  /* 0x000080002d087a25 */ /* 0x000fca00078e0008 */
[----:B------:R-:W-:Y:S02]  /*11a0*/  IADD3 R5, R9, R5, RZ ;  /* 0x0000000509057210 */ /* 0x000fe40007ffe0ff */
[----:B------:R-:W-:-:S04]  /*11b0*/  LEA R10, P2, R8, c[0x0][0x1f0], 0x2 ;  /* 0x00007c00080a7a11 */ /* 0x000fc800078410ff */
[----:B------:R-:W-:Y:S02]  /*11c0*/  LEA.HI.X R11, R8, c[0x0][0x1f4], R5, 0x2, P2 ;  /* 0x00007d00080b7a11 */ /* 0x000fe400010f1405 */
[----:B------:R-:W-:-:S05]  /*11d0*/  FSEL R5, R2, RZ, P1 ;  /* 0x000000ff02057208 */ /* 0x000fca0000800000 */
[----:B------:R0:W-:Y:S02]  /*11e0*/  STG.E [R10.64], R5 ;  /* 0x000000050a007986 */ /* 0x0001e4000c101904 */
.L_x_1379:
[----:B------:R-:W-:Y:S05]  /*11f0*/  BSYNC B0 ;  /* 0x0000000000007941 */ /* 0x000fea0003800000 */
.L_x_1378:
[----:B------:R1:W-:Y:S04]  /*1200*/  STG.E.128 [R16.64], RZ ;  /* 0x000000ff10007986 */ /* 0x0003e8000c101d04 */
[----:B------:R1:W-:Y:S04]  /*1210*/  STG.E.128 [R16.64+0x1000], RZ ;  /* 0x001000ff10007986 */ /* 0x0003e8000c101d04 */
[----:B------:R1:W-:Y:S04]  /*1220*/  STG.E.128 [R16.64+0x2000], RZ ;  /* 0x002000ff10007986 */ /* 0x0003e8000c101d04 */
[----:B------:R1:W-:Y:S04]  /*1230*/  STG.E.128 [R16.64+0x3000], RZ ;  /* 0x003000ff10007986 */ /* 0x0003e8000c101d04 */
[----:B------:R1:W-:Y:S04]  /*1240*/  STG.E.128 [R16.64+0x4000], RZ ;  /* 0x004000ff10007986 */ /* 0x0003e8000c101d04 */
[----:B------:R1:W-:Y:S01]  /*1250*/  STG.E.128 [R16.64+0x5000], RZ ;  /* 0x005000ff10007986 */ /* 0x0003e2000c101d04 */
[----:B------:R-:W-:Y:S05]  /*1260*/  @P0 EXIT ;  /* 0x000000000000094d */ /* 0x000fea0003800000 */
[----:B------:R-:W-:-:S04]  /*1270*/  IMAD R7, R7, c[0x0][0x230], R0 ;  /* 0x00008c0007077a24 */ /* 0x000fc800078e0200 */
[----:B------:R-:W-:-:S04]  /*1280*/  IMAD R2, R7, c[0x0][0x170], R4 ;  /* 0x00005c0007027a24 */ /* 0x000fc800078e0204 */
[----:B------:R-:W-:-:S05]  /*1290*/  IMAD.WIDE R2, R2, R3, c[0x0][0x238] ;  /* 0x00008e0002027625 */ /* 0x000fca00078e0203 */
[----:B------:R-:W-:Y:S01]  /*12a0*/  STG.E [R2.64], RZ ;  /* 0x000000ff02007986 */ /* 0x000fe2000c101904 */
[----:B------:R-:W-:Y:S05]  /*12b0*/  EXIT ;  /* 0x000000000000794d */ /* 0x000fea0003800000 */
.L_x_1380:
        /* <DEDUP_REMOVED lines=12> */
.L_x_1444:


//--------------------- .nv.shared._ZN7cutlass13device_kernelIN5flash19enable_sm80_to_sm89INS1_16FlashAttnBwdSm80INS1_25CollectiveMainloopBwdSm80ILi2ELi1EN4cute5tupleIJNS5_1CILi64EEENS7_ILi128EEENS7_ILi96EEEEEENS_6half_tEfNS_4arch4Sm80ELb0ELb0ELb0ELb0ELb0ELb0ELb0ELb0ELi2ELi2ELi4ELi2ELb1EEENS1_21CollectiveEpilogueBwdISB_SC_SE_Li256ELb0ELb0ELi2EEENS1_19SingleTileSchedulerILb0ELb0ELb0ELi128EEEEEEEEEvNT_6ParamsE --------------------------
	.section	.nv.shared._ZN7cutlass13device_kernelIN5flash19enable_sm80_to_sm89INS1_16FlashAttnBwdSm80INS1_25CollectiveMainloopBwdSm80ILi2ELi1EN4cute5tupleIJNS5_1CILi64EEENS7_ILi128EEENS7_ILi96EEEEEENS_6half_tEfNS_4arch4Sm80ELb0ELb0ELb0ELb0ELb0ELb0ELb0ELb0ELi2ELi2ELi4ELi2ELb1EEENS1_21CollectiveEpilogueBwdISB_SC_SE_Li256ELb0ELb0ELi2EEENS1_19SingleTileSchedulerILb0ELb0ELb0ELi128EEEEEEEEEvNT_6ParamsE,"aw",@nobits
	.sectionflags	@""
	.align	16


//--------------------- .nv.global                --------------------------
	.section	.nv.global,"aw",@nobits
.nv.global:
	.type		_ZN65_INTERNAL_1b1d66f1_29_flash_bwd_hdim96_fp16_sm80_cu_8e232a79_34424cute1_E,@object
	.size		_ZN65_INTERNAL_1b1d66f1_29_flash_bwd_hdim96_fp16_sm80_cu_8e232a79_34424cute1_E,(_ZN65_INTERNAL_1b1d66f1_29_flash_bwd_hdim96_fp16_sm80_cu_8e232a79_34424cuda3std3__45__cpo6cbeginE - _ZN65_INTERNAL_1b1d66f1_29_flash_bwd_hdim96_fp16_sm80_cu_8e232a79_34424cute1_E)
_ZN65_INTERNAL_1b1d66f1_29_flash_bwd_hdim96_fp16_sm80_cu_8e232a79_34424cute1_E:
	.zero		1
	.type		_ZN65_INTERNAL_1b1d66f1_29_flash_bwd_hdim96_fp16_sm80_cu_8e232a79_34424cuda3std3__45__cpo6cbeginE,@object
	.size		_ZN65_INTERNAL_1b1d66f1_29_flash_bwd_hdim96_fp16_sm80_cu_8e232a79_34424cuda3std3__45__cpo6cbeginE,(_ZN65_INTERNAL_1b1d66f1_29_flash_bwd_hdim96_fp16_sm80_cu_8e232a79_34424cuda3std3__48in_placeE - _ZN65_INTERNAL_1b1d66f1_29_flash_bwd_hdim96_fp16_sm80_cu_8e232a79_34424cuda3std3__45__cpo6cbeginE)
_ZN65_INTERNAL_1b1d66f1_29_flash_bwd_hdim96_fp16_sm80_cu_8e232a79_34424cuda3std3__45__cpo6cbeginE:
	.zero		1
	.type		_ZN65_INTERNAL_1b1d66f1_29_flash_bwd_hdim96_fp16_sm80_cu_8e232a79_34424cuda3std3__48in_placeE,@object
	.size		_ZN65_INTERNAL_1b1d66f1_29_flash_bwd_hdim96_fp16_sm80_cu_8e232a79_34424cuda3std3__48in_placeE,(_ZN65_INTERNAL_1b1d66f1_29_flash_bwd_hdim96_fp16_sm80_cu_8e232a79_34424cuda3std6ranges3__45__cpo9iter_moveE - _ZN65_INTERNAL_1b1d66f1_29_flash_bwd_hdim96_fp16_sm80_cu_8e232a79_34424cuda3std3__48in_placeE)
_ZN65_INTERNAL_1b1d66f1_29_flash_bwd_hdim96_fp16_sm80_cu_8e232a79_34424cuda3std3__48in_placeE:
	.zero		1
	.type		_ZN65_INTERNAL_1b1d66f1_29_flash_bwd_hdim96_fp16_sm80_cu_8e232a79_34424cuda3std6ranges3__45__cpo9iter_moveE,@object
	.size		_ZN65_INTERNAL_1b1d66f1_29_flash_bwd_hdim96_fp16_sm80_cu_8e232a79_34424cuda3std6ranges3__45__cpo9iter_moveE,(_ZN65_INTERNAL_1b1d66f1_29_flash_bwd_hdim96_fp16_sm80_cu_8e232a79_34424cuda3std3__45__cpo5beginE - _ZN65_INTERNAL_1b1d66f1_29_flash_bwd_hdim96_fp16_sm80_cu_8e232a79_34424cuda3std6ranges3__45__cpo9iter_moveE)
_ZN65_INTERNAL_1b1d66f1_29_flash_bwd_hdim96_fp16_sm80_cu_8e232a79_34424cuda3std6ranges3__45__cpo9iter_moveE:
	.zero		1
	.type		_ZN65_INTERNAL_1b1d66f1_29_flash_bwd_hdim96_fp16_sm80_cu_8e232a79_34424cuda3std3__45__cpo5beginE,@object
	.size		_ZN65_INTERNAL_1b1d66f1_29_flash_bwd_hdim96_fp16_sm80_cu_8e232a79_34424cuda3std3__45__cpo5beginE,(_ZN65_INTERNAL_1b1d66f1_29_flash_bwd_hdim96_fp16_sm80_cu_8e232a79_34424cuda3std3__467_GLOBAL__N__1b1d66f1_29_flash_bwd_hdim96_fp16_sm80_cu_8e232a79_34426ignoreE - _ZN65_INTERNAL_1b1d66f1_29_flash_bwd_hdim96_fp16_sm80_cu_8e232a79_34424cuda3std3__45__cpo5beginE)
_ZN65_INTERNAL_1b1d66f1_29_flash_bwd_hdim96_fp16_sm80_cu_8e232a79_34424cuda3std3__45__cpo5beginE:
	.zero		1
	.type		_ZN65_INTERNAL_1b1d66f1_29_flash_bwd_hdim96_fp16_sm80_cu_8e232a79_34424cuda3std3__467_GLOBAL__N__1b1d66f1_29_flash_bwd_hdim96_fp16_sm80_cu_8e232a79_34426ignoreE,@object
	.size		_ZN65_INTERNAL_1b1d66f1_29_flash_bwd_hdim96_fp16_sm80_cu_8e232a79_34424cuda3std3__467_GLOBAL__N__1b1d66f1_29_flash_bwd_hdim96_fp16_sm80_cu_8e232a79_34426ignoreE,(_ZN65_INTERNAL_1b1d66f1_29_flash_bwd_hdim96_fp16_sm80_cu_8e232a79_34424cute7productE - _ZN65_INTERNAL_1b1d66f1_29_flash_bwd_hdim96_fp16_sm80_cu_8e232a79_34424cuda3std3__467_GLOBAL__N__1b1d66f1_29_flash_bwd_hdim96_fp16_sm80_cu_8e232a79_34426ignoreE)
_ZN65_INTERNAL_1b1d66f1_29_flash_bwd_hdim96_fp16_sm80_cu_8e232a79_34424cuda3std3__467_GLOBAL__N__1b1d66f1_29_flash_bwd_hdim96_fp16_sm80_cu_8e232a79_34426ignoreE:
	.zero		1
	.type		_ZN65_INTERNAL_1b1d66f1_29_flash_bwd_hdim96_fp16_sm80_cu_8e232a79_34424cute7productE,@object
	.size		_ZN65_INTERNAL_1b1d66f1_29_flash_bwd_hdim96_fp16_sm80_cu_8e232a79_34424cute7productE,(_ZN65_INTERNAL_1b1d66f1_29_flash_bwd_hdim96_fp16_sm80_cu_8e232a79_34424cuda3std3__45__cpo3endE - _ZN65_INTERNAL_1b1d66f1_29_flash_bwd_hdim96_fp16_sm80_cu_8e232a79_34424cute7productE)
_ZN65_INTERNAL_1b1d66f1_29_flash_bwd_hdim96_fp16_sm80_cu_8e232a79_34424cute7productE:
	.zero		1
	.type		_ZN65_INTERNAL_1b1d66f1_29_flash_bwd_hdim96_fp16_sm80_cu_8e232a79_34424cuda3std3__45__cpo3endE,@object
	.size		_ZN65_INTERNAL_1b1d66f1_29_flash_bwd_hdim96_fp16_sm80_cu_8e232a79_34424cuda3std3__45__cpo3endE,(_ZN65_INTERNAL_1b1d66f1_29_flash_bwd_hdim96_fp16_sm80_cu_8e232a79_34424cuda3std3__419piecewise_constructE - _ZN65_INTERNAL_1b1d66f1_29_flash_bwd_hdim96_fp16_sm80_cu_8e232a79_34424cuda3std3__45__cpo3endE)
_ZN65_INTERNAL_1b1d66f1_29_flash_bwd_hdim96_fp16_sm80_cu_8e232a79_34424cuda3std3__45__cpo3endE:
	.zero		1
	.type		_ZN65_INTERNAL_1b1d66f1_29_flash_bwd_hdim96_fp16_sm80_cu_8e232a79_34424cuda3std3__419piecewise_constructE,@object
	.size		_ZN65_INTERNAL_1b1d66f1_29_flash_bwd_hdim96_fp16_sm80_cu_8e232a79_34424cuda3std3__419piecewise_constructE,(_ZN65_INTERNAL_1b1d66f1_29_flash_bwd_hdim96_fp16_sm80_cu_8e232a79_34424cuda3std3__45__cpo4cendE - _ZN65_INTERNAL_1b1d66f1_29_flash_bwd_hdim96_fp16_sm80_cu_8e232a79_34424cuda3std3__419piecewise_constructE)
_ZN65_INTERNAL_1b1d66f1_29_flash_bwd_hdim96_fp16_sm80_cu_8e232a79_34424cuda3std3__419piecewise_constructE:
	.zero		1
	.type		_ZN65_INTERNAL_1b1d66f1_29_flash_bwd_hdim96_fp16_sm80_cu_8e232a79_34424cuda3std3__45__cpo4cendE,@object
	.size		_ZN65_INTERNAL_1b1d66f1_29_flash_bwd_hdim96_fp16_sm80_cu_8e232a79_34424cuda3std3__45__cpo4cendE,(_ZN65_INTERNAL_1b1d66f1_29_flash_bwd_hdim96_fp16_sm80_cu_8e232a79_34424cuda3std6ranges3__45__cpo4swapE - _ZN65_INTERNAL_1b1d66f1_29_flash_bwd_hdim96_fp16_sm80_cu_8e232a79_34424cuda3std3__45__cpo4cendE)
_ZN65_INTERNAL_1b1d66f1_29_flash_bwd_hdim96_fp16_sm80_cu_8e232a79_34424cuda3std3__45__cpo4cendE:
	.zero		1
	.type		_ZN65_INTERNAL_1b1d66f1_29_flash_bwd_hdim96_fp16_sm80_cu_8e232a79_34424cuda3std6ranges3__45__cpo4swapE,@object
	.size		_ZN65_INTERNAL_1b1d66f1_29_flash_bwd_hdim96_fp16_sm80_cu_8e232a79_34424cuda3std6ranges3__45__cpo4swapE,(.L_7 - _ZN65_INTERNAL_1b1d66f1_29_flash_bwd_hdim96_fp16_sm80_cu_8e232a79_34424cuda3std6ranges3__45__cpo4swapE)
_ZN65_INTERNAL_1b1d66f1_29_flash_bwd_hdim96_fp16_sm80_cu_8e232a79_34424cuda3std6ranges3__45__cpo4swapE:
	.zero		1
.L_7:


//--------------------- .nv.shared._ZN7cutlass13device_kernelIN5flash19enable_sm80_to_sm89INS1_16FlashAttnBwdSm80INS1_25CollectiveMainloopBwdSm80ILi2ELi1EN4cute5tupleIJNS5_1CILi64EEENS7_ILi128EEENS7_ILi96EEEEEENS_6half_tEfNS_4arch4Sm80ELb0ELb0ELb0ELb0ELb1ELb0ELb0ELb0ELi2ELi2ELi4ELi2ELb1EEENS1_21CollectiveEpilogueBwdISB_SC_SE_Li256ELb0ELb0ELi2EEENS1_19SingleTileSchedulerILb0ELb0ELb0ELi128EEEEEEEEEvNT_6ParamsE --------------------------
	.section	.nv.shared._ZN7cutlass13device_kernelIN5flash19enable_sm80_to_sm89INS1_16FlashAttnBwdSm80INS1_25CollectiveMainloopBwdSm80ILi2ELi1EN4cute5tupleIJNS5_1CILi64EEENS7_ILi128EEENS7_ILi96EEEEEENS_6half_tEfNS_4arch4Sm80ELb0ELb0ELb0ELb0ELb1ELb0ELb0ELb0ELi2ELi2ELi4ELi2ELb1EEENS1_21CollectiveEpilogueBwdISB_SC_SE_Li256ELb0ELb0ELi2EEENS1_19SingleTileSchedulerILb0ELb0ELb0ELi128EEEEEEEEEvNT_6ParamsE,"aw",@nobits
	.sectionflags	@""
	.align	16


//--------------------- .nv.shared._ZN7cutlass13device_kernelIN5flash19enable_sm80_to_sm89INS1_16FlashAttnBwdSm80INS1_25CollectiveMainloopBwdSm80ILi2ELi1EN4cute5tupleIJNS5_1CILi64EEENS7_ILi128EEENS7_ILi96EEEEEENS_6half_tEfNS_4arch4Sm80ELb0ELb0ELb0ELb0ELb0ELb0ELb0ELb0ELi2ELi2ELi4ELi2ELb1EEENS1_24CollectiveEpilogueBwdGQAISB_fSE_Li256ELb0ELb0EEENS1_19SingleTileSchedulerILb0ELb0ELb0ELi128EEEEEEEEEvNT_6ParamsE --------------------------
	.section	.nv.shared._ZN7cutlass13device_kernelIN5flash19enable_sm80_to_sm89INS1_16FlashAttnBwdSm80INS1_25CollectiveMainloopBwdSm80ILi2ELi1EN4cute5tupleIJNS5_1CILi64EEENS7_ILi128EEENS7_ILi96EEEEEENS_6half_tEfNS_4arch4Sm80ELb0ELb0ELb0ELb0ELb0ELb0ELb0ELb0ELi2ELi2ELi4ELi2ELb1EEENS1_24CollectiveEpilogueBwdGQAISB_fSE_Li256ELb0ELb0EEENS1_19SingleTileSchedulerILb0ELb0ELb0ELi128EEEEEEEEEvNT_6ParamsE,"aw",@nobits
	.sectionflags	@""
	.align	16


//--------------------- .nv.shared._ZN7cutlass13device_kernelIN5flash19enable_sm80_to_sm89INS1_16FlashAttnBwdSm80INS1_25CollectiveMainloopBwdSm80ILi2ELi1EN4cute5tupleIJNS5_1CILi64EEENS7_ILi128EEENS7_ILi96EEEEEENS_6half_tEfNS_4arch4Sm80ELb0ELb0ELb0ELb0ELb1ELb0ELb0ELb0ELi2ELi2ELi4ELi2ELb1EEENS1_24CollectiveEpilogueBwdGQAISB_fSE_Li256ELb0ELb1EEENS1_19SingleTileSchedulerILb0ELb0ELb0ELi128EEEEEEEEEvNT_6ParamsE --------------------------
	.section	.nv.shared._ZN7cutlass13device_kernelIN5flash19enable_sm80_to_sm89INS1_16FlashAttnBwdSm80INS1_25CollectiveMainloopBwdSm80ILi2ELi1EN4cute5tupleIJNS5_1CILi64EEENS7_ILi128EEENS7_ILi96EEEEEENS_6half_tEfNS_4arch4Sm80ELb0ELb0ELb0ELb0ELb1ELb0ELb0ELb0ELi2ELi2ELi4ELi2ELb1EEENS1_24CollectiveEpilogueBwdGQAISB_fSE_Li256ELb0ELb1EEENS1_19SingleTileSchedulerILb0ELb0ELb0ELi128EEEEEEEEEvNT_6ParamsE,"aw",@nobits
	.sectionflags	@""
	.align	16


//--------------------- .nv.shared._ZN7cutlass13device_kernelIN5flash19enable_sm80_to_sm89INS1_16FlashAttnBwdSm80INS1_25CollectiveMainloopBwdSm80ILi2ELi1EN4cute5tupleIJNS5_1CILi64EEENS7_ILi128EEENS7_ILi96EEEEEENS_6half_tEfNS_4arch4Sm80ELb0ELb0ELb0ELb1ELb0ELb0ELb0ELb0ELi2ELi2ELi4ELi2ELb1EEENS1_21CollectiveEpilogueBwdISB_SC_SE_Li256ELb1ELb0ELi2EEENS1_19SingleTileSchedulerILb1ELb0ELb0ELi128EEEEEEEEEvNT_6ParamsE --------------------------
	.section	.nv.shared._ZN7cutlass13device_kernelIN5flash19enable_sm80_to_sm89INS1_16FlashAttnBwdSm80INS1_25CollectiveMainloopBwdSm80ILi2ELi1EN4cute5tupleIJNS5_1CILi64EEENS7_ILi128EEENS7_ILi96EEEEEENS_6half_tEfNS_4arch4Sm80ELb0ELb0ELb0ELb1ELb0ELb0ELb0ELb0ELi2ELi2ELi4ELi2ELb1EEENS1_21CollectiveEpilogueBwdISB_SC_SE_Li256ELb1ELb0ELi2EEENS1_19SingleTileSchedulerILb1ELb0ELb0ELi128EEEEEEEEEvNT_6ParamsE,"aw",@nobits
	.sectionflags	@""
	.align	16


//--------------------- .nv.shared._ZN7cutlass13device_kernelIN5flash19enable_sm80_to_sm89INS1_16FlashAttnBwdSm80INS1_25CollectiveMainloopBwdSm80ILi2ELi1EN4cute5tupleIJNS5_1CILi64EEENS7_ILi128EEENS7_ILi96EEEEEENS_6half_tEfNS_4arch4Sm80ELb0ELb0ELb0ELb1ELb1ELb0ELb0ELb0ELi2ELi2ELi4ELi2ELb1EEENS1_21CollectiveEpilogueBwdISB_SC_SE_Li256ELb1ELb0ELi2EEENS1_19SingleTileSchedulerILb1ELb0ELb0ELi128EEEEEEEEEvNT_6ParamsE --------------------------
	.section	.nv.shared._ZN7cutlass13device_kernelIN5flash19enable_sm80_to_sm89INS1_16FlashAttnBwdSm80INS1_25CollectiveMainloopBwdSm80ILi2ELi1EN4cute5tupleIJNS5_1CILi64EEENS7_ILi128EEENS7_ILi96EEEEEENS_6half_tEfNS_4arch4Sm80ELb0ELb0ELb0ELb1ELb1ELb0ELb0ELb0ELi2ELi2ELi4ELi2ELb1EEENS1_21CollectiveEpilogueBwdISB_SC_SE_Li256ELb1ELb0ELi2EEENS1_19SingleTileSchedulerILb1ELb0ELb0ELi128EEEEEEEEEvNT_6ParamsE,"aw",@nobits
	.sectionflags	@""
	.align	16


//--------------------- .nv.shared._ZN7cutlass13device_kernelIN5flash19enable_sm80_to_sm89INS1_16FlashAttnBwdSm80INS1_25CollectiveMainloopBwdSm80ILi2ELi1EN4cute5tupleIJNS5_1CILi64EEENS7_ILi128EEENS7_ILi96EEEEEENS_6half_tEfNS_4arch4Sm80ELb0ELb0ELb0ELb1ELb0ELb0ELb0ELb0ELi2ELi2ELi4ELi2ELb1EEENS1_24CollectiveEpilogueBwdGQAISB_fSE_Li256ELb1ELb0EEENS1_19SingleTileSchedulerILb1ELb0ELb0ELi128EEEEEEEEEvNT_6ParamsE --------------------------
	.section	.nv.shared._ZN7cutlass13device_kernelIN5flash19enable_sm80_to_sm89INS1_16FlashAttnBwdSm80INS1_25CollectiveMainloopBwdSm80ILi2ELi1EN4cute5tupleIJNS5_1CILi64EEENS7_ILi128EEENS7_ILi96EEEEEENS_6half_tEfNS_4arch4Sm80ELb0ELb0ELb0ELb1ELb0ELb0ELb0ELb0ELi2ELi2ELi4ELi2ELb1EEENS1_24CollectiveEpilogueBwdGQAISB_fSE_Li256ELb1ELb0EEENS1_19SingleTileSchedulerILb1ELb0ELb0ELi128EEEEEEEEEvNT_6ParamsE,"aw",@nobits
	.sectionflags	@""
	.align	16


//--------------------- .nv.shared._ZN7cutlass13device_kernelIN5flash19enable_sm80_to_sm89INS1_16FlashAttnBwdSm80INS1_25CollectiveMainloopBwdSm80ILi2ELi1EN4cute5tupleIJNS5_1CILi64EEENS7_ILi128EEENS7_ILi96EEEEEENS_6half_tEfNS_4arch4Sm80ELb0ELb0ELb0ELb1ELb1ELb0ELb0ELb0ELi2ELi2ELi4ELi2ELb1EEENS1_24CollectiveEpilogueBwdGQAISB_fSE_Li256ELb1ELb1EEENS1_19SingleTileSchedulerILb1ELb0ELb0ELi128EEEEEEEEEvNT_6ParamsE --------------------------
	.section	.nv.shared._ZN7cutlass13device_kernelIN5flash19enable_sm80_to_sm89INS1_16FlashAttnBwdSm80INS1_25CollectiveMainloopBwdSm80ILi2ELi1EN4cute5tupleIJNS5_1CILi64EEENS7_ILi128EEENS7_ILi96EEEEEENS_6half_tEfNS_4arch4Sm80ELb0ELb0ELb0ELb1ELb1ELb0ELb0ELb0ELi2ELi2ELi4ELi2ELb1EEENS1_24CollectiveEpilogueBwdGQAISB_fSE_Li256ELb1ELb1EEENS1_19SingleTileSchedulerILb1ELb0ELb0ELi128EEEEEEEEEvNT_6ParamsE,"aw",@nobits
	.sectionflags	@""
	.align	16


//--------------------- .nv.shared._ZN7cutlass13device_kernelIN5flash19enable_sm80_to_sm89INS1_16FlashAttnBwdSm80INS1_25CollectiveMainloopBwdSm80ILi2ELi1EN4cute5tupleIJNS5_1CILi64EEENS7_ILi128EEENS7_ILi96EEEEEENS_6half_tEfNS_4arch4Sm80ELb0ELb1ELb0ELb0ELb0ELb0ELb0ELb0ELi2ELi2ELi4ELi2ELb1EEENS1_21CollectiveEpilogueBwdISB_SC_SE_Li256ELb0ELb0ELi2EEENS1_19SingleTileSchedulerILb0ELb0ELb0ELi128EEEEEEEEEvNT_6ParamsE --------------------------
	.section	.nv.shared._ZN7cutlass13device_kernelIN5flash19enable_sm80_to_sm89INS1_16FlashAttnBwdSm80INS1_25CollectiveMainloopBwdSm80ILi2ELi1EN4cute5tupleIJNS5_1CILi64EEENS7_ILi128EEENS7_ILi96EEEEEENS_6half_tEfNS_4arch4Sm80ELb0ELb1ELb0ELb0ELb0ELb0ELb0ELb0ELi2ELi2ELi4ELi2ELb1EEENS1_21CollectiveEpilogueBwdISB_SC_SE_Li256ELb0ELb0ELi2EEENS1_19SingleTileSchedulerILb0ELb0ELb0ELi128EEEEEEEEEvNT_6ParamsE,"aw",@nobits
	.sectionflags	@""
	.align	16


//--------------------- .nv.shared._ZN7cutlass13device_kernelIN5flash19enable_sm80_to_sm89INS1_16FlashAttnBwdSm80INS1_25CollectiveMainloopBwdSm80ILi2ELi1EN4cute5tupleIJNS5_1CILi64EEENS7_ILi128EEENS7_ILi96EEEEEENS_6half_tEfNS_4arch4Sm80ELb0ELb1ELb0ELb0ELb1ELb0ELb0ELb0ELi2ELi2ELi4ELi2ELb1EEENS1_21CollectiveEpilogueBwdISB_SC_SE_Li256ELb0ELb0ELi2EEENS1_19SingleTileSchedulerILb0ELb0ELb0ELi128EEEEEEEEEvNT_6ParamsE --------------------------
	.section	.nv.shared._ZN7cutlass13device_kernelIN5flash19enable_sm80_to_sm89INS1_16FlashAttnBwdSm80INS1_25CollectiveMainloopBwdSm80ILi2ELi1EN4cute5tupleIJNS5_1CILi64EEENS7_ILi128EEENS7_ILi96EEEEEENS_6half_tEfNS_4arch4Sm80ELb0ELb1ELb0ELb0ELb1ELb0ELb0ELb0ELi2ELi2ELi4ELi2ELb1EEENS1_21CollectiveEpilogueBwdISB_SC_SE_Li256ELb0ELb0ELi2EEENS1_19SingleTileSchedulerILb0ELb0ELb0ELi128EEEEEEEEEvNT_6ParamsE,"aw",@nobits
	.sectionflags	@""
	.align	16


//--------------------- .nv.shared._ZN7cutlass13device_kernelIN5flash19enable_sm80_to_sm89INS1_16FlashAttnBwdSm80INS1_25CollectiveMainloopBwdSm80ILi2ELi1EN4cute5tupleIJNS5_1CILi64EEENS7_ILi128EEENS7_ILi96EEEEEENS_6half_tEfNS_4arch4Sm80ELb0ELb1ELb0ELb0ELb0ELb0ELb0ELb0ELi2ELi2ELi4ELi2ELb1EEENS1_24CollectiveEpilogueBwdGQAISB_fSE_Li256ELb0ELb0EEENS1_19SingleTileSchedulerILb0ELb0ELb0ELi128EEEEEEEEEvNT_6ParamsE --------------------------
	.section	.nv.shared._ZN7cutlass13device_kernelIN5flash19enable_sm80_to_sm89INS1_16FlashAttnBwdSm80INS1_25CollectiveMainloopBwdSm80ILi2ELi1EN4cute5tupleIJNS5_1CILi64EEENS7_ILi128EEENS7_ILi96EEEEEENS_6half_tEfNS_4arch4Sm80ELb0ELb1ELb0ELb0ELb0ELb0ELb0ELb0ELi2ELi2ELi4ELi2ELb1EEENS1_24CollectiveEpilogueBwdGQAISB_fSE_Li256ELb0ELb0EEENS1_19SingleTileSchedulerILb0ELb0ELb0ELi128EEEEEEEEEvNT_6ParamsE,"aw",@nobits
	.sectionflags	@""
	.align	16


//--------------------- .nv.shared._ZN7cutlass13device_kernelIN5flash19enable_sm80_to_sm89INS1_16FlashAttnBwdSm80INS1_25CollectiveMainloopBwdSm80ILi2ELi1EN4cute5tupleIJNS5_1CILi64EEENS7_ILi128EEENS7_ILi96EEEEEENS_6half_tEfNS_4arch4Sm80ELb0ELb1ELb0ELb0ELb1ELb0ELb0ELb0ELi2ELi2ELi4ELi2ELb1EEENS1_24CollectiveEpilogueBwdGQAISB_fSE_Li256ELb0ELb1EEENS1_19SingleTileSchedulerILb0ELb0ELb0ELi128EEEEEEEEEvNT_6ParamsE --------------------------
	.section	.nv.shared._ZN7cutlass13device_kernelIN5flash19enable_sm80_to_sm89INS1_16FlashAttnBwdSm80INS1_25CollectiveMainloopBwdSm80ILi2ELi1EN4cute5tupleIJNS5_1CILi64EEENS7_ILi128EEENS7_ILi96EEEEEENS_6half_tEfNS_4arch4Sm80ELb0ELb1ELb0ELb0ELb1ELb0ELb0ELb0ELi2ELi2ELi4ELi2ELb1EEENS1_24CollectiveEpilogueBwdGQAISB_fSE_Li256ELb0ELb1EEENS1_19SingleTileSchedulerILb0ELb0ELb0ELi128EEEEEEEEEvNT_6ParamsE,"aw",@nobits
	.sectionflags	@""
	.align	16


//--------------------- .nv.shared._ZN7cutlass13device_kernelIN5flash19enable_sm80_to_sm89INS1_16FlashAttnBwdSm80INS1_25CollectiveMainloopBwdSm80ILi2ELi1EN4cute5tupleIJNS5_1CILi64EEENS7_ILi128EEENS7_ILi96EEEEEENS_6half_tEfNS_4arch4Sm80ELb0ELb1ELb0ELb1ELb0ELb0ELb0ELb0ELi2ELi2ELi4ELi2ELb1EEENS1_21CollectiveEpilogueBwdISB_SC_SE_Li256ELb1ELb0ELi2EEENS1_19SingleTileSchedulerILb1ELb0ELb0ELi128EEEEEEEEEvNT_6ParamsE --------------------------
	.section	.nv.shared._ZN7cutlass13device_kernelIN5flash19enable_sm80_to_sm89INS1_16FlashAttnBwdSm80INS1_25CollectiveMainloopBwdSm80ILi2ELi1EN4cute5tupleIJNS5_1CILi64EEENS7_ILi128EEENS7_ILi96EEEEEENS_6half_tEfNS_4arch4Sm80ELb0ELb1ELb0ELb1ELb0ELb0ELb0ELb0ELi2ELi2ELi4ELi2ELb1EEENS1_21CollectiveEpilogueBwdISB_SC_SE_Li256ELb1ELb0ELi2EEENS1_19SingleTileSchedulerILb1ELb0ELb0ELi128EEEEEEEEEvNT_6ParamsE,"aw",@nobits
	.sectionflags	@""
	.align	16


//--------------------- .nv.shared._ZN7cutlass13device_kernelIN5flash19enable_sm80_to_sm89INS1_16FlashAttnBwdSm80INS1_25CollectiveMainloopBwdSm80ILi2ELi1EN4cute5tupleIJNS5_1CILi64EEENS7_ILi128EEENS7_ILi96EEEEEENS_6half_tEfNS_4arch4Sm80ELb0ELb1ELb0ELb1ELb1ELb0ELb0ELb0ELi2ELi2ELi4ELi2ELb1EEENS1_21CollectiveEpilogueBwdISB_SC_SE_Li256ELb1ELb0ELi2EEENS1_19SingleTileSchedulerILb1ELb0ELb0ELi128EEEEEEEEEvNT_6ParamsE --------------------------
	.section	.nv.shared._ZN7cutlass13device_kernelIN5flash19enable_sm80_to_sm89INS1_16FlashAttnBwdSm80INS1_25CollectiveMainloopBwdSm80ILi2ELi1EN4cute5tupleIJNS5_1CILi64EEENS7_ILi128EEENS7_ILi96EEEEEENS_6half_tEfNS_4arch4Sm80ELb0ELb1ELb0ELb1ELb1ELb0ELb0ELb0ELi2ELi2ELi4ELi2ELb1EEENS1_21CollectiveEpilogueBwdISB_SC_SE_Li256ELb1ELb0ELi2EEENS1_19SingleTileSchedulerILb1ELb0ELb0ELi128EEEEEEEEEvNT_6ParamsE,"aw",@nobits
	.sectionflags	@""
	.align	16


//--------------------- .nv.shared._ZN7cutlass13device_kernelIN5flash19enable_sm80_to_sm89INS1_16FlashAttnBwdSm80INS1_25CollectiveMainloopBwdSm80ILi2ELi1EN4cute5tupleIJNS5_1CILi64EEENS7_ILi128EEENS7_ILi96EEEEEENS_6half_tEfNS_4arch4Sm80ELb0ELb1ELb0ELb1ELb0ELb0ELb0ELb0ELi2ELi2ELi4ELi2ELb1EEENS1_24CollectiveEpilogueBwdGQAISB_fSE_Li256ELb1ELb0EEENS1_19SingleTileSchedulerILb1ELb0ELb0ELi128EEEEEEEEEvNT_6ParamsE --------------------------
	.section	.nv.shared._ZN7cutlass13device_kernelIN5flash19enable_sm80_to_sm89INS1_16FlashAttnBwdSm80INS1_25CollectiveMainloopBwdSm80ILi2ELi1EN4cute5tupleIJNS5_1CILi64EEENS7_ILi128EEENS7_ILi96EEEEEENS_6half_tEfNS_4arch4Sm80ELb0ELb1ELb0ELb1ELb0ELb0ELb0ELb0ELi2ELi2ELi4ELi2ELb1EEENS1_24CollectiveEpilogueBwdGQAISB_fSE_Li256ELb1ELb0EEENS1_19SingleTileSchedulerILb1ELb0ELb0ELi128EEEEEEEEEvNT_6ParamsE,"aw",@nobits
	.sectionflags	@""
	.align	16


//--------------------- .nv.shared._ZN7cutlass13device_kernelIN5flash19enable_sm80_to_sm89INS1_16FlashAttnBwdSm80INS1_25CollectiveMainloopBwdSm80ILi2ELi1EN4cute5tupleIJNS5_1CILi64EEENS7_ILi128EEENS7_ILi96EEEEEENS_6half_tEfNS_4arch4Sm80ELb0ELb1ELb0ELb1ELb1ELb0ELb0ELb0ELi2ELi2ELi4ELi2ELb1EEENS1_24CollectiveEpilogueBwdGQAISB_fSE_Li256ELb1ELb1EEENS1_19SingleTileSchedulerILb1ELb0ELb0ELi128EEEEEEEEEvNT_6ParamsE --------------------------
	.section	.nv.shared._ZN7cutlass13device_kernelIN5flash19enable_sm80_to_sm89INS1_16FlashAttnBwdSm80INS1_25CollectiveMainloopBwdSm80ILi2ELi1EN4cute5tupleIJNS5_1CILi64EEENS7_ILi128EEENS7_ILi96EEEEEENS_6half_tEfNS_4arch4Sm80ELb0ELb1ELb0ELb1ELb1ELb0ELb0ELb0ELi2ELi2ELi4ELi2ELb1EEENS1_24CollectiveEpilogueBwdGQAISB_fSE_Li256ELb1ELb1EEENS1_19SingleTileSchedulerILb1ELb0ELb0ELi128EEEEEEEEEvNT_6ParamsE,"aw",@nobits
	.sectionflags	@""
	.align	16


//--------------------- .nv.shared._ZN7cutlass13device_kernelIN5flash19enable_sm80_to_sm89INS1_16FlashAttnBwdSm80INS1_25CollectiveMainloopBwdSm80ILi2ELi1EN4cute5tupleIJNS5_1CILi64EEENS7_ILi128EEENS7_ILi96EEEEEENS_6half_tEfNS_4arch4Sm80ELb1ELb0ELb0ELb0ELb0ELb0ELb0ELb0ELi2ELi2ELi4ELi2ELb1EEENS1_21CollectiveEpilogueBwdISB_SC_SE_Li256ELb0ELb0ELi2EEENS1_25SingleTileBwdLPTSchedulerILb0ELi128ELb0EEEEEEEEEvNT_6ParamsE --------------------------
	.section	.nv.shared._ZN7cutlass13device_kernelIN5flash19enable_sm80_to_sm89INS1_16FlashAttnBwdSm80INS1_25CollectiveMainloopBwdSm80ILi2ELi1EN4cute5tupleIJNS5_1CILi64EEENS7_ILi128EEENS7_ILi96EEEEEENS_6half_tEfNS_4arch4Sm80ELb1ELb0ELb0ELb0ELb0ELb0ELb0ELb0ELi2ELi2ELi4ELi2ELb1EEENS1_21CollectiveEpilogueBwdISB_SC_SE_Li256ELb0ELb0ELi2EEENS1_25SingleTileBwdLPTSchedulerILb0ELi128ELb0EEEEEEEEEvNT_6ParamsE,"aw",@nobits
	.sectionflags	@""
	.align	16


//--------------------- .nv.shared._ZN7cutlass13device_kernelIN5flash19enable_sm80_to_sm89INS1_16FlashAttnBwdSm80INS1_25CollectiveMainloopBwdSm80ILi2ELi1EN4cute5tupleIJNS5_1CILi64EEENS7_ILi128EEENS7_ILi96EEEEEENS_6half_tEfNS_4arch4Sm80ELb1ELb0ELb0ELb0ELb1ELb0ELb0ELb0ELi2ELi2ELi4ELi2ELb1EEENS1_21CollectiveEpilogueBwdISB_SC_SE_Li256ELb0ELb0ELi2EEENS1_25SingleTileBwdLPTSchedulerILb0ELi128ELb1EEEEEEEEEvNT_6ParamsE --------------------------
	.section	.nv.shared._ZN7cutlass13device_kernelIN5flash19enable_sm80_to_sm89INS1_16FlashAttnBwdSm80INS1_25CollectiveMainloopBwdSm80ILi2ELi1EN4cute5tupleIJNS5_1CILi64EEENS7_ILi128EEENS7_ILi96EEEEEENS_6half_tEfNS_4arch4Sm80ELb1ELb0ELb0ELb0ELb1ELb0ELb0ELb0ELi2ELi2ELi4ELi2ELb1EEENS1_21CollectiveEpilogueBwdISB_SC_SE_Li256ELb0ELb0ELi2EEENS1_25SingleTileBwdLPTSchedulerILb0ELi128ELb1EEEEEEEEEvNT_6ParamsE,"aw",@nobits
	.sectionflags	@""
	.align	16


//--------------------- .nv.shared._ZN7cutlass13device_kernelIN5flash19enable_sm80_to_sm89INS1_16FlashAttnBwdSm80INS1_25CollectiveMainloopBwdSm80ILi2ELi1EN4cute5tupleIJNS5_1CILi64EEENS7_ILi128EEENS7_ILi96EEEEEENS_6half_tEfNS_4arch4Sm80ELb1ELb0ELb0ELb0ELb0ELb0ELb0ELb0ELi2ELi2ELi4ELi2ELb1EEENS1_24CollectiveEpilogueBwdGQAISB_fSE_Li256ELb0ELb0EEENS1_25SingleTileBwdLPTSchedulerILb0ELi128ELb0EEEEEEEEEvNT_6ParamsE --------------------------
	.section	.nv.shared._ZN7cutlass13device_kernelIN5flash19enable_sm80_to_sm89INS1_16FlashAttnBwdSm80INS1_25CollectiveMainloopBwdSm80ILi2ELi1EN4cute5tupleIJNS5_1CILi64EEENS7_ILi128EEENS7_ILi96EEEEEENS_6half_tEfNS_4arch4Sm80ELb1ELb0ELb0ELb0ELb0ELb0ELb0ELb0ELi2ELi2ELi4ELi2ELb1EEENS1_24CollectiveEpilogueBwdGQAISB_fSE_Li256ELb0ELb0EEENS1_25SingleTileBwdLPTSchedulerILb0ELi128ELb0EEEEEEEEEvNT_6ParamsE,"aw",@nobits
	.sectionflags	@""
	.align	16


//--------------------- .nv.shared._ZN7cutlass13device_kernelIN5flash19enable_sm80_to_sm89INS1_16FlashAttnBwdSm80INS1_25CollectiveMainloopBwdSm80ILi2ELi1EN4cute5tupleIJNS5_1CILi64EEENS7_ILi128EEENS7_ILi96EEEEEENS_6half_tEfNS_4arch4Sm80ELb1ELb0ELb0ELb0ELb1ELb0ELb0ELb0ELi2ELi2ELi4ELi2ELb1EEENS1_24CollectiveEpilogueBwdGQAISB_fSE_Li256ELb0ELb1EEENS1_25SingleTileBwdLPTSchedulerILb0ELi128ELb1EEEEEEEEEvNT_6ParamsE --------------------------
	.section	.nv.shared._ZN7cutlass13device_kernelIN5flash19enable_sm80_to_sm89INS1_16FlashAttnBwdSm80INS1_25CollectiveMainloopBwdSm80ILi2ELi1EN4cute5tupleIJNS5_1CILi64EEENS7_ILi128EEENS7_ILi96EEEEEENS_6half_tEfNS_4arch4Sm80ELb1ELb0ELb0ELb0ELb1ELb0ELb0ELb0ELi2ELi2ELi4ELi2ELb1EEENS1_24CollectiveEpilogueBwdGQAISB_fSE_Li256ELb0ELb1EEENS1_25SingleTileBwdLPTSchedulerILb0ELi128ELb1EEEEEEEEEvNT_6ParamsE,"aw",@nobits
	.sectionflags	@""
	.align	16


//--------------------- .nv.shared._ZN7cutlass13device_kernelIN5flash19enable_sm80_to_sm89INS1_16FlashAttnBwdSm80INS1_25CollectiveMainloopBwdSm80ILi2ELi1EN4cute5tupleIJNS5_1CILi64EEENS7_ILi128EEENS7_ILi96EEEEEENS_6half_tEfNS_4arch4Sm80ELb1ELb0ELb0ELb1ELb0ELb0ELb0ELb0ELi2ELi2ELi4ELi2ELb1EEENS1_21CollectiveEpilogueBwdISB_SC_SE_Li256ELb1ELb0ELi2EEENS1_25SingleTileBwdLPTSchedulerILb1ELi128ELb0EEEEEEEEEvNT_6ParamsE --------------------------
	.section	.nv.shared._ZN7cutlass13device_kernelIN5flash19enable_sm80_to_sm89INS1_16FlashAttnBwdSm80INS1_25CollectiveMainloopBwdSm80ILi2ELi1EN4cute5tupleIJNS5_1CILi64EEENS7_ILi128EEENS7_ILi96EEEEEENS_6half_tEfNS_4arch4Sm80ELb1ELb0ELb0ELb1ELb0ELb0ELb0ELb0ELi2ELi2ELi4ELi2ELb1EEENS1_21CollectiveEpilogueBwdISB_SC_SE_Li256ELb1ELb0ELi2EEENS1_25SingleTileBwdLPTSchedulerILb1ELi128ELb0EEEEEEEEEvNT_6ParamsE,"aw",@nobits
	.sectionflags	@""
	.align	16


//--------------------- .nv.shared._ZN7cutlass13device_kernelIN5flash19enable_sm80_to_sm89INS1_16FlashAttnBwdSm80INS1_25CollectiveMainloopBwdSm80ILi2ELi1EN4cute5tupleIJNS5_1CILi64EEENS7_ILi128EEENS7_ILi96EEEEEENS_6half_tEfNS_4arch4Sm80ELb1ELb0ELb0ELb1ELb1ELb0ELb0ELb0ELi2ELi2ELi4ELi2ELb1EEENS1_21CollectiveEpilogueBwdISB_SC_SE_Li256ELb1ELb0ELi2EEENS1_25SingleTileBwdLPTSchedulerILb1ELi128ELb1EEEEEEEEEvNT_6ParamsE --------------------------
	.section	.nv.shared._ZN7cutlass13device_kernelIN5flash19enable_sm80_to_sm89INS1_16FlashAttnBwdSm80INS1_25CollectiveMainloopBwdSm80ILi2ELi1EN4cute5tupleIJNS5_1CILi64EEENS7_ILi128EEENS7_ILi96EEEEEENS_6half_tEfNS_4arch4Sm80ELb1ELb0ELb0ELb1ELb1ELb0ELb0ELb0ELi2ELi2ELi4ELi2ELb1EEENS1_21CollectiveEpilogueBwdISB_SC_SE_Li256ELb1ELb0ELi2EEENS1_25SingleTileBwdLPTSchedulerILb1ELi128ELb1EEEEEEEEEvNT_6ParamsE,"aw",@nobits
	.sectionflags	@""
	.align	16


//--------------------- .nv.shared._ZN7cutlass13device_kernelIN5flash19enable_sm80_to_sm89INS1_16FlashAttnBwdSm80INS1_25CollectiveMainloopBwdSm80ILi2ELi1EN4cute5tupleIJNS5_1CILi64EEENS7_ILi128EEENS7_ILi96EEEEEENS_6half_tEfNS_4arch4Sm80ELb1ELb0ELb0ELb1ELb0ELb0ELb0ELb0ELi2ELi2ELi4ELi2ELb1EEENS1_24CollectiveEpilogueBwdGQAISB_fSE_Li256ELb1ELb0EEENS1_25SingleTileBwdLPTSchedulerILb1ELi128ELb0EEEEEEEEEvNT_6ParamsE --------------------------
	.section	.nv.shared._ZN7cutlass13device_kernelIN5flash19enable_sm80_to_sm89INS1_16FlashAttnBwdSm80INS1_25CollectiveMainloopBwdSm80ILi2ELi1EN4cute5tupleIJNS5_1CILi64EEENS7_ILi128EEENS7_ILi96EEEEEENS_6half_tEfNS_4arch4Sm80ELb1ELb0ELb0ELb1ELb0ELb0ELb0ELb0ELi2ELi2ELi4ELi2ELb1EEENS1_24CollectiveEpilogueBwdGQAISB_fSE_Li256ELb1ELb0EEENS1_25SingleTileBwdLPTSchedulerILb1ELi128ELb0EEEEEEEEEvNT_6ParamsE,"aw",@nobits
	.sectionflags	@""
	.align	16


//--------------------- .nv.shared._ZN7cutlass13device_kernelIN5flash19enable_sm80_to_sm89INS1_16FlashAttnBwdSm80INS1_25CollectiveMainloopBwdSm80ILi2ELi1EN4cute5tupleIJNS5_1CILi64EEENS7_ILi128EEENS7_ILi96EEEEEENS_6half_tEfNS_4arch4Sm80ELb1ELb0ELb0ELb1ELb1ELb0ELb0ELb0ELi2ELi2ELi4ELi2ELb1EEENS1_24CollectiveEpilogueBwdGQAISB_fSE_Li256ELb1ELb1EEENS1_25SingleTileBwdLPTSchedulerILb1ELi128ELb1EEEEEEEEEvNT_6ParamsE --------------------------
	.section	.nv.shared._ZN7cutlass13device_kernelIN5flash19enable_sm80_to_sm89INS1_16FlashAttnBwdSm80INS1_25CollectiveMainloopBwdSm80ILi2ELi1EN4cute5tupleIJNS5_1CILi64EEENS7_ILi128EEENS7_ILi96EEEEEENS_6half_tEfNS_4arch4Sm80ELb1ELb0ELb0ELb1ELb1ELb0ELb0ELb0ELi2ELi2ELi4ELi2ELb1EEENS1_24CollectiveEpilogueBwdGQAISB_fSE_Li256ELb1ELb1EEENS1_25SingleTileBwdLPTSchedulerILb1ELi128ELb1EEEEEEEEEvNT_6ParamsE,"aw",@nobits
	.sectionflags	@""
	.align	16


//--------------------- .nv.shared._ZN7cutlass13device_kernelIN5flash19enable_sm80_to_sm89INS1_16FlashAttnBwdSm80INS1_25CollectiveMainloopBwdSm80ILi2ELi2EN4cute5tupleIJNS5_1CILi64EEENS7_ILi128EEENS7_ILi96EEEEEENS_6half_tEfNS_4arch4Sm80ELb0ELb0ELb0ELb0ELb0ELb0ELb0ELb0ELi2ELi2ELi4ELi2ELb0EEENS1_21CollectiveEpilogueBwdISB_SC_SE_Li256ELb0ELb0ELi2EEENS1_19SingleTileSchedulerILb0ELb0ELb0ELi128EEEEEEEEEvNT_6ParamsE --------------------------
	.section	.nv.shared._ZN7cutlass13device_kernelIN5flash19enable_sm80_to_sm89INS1_16FlashAttnBwdSm80INS1_25CollectiveMainloopBwdSm80ILi2ELi2EN4cute5tupleIJNS5_1CILi64EEENS7_ILi128EEENS7_ILi96EEEEEENS_6half_tEfNS_4arch4Sm80ELb0ELb0ELb0ELb0ELb0ELb0ELb0ELb0ELi2ELi2ELi4ELi2ELb0EEENS1_21CollectiveEpilogueBwdISB_SC_SE_Li256ELb0ELb0ELi2EEENS1_19SingleTileSchedulerILb0ELb0ELb0ELi128EEEEEEEEEvNT_6ParamsE,"aw",@nobits
	.sectionflags	@""
	.align	16


//--------------------- .nv.shared._ZN7cutlass13device_kernelIN5flash19enable_sm80_to_sm89INS1_16FlashAttnBwdSm80INS1_25CollectiveMainloopBwdSm80ILi2ELi2EN4cute5tupleIJNS5_1CILi64EEENS7_ILi128EEENS7_ILi96EEEEEENS_6half_tEfNS_4arch4Sm80ELb0ELb0ELb0ELb0ELb1ELb0ELb0ELb0ELi2ELi2ELi4ELi2ELb0EEENS1_21CollectiveEpilogueBwdISB_SC_SE_Li256ELb0ELb0ELi2EEENS1_19SingleTileSchedulerILb0ELb0ELb0ELi128EEEEEEEEEvNT_6ParamsE --------------------------
	.section	.nv.shared._ZN7cutlass13device_kernelIN5flash19enable_sm80_to_sm89INS1_16FlashAttnBwdSm80INS1_25CollectiveMainloopBwdSm80ILi2ELi2EN4cute5tupleIJNS5_1CILi64EEENS7_ILi128EEENS7_ILi96EEEEEENS_6half_tEfNS_4arch4Sm80ELb0ELb0ELb0ELb0ELb1ELb0ELb0ELb0ELi2ELi2ELi4ELi2ELb0EEENS1_21CollectiveEpilogueBwdISB_SC_SE_Li256ELb0ELb0ELi2EEENS1_19SingleTileSchedulerILb0ELb0ELb0ELi128EEEEEEEEEvNT_6ParamsE,"aw",@nobits
	.sectionflags	@""
	.align	16


//--------------------- .nv.shared._ZN7cutlass13device_kernelIN5flash19enable_sm80_to_sm89INS1_16FlashAttnBwdSm80INS1_25CollectiveMainloopBwdSm80ILi2ELi2EN4cute5tupleIJNS5_1CILi64EEENS7_ILi128EEENS7_ILi96EEEEEENS_6half_tEfNS_4arch4Sm80ELb0ELb0ELb0ELb0ELb0ELb0ELb0ELb0ELi2ELi2ELi4ELi2ELb0EEENS1_24CollectiveEpilogueBwdGQAISB_fSE_Li256ELb0ELb0EEENS1_19SingleTileSchedulerILb0ELb0ELb0ELi128EEEEEEEEEvNT_6ParamsE --------------------------
	.section	.nv.shared._ZN7cutlass13device_kernelIN5flash19enable_sm80_to_sm89INS1_16FlashAttnBwdSm80INS1_25CollectiveMainloopBwdSm80ILi2ELi2EN4cute5tupleIJNS5_1CILi64EEENS7_ILi128EEENS7_ILi96EEEEEENS_6half_tEfNS_4arch4Sm80ELb0ELb0ELb0ELb0ELb0ELb0ELb0ELb0ELi2ELi2ELi4ELi2ELb0EEENS1_24CollectiveEpilogueBwdGQAISB_fSE_Li256ELb0ELb0EEENS1_19SingleTileSchedulerILb0ELb0ELb0ELi128EEEEEEEEEvNT_6ParamsE,"aw",@nobits
	.sectionflags	@""
	.align	16


//--------------------- .nv.shared._ZN7cutlass13device_kernelIN5flash19enable_sm80_to_sm89INS1_16FlashAttnBwdSm80INS1_25CollectiveMainloopBwdSm80ILi2ELi2EN4cute5tupleIJNS5_1CILi64EEENS7_ILi128EEENS7_ILi96EEEEEENS_6half_tEfNS_4arch4Sm80ELb0ELb0ELb0ELb0ELb1ELb0ELb0ELb0ELi2ELi2ELi4ELi2ELb0EEENS1_24CollectiveEpilogueBwdGQAISB_fSE_Li256ELb0ELb1EEENS1_19SingleTileSchedulerILb0ELb0ELb0ELi128EEEEEEEEEvNT_6ParamsE --------------------------
	.section	.nv.shared._ZN7cutlass13device_kernelIN5flash19enable_sm80_to_sm89INS1_16FlashAttnBwdSm80INS1_25CollectiveMainloopBwdSm80ILi2ELi2EN4cute5tupleIJNS5_1CILi64EEENS7_ILi128EEENS7_ILi96EEEEEENS_6half_tEfNS_4arch4Sm80ELb0ELb0ELb0ELb0ELb1ELb0ELb0ELb0ELi2ELi2ELi4ELi2ELb0EEENS1_24CollectiveEpilogueBwdGQAISB_fSE_Li256ELb0ELb1EEENS1_19SingleTileSchedulerILb0ELb0ELb0ELi128EEEEEEEEEvNT_6ParamsE,"aw",@nobits
	.sectionflags	@""
	.align	16


//--------------------- .nv.shared._ZN7cutlass13device_kernelIN5flash19enable_sm80_to_sm89INS1_16FlashAttnBwdSm80INS1_25CollectiveMainloopBwdSm80ILi2ELi2EN4cute5tupleIJNS5_1CILi64EEENS7_ILi128EEENS7_ILi96EEEEEENS_6half_tEfNS_4arch4Sm80ELb0ELb0ELb0ELb1ELb0ELb0ELb0ELb0ELi2ELi2ELi4ELi2ELb0EEENS1_21CollectiveEpilogueBwdISB_SC_SE_Li256ELb1ELb0ELi2EEENS1_19SingleTileSchedulerILb1ELb0ELb0ELi128EEEEEEEEEvNT_6ParamsE --------------------------
	.section	.nv.shared._ZN7cutlass13device_kernelIN5flash19enable_sm80_to_sm89INS1_16FlashAttnBwdSm80INS1_25CollectiveMainloopBwdSm80ILi2ELi2EN4cute5tupleIJNS5_1CILi64EEENS7_ILi128EEENS7_ILi96EEEEEENS_6half_tEfNS_4arch4Sm80ELb0ELb0ELb0ELb1ELb0ELb0ELb0ELb0ELi2ELi2ELi4ELi2ELb0EEENS1_21CollectiveEpilogueBwdISB_SC_SE_Li256ELb1ELb0ELi2EEENS1_19SingleTileSchedulerILb1ELb0ELb0ELi128EEEEEEEEEvNT_6ParamsE,"aw",@nobits
	.sectionflags	@""
	.align	16


//--------------------- .nv.shared._ZN7cutlass13device_kernelIN5flash19enable_sm80_to_sm89INS1_16FlashAttnBwdSm80INS1_25CollectiveMainloopBwdSm80ILi2ELi2EN4cute5tupleIJNS5_1CILi64EEENS7_ILi128EEENS7_ILi96EEEEEENS_6half_tEfNS_4arch4Sm80ELb0ELb0ELb0ELb1ELb1ELb0ELb0ELb0ELi2ELi2ELi4ELi2ELb0EEENS1_21CollectiveEpilogueBwdISB_SC_SE_Li256ELb1ELb0ELi2EEENS1_19SingleTileSchedulerILb1ELb0ELb0ELi128EEEEEEEEEvNT_6ParamsE --------------------------
	.section	.nv.shared._ZN7cutlass13device_kernelIN5flash19enable_sm80_to_sm89INS1_16FlashAttnBwdSm80INS1_25CollectiveMainloopBwdSm80ILi2ELi2EN4cute5tupleIJNS5_1CILi64EEENS7_ILi128EEENS7_ILi96EEEEEENS_6half_tEfNS_4arch4Sm80ELb0ELb0ELb0ELb1ELb1ELb0ELb0ELb0ELi2ELi2ELi4ELi2ELb0EEENS1_21CollectiveEpilogueBwdISB_SC_SE_Li256ELb1ELb0ELi2EEENS1_19SingleTileSchedulerILb1ELb0ELb0ELi128EEEEEEEEEvNT_6ParamsE,"aw",@nobits
	.sectionflags	@""
	.align	16


//--------------------- .nv.shared._ZN7cutlass13device_kernelIN5flash19enable_sm80_to_sm89INS1_16FlashAttnBwdSm80INS1_25CollectiveMainloopBwdSm80ILi2ELi2EN4cute5tupleIJNS5_1CILi64EEENS7_ILi128EEENS7_ILi96EEEEEENS_6half_tEfNS_4arch4Sm80ELb0ELb0ELb0ELb1ELb0ELb0ELb0ELb0ELi2ELi2ELi4ELi2ELb0EEENS1_24CollectiveEpilogueBwdGQAISB_fSE_Li256ELb1ELb0EEENS1_19SingleTileSchedulerILb1ELb0ELb0ELi128EEEEEEEEEvNT_6ParamsE --------------------------
	.section	.nv.shared._ZN7cutlass13device_kernelIN5flash19enable_sm80_to_sm89INS1_16FlashAttnBwdSm80INS1_25CollectiveMainloopBwdSm80ILi2ELi2EN4cute5tupleIJNS5_1CILi64EEENS7_ILi128EEENS7_ILi96EEEEEENS_6half_tEfNS_4arch4Sm80ELb0ELb0ELb0ELb1ELb0ELb0ELb0ELb0ELi2ELi2ELi4ELi2ELb0EEENS1_24CollectiveEpilogueBwdGQAISB_fSE_Li256ELb1ELb0EEENS1_19SingleTileSchedulerILb1ELb0ELb0ELi128EEEEEEEEEvNT_6ParamsE,"aw",@nobits
	.sectionflags	@""
	.align	16


//--------------------- .nv.shared._ZN7cutlass13device_kernelIN5flash19enable_sm80_to_sm89INS1_16FlashAttnBwdSm80INS1_25CollectiveMainloopBwdSm80ILi2ELi2EN4cute5tupleIJNS5_1CILi64EEENS7_ILi128EEENS7_ILi96EEEEEENS_6half_tEfNS_4arch4Sm80ELb0ELb0ELb0ELb1ELb1ELb0ELb0ELb0ELi2ELi2ELi4ELi2ELb0EEENS1_24CollectiveEpilogueBwdGQAISB_fSE_Li256ELb1ELb1EEENS1_19SingleTileSchedulerILb1ELb0ELb0ELi128EEEEEEEEEvNT_6ParamsE --------------------------
	.section	.nv.shared._ZN7cutlass13device_kernelIN5flash19enable_sm80_to_sm89INS1_16FlashAttnBwdSm80INS1_25CollectiveMainloopBwdSm80ILi2ELi2EN4cute5tupleIJNS5_1CILi64EEENS7_ILi128EEENS7_ILi96EEEEEENS_6half_tEfNS_4arch4Sm80ELb0ELb0ELb0ELb1ELb1ELb0ELb0ELb0ELi2ELi2ELi4ELi2ELb0EEENS1_24CollectiveEpilogueBwdGQAISB_fSE_Li256ELb1ELb1EEENS1_19SingleTileSchedulerILb1ELb0ELb0ELi128EEEEEEEEEvNT_6ParamsE,"aw",@nobits
	.sectionflags	@""
	.align	16


//--------------------- .nv.shared._ZN7cutlass13device_kernelIN5flash19enable_sm80_to_sm89INS1_16FlashAttnBwdSm80INS1_25CollectiveMainloopBwdSm80ILi2ELi2EN4cute5tupleIJNS5_1CILi64EEENS7_ILi128EEENS7_ILi96EEEEEENS_6half_tEfNS_4arch4Sm80ELb0ELb1ELb0ELb0ELb0ELb0ELb0ELb0ELi2ELi2ELi4ELi2ELb0EEENS1_21CollectiveEpilogueBwdISB_SC_SE_Li256ELb0ELb0ELi2EEENS1_19SingleTileSchedulerILb0ELb0ELb0ELi128EEEEEEEEEvNT_6ParamsE --------------------------
	.section	.nv.shared._ZN7cutlass13device_kernelIN5flash19enable_sm80_to_sm89INS1_16FlashAttnBwdSm80INS1_25CollectiveMainloopBwdSm80ILi2ELi2EN4cute5tupleIJNS5_1CILi64EEENS7_ILi128EEENS7_ILi96EEEEEENS_6half_tEfNS_4arch4Sm80ELb0ELb1ELb0ELb0ELb0ELb0ELb0ELb0ELi2ELi2ELi4ELi2ELb0EEENS1_21CollectiveEpilogueBwdISB_SC_SE_Li256ELb0ELb0ELi2EEENS1_19SingleTileSchedulerILb0ELb0ELb0ELi128EEEEEEEEEvNT_6ParamsE,"aw",@nobits
	.sectionflags	@""
	.align	16


//--------------------- .nv.shared._ZN7cutlass13device_kernelIN5flash19enable_sm80_to_sm89INS1_16FlashAttnBwdSm80INS1_25CollectiveMainloopBwdSm80ILi2ELi2EN4cute5tupleIJNS5_1CILi64EEENS7_ILi128EEENS7_ILi96EEEEEENS_6half_tEfNS_4arch4Sm80ELb0ELb1ELb0ELb0ELb1ELb0ELb0ELb0ELi2ELi2ELi4ELi2ELb0EEENS1_21CollectiveEpilogueBwdISB_SC_SE_Li256ELb0ELb0ELi2EEENS1_19SingleTileSchedulerILb0ELb0ELb0ELi128EEEEEEEEEvNT_6ParamsE --------------------------
	.section	.nv.shared._ZN7cutlass13device_kernelIN5flash19enable_sm80_to_sm89INS1_16FlashAttnBwdSm80INS1_25CollectiveMainloopBwdSm80ILi2ELi2EN4cute5tupleIJNS5_1CILi64EEENS7_ILi128EEENS7_ILi96EEEEEENS_6half_tEfNS_4arch4Sm80ELb0ELb1ELb0ELb0ELb1ELb0ELb0ELb0ELi2ELi2ELi4ELi2ELb0EEENS1_21CollectiveEpilogueBwdISB_SC_SE_Li256ELb0ELb0ELi2EEENS1_19SingleTileSchedulerILb0ELb0ELb0ELi128EEEEEEEEEvNT_6ParamsE,"aw",@nobits
	.sectionflags	@""
	.align	16


//--------------------- .nv.shared._ZN7cutlass13device_kernelIN5flash19enable_sm80_to_sm89INS1_16FlashAttnBwdSm80INS1_25CollectiveMainloopBwdSm80ILi2ELi2EN4cute5tupleIJNS5_1CILi64EEENS7_ILi128EEENS7_ILi96EEEEEENS_6half_tEfNS_4arch4Sm80ELb0ELb1ELb0ELb0ELb0ELb0ELb0ELb0ELi2ELi2ELi4ELi2ELb0EEENS1_24CollectiveEpilogueBwdGQAISB_fSE_Li256ELb0ELb0EEENS1_19SingleTileSchedulerILb0ELb0ELb0ELi128EEEEEEEEEvNT_6ParamsE --------------------------
	.section	.nv.shared._ZN7cutlass13device_kernelIN5flash19enable_sm80_to_sm89INS1_16FlashAttnBwdSm80INS1_25CollectiveMainloopBwdSm80ILi2ELi2EN4cute5tupleIJNS5_1CILi64EEENS7_ILi128EEENS7_ILi96EEEEEENS_6half_tEfNS_4arch4Sm80ELb0ELb1ELb0ELb0ELb0ELb0ELb0ELb0ELi2ELi2ELi4ELi2ELb0EEENS1_24CollectiveEpilogueBwdGQAISB_fSE_Li256ELb0ELb0EEENS1_19SingleTileSchedulerILb0ELb0ELb0ELi128EEEEEEEEEvNT_6ParamsE,"aw",@nobits
	.sectionflags	@""
	.align	16


//--------------------- .nv.shared._ZN7cutlass13device_kernelIN5flash19enable_sm80_to_sm89INS1_16FlashAttnBwdSm80INS1_25CollectiveMainloopBwdSm80ILi2ELi2EN4cute5tupleIJNS5_1CILi64EEENS7_ILi128EEENS7_ILi96EEEEEENS_6half_tEfNS_4arch4Sm80ELb0ELb1ELb0ELb0ELb1ELb0ELb0ELb0ELi2ELi2ELi4ELi2ELb0EEENS1_24CollectiveEpilogueBwdGQAISB_fSE_Li256ELb0ELb1EEENS1_19SingleTileSchedulerILb0ELb0ELb0ELi128EEEEEEEEEvNT_6ParamsE --------------------------
	.section	.nv.shared._ZN7cutlass13device_kernelIN5flash19enable_sm80_to_sm89INS1_16FlashAttnBwdSm80INS1_25CollectiveMainloopBwdSm80ILi2ELi2EN4cute5tupleIJNS5_1CILi64EEENS7_ILi128EEENS7_ILi96EEEEEENS_6half_tEfNS_4arch4Sm80ELb0ELb1ELb0ELb0ELb1ELb0ELb0ELb0ELi2ELi2ELi4ELi2ELb0EEENS1_24CollectiveEpilogueBwdGQAISB_fSE_Li256ELb0ELb1EEENS1_19SingleTileSchedulerILb0ELb0ELb0ELi128EEEEEEEEEvNT_6ParamsE,"aw",@nobits
	.sectionflags	@""
	.align	16


//--------------------- .nv.shared._ZN7cutlass13device_kernelIN5flash19enable_sm80_to_sm89INS1_16FlashAttnBwdSm80INS1_25CollectiveMainloopBwdSm80ILi2ELi2EN4cute5tupleIJNS5_1CILi64EEENS7_ILi128EEENS7_ILi96EEEEEENS_6half_tEfNS_4arch4Sm80ELb0ELb1ELb0ELb1ELb0ELb0ELb0ELb0ELi2ELi2ELi4ELi2ELb0EEENS1_21CollectiveEpilogueBwdISB_SC_SE_Li256ELb1ELb0ELi2EEENS1_19SingleTileSchedulerILb1ELb0ELb0ELi128EEEEEEEEEvNT_6ParamsE --------------------------
	.section	.nv.shared._ZN7cutlass13device_kernelIN5flash19enable_sm80_to_sm89INS1_16FlashAttnBwdSm80INS1_25CollectiveMainloopBwdSm80ILi2ELi2EN4cute5tupleIJNS5_1CILi64EEENS7_ILi128EEENS7_ILi96EEEEEENS_6half_tEfNS_4arch4Sm80ELb0ELb1ELb0ELb1ELb0ELb0ELb0ELb0ELi2ELi2ELi4ELi2ELb0EEENS1_21CollectiveEpilogueBwdISB_SC_SE_Li256ELb1ELb0ELi2EEENS1_19SingleTileSchedulerILb1ELb0ELb0ELi128EEEEEEEEEvNT_6ParamsE,"aw",@nobits
	.sectionflags	@""
	.align	16


//--------------------- .nv.shared._ZN7cutlass13device_kernelIN5flash19enable_sm80_to_sm89INS1_16FlashAttnBwdSm80INS1_25CollectiveMainloopBwdSm80ILi2ELi2EN4cute5tupleIJNS5_1CILi64EEENS7_ILi128EEENS7_ILi96EEEEEENS_6half_tEfNS_4arch4Sm80ELb0ELb1ELb0ELb1ELb1ELb0ELb0ELb0ELi2ELi2ELi4ELi2ELb0EEENS1_21CollectiveEpilogueBwdISB_SC_SE_Li256ELb1ELb0ELi2EEENS1_19SingleTileSchedulerILb1ELb0ELb0ELi128EEEEEEEEEvNT_6ParamsE --------------------------
	.section	.nv.shared._ZN7cutlass13device_kernelIN5flash19enable_sm80_to_sm89INS1_16FlashAttnBwdSm80INS1_25CollectiveMainloopBwdSm80ILi2ELi2EN4cute5tupleIJNS5_1CILi64EEENS7_ILi128EEENS7_ILi96EEEEEENS_6half_tEfNS_4arch4Sm80ELb0ELb1ELb0ELb1ELb1ELb0ELb0ELb0ELi2ELi2ELi4ELi2ELb0EEENS1_21CollectiveEpilogueBwdISB_SC_SE_Li256ELb1ELb0ELi2EEENS1_19SingleTileSchedulerILb1ELb0ELb0ELi128EEEEEEEEEvNT_6ParamsE,"aw",@nobits
	.sectionflags	@""
	.align	16


//--------------------- .nv.shared._ZN7cutlass13device_kernelIN5flash19enable_sm80_to_sm89INS1_16FlashAttnBwdSm80INS1_25CollectiveMainloopBwdSm80ILi2ELi2EN4cute5tupleIJNS5_1CILi64EEENS7_ILi128EEENS7_ILi96EEEEEENS_6half_tEfNS_4arch4Sm80ELb0ELb1ELb0ELb1ELb0ELb0ELb0ELb0ELi2ELi2ELi4ELi2ELb0EEENS1_24CollectiveEpilogueBwdGQAISB_fSE_Li256ELb1ELb0EEENS1_19SingleTileSchedulerILb1ELb0ELb0ELi128EEEEEEEEEvNT_6ParamsE --------------------------
	.section	.nv.shared._ZN7cutlass13device_kernelIN5flash19enable_sm80_to_sm89INS1_16FlashAttnBwdSm80INS1_25CollectiveMainloopBwdSm80ILi2ELi2EN4cute5tupleIJNS5_1CILi64EEENS7_ILi128EEENS7_ILi96EEEEEENS_6half_tEfNS_4arch4Sm80ELb0ELb1ELb0ELb1ELb0ELb0ELb0ELb0ELi2ELi2ELi4ELi2ELb0EEENS1_24CollectiveEpilogueBwdGQAISB_fSE_Li256ELb1ELb0EEENS1_19SingleTileSchedulerILb1ELb0ELb0ELi128EEEEEEEEEvNT_6ParamsE,"aw",@nobits
	.sectionflags	@""
	.align	16


//--------------------- .nv.shared._ZN7cutlass13device_kernelIN5flash19enable_sm80_to_sm89INS1_16FlashAttnBwdSm80INS1_25CollectiveMainloopBwdSm80ILi2ELi2EN4cute5tupleIJNS5_1CILi64EEENS7_ILi128EEENS7_ILi96EEEEEENS_6half_tEfNS_4arch4Sm80ELb0ELb1ELb0ELb1ELb1ELb0ELb0ELb0ELi2ELi2ELi4ELi2ELb0EEENS1_24CollectiveEpilogueBwdGQAISB_fSE_Li256ELb1ELb1EEENS1_19SingleTileSchedulerILb1ELb0ELb0ELi128EEEEEEEEEvNT_6ParamsE --------------------------
	.section	.nv.shared._ZN7cutlass13device_kernelIN5flash19enable_sm80_to_sm89INS1_16FlashAttnBwdSm80INS1_25CollectiveMainloopBwdSm80ILi2ELi2EN4cute5tupleIJNS5_1CILi64EEENS7_ILi128EEENS7_ILi96EEEEEENS_6half_tEfNS_4arch4Sm80ELb0ELb1ELb0ELb1ELb1ELb0ELb0ELb0ELi2ELi2ELi4ELi2ELb0EEENS1_24CollectiveEpilogueBwdGQAISB_fSE_Li256ELb1ELb1EEENS1_19SingleTileSchedulerILb1ELb0ELb0ELi128EEEEEEEEEvNT_6ParamsE,"aw",@nobits
	.sectionflags	@""
	.align	16


//--------------------- .nv.shared._ZN7cutlass13device_kernelIN5flash19enable_sm80_to_sm89INS1_16FlashAttnBwdSm80INS1_25CollectiveMainloopBwdSm80ILi2ELi2EN4cute5tupleIJNS5_1CILi64EEENS7_ILi128EEENS7_ILi96EEEEEENS_6half_tEfNS_4arch4Sm80ELb1ELb0ELb0ELb0ELb0ELb0ELb0ELb0ELi2ELi2ELi4ELi2ELb0EEENS1_21CollectiveEpilogueBwdISB_SC_SE_Li256ELb0ELb0ELi2EEENS1_25SingleTileBwdLPTSchedulerILb0ELi128ELb0EEEEEEEEEvNT_6ParamsE --------------------------
	.section	.nv.shared._ZN7cutlass13device_kernelIN5flash19enable_sm80_to_sm89INS1_16FlashAttnBwdSm80INS1_25CollectiveMainloopBwdSm80ILi2ELi2EN4cute5tupleIJNS5_1CILi64EEENS7_ILi128EEENS7_ILi96EEEEEENS_6half_tEfNS_4arch4Sm80ELb1ELb0ELb0ELb0ELb0ELb0ELb0ELb0ELi2ELi2ELi4ELi2ELb0EEENS1_21CollectiveEpilogueBwdISB_SC_SE_Li256ELb0ELb0ELi2EEENS1_25SingleTileBwdLPTSchedulerILb0ELi128ELb0EEEEEEEEEvNT_6ParamsE,"aw",@nobits
	.sectionflags	@""
	.align	16


//--------------------- .nv.shared._ZN7cutlass13device_kernelIN5flash19enable_sm80_to_sm89INS1_16FlashAttnBwdSm80INS1_25CollectiveMainloopBwdSm80ILi2ELi2EN4cute5tupleIJNS5_1CILi64EEENS7_ILi128EEENS7_ILi96EEEEEENS_6half_tEfNS_4arch4Sm80ELb1ELb0ELb0ELb0ELb1ELb0ELb0ELb0ELi2ELi2ELi4ELi2ELb0EEENS1_21CollectiveEpilogueBwdISB_SC_SE_Li256ELb0ELb0ELi2EEENS1_25SingleTileBwdLPTSchedulerILb0ELi128ELb1EEEEEEEEEvNT_6ParamsE --------------------------
	.section	.nv.shared._ZN7cutlass13device_kernelIN5flash19enable_sm80_to_sm89INS1_16FlashAttnBwdSm80INS1_25CollectiveMainloopBwdSm80ILi2ELi2EN4cute5tupleIJNS5_1CILi64EEENS7_ILi128EEENS7_ILi96EEEEEENS_6half_tEfNS_4arch4Sm80ELb1ELb0ELb0ELb0ELb1ELb0ELb0ELb0ELi2ELi2ELi4ELi2ELb0EEENS1_21CollectiveEpilogueBwdISB_SC_SE_Li256ELb0ELb0ELi2EEENS1_25SingleTileBwdLPTSchedulerILb0ELi128ELb1EEEEEEEEEvNT_6ParamsE,"aw",@nobits
	.sectionflags	@""
	.align	16


//--------------------- .nv.shared._ZN7cutlass13device_kernelIN5flash19enable_sm80_to_sm89INS1_16FlashAttnBwdSm80INS1_25CollectiveMainloopBwdSm80ILi2ELi2EN4cute5tupleIJNS5_1CILi64EEENS7_ILi128EEENS7_ILi96EEEEEENS_6half_tEfNS_4arch4Sm80ELb1ELb0ELb0ELb0ELb0ELb0ELb0ELb0ELi2ELi2ELi4ELi2ELb0EEENS1_24CollectiveEpilogueBwdGQAISB_fSE_Li256ELb0ELb0EEENS1_25SingleTileBwdLPTSchedulerILb0ELi128ELb0EEEEEEEEEvNT_6ParamsE --------------------------
	.section	.nv.shared._ZN7cutlass13device_kernelIN5flash19enable_sm80_to_sm89INS1_16FlashAttnBwdSm80INS1_25CollectiveMainloopBwdSm80ILi2ELi2EN4cute5tupleIJNS5_1CILi64EEENS7_ILi128EEENS7_ILi96EEEEEENS_6half_tEfNS_4arch4Sm80ELb1ELb0ELb0ELb0ELb0ELb0ELb0ELb0ELi2ELi2ELi4ELi2ELb0EEENS1_24CollectiveEpilogueBwdGQAISB_fSE_Li256ELb0ELb0EEENS1_25SingleTileBwdLPTSchedulerILb0ELi128ELb0EEEEEEEEEvNT_6ParamsE,"aw",@nobits
	.sectionflags	@""
	.align	16


//--------------------- .nv.shared._ZN7cutlass13device_kernelIN5flash19enable_sm80_to_sm89INS1_16FlashAttnBwdSm80INS1_25CollectiveMainloopBwdSm80ILi2ELi2EN4cute5tupleIJNS5_1CILi64EEENS7_ILi128EEENS7_ILi96EEEEEENS_6half_tEfNS_4arch4Sm80ELb1ELb0ELb0ELb0ELb1ELb0ELb0ELb0ELi2ELi2ELi4ELi2ELb0EEENS1_24CollectiveEpilogueBwdGQAISB_fSE_Li256ELb0ELb1EEENS1_25SingleTileBwdLPTSchedulerILb0ELi128ELb1EEEEEEEEEvNT_6ParamsE --------------------------
	.section	.nv.shared._ZN7cutlass13device_kernelIN5flash19enable_sm80_to_sm89INS1_16FlashAttnBwdSm80INS1_25CollectiveMainloopBwdSm80ILi2ELi2EN4cute5tupleIJNS5_1CILi64EEENS7_ILi128EEENS7_ILi96EEEEEENS_6half_tEfNS_4arch4Sm80ELb1ELb0ELb0ELb0ELb1ELb0ELb0ELb0ELi2ELi2ELi4ELi2ELb0EEENS1_24CollectiveEpilogueBwdGQAISB_fSE_Li256ELb0ELb1EEENS1_25SingleTileBwdLPTSchedulerILb0ELi128ELb1EEEEEEEEEvNT_6ParamsE,"aw",@nobits
	.sectionflags	@""
	.align	16


//--------------------- .nv.shared._ZN7cutlass13device_kernelIN5flash22FlashAttnBwdPreprocessIN4cute5tupleIJNS3_1CILi64EEENS5_ILi96EEEEEENS_6half_tEfNS_4arch4Sm80ELb1ELb0EEEEEvNT_6ParamsE --------------------------
	.section	.nv.shared._ZN7cutlass13device_kernelIN5flash22FlashAttnBwdPreprocessIN4cute5tupleIJNS3_1CILi64EEENS5_ILi96EEEEEENS_6half_tEfNS_4arch4Sm80ELb1ELb0EEEEEvNT_6ParamsE,"aw",@nobits
	.sectionflags	@""
	.align	16


//--------------------- .nv.shared._ZN7cutlass13device_kernelIN5flash19enable_sm80_to_sm89INS1_16FlashAttnBwdSm80INS1_25CollectiveMainloopBwdSm80ILi2ELi2EN4cute5tupleIJNS5_1CILi64EEENS7_ILi128EEENS7_ILi96EEEEEENS_6half_tEfNS_4arch4Sm80ELb1ELb0ELb0ELb1ELb0ELb0ELb0ELb0ELi2ELi2ELi4ELi2ELb0EEENS1_21CollectiveEpilogueBwdISB_SC_SE_Li256ELb1ELb0ELi2EEENS1_25SingleTileBwdLPTSchedulerILb1ELi128ELb0EEEEEEEEEvNT_6ParamsE --------------------------
	.section	.nv.shared._ZN7cutlass13device_kernelIN5flash19enable_sm80_to_sm89INS1_16FlashAttnBwdSm80INS1_25CollectiveMainloopBwdSm80ILi2ELi2EN4cute5tupleIJNS5_1CILi64EEENS7_ILi128EEENS7_ILi96EEEEEENS_6half_tEfNS_4arch4Sm80ELb1ELb0ELb0ELb1ELb0ELb0ELb0ELb0ELi2ELi2ELi4ELi2ELb0EEENS1_21CollectiveEpilogueBwdISB_SC_SE_Li256ELb1ELb0ELi2EEENS1_25SingleTileBwdLPTSchedulerILb1ELi128ELb0EEEEEEEEEvNT_6ParamsE,"aw",@nobits
	.sectionflags	@""
	.align	16


//--------------------- .nv.shared._ZN7cutlass13device_kernelIN5flash19enable_sm80_to_sm89INS1_16FlashAttnBwdSm80INS1_25CollectiveMainloopBwdSm80ILi2ELi2EN4cute5tupleIJNS5_1CILi64EEENS7_ILi128EEENS7_ILi96EEEEEENS_6half_tEfNS_4arch4Sm80ELb1ELb0ELb0ELb1ELb1ELb0ELb0ELb0ELi2ELi2ELi4ELi2ELb0EEENS1_21CollectiveEpilogueBwdISB_SC_SE_Li256ELb1ELb0ELi2EEENS1_25SingleTileBwdLPTSchedulerILb1ELi128ELb1EEEEEEEEEvNT_6ParamsE --------------------------
	.section	.nv.shared._ZN7cutlass13device_kernelIN5flash19enable_sm80_to_sm89INS1_16FlashAttnBwdSm80INS1_25CollectiveMainloopBwdSm80ILi2ELi2EN4cute5tupleIJNS5_1CILi64EEENS7_ILi128EEENS7_ILi96EEEEEENS_6half_tEfNS_4arch4Sm80ELb1ELb0ELb0ELb1ELb1ELb0ELb0ELb0ELi2ELi2ELi4ELi2ELb0EEENS1_21CollectiveEpilogueBwdISB_SC_SE_Li256ELb1ELb0ELi2EEENS1_25SingleTileBwdLPTSchedulerILb1ELi128ELb1EEEEEEEEEvNT_6ParamsE,"aw",@nobits
	.sectionflags	@""
	.align	16


//--------------------- .nv.shared._ZN7cutlass13device_kernelIN5flash19enable_sm80_to_sm89INS1_16FlashAttnBwdSm80INS1_25CollectiveMainloopBwdSm80ILi2ELi2EN4cute5tupleIJNS5_1CILi64EEENS7_ILi128EEENS7_ILi96EEEEEENS_6half_tEfNS_4arch4Sm80ELb1ELb0ELb0ELb1ELb0ELb0ELb0ELb0ELi2ELi2ELi4ELi2ELb0EEENS1_24CollectiveEpilogueBwdGQAISB_fSE_Li256ELb1ELb0EEENS1_25SingleTileBwdLPTSchedulerILb1ELi128ELb0EEEEEEEEEvNT_6ParamsE --------------------------
	.section	.nv.shared._ZN7cutlass13device_kernelIN5flash19enable_sm80_to_sm89INS1_16FlashAttnBwdSm80INS1_25CollectiveMainloopBwdSm80ILi2ELi2EN4cute5tupleIJNS5_1CILi64EEENS7_ILi128EEENS7_ILi96EEEEEENS_6half_tEfNS_4arch4Sm80ELb1ELb0ELb0ELb1ELb0ELb0ELb0ELb0ELi2ELi2ELi4ELi2ELb0EEENS1_24CollectiveEpilogueBwdGQAISB_fSE_Li256ELb1ELb0EEENS1_25SingleTileBwdLPTSchedulerILb1ELi128ELb0EEEEEEEEEvNT_6ParamsE,"aw",@nobits
	.sectionflags	@""
	.align	16


//--------------------- .nv.shared._ZN7cutlass13device_kernelIN5flash32FlashAttnBwdPostprocessConvertdQIN4cute5tupleIJNS3_1CILi128EEENS5_ILi96EEEEEENS_6half_tEfNS_4arch4Sm80ELi256ENS3_8TiledMMAINS3_8MMA_AtomIJNS3_28SM80_16x8x16_F32F16F16F32_TNEEEENS3_6LayoutINS4_IJNS5_ILi4EEENS5_ILi2EEENS5_ILi1EEEEEENS4_IJSJ_SH_NS5_ILi0EEEEEEEENS4_IJNS5_ILi64EEENS5_ILi32EEENS5_ILi16EEEEEEEELb0EEEEEvNT_6ParamsE --------------------------
	.section	.nv.shared._ZN7cutlass13device_kernelIN5flash32FlashAttnBwdPostprocessConvertdQIN4cute5tupleIJNS3_1CILi128EEENS5_ILi96EEEEEENS_6half_tEfNS_4arch4Sm80ELi256ENS3_8TiledMMAINS3_8MMA_AtomIJNS3_28SM80_16x8x16_F32F16F16F32_TNEEEENS3_6LayoutINS4_IJNS5_ILi4EEENS5_ILi2EEENS5_ILi1EEEEEENS4_IJSJ_SH_NS5_ILi0EEEEEEEENS4_IJNS5_ILi64EEENS5_ILi32EEENS5_ILi16EEEEEEEELb0EEEEEvNT_6ParamsE,"aw",@nobits
	.sectionflags	@""
	.align	16


//--------------------- .nv.shared._ZN7cutlass13device_kernelIN5flash32FlashAttnBwdPostprocessConvertdQIN4cute5tupleIJNS3_1CILi64EEENS5_ILi96EEEEEENS_6half_tEfNS_4arch4Sm80ELi256ENS3_8TiledMMAINS3_8MMA_AtomIJNS3_28SM80_16x8x16_F32F16F16F32_TNEEEENS3_6LayoutINS4_IJNS5_ILi2EEENS5_ILi4EEENS5_ILi1EEEEEENS4_IJSJ_SH_NS5_ILi0EEEEEEEENS4_IJNS5_ILi32EEESO_NS5_ILi16EEEEEEEELb0EEEEEvNT_6ParamsE --------------------------
	.section	.nv.shared._ZN7cutlass13device_kernelIN5flash32FlashAttnBwdPostprocessConvertdQIN4cute5tupleIJNS3_1CILi64EEENS5_ILi96EEEEEENS_6half_tEfNS_4arch4Sm80ELi256ENS3_8TiledMMAINS3_8MMA_AtomIJNS3_28SM80_16x8x16_F32F16F16F32_TNEEEENS3_6LayoutINS4_IJNS5_ILi2EEENS5_ILi4EEENS5_ILi1EEEEEENS4_IJSJ_SH_NS5_ILi0EEEEEEEENS4_IJNS5_ILi32EEESO_NS5_ILi16EEEEEEEELb0EEEEEvNT_6ParamsE,"aw",@nobits
	.sectionflags	@""
	.align	16


//--------------------- .nv.shared._ZN7cutlass13device_kernelIN5flash19enable_sm80_to_sm89INS1_16FlashAttnBwdSm80INS1_25CollectiveMainloopBwdSm80ILi2ELi2EN4cute5tupleIJNS5_1CILi64EEENS7_ILi128EEENS7_ILi96EEEEEENS_6half_tEfNS_4arch4Sm80ELb1ELb0ELb0ELb1ELb1ELb0ELb0ELb0ELi2ELi2ELi4ELi2ELb0EEENS1_24CollectiveEpilogueBwdGQAISB_fSE_Li256ELb1ELb1EEENS1_25SingleTileBwdLPTSchedulerILb1ELi128ELb1EEEEEEEEEvNT_6ParamsE --------------------------
	.section	.nv.shared._ZN7cutlass13device_kernelIN5flash19enable_sm80_to_sm89INS1_16FlashAttnBwdSm80INS1_25CollectiveMainloopBwdSm80ILi2ELi2EN4cute5tupleIJNS5_1CILi64EEENS7_ILi128EEENS7_ILi96EEEEEENS_6half_tEfNS_4arch4Sm80ELb1ELb0ELb0ELb1ELb1ELb0ELb0ELb0ELi2ELi2ELi4ELi2ELb0EEENS1_24CollectiveEpilogueBwdGQAISB_fSE_Li256ELb1ELb1EEENS1_25SingleTileBwdLPTSchedulerILb1ELi128ELb1EEEEEEEEEvNT_6ParamsE,"aw",@nobits
	.sectionflags	@""
	.align	16


//--------------------- .nv.shared._ZN7cutlass13device_kernelIN5flash22FlashAttnBwdPreprocessIN4cute5tupleIJNS3_1CILi64EEENS5_ILi96EEEEEENS_6half_tEfNS_4arch4Sm80ELb1ELb1EEEEEvNT_6ParamsE --------------------------
	.section	.nv.shared._ZN7cutlass13device_kernelIN5flash22FlashAttnBwdPreprocessIN4cute5tupleIJNS3_1CILi64EEENS5_ILi96EEEEEENS_6half_tEfNS_4arch4Sm80ELb1ELb1EEEEEvNT_6ParamsE,"aw",@nobits
	.sectionflags	@""
	.align	16
